	.target	sm_90a

	.elftype	@"ET_EXEC"


//--------------------- .note.nv.tkinfo           --------------------------
	.section	.note.nv.tkinfo,"",@"SHT_NOTE"
	.sectionflags	@"SHF_NOTE_NV_TKINFO"
	.tkinfo
        /*0018*/ 	.word	0x00000002
        /*0030*/ 	.string	""
        /*0030*/ 	.string	"ptxas"
        /*0030*/ 	.string	"Cuda compilation tools, release 13.0, V13.0.88"
        /*0030*/ 	.string	"Build cuda_13.0.r13.0/compiler.36424714_0"
        /*0030*/ 	.string	"-arch sm_90a -m 64 "



//--------------------- .note.nv.cuinfo           --------------------------
	.section	.note.nv.cuinfo,"",@"SHT_NOTE"
	.sectionflags	@"SHF_NOTE_NV_CUINFO"
        /*0018*/ 	.short	0x0002
        /*001a*/ 	.short	0x005a
        /*001c*/ 	.short	0x0082
	.zero		2


//--------------------- .nv.info                  --------------------------
	.section	.nv.info,"",@"SHT_CUDA_INFO"
	.align	4


	//----- nvinfo : EIATTR_REGCOUNT
	.align		4
        /*0000*/ 	.byte	0x04, 0x2f
        /*0002*/ 	.short	(.L_21 - .L_20)
	.align		4
.L_20:
        /*0004*/ 	.word	index@(_ZN7cutlass13device_kernelIN5flash11enable_sm90INS1_16FlashAttnFwdSm90INS1_25CollectiveMainloopFwdSm90ILi2EN4cute5tupleIJNS5_1CILi1EEES8_S8_EEENS6_IJNS7_ILi192EEENS7_ILi128EEENS7_ILi96EEEEEELi96ENS_12float_e4m3_tEfNS_4arch4Sm90ELb1ELb0ELb1ELb1ELb1ELb1ELb0ELb1ELb1ELb1ELb0ELb0EEENS1_21CollectiveEpilogueFwdINS6_IJSA_SC_SB_EEES9_NS_10bfloat16_tESG_Li384ELb1ELb1ELb0ELb1EEENS1_36VarlenDynamicPersistentTileSchedulerILi192ELi128ELi384ELi128ELb0ELb1ELb1ELb1ELb1ELb1EEEEEEEEEvNT_6ParamsE)
        /*0008*/ 	.word	0x00000080


	//----- nvinfo : EIATTR_FRAME_SIZE
	.align		4
.L_21:
        /*000c*/ 	.byte	0x04, 0x11
        /*000e*/ 	.short	(.L_23 - .L_22)
	.align		4
.L_22:
        /*0010*/ 	.word	index@(_ZN7cutlass13device_kernelIN5flash11enable_sm90INS1_16FlashAttnFwdSm90INS1_25CollectiveMainloopFwdSm90ILi2EN4cute5tupleIJNS5_1CILi1EEES8_S8_EEENS6_IJNS7_ILi192EEENS7_ILi128EEENS7_ILi96EEEEEELi96ENS_12float_e4m3_tEfNS_4arch4Sm90ELb1ELb0ELb1ELb1ELb1ELb1ELb0ELb1ELb1ELb1ELb0ELb0EEENS1_21CollectiveEpilogueFwdINS6_IJSA_SC_SB_EEES9_NS_10bfloat16_tESG_Li384ELb1ELb1ELb0ELb1EEENS1_36VarlenDynamicPersistentTileSchedulerILi192ELi128ELi384ELi128ELb0ELb1ELb1ELb1ELb1ELb1EEEEEEEEEvNT_6ParamsE)
        /*0014*/ 	.word	0x00000088


	//----- nvinfo : EIATTR_REGCOUNT
	.align		4
.L_23:
        /*0018*/ 	.byte	0x04, 0x2f
        /*001a*/ 	.short	(.L_25 - .L_24)
	.align		4
.L_24:
        /*001c*/ 	.word	index@(_ZN7cutlass13device_kernelIN5flash11enable_sm90INS1_16FlashAttnFwdSm90INS1_25CollectiveMainloopFwdSm90ILi2EN4cute5tupleIJNS5_1CILi1EEES8_S8_EEENS6_IJNS7_ILi192EEENS7_ILi128EEENS7_ILi96EEEEEELi96ENS_12float_e4m3_tEfNS_4arch4Sm90ELb1ELb0ELb1ELb1ELb1ELb0ELb0ELb1ELb1ELb1ELb0ELb0EEENS1_21CollectiveEpilogueFwdINS6_IJSA_SC_SB_EEES9_NS_10bfloat16_tESG_Li384ELb1ELb1ELb0ELb1EEENS1_36VarlenDynamicPersistentTileSchedulerILi192ELi128ELi384ELi128ELb0ELb1ELb1ELb1ELb1ELb1EEEEEEEEEvNT_6ParamsE)
        /*0020*/ 	.word	0x00000080


	//----- nvinfo : EIATTR_FRAME_SIZE
	.align		4
.L_25:
        /*0024*/ 	.byte	0x04, 0x11
        /*0026*/ 	.short	(.L_27 - .L_26)
	.align		4
.L_26:
        /*0028*/ 	.word	index@(_ZN7cutlass13device_kernelIN5flash11enable_sm90INS1_16FlashAttnFwdSm90INS1_25CollectiveMainloopFwdSm90ILi2EN4cute5tupleIJNS5_1CILi1EEES8_S8_EEENS6_IJNS7_ILi192EEENS7_ILi128EEENS7_ILi96EEEEEELi96ENS_12float_e4m3_tEfNS_4arch4Sm90ELb1ELb0ELb1ELb1ELb1ELb0ELb0ELb1ELb1ELb1ELb0ELb0EEENS1_21CollectiveEpilogueFwdINS6_IJSA_SC_SB_EEES9_NS_10bfloat16_tESG_Li384ELb1ELb1ELb0ELb1EEENS1_36VarlenDynamicPersistentTileSchedulerILi192ELi128ELi384ELi128ELb0ELb1ELb1ELb1ELb1ELb1EEEEEEEEEvNT_6ParamsE)
        /*002c*/ 	.word	0x00000020


	//----- nvinfo : EIATTR_REGCOUNT
	.align		4
.L_27:
        /*0030*/ 	.byte	0x04, 0x2f
        /*0032*/ 	.short	(.L_29 - .L_28)
	.align		4
.L_28:
        /*0034*/ 	.word	index@(_ZN7cutlass13device_kernelIN5flash11enable_sm90INS1_16FlashAttnFwdSm90INS1_25CollectiveMainloopFwdSm90ILi2EN4cute5tupleIJNS5_1CILi1EEES8_S8_EEENS6_IJNS7_ILi192EEENS7_ILi128EEENS7_ILi96EEEEEELi96ENS_12float_e4m3_tEfNS_4arch4Sm90ELb1ELb0ELb1ELb0ELb1ELb0ELb0ELb1ELb1ELb1ELb0ELb0EEENS1_21CollectiveEpilogueFwdINS6_IJSA_SC_SB_EEES9_NS_10bfloat16_tESG_Li384ELb0ELb1ELb0ELb1EEENS1_30DynamicPersistentTileSchedulerILi384ELi128ELb0ELb1ELb1EEEEEEEEEvNT_6ParamsE)
        /*0038*/ 	.word	0x00000080


	//----- nvinfo : EIATTR_FRAME_SIZE
	.align		4
.L_29:
        /*003c*/ 	.byte	0x04, 0x11
        /*003e*/ 	.short	(.L_31 - .L_30)
	.align		4
.L_30:
        /*0040*/ 	.word	index@(_ZN7cutlass13device_kernelIN5flash11enable_sm90INS1_16FlashAttnFwdSm90INS1_25CollectiveMainloopFwdSm90ILi2EN4cute5tupleIJNS5_1CILi1EEES8_S8_EEENS6_IJNS7_ILi192EEENS7_ILi128EEENS7_ILi96EEEEEELi96ENS_12float_e4m3_tEfNS_4arch4Sm90ELb1ELb0ELb1ELb0ELb1ELb0ELb0ELb1ELb1ELb1ELb0ELb0EEENS1_21CollectiveEpilogueFwdINS6_IJSA_SC_SB_EEES9_NS_10bfloat16_tESG_Li384ELb0ELb1ELb0ELb1EEENS1_30DynamicPersistentTileSchedulerILi384ELi128ELb0ELb1ELb1EEEEEEEEEvNT_6ParamsE)
        /*0044*/ 	.word	0x00000018


	//----- nvinfo : EIATTR_REGCOUNT
	.align		4
.L_31:
        /*0048*/ 	.byte	0x04, 0x2f
        /*004a*/ 	.short	(.L_33 - .L_32)
	.align		4
.L_32:
        /*004c*/ 	.word	index@(_ZN7cutlass13device_kernelIN5flash11enable_sm90INS1_16FlashAttnFwdSm90INS1_25CollectiveMainloopFwdSm90ILi2EN4cute5tupleIJNS5_1CILi1EEES8_S8_EEENS6_IJNS7_ILi192EEENS7_ILi128EEENS7_ILi96EEEEEELi96ENS_12float_e4m3_tEfNS_4arch4Sm90ELb0ELb1ELb1ELb1ELb1ELb1ELb0ELb1ELb1ELb1ELb0ELb0EEENS1_21CollectiveEpilogueFwdINS6_IJSA_SC_SB_EEES9_NS_10bfloat16_tESG_Li384ELb1ELb1ELb0ELb1EEENS1_36VarlenDynamicPersistentTileSchedulerILi192ELi128ELi384ELi128ELb0ELb1ELb1ELb1ELb0ELb1EEEEEEEEEvNT_6ParamsE)
        /*0050*/ 	.word	0x00000080


	//----- nvinfo : EIATTR_FRAME_SIZE
	.align		4
.L_33:
        /*0054*/ 	.byte	0x04, 0x11
        /*0056*/ 	.short	(.L_35 - .L_34)
	.align		4
.L_34:
        /*0058*/ 	.word	index@(_ZN7cutlass13device_kernelIN5flash11enable_sm90INS1_16FlashAttnFwdSm90INS1_25CollectiveMainloopFwdSm90ILi2EN4cute5tupleIJNS5_1CILi1EEES8_S8_EEENS6_IJNS7_ILi192EEENS7_ILi128EEENS7_ILi96EEEEEELi96ENS_12float_e4m3_tEfNS_4arch4Sm90ELb0ELb1ELb1ELb1ELb1ELb1ELb0ELb1ELb1ELb1ELb0ELb0EEENS1_21CollectiveEpilogueFwdINS6_IJSA_SC_SB_EEES9_NS_10bfloat16_tESG_Li384ELb1ELb1ELb0ELb1EEENS1_36VarlenDynamicPersistentTileSchedulerILi192ELi128ELi384ELi128ELb0ELb1ELb1ELb1ELb0ELb1EEEEEEEEEvNT_6ParamsE)
        /*005c*/ 	.word	0x00000090


	//----- nvinfo : EIATTR_REGCOUNT
	.align		4
.L_35:
        /*0060*/ 	.byte	0x04, 0x2f
        /*0062*/ 	.short	(.L_37 - .L_36)
	.align		4
.L_36:
        /*0064*/ 	.word	index@(_ZN7cutlass13device_kernelIN5flash11enable_sm90INS1_16FlashAttnFwdSm90INS1_25CollectiveMainloopFwdSm90ILi2EN4cute5tupleIJNS5_1CILi1EEES8_S8_EEENS6_IJNS7_ILi192EEENS7_ILi128EEENS7_ILi96EEEEEELi96ENS_12float_e4m3_tEfNS_4arch4Sm90ELb0ELb1ELb1ELb1ELb1ELb0ELb0ELb1ELb1ELb1ELb0ELb0EEENS1_21CollectiveEpilogueFwdINS6_IJSA_SC_SB_EEES9_NS_10bfloat16_tESG_Li384ELb1ELb1ELb0ELb1EEENS1_36VarlenDynamicPersistentTileSchedulerILi192ELi128ELi384ELi128ELb0ELb1ELb1ELb1ELb0ELb1EEEEEEEEEvNT_6ParamsE)
        /*0068*/ 	.word	0x00000080


	//----- nvinfo : EIATTR_FRAME_SIZE
	.align		4
.L_37:
        /*006c*/ 	.byte	0x04, 0x11
        /*006e*/ 	.short	(.L_39 - .L_38)
	.align		4
.L_38:
        /*0070*/ 	.word	index@(_ZN7cutlass13device_kernelIN5flash11enable_sm90INS1_16FlashAttnFwdSm90INS1_25CollectiveMainloopFwdSm90ILi2EN4cute5tupleIJNS5_1CILi1EEES8_S8_EEENS6_IJNS7_ILi192EEENS7_ILi128EEENS7_ILi96EEEEEELi96ENS_12float_e4m3_tEfNS_4arch4Sm90ELb0ELb1ELb1ELb1ELb1ELb0ELb0ELb1ELb1ELb1ELb0ELb0EEENS1_21CollectiveEpilogueFwdINS6_IJSA_SC_SB_EEES9_NS_10bfloat16_tESG_Li384ELb1ELb1ELb0ELb1EEENS1_36VarlenDynamicPersistentTileSchedulerILi192ELi128ELi384ELi128ELb0ELb1ELb1ELb1ELb0ELb1EEEEEEEEEvNT_6ParamsE)
        /*0074*/ 	.word	0x00000028


	//----- nvinfo : EIATTR_REGCOUNT
	.align		4
.L_39:
        /*0078*/ 	.byte	0x04, 0x2f
        /*007a*/ 	.short	(.L_41 - .L_40)
	.align		4
.L_40:
        /*007c*/ 	.word	index@(_ZN7cutlass13device_kernelIN5flash11enable_sm90INS1_16FlashAttnFwdSm90INS1_25CollectiveMainloopFwdSm90ILi2EN4cute5tupleIJNS5_1CILi1EEES8_S8_EEENS6_IJNS7_ILi192EEENS7_ILi128EEENS7_ILi96EEEEEELi96ENS_12float_e4m3_tEfNS_4arch4Sm90ELb0ELb1ELb1ELb0ELb1ELb0ELb0ELb1ELb1ELb1ELb0ELb0EEENS1_21CollectiveEpilogueFwdINS6_IJSA_SC_SB_EEES9_NS_10bfloat16_tESG_Li384ELb0ELb1ELb0ELb1EEENS1_30DynamicPersistentTileSchedulerILi384ELi128ELb0ELb1ELb1EEEEEEEEEvNT_6ParamsE)
        /*0080*/ 	.word	0x00000080


	//----- nvinfo : EIATTR_FRAME_SIZE
	.align		4
.L_41:
        /*0084*/ 	.byte	0x04, 0x11
        /*0086*/ 	.short	(.L_43 - .L_42)
	.align		4
.L_42:
        /*0088*/ 	.word	index@(_ZN7cutlass13device_kernelIN5flash11enable_sm90INS1_16FlashAttnFwdSm90INS1_25CollectiveMainloopFwdSm90ILi2EN4cute5tupleIJNS5_1CILi1EEES8_S8_EEENS6_IJNS7_ILi192EEENS7_ILi128EEENS7_ILi96EEEEEELi96ENS_12float_e4m3_tEfNS_4arch4Sm90ELb0ELb1ELb1ELb0ELb1ELb0ELb0ELb1ELb1ELb1ELb0ELb0EEENS1_21CollectiveEpilogueFwdINS6_IJSA_SC_SB_EEES9_NS_10bfloat16_tESG_Li384ELb0ELb1ELb0ELb1EEENS1_30DynamicPersistentTileSchedulerILi384ELi128ELb0ELb1ELb1EEEEEEEEEvNT_6ParamsE)
        /*008c*/ 	.word	0x00000018


	//----- nvinfo : EIATTR_REGCOUNT
	.align		4
.L_43:
        /*0090*/ 	.byte	0x04, 0x2f
        /*0092*/ 	.short	(.L_45 - .L_44)
	.align		4
.L_44:
        /*0094*/ 	.word	index@(_ZN7cutlass13device_kernelIN5flash11enable_sm90INS1_16FlashAttnFwdSm90INS1_25CollectiveMainloopFwdSm90ILi2EN4cute5tupleIJNS5_1CILi1EEES8_S8_EEENS6_IJNS7_ILi192EEENS7_ILi128EEENS7_ILi96EEEEEELi96ENS_12float_e4m3_tEfNS_4arch4Sm90ELb0ELb0ELb1ELb1ELb1ELb1ELb0ELb1ELb1ELb1ELb0ELb0EEENS1_21CollectiveEpilogueFwdINS6_IJSA_SC_SB_EEES9_NS_10bfloat16_tESG_Li384ELb1ELb1ELb0ELb1EEENS1_36VarlenDynamicPersistentTileSchedulerILi192ELi128ELi384ELi128ELb0ELb1ELb1ELb0ELb1ELb1EEEEEEEEEvNT_6ParamsE)
        /*0098*/ 	.word	0x00000080


	//----- nvinfo : EIATTR_FRAME_SIZE
	.align		4
.L_45:
        /*009c*/ 	.byte	0x04, 0x11
        /*009e*/ 	.short	(.L_47 - .L_46)
	.align		4
.L_46:
        /*00a0*/ 	.word	index@(_ZN7cutlass13device_kernelIN5flash11enable_sm90INS1_16FlashAttnFwdSm90INS1_25CollectiveMainloopFwdSm90ILi2EN4cute5tupleIJNS5_1CILi1EEES8_S8_EEENS6_IJNS7_ILi192EEENS7_ILi128EEENS7_ILi96EEEEEELi96ENS_12float_e4m3_tEfNS_4arch4Sm90ELb0ELb0ELb1ELb1ELb1ELb1ELb0ELb1ELb1ELb1ELb0ELb0EEENS1_21CollectiveEpilogueFwdINS6_IJSA_SC_SB_EEES9_NS_10bfloat16_tESG_Li384ELb1ELb1ELb0ELb1EEENS1_36VarlenDynamicPersistentTileSchedulerILi192ELi128ELi384ELi128ELb0ELb1ELb1ELb0ELb1ELb1EEEEEEEEEvNT_6ParamsE)
        /*00a4*/ 	.word	0x00000080


	//----- nvinfo : EIATTR_REGCOUNT
	.align		4
.L_47:
        /*00a8*/ 	.byte	0x04, 0x2f
        /*00aa*/ 	.short	(.L_49 - .L_48)
	.align		4
.L_48:
        /*00ac*/ 	.word	index@(_ZN7cutlass13device_kernelIN5flash11enable_sm90INS1_16FlashAttnFwdSm90INS1_25CollectiveMainloopFwdSm90ILi2EN4cute5tupleIJNS5_1CILi1EEES8_S8_EEENS6_IJNS7_ILi192EEENS7_ILi128EEENS7_ILi96EEEEEELi96ENS_12float_e4m3_tEfNS_4arch4Sm90ELb0ELb0ELb1ELb1ELb1ELb0ELb0ELb1ELb1ELb1ELb0ELb0EEENS1_21CollectiveEpilogueFwdINS6_IJSA_SC_SB_EEES9_NS_10bfloat16_tESG_Li384ELb1ELb1ELb0ELb1EEENS1_36VarlenDynamicPersistentTileSchedulerILi192ELi128ELi384ELi128ELb0ELb1ELb1ELb0ELb1ELb1EEEEEEEEEvNT_6ParamsE)
        /*00b0*/ 	.word	0x00000080


	//----- nvinfo : EIATTR_FRAME_SIZE
	.align		4
.L_49:
        /*00b4*/ 	.byte	0x04, 0x11
        /*00b6*/ 	.short	(.L_51 - .L_50)
	.align		4
.L_50:
        /*00b8*/ 	.word	index@(_ZN7cutlass13device_kernelIN5flash11enable_sm90INS1_16FlashAttnFwdSm90INS1_25CollectiveMainloopFwdSm90ILi2EN4cute5tupleIJNS5_1CILi1EEES8_S8_EEENS6_IJNS7_ILi192EEENS7_ILi128EEENS7_ILi96EEEEEELi96ENS_12float_e4m3_tEfNS_4arch4Sm90ELb0ELb0ELb1ELb1ELb1ELb0ELb0ELb1ELb1ELb1ELb0ELb0EEENS1_21CollectiveEpilogueFwdINS6_IJSA_SC_SB_EEES9_NS_10bfloat16_tESG_Li384ELb1ELb1ELb0ELb1EEENS1_36VarlenDynamicPersistentTileSchedulerILi192ELi128ELi384ELi128ELb0ELb1ELb1ELb0ELb1ELb1EEEEEEEEEvNT_6ParamsE)
        /*00bc*/ 	.word	0x00000020


	//----- nvinfo : EIATTR_REGCOUNT
	.align		4
.L_51:
        /*00c0*/ 	.byte	0x04, 0x2f
        /*00c2*/ 	.short	(.L_53 - .L_52)
	.align		4
.L_52:
        /*00c4*/ 	.word	index@(_ZN7cutlass13device_kernelIN5flash11enable_sm90INS1_16FlashAttnFwdSm90INS1_25CollectiveMainloopFwdSm90ILi2EN4cute5tupleIJNS5_1CILi1EEES8_S8_EEENS6_IJNS7_ILi192EEENS7_ILi128EEENS7_ILi96EEEEEELi96ENS_12float_e4m3_tEfNS_4arch4Sm90ELb0ELb0ELb1ELb0ELb1ELb0ELb0ELb1ELb1ELb1ELb0ELb0EEENS1_21CollectiveEpilogueFwdINS6_IJSA_SC_SB_EEES9_NS_10bfloat16_tESG_Li384ELb0ELb1ELb0ELb1EEENS1_29StaticPersistentTileSchedulerILb0EEEEEEEEEvNT_6ParamsE)
        /*00c8*/ 	.word	0x00000080


	//----- nvinfo : EIATTR_FRAME_SIZE
	.align		4
.L_53:
        /*00cc*/ 	.byte	0x04, 0x11
        /*00ce*/ 	.short	(.L_55 - .L_54)
	.align		4
.L_54:
        /*00d0*/ 	.word	index@(_ZN7cutlass13device_kernelIN5flash11enable_sm90INS1_16FlashAttnFwdSm90INS1_25CollectiveMainloopFwdSm90ILi2EN4cute5tupleIJNS5_1CILi1EEES8_S8_EEENS6_IJNS7_ILi192EEENS7_ILi128EEENS7_ILi96EEEEEELi96ENS_12float_e4m3_tEfNS_4arch4Sm90ELb0ELb0ELb1ELb0ELb1ELb0ELb0ELb1ELb1ELb1ELb0ELb0EEENS1_21CollectiveEpilogueFwdINS6_IJSA_SC_SB_EEES9_NS_10bfloat16_tESG_Li384ELb0ELb1ELb0ELb1EEENS1_29StaticPersistentTileSchedulerILb0EEEEEEEEEvNT_6ParamsE)
        /*00d4*/ 	.word	0x00000010


	//----- nvinfo : EIATTR_MIN_STACK_SIZE
	.align		4
.L_55:
        /*00d8*/ 	.byte	0x04, 0x12
        /*00da*/ 	.short	(.L_57 - .L_56)
	.align		4
.L_56:
        /*00dc*/ 	.word	index@(_ZN7cutlass13device_kernelIN5flash11enable_sm90INS1_16FlashAttnFwdSm90INS1_25CollectiveMainloopFwdSm90ILi2EN4cute5tupleIJNS5_1CILi1EEES8_S8_EEENS6_IJNS7_ILi192EEENS7_ILi128EEENS7_ILi96EEEEEELi96ENS_12float_e4m3_tEfNS_4arch4Sm90ELb0ELb0ELb1ELb0ELb1ELb0ELb0ELb1ELb1ELb1ELb0ELb0EEENS1_21CollectiveEpilogueFwdINS6_IJSA_SC_SB_EEES9_NS_10bfloat16_tESG_Li384ELb0ELb1ELb0ELb1EEENS1_29StaticPersistentTileSchedulerILb0EEEEEEEEEvNT_6ParamsE)
        /*00e0*/ 	.word	0x00000010


	//----- nvinfo : EIATTR_MIN_STACK_SIZE
	.align		4
.L_57:
        /*00e4*/ 	.byte	0x04, 0x12
        /*00e6*/ 	.short	(.L_59 - .L_58)
	.align		4
.L_58:
        /*00e8*/ 	.word	index@(_ZN7cutlass13device_kernelIN5flash11enable_sm90INS1_16FlashAttnFwdSm90INS1_25CollectiveMainloopFwdSm90ILi2EN4cute5tupleIJNS5_1CILi1EEES8_S8_EEENS6_IJNS7_ILi192EEENS7_ILi128EEENS7_ILi96EEEEEELi96ENS_12float_e4m3_tEfNS_4arch4Sm90ELb0ELb0ELb1ELb1ELb1ELb0ELb0ELb1ELb1ELb1ELb0ELb0EEENS1_21CollectiveEpilogueFwdINS6_IJSA_SC_SB_EEES9_NS_10bfloat16_tESG_Li384ELb1ELb1ELb0ELb1EEENS1_36VarlenDynamicPersistentTileSchedulerILi192ELi128ELi384ELi128ELb0ELb1ELb1ELb0ELb1ELb1EEEEEEEEEvNT_6ParamsE)
        /*00ec*/ 	.word	0x00000020


	//----- nvinfo : EIATTR_MIN_STACK_SIZE
	.align		4
.L_59:
        /*00f0*/ 	.byte	0x04, 0x12
        /*00f2*/ 	.short	(.L_61 - .L_60)
	.align		4
.L_60:
        /*00f4*/ 	.word	index@(_ZN7cutlass13device_kernelIN5flash11enable_sm90INS1_16FlashAttnFwdSm90INS1_25CollectiveMainloopFwdSm90ILi2EN4cute5tupleIJNS5_1CILi1EEES8_S8_EEENS6_IJNS7_ILi192EEENS7_ILi128EEENS7_ILi96EEEEEELi96ENS_12float_e4m3_tEfNS_4arch4Sm90ELb0ELb0ELb1ELb1ELb1ELb1ELb0ELb1ELb1ELb1ELb0ELb0EEENS1_21CollectiveEpilogueFwdINS6_IJSA_SC_SB_EEES9_NS_10bfloat16_tESG_Li384ELb1ELb1ELb0ELb1EEENS1_36VarlenDynamicPersistentTileSchedulerILi192ELi128ELi384ELi128ELb0ELb1ELb1ELb0ELb1ELb1EEEEEEEEEvNT_6ParamsE)
        /*00f8*/ 	.word	0x00000080


	//----- nvinfo : EIATTR_MIN_STACK_SIZE
	.align		4
.L_61:
        /*00fc*/ 	.byte	0x04, 0x12
        /*00fe*/ 	.short	(.L_63 - .L_62)
	.align		4
.L_62:
        /*0100*/ 	.word	index@(_ZN7cutlass13device_kernelIN5flash11enable_sm90INS1_16FlashAttnFwdSm90INS1_25CollectiveMainloopFwdSm90ILi2EN4cute5tupleIJNS5_1CILi1EEES8_S8_EEENS6_IJNS7_ILi192EEENS7_ILi128EEENS7_ILi96EEEEEELi96ENS_12float_e4m3_tEfNS_4arch4Sm90ELb0ELb1ELb1ELb0ELb1ELb0ELb0ELb1ELb1ELb1ELb0ELb0EEENS1_21CollectiveEpilogueFwdINS6_IJSA_SC_SB_EEES9_NS_10bfloat16_tESG_Li384ELb0ELb1ELb0ELb1EEENS1_30DynamicPersistentTileSchedulerILi384ELi128ELb0ELb1ELb1EEEEEEEEEvNT_6ParamsE)
        /*0104*/ 	.word	0x00000018


	//----- nvinfo : EIATTR_MIN_STACK_SIZE
	.align		4
.L_63:
        /*0108*/ 	.byte	0x04, 0x12
        /*010a*/ 	.short	(.L_65 - .L_64)
	.align		4
.L_64:
        /*010c*/ 	.word	index@(_ZN7cutlass13device_kernelIN5flash11enable_sm90INS1_16FlashAttnFwdSm90INS1_25CollectiveMainloopFwdSm90ILi2EN4cute5tupleIJNS5_1CILi1EEES8_S8_EEENS6_IJNS7_ILi192EEENS7_ILi128EEENS7_ILi96EEEEEELi96ENS_12float_e4m3_tEfNS_4arch4Sm90ELb0ELb1ELb1ELb1ELb1ELb0ELb0ELb1ELb1ELb1ELb0ELb0EEENS1_21CollectiveEpilogueFwdINS6_IJSA_SC_SB_EEES9_NS_10bfloat16_tESG_Li384ELb1ELb1ELb0ELb1EEENS1_36VarlenDynamicPersistentTileSchedulerILi192ELi128ELi384ELi128ELb0ELb1ELb1ELb1ELb0ELb1EEEEEEEEEvNT_6ParamsE)
        /*0110*/ 	.word	0x00000028


	//----- nvinfo : EIATTR_MIN_STACK_SIZE
	.align		4
.L_65:
        /*0114*/ 	.byte	0x04, 0x12
        /*0116*/ 	.short	(.L_67 - .L_66)
	.align		4
.L_66:
        /*0118*/ 	.word	index@(_ZN7cutlass13device_kernelIN5flash11enable_sm90INS1_16FlashAttnFwdSm90INS1_25CollectiveMainloopFwdSm90ILi2EN4cute5tupleIJNS5_1CILi1EEES8_S8_EEENS6_IJNS7_ILi192EEENS7_ILi128EEENS7_ILi96EEEEEELi96ENS_12float_e4m3_tEfNS_4arch4Sm90ELb0ELb1ELb1ELb1ELb1ELb1ELb0ELb1ELb1ELb1ELb0ELb0EEENS1_21CollectiveEpilogueFwdINS6_IJSA_SC_SB_EEES9_NS_10bfloat16_tESG_Li384ELb1ELb1ELb0ELb1EEENS1_36VarlenDynamicPersistentTileSchedulerILi192ELi128ELi384ELi128ELb0ELb1ELb1ELb1ELb0ELb1EEEEEEEEEvNT_6ParamsE)
        /*011c*/ 	.word	0x00000090


	//----- nvinfo : EIATTR_MIN_STACK_SIZE
	.align		4
.L_67:
        /*0120*/ 	.byte	0x04, 0x12
        /*0122*/ 	.short	(.L_69 - .L_68)
	.align		4
.L_68:
        /*0124*/ 	.word	index@(_ZN7cutlass13device_kernelIN5flash11enable_sm90INS1_16FlashAttnFwdSm90INS1_25CollectiveMainloopFwdSm90ILi2EN4cute5tupleIJNS5_1CILi1EEES8_S8_EEENS6_IJNS7_ILi192EEENS7_ILi128EEENS7_ILi96EEEEEELi96ENS_12float_e4m3_tEfNS_4arch4Sm90ELb1ELb0ELb1ELb0ELb1ELb0ELb0ELb1ELb1ELb1ELb0ELb0EEENS1_21CollectiveEpilogueFwdINS6_IJSA_SC_SB_EEES9_NS_10bfloat16_tESG_Li384ELb0ELb1ELb0ELb1EEENS1_30DynamicPersistentTileSchedulerILi384ELi128ELb0ELb1ELb1EEEEEEEEEvNT_6ParamsE)
        /*0128*/ 	.word	0x00000018


	//----- nvinfo : EIATTR_MIN_STACK_SIZE
	.align		4
.L_69:
        /*012c*/ 	.byte	0x04, 0x12
        /*012e*/ 	.short	(.L_71 - .L_70)
	.align		4
.L_70:
        /*0130*/ 	.word	index@(_ZN7cutlass13device_kernelIN5flash11enable_sm90INS1_16FlashAttnFwdSm90INS1_25CollectiveMainloopFwdSm90ILi2EN4cute5tupleIJNS5_1CILi1EEES8_S8_EEENS6_IJNS7_ILi192EEENS7_ILi128EEENS7_ILi96EEEEEELi96ENS_12float_e4m3_tEfNS_4arch4Sm90ELb1ELb0ELb1ELb1ELb1ELb0ELb0ELb1ELb1ELb1ELb0ELb0EEENS1_21CollectiveEpilogueFwdINS6_IJSA_SC_SB_EEES9_NS_10bfloat16_tESG_Li384ELb1ELb1ELb0ELb1EEENS1_36VarlenDynamicPersistentTileSchedulerILi192ELi128ELi384ELi128ELb0ELb1ELb1ELb1ELb1ELb1EEEEEEEEEvNT_6ParamsE)
        /*0134*/ 	.word	0x00000020


	//----- nvinfo : EIATTR_MIN_STACK_SIZE
	.align		4
.L_71:
        /*0138*/ 	.byte	0x04, 0x12
        /*013a*/ 	.short	(.L_73 - .L_72)
	.align		4
.L_72:
        /*013c*/ 	.word	index@(_ZN7cutlass13device_kernelIN5flash11enable_sm90INS1_16FlashAttnFwdSm90INS1_25CollectiveMainloopFwdSm90ILi2EN4cute5tupleIJNS5_1CILi1EEES8_S8_EEENS6_IJNS7_ILi192EEENS7_ILi128EEENS7_ILi96EEEEEELi96ENS_12float_e4m3_tEfNS_4arch4Sm90ELb1ELb0ELb1ELb1ELb1ELb1ELb0ELb1ELb1ELb1ELb0ELb0EEENS1_21CollectiveEpilogueFwdINS6_IJSA_SC_SB_EEES9_NS_10bfloat16_tESG_Li384ELb1ELb1ELb0ELb1EEENS1_36VarlenDynamicPersistentTileSchedulerILi192ELi128ELi384ELi128ELb0ELb1ELb1ELb1ELb1ELb1EEEEEEEEEvNT_6ParamsE)
        /*0140*/ 	.word	0x00000088
.L_73:


//--------------------- .nv.compat                --------------------------
	.section	.nv.compat,"",@"SHT_CUDA_COMPAT_INFO"
	.align	4
        /*0000*/ 	.byte	0x02, 0x09, 0x01, 0x00, 0x02, 0x02, 0x04, 0x00, 0x02, 0x05, 0x05, 0x00, 0x03, 0x07, 0x01, 0x01
        /*0010*/ 	.byte	0x02, 0x03, 0x01, 0x00, 0x02, 0x06, 0x01, 0x00, 0x04, 0x0b, 0x08, 0x00, 0x00, 0x00, 0x00, 0x00
        /*0020*/ 	.byte	0x00, 0x00, 0x00, 0x00


//--------------------- .nv.info._ZN7cutlass13device_kernelIN5flash11enable_sm90INS1_16FlashAttnFwdSm90INS1_25CollectiveMainloopFwdSm90ILi2EN4cute5tupleIJNS5_1CILi1EEES8_S8_EEENS6_IJNS7_ILi192EEENS7_ILi128EEENS7_ILi96EEEEEELi96ENS_12float_e4m3_tEfNS_4arch4Sm90ELb0ELb0ELb1ELb0ELb1ELb0ELb0ELb1ELb1ELb1ELb0ELb0EEENS1_21CollectiveEpilogueFwdINS6_IJSA_SC_SB_EEES9_NS_10bfloat16_tESG_Li384ELb0ELb1ELb0ELb1EEENS1_29StaticPersistentTileSchedulerILb0EEEEEEEEEvNT_6ParamsE --------------------------
	.section	.nv.info._ZN7cutlass13device_kernelIN5flash11enable_sm90INS1_16FlashAttnFwdSm90INS1_25CollectiveMainloopFwdSm90ILi2EN4cute5tupleIJNS5_1CILi1EEES8_S8_EEENS6_IJNS7_ILi192EEENS7_ILi128EEENS7_ILi96EEEEEELi96ENS_12float_e4m3_tEfNS_4arch4Sm90ELb0ELb0ELb1ELb0ELb1ELb0ELb0ELb1ELb1ELb1ELb0ELb0EEENS1_21CollectiveEpilogueFwdINS6_IJSA_SC_SB_EEES9_NS_10bfloat16_tESG_Li384ELb0ELb1ELb0ELb1EEENS1_29StaticPersistentTileSchedulerILb0EEEEEEEEEvNT_6ParamsE,"",@"SHT_CUDA_INFO"
	.sectionflags	@""
	.align	4


	//----- nvinfo : EIATTR_CUDA_API_VERSION
	.align		4
        /*0000*/ 	.byte	0x04, 0x37
        /*0002*/ 	.short	(.L_75 - .L_74)
.L_74:
        /*0004*/ 	.word	0x00000082


	//----- nvinfo : EIATTR_KPARAM_INFO
	.align		4
.L_75:
        /*0008*/ 	.byte	0x04, 0x17
        /*000a*/ 	.short	(.L_77 - .L_76)
.L_76:
        /*000c*/ 	.word	0x00000000
        /*0010*/ 	.short	0x0000
        /*0012*/ 	.short	0x0070
        /*0014*/ 	.byte	0x00, 0xf0, 0x01, 0x28


	//----- nvinfo : EIATTR_SPARSE_MMA_MASK
	.align		4
.L_77:
        /*0018*/ 	.byte	0x03, 0x50
        /*001a*/ 	.short	0x0000


	//----- nvinfo : EIATTR_MAXREG_COUNT
	.align		4
        /*001c*/ 	.byte	0x03, 0x1b
        /*001e*/ 	.short	0x0080


	//----- nvinfo : EIATTR_NUM_BARRIERS
	.align		4
        /*0020*/ 	.byte	0x02, 0x4c
        /*0022*/ 	.byte	0x09
	.zero		1


	//----- nvinfo : EIATTR_EXTERNS
	.align		4
        /*0024*/ 	.byte	0x04, 0x0f
        /*0026*/ 	.short	(.L_79 - .L_78)


	//   ....[0]....
	.align		4
.L_78:
        /*0028*/ 	.word	index@(__assertfail)


	//----- nvinfo : EIATTR_ANNOTATIONS
	.align		4
.L_79:
        /*002c*/ 	.byte	0x04, 0x55
        /*002e*/ 	.short	(.L_81 - .L_80)


	//   ....[0]....
.L_80:
        /*0030*/ 	.word	0x00000001
        /*0034*/ 	.byte	0xb0, 0x82, 0x00, 0x00, 0x01, 0x00, 0x00, 0x00, 0x60, 0x83, 0x00, 0x00, 0x01, 0x00, 0x00, 0x00
        /*0044*/ 	.byte	0x10, 0x84, 0x00, 0x00, 0x01, 0x00, 0x00, 0x00, 0x70, 0x84, 0x00, 0x00, 0x01, 0x00, 0x00, 0x00
        /*0054*/ 	.byte	0xe0, 0x8d, 0x00, 0x00, 0x01, 0x00, 0x00, 0x00, 0xd0, 0x94, 0x00, 0x00, 0x01, 0x00, 0x00, 0x00
        /*0064*/ 	.byte	0xe0, 0xad, 0x00, 0x00, 0x01, 0x00, 0x00, 0x00, 0xf0, 0xad, 0x00, 0x00, 0x01, 0x00, 0x00, 0x00
        /*0074*/ 	.byte	0x10, 0xb3, 0x00, 0x00, 0x01, 0x00, 0x00, 0x00, 0x20, 0xb3, 0x00, 0x00


	//----- nvinfo : EIATTR_MERCURY_ISA_VERSION
	.align		4
.L_81:
        /*0080*/ 	.byte	0x03, 0x5f
        /*0082*/ 	.short	0x0101


	//----- nvinfo : EIATTR_INT_WARP_WIDE_INSTR_OFFSETS
	.align		4
        /*0084*/ 	.byte	0x04, 0x31
        /*0086*/ 	.short	(.L_83 - .L_82)


	//   ....[0]....
.L_82:
        /*0088*/ 	.word	0x000000c0


	//   ....[1]....
        /*008c*/ 	.word	0x000000d0


	//   ....[2]....
        /*0090*/ 	.word	0x00000170


	//----- nvinfo : EIATTR_COOP_GROUP_MASK_REGIDS
	.align		4
.L_83:
        /*0094*/ 	.byte	0x04, 0x29
        /*0096*/ 	.short	(.L_85 - .L_84)


	//   ....[0]....
.L_84:
        /*0098*/ 	.word	0xffffffff


	//   ....[1]....
        /*009c*/ 	.word	0xffffffff


	//   ....[2]....
        /*00a0*/ 	.word	0xffffffff


	//   ....[3]....
        /*00a4*/ 	.word	0xffffffff


	//   ....[4]....
        /*00a8*/ 	.word	0xffffffff


	//   ....[5]....
        /*00ac*/ 	.word	0xffffffff


	//   ....[6]....
        /*00b0*/ 	.word	0xffffffff


	//   ....[7]....
        /*00b4*/ 	.word	0xffffffff


	//   ....[8]....
        /*00b8*/ 	.word	0xffffffff


	//   ....[9]....
        /*00bc*/ 	.word	0xffffffff


	//   ....[10]....
        /*00c0*/ 	.word	0xffffffff


	//   ....[11]....
        /*00c4*/ 	.word	0xffffffff


	//   ....[12]....
        /*00c8*/ 	.word	0xffffffff


	//   ....[13]....
        /*00cc*/ 	.word	0xffffffff


	//   ....[14]....
        /*00d0*/ 	.word	0xffffffff


	//   ....[15]....
        /*00d4*/ 	.word	0xffffffff


	//   ....[16]....
        /*00d8*/ 	.word	0xffffffff


	//   ....[17]....
        /*00dc*/ 	.word	0xffffffff


	//   ....[18]....
        /*00e0*/ 	.word	0xffffffff


	//   ....[19]....
        /*00e4*/ 	.word	0xffffffff


	//   ....[20]....
        /*00e8*/ 	.word	0xffffffff


	//   ....[21]....
        /*00ec*/ 	.word	0xffffffff


	//   ....[22]....
        /*00f0*/ 	.word	0xffffffff


	//   ....[23]....
        /*00f4*/ 	.word	0xffffffff


	//   ....[24]....
        /*00f8*/ 	.word	0xffffffff


	//   ....[25]....
        /*00fc*/ 	.word	0xffffffff


	//   ....[26]....
        /*0100*/ 	.word	0xffffffff


	//   ....[27]....
        /*0104*/ 	.word	0xffffffff


	//   ....[28]....
        /*0108*/ 	.word	0xffffffff


	//   ....[29]....
        /*010c*/ 	.word	0xffffffff


	//   ....[30]....
        /*0110*/ 	.word	0xffffffff


	//   ....[31]....
        /*0114*/ 	.word	0xffffffff


	//   ....[32]....
        /*0118*/ 	.word	0xffffffff


	//   ....[33]....
        /*011c*/ 	.word	0xffffffff


	//   ....[34]....
        /*0120*/ 	.word	0xffffffff


	//   ....[35]....
        /*0124*/ 	.word	0xffffffff


	//   ....[36]....
        /*0128*/ 	.word	0xffffffff


	//   ....[37]....
        /*012c*/ 	.word	0xffffffff


	//   ....[38]....
        /*0130*/ 	.word	0xffffffff


	//   ....[39]....
        /*0134*/ 	.word	0xffffffff


	//   ....[40]....
        /*0138*/ 	.word	0xffffffff


	//   ....[41]....
        /*013c*/ 	.word	0xffffffff


	//   ....[42]....
        /*0140*/ 	.word	0xffffffff


	//   ....[43]....
        /*0144*/ 	.word	0xffffffff


	//   ....[44]....
        /*0148*/ 	.word	0xffffffff


	//   ....[45]....
        /*014c*/ 	.word	0xffffffff


	//   ....[46]....
        /*0150*/ 	.word	0xffffffff


	//   ....[47]....
        /*0154*/ 	.word	0xffffffff


	//   ....[48]....
        /*0158*/ 	.word	0xffffffff


	//   ....[49]....
        /*015c*/ 	.word	0xffffffff


	//   ....[50]....
        /*0160*/ 	.word	0xffffffff


	//   ....[51]....
        /*0164*/ 	.word	0xffffffff


	//   ....[52]....
        /*0168*/ 	.word	0xffffffff


	//   ....[53]....
        /*016c*/ 	.word	0xffffffff


	//   ....[54]....
        /*0170*/ 	.word	0xffffffff


	//   ....[55]....
        /*0174*/ 	.word	0xffffffff


	//   ....[56]....
        /*0178*/ 	.word	0xffffffff


	//   ....[57]....
        /*017c*/ 	.word	0xffffffff


	//   ....[58]....
        /*0180*/ 	.word	0xffffffff


	//   ....[59]....
        /*0184*/ 	.word	0xffffffff


	//   ....[60]....
        /*0188*/ 	.word	0xffffffff


	//   ....[61]....
        /*018c*/ 	.word	0xffffffff


	//   ....[62]....
        /*0190*/ 	.word	0xffffffff


	//   ....[63]....
        /*0194*/ 	.word	0xffffffff


	//   ....[64]....
        /*0198*/ 	.word	0xffffffff


	//   ....[65]....
        /*019c*/ 	.word	0xffffffff


	//   ....[66]....
        /*01a0*/ 	.word	0xffffffff


	//   ....[67]....
        /*01a4*/ 	.word	0xffffffff


	//   ....[68]....
        /*01a8*/ 	.word	0xffffffff


	//   ....[69]....
        /*01ac*/ 	.word	0xffffffff


	//   ....[70]....
        /*01b0*/ 	.word	0xffffffff


	//   ....[71]....
        /*01b4*/ 	.word	0xffffffff


	//   ....[72]....
        /*01b8*/ 	.word	0xffffffff


	//   ....[73]....
        /*01bc*/ 	.word	0xffffffff


	//   ....[74]....
        /*01c0*/ 	.word	0x0500000f


	//   ....[75]....
        /*01c4*/ 	.word	0x0500000f


	//   ....[76]....
        /*01c8*/ 	.word	0x0500000f


	//   ....[77]....
        /*01cc*/ 	.word	0x0500000f


	//   ....[78]....
        /*01d0*/ 	.word	0x0500000f


	//   ....[79]....
        /*01d4*/ 	.word	0x0500000f


	//   ....[80]....
        /*01d8*/ 	.word	0x0500000f


	//   ....[81]....
        /*01dc*/ 	.word	0x0500000f


	//   ....[82]....
        /*01e0*/ 	.word	0x0500000f


	//   ....[83]....
        /*01e4*/ 	.word	0x0500000f


	//   ....[84]....
        /*01e8*/ 	.word	0x0500000f


	//   ....[85]....
        /*01ec*/ 	.word	0x0500000f


	//   ....[86]....
        /*01f0*/ 	.word	0x0500000f


	//   ....[87]....
        /*01f4*/ 	.word	0x0500000f


	//   ....[88]....
        /*01f8*/ 	.word	0x0500000f


	//   ....[89]....
        /*01fc*/ 	.word	0x0500000f


	//   ....[90]....
        /*0200*/ 	.word	0x0500000f


	//   ....[91]....
        /*0204*/ 	.word	0x0500000f


	//   ....[92]....
        /*0208*/ 	.word	0x0500000f


	//   ....[93]....
        /*020c*/ 	.word	0x0500000f


	//   ....[94]....
        /*0210*/ 	.word	0x0500000f


	//   ....[95]....
        /*0214*/ 	.word	0x0500000f


	//   ....[96]....
        /*0218*/ 	.word	0x0500000f


	//----- nvinfo : EIATTR_COOP_GROUP_INSTR_OFFSETS
	.align		4
.L_85:
        /*021c*/ 	.byte	0x04, 0x28
        /*021e*/ 	.short	(.L_87 - .L_86)


	//   ....[0]....
.L_86:
        /*0220*/ 	.word	0x00000070


	//   ....[1]....
        /*0224*/ 	.word	0x000000b0


	//   ....[2]....
        /*0228*/ 	.word	0x000002d0


	//   ....[3]....
        /*022c*/ 	.word	0x00000430


	//   ....[4]....
        /*0230*/ 	.word	0x00000550


	//   ....[5]....
        /*0234*/ 	.word	0x000006b0


	//   ....[6]....
        /*0238*/ 	.word	0x00000ca0


	//   ....[7]....
        /*023c*/ 	.word	0x00002950


	//   ....[8]....
        /*0240*/ 	.word	0x000029a0


	//   ....[9]....
        /*0244*/ 	.word	0x00002f40


	//   ....[10]....
        /*0248*/ 	.word	0x00002ff0


	//   ....[11]....
        /*024c*/ 	.word	0x00004d70


	//   ....[12]....
        /*0250*/ 	.word	0x00004da0


	//   ....[13]....
        /*0254*/ 	.word	0x00004dc0


	//   ....[14]....
        /*0258*/ 	.word	0x00004de0


	//   ....[15]....
        /*025c*/ 	.word	0x00006400


	//   ....[16]....
        /*0260*/ 	.word	0x00006410


	//   ....[17]....
        /*0264*/ 	.word	0x00006490


	//   ....[18]....
        /*0268*/ 	.word	0x000064a0


	//   ....[19]....
        /*026c*/ 	.word	0x00007430


	//   ....[20]....
        /*0270*/ 	.word	0x00007440


	//   ....[21]....
        /*0274*/ 	.word	0x00007450


	//   ....[22]....
        /*0278*/ 	.word	0x00007460


	//   ....[23]....
        /*027c*/ 	.word	0x00007470


	//   ....[24]....
        /*0280*/ 	.word	0x00007480


	//   ....[25]....
        /*0284*/ 	.word	0x00007490


	//   ....[26]....
        /*0288*/ 	.word	0x000074a0


	//   ....[27]....
        /*028c*/ 	.word	0x000074c0


	//   ....[28]....
        /*0290*/ 	.word	0x000074d0


	//   ....[29]....
        /*0294*/ 	.word	0x000074e0


	//   ....[30]....
        /*0298*/ 	.word	0x00007500


	//   ....[31]....
        /*029c*/ 	.word	0x00007510


	//   ....[32]....
        /*02a0*/ 	.word	0x00007520


	//   ....[33]....
        /*02a4*/ 	.word	0x00007530


	//   ....[34]....
        /*02a8*/ 	.word	0x00007540


	//   ....[35]....
        /*02ac*/ 	.word	0x00007550


	//   ....[36]....
        /*02b0*/ 	.word	0x00007560


	//   ....[37]....
        /*02b4*/ 	.word	0x00007570


	//   ....[38]....
        /*02b8*/ 	.word	0x00007580


	//   ....[39]....
        /*02bc*/ 	.word	0x00007590


	//   ....[40]....
        /*02c0*/ 	.word	0x000075c0


	//   ....[41]....
        /*02c4*/ 	.word	0x000075f0


	//   ....[42]....
        /*02c8*/ 	.word	0x00007600


	//   ....[43]....
        /*02cc*/ 	.word	0x00007730


	//   ....[44]....
        /*02d0*/ 	.word	0x00007760


	//   ....[45]....
        /*02d4*/ 	.word	0x00007790


	//   ....[46]....
        /*02d8*/ 	.word	0x000077c0


	//   ....[47]....
        /*02dc*/ 	.word	0x00007c50


	//   ....[48]....
        /*02e0*/ 	.word	0x00007c90


	//   ....[49]....
        /*02e4*/ 	.word	0x00007da0


	//   ....[50]....
        /*02e8*/ 	.word	0x00007de0


	//   ....[51]....
        /*02ec*/ 	.word	0x00009210


	//   ....[52]....
        /*02f0*/ 	.word	0x00009240


	//   ....[53]....
        /*02f4*/ 	.word	0x00009260


	//   ....[54]....
        /*02f8*/ 	.word	0x000092d0


	//   ....[55]....
        /*02fc*/ 	.word	0x00009670


	//   ....[56]....
        /*0300*/ 	.word	0x00009690


	//   ....[57]....
        /*0304*/ 	.word	0x000096a0


	//   ....[58]....
        /*0308*/ 	.word	0x000096e0


	//   ....[59]....
        /*030c*/ 	.word	0x00009ec0


	//   ....[60]....
        /*0310*/ 	.word	0x00009ee0


	//   ....[61]....
        /*0314*/ 	.word	0x00009f00


	//   ....[62]....
        /*0318*/ 	.word	0x00009f10


	//   ....[63]....
        /*031c*/ 	.word	0x00009f20


	//   ....[64]....
        /*0320*/ 	.word	0x00009fe0


	//   ....[65]....
        /*0324*/ 	.word	0x0000a690


	//   ....[66]....
        /*0328*/ 	.word	0x0000a6b0


	//   ....[67]....
        /*032c*/ 	.word	0x0000a6d0


	//   ....[68]....
        /*0330*/ 	.word	0x0000a730


	//   ....[69]....
        /*0334*/ 	.word	0x0000aac0


	//   ....[70]....
        /*0338*/ 	.word	0x0000aad0


	//   ....[71]....
        /*033c*/ 	.word	0x0000aae0


	//   ....[72]....
        /*0340*/ 	.word	0x0000ab40


	//   ....[73]....
        /*0344*/ 	.word	0x0000b830


	//   ....[74]....
        /*0348*/ 	.word	0x0000bd60


	//   ....[75]....
        /*034c*/ 	.word	0x0000be40


	//   ....[76]....
        /*0350*/ 	.word	0x0000bf00


	//   ....[77]....
        /*0354*/ 	.word	0x0000bf60


	//   ....[78]....
        /*0358*/ 	.word	0x0000c040


	//   ....[79]....
        /*035c*/ 	.word	0x0000c130


	//   ....[80]....
        /*0360*/ 	.word	0x0000c1d0


	//   ....[81]....
        /*0364*/ 	.word	0x0000c250


	//   ....[82]....
        /*0368*/ 	.word	0x0000c300


	//   ....[83]....
        /*036c*/ 	.word	0x0000c390


	//   ....[84]....
        /*0370*/ 	.word	0x0000c3f0


	//   ....[85]....
        /*0374*/ 	.word	0x0000c450


	//   ....[86]....
        /*0378*/ 	.word	0x0000c530


	//   ....[87]....
        /*037c*/ 	.word	0x0000c5c0


	//   ....[88]....
        /*0380*/ 	.word	0x0000c690


	//   ....[89]....
        /*0384*/ 	.word	0x0000c7d0


	//   ....[90]....
        /*0388*/ 	.word	0x0000c880


	//   ....[91]....
        /*038c*/ 	.word	0x0000c930


	//   ....[92]....
        /*0390*/ 	.word	0x0000c9e0


	//   ....[93]....
        /*0394*/ 	.word	0x0000cad0


	//   ....[94]....
        /*0398*/ 	.word	0x0000cb60


	//   ....[95]....
        /*039c*/ 	.word	0x0000cbc0


	//   ....[96]....
        /*03a0*/ 	.word	0x0000cc90


	//----- nvinfo : EIATTR_REG_RECONFIG
	.align		4
.L_87:
        /*03a4*/ 	.byte	0x01, 0x54
	.zero		2


	//----- nvinfo : EIATTR_SYSCALL_OFFSETS
	.align		4
        /*03a8*/ 	.byte	0x04, 0x46
        /*03aa*/ 	.short	(.L_89 - .L_88)


	//   ....[0]....
.L_88:
        /*03ac*/ 	.word	0x00001000


	//   ....[1]....
        /*03b0*/ 	.word	0x00008940


	//   ....[2]....
        /*03b4*/ 	.word	0x00008aa0


	//   ....[3]....
        /*03b8*/ 	.word	0x00008be0


	//   ....[4]....
        /*03bc*/ 	.word	0x00008d00


	//   ....[5]....
        /*03c0*/ 	.word	0x000099e0


	//----- nvinfo : EIATTR_MBARRIER_INSTR_OFFSETS
	.align		4
.L_89:
        /*03c4*/ 	.byte	0x04, 0x39
        /*03c6*/ 	.short	(.L_91 - .L_90)


	//   ....[0]....
.L_90:
        /*03c8*/ 	.word	0x00000180
        /*03cc*/ 	.word	0x000000ff
        /*03d0*/ 	.word	0x00019c00
        /*03d4*/ 	.short	0x0100
        /*03d6*/ 	.byte	0x08
	.zero		1


	//   ....[1]....
        /*03d8*/ 	.word	0x00000190
        /*03dc*/ 	.word	0x000000ff
        /*03e0*/ 	.word	0x00019c20
        /*03e4*/ 	.short	0x0100
        /*03e6*/ 	.byte	0x08
	.zero		1


	//   ....[2]....
        /*03e8*/ 	.word	0x00000280
        /*03ec*/ 	.word	0x000000ff
        /*03f0*/ 	.word	0x00019c30
        /*03f4*/ 	.short	0x0100
        /*03f6*/ 	.byte	0x08
	.zero		1


	//   ....[3]....
        /*03f8*/ 	.word	0x00000290
        /*03fc*/ 	.word	0x000000ff
        /*0400*/ 	.word	0x00019c40
        /*0404*/ 	.short	0x0100
        /*0406*/ 	.byte	0x08
	.zero		1


	//   ....[4]....
        /*0408*/ 	.word	0x000002a0
        /*040c*/ 	.word	0x000000ff
        /*0410*/ 	.word	0x00019c38
        /*0414*/ 	.short	0x0100
        /*0416*/ 	.byte	0x08
	.zero		1


	//   ....[5]....
        /*0418*/ 	.word	0x000002b0
        /*041c*/ 	.word	0x000000ff
        /*0420*/ 	.word	0x00019c48
        /*0424*/ 	.short	0x0100
        /*0426*/ 	.byte	0x08
	.zero		1


	//   ....[6]....
        /*0428*/ 	.word	0x000003e0
        /*042c*/ 	.word	0x000000ff
        /*0430*/ 	.word	0x00019c50
        /*0434*/ 	.short	0x0100
        /*0436*/ 	.byte	0x08
	.zero		1


	//   ....[7]....
        /*0438*/ 	.word	0x000003f0
        /*043c*/ 	.word	0x000000ff
        /*0440*/ 	.word	0x00019c60
        /*0444*/ 	.short	0x0100
        /*0446*/ 	.byte	0x08
	.zero		1


	//   ....[8]....
        /*0448*/ 	.word	0x00000400
        /*044c*/ 	.word	0x000000ff
        /*0450*/ 	.word	0x00019c58
        /*0454*/ 	.short	0x0100
        /*0456*/ 	.byte	0x08
	.zero		1


	//   ....[9]....
        /*0458*/ 	.word	0x00000410
        /*045c*/ 	.word	0x000000ff
        /*0460*/ 	.word	0x00019c68
        /*0464*/ 	.short	0x0100
        /*0466*/ 	.byte	0x08
	.zero		1


	//   ....[10]....
        /*0468*/ 	.word	0x00000500
        /*046c*/ 	.word	0x000000ff
        /*0470*/ 	.word	0x00019c70
        /*0474*/ 	.short	0x0100
        /*0476*/ 	.byte	0x06
	.zero		1


	//   ....[11]....
        /*0478*/ 	.word	0x00000510
        /*047c*/ 	.word	0x000000ff
        /*0480*/ 	.word	0x00019c80
        /*0484*/ 	.short	0x0100
        /*0486*/ 	.byte	0x06
	.zero		1


	//   ....[12]....
        /*0488*/ 	.word	0x00000520
        /*048c*/ 	.word	0x000000ff
        /*0490*/ 	.word	0x00019c78
        /*0494*/ 	.short	0x0100
        /*0496*/ 	.byte	0x06
	.zero		1


	//   ....[13]....
        /*0498*/ 	.word	0x00000530
        /*049c*/ 	.word	0x000000ff
        /*04a0*/ 	.word	0x00019c88
        /*04a4*/ 	.short	0x0100
        /*04a6*/ 	.byte	0x06
	.zero		1


	//   ....[14]....
        /*04a8*/ 	.word	0x00000660
        /*04ac*/ 	.word	0x000000ff
        /*04b0*/ 	.word	0x00019c90
        /*04b4*/ 	.short	0x0100
        /*04b6*/ 	.byte	0x08
	.zero		1


	//   ....[15]....
        /*04b8*/ 	.word	0x00000670
        /*04bc*/ 	.word	0x000000ff
        /*04c0*/ 	.word	0x00019ca0
        /*04c4*/ 	.short	0x0100
        /*04c6*/ 	.byte	0x08
	.zero		1


	//   ....[16]....
        /*04c8*/ 	.word	0x00000680
        /*04cc*/ 	.word	0x000000ff
        /*04d0*/ 	.word	0x00019c98
        /*04d4*/ 	.short	0x0100
        /*04d6*/ 	.byte	0x08
	.zero		1


	//   ....[17]....
        /*04d8*/ 	.word	0x00000690
        /*04dc*/ 	.word	0x000000ff
        /*04e0*/ 	.word	0x00019ca8
        /*04e4*/ 	.short	0x0100
        /*04e6*/ 	.byte	0x08
	.zero		1


	//   ....[18]....
        /*04e8*/ 	.word	0x000007e0
        /*04ec*/ 	.word	0x000000ff
        /*04f0*/ 	.word	0x00019cb0
        /*04f4*/ 	.short	0x0100
        /*04f6*/ 	.byte	0x08
	.zero		1


	//   ....[19]....
        /*04f8*/ 	.word	0x000007f0
        /*04fc*/ 	.word	0x000000ff
        /*0500*/ 	.word	0x00019cc0
        /*0504*/ 	.short	0x0100
        /*0506*/ 	.byte	0x08
	.zero		1


	//   ....[20]....
        /*0508*/ 	.word	0x00000800
        /*050c*/ 	.word	0x000000ff
        /*0510*/ 	.word	0x00019cb8
        /*0514*/ 	.short	0x0100
        /*0516*/ 	.byte	0x08
	.zero		1


	//   ....[21]....
        /*0518*/ 	.word	0x00000810
        /*051c*/ 	.word	0x000000ff
        /*0520*/ 	.word	0x00019cc8
        /*0524*/ 	.short	0x0100
        /*0526*/ 	.byte	0x08
	.zero		1


	//   ....[22]....
        /*0528*/ 	.word	0x00001390
        /*052c*/ 	.word	0x000000ff
        /*0530*/ 	.word	0x00019c00
        /*0534*/ 	.short	0x010a
        /*0536*/ 	.byte	0x32
	.zero		1


	//   ....[23]....
        /*0538*/ 	.word	0x00001430
        /*053c*/ 	.word	0x00000003
        /*0540*/ 	.word	0x00019c30
        /*0544*/ 	.short	0x010a
        /*0546*/ 	.byte	0x3f
	.zero		1


	//   ....[24]....
        /*0548*/ 	.word	0x00001480
        /*054c*/ 	.word	0x00000003
        /*0550*/ 	.word	0x00019c30
        /*0554*/ 	.short	0x010a
        /*0556*/ 	.byte	0x3f
	.zero		1


	//   ....[25]....
        /*0558*/ 	.word	0x00001ef0
        /*055c*/ 	.word	0x000000ff
        /*0560*/ 	.word	0x00000000
        /*0564*/ 	.short	0x0101
        /*0566*/ 	.byte	0x07
	.zero		1


	//   ....[26]....
        /*0568*/ 	.word	0x00003da0
        /*056c*/ 	.word	0x000000ff
        /*0570*/ 	.word	0x00019c30
        /*0574*/ 	.short	0x010a
        /*0576*/ 	.byte	0x15
	.zero		1


	//   ....[27]....
        /*0578*/ 	.word	0x00003de0
        /*057c*/ 	.word	0x000000ff
        /*0580*/ 	.word	0x00019c30
        /*0584*/ 	.short	0x010a
        /*0586*/ 	.byte	0x15
	.zero		1


	//   ....[28]....
        /*0588*/ 	.word	0x00003f40
        /*058c*/ 	.word	0x000000ff
        /*0590*/ 	.word	0x00019c50
        /*0594*/ 	.short	0x010a
        /*0596*/ 	.byte	0x0b
	.zero		1


	//   ....[29]....
        /*0598*/ 	.word	0x00003f80
        /*059c*/ 	.word	0x000000ff
        /*05a0*/ 	.word	0x00019c50
        /*05a4*/ 	.short	0x010a
        /*05a6*/ 	.byte	0x0b
	.zero		1


	//   ....[30]....
        /*05a8*/ 	.word	0x00004660
        /*05ac*/ 	.word	0x000000ff
        /*05b0*/ 	.word	0x00000000
        /*05b4*/ 	.short	0x0101
        /*05b6*/ 	.byte	0x07
	.zero		1


	//   ....[31]....
        /*05b8*/ 	.word	0x00005bb0
        /*05bc*/ 	.word	0x000000ff
        /*05c0*/ 	.word	0x00000000
        /*05c4*/ 	.short	0x0101
        /*05c6*/ 	.byte	0x07
	.zero		1


	//   ....[32]....
        /*05c8*/ 	.word	0x00006110
        /*05cc*/ 	.word	0x000000ff
        /*05d0*/ 	.word	0x00019c50
        /*05d4*/ 	.short	0x010a
        /*05d6*/ 	.byte	0x07
	.zero		1


	//   ....[33]....
        /*05d8*/ 	.word	0x00006150
        /*05dc*/ 	.word	0x000000ff
        /*05e0*/ 	.word	0x00019c50
        /*05e4*/ 	.short	0x010a
        /*05e6*/ 	.byte	0x07
	.zero		1


	//   ....[34]....
        /*05e8*/ 	.word	0x00006c40
        /*05ec*/ 	.word	0x000000ff
        /*05f0*/ 	.word	0x00000000
        /*05f4*/ 	.short	0x0101
        /*05f6*/ 	.byte	0x07
	.zero		1


	//   ....[35]....
        /*05f8*/ 	.word	0x00007c70
        /*05fc*/ 	.word	0x000000ff
        /*0600*/ 	.word	0x00000000
        /*0604*/ 	.short	0x0101
        /*0606*/ 	.byte	0x04
	.zero		1


	//   ....[36]....
        /*0608*/ 	.word	0x00009060
        /*060c*/ 	.word	0x00000004
        /*0610*/ 	.word	0x00019c80
        /*0614*/ 	.short	0x010a
        /*0616*/ 	.byte	0x3f
	.zero		1


	//   ....[37]....
        /*0618*/ 	.word	0x000093a0
        /*061c*/ 	.word	0x00000004
        /*0620*/ 	.word	0x00019c70
        /*0624*/ 	.short	0x0107
        /*0626*/ 	.byte	0x3f
	.zero		1


	//   ....[38]....
        /*0628*/ 	.word	0x00009460
        /*062c*/ 	.word	0x00000004
        /*0630*/ 	.word	0x00019c70
        /*0634*/ 	.short	0x0101
        /*0636*/ 	.byte	0x3f
	.zero		1


	//   ....[39]....
        /*0638*/ 	.word	0x00009490
        /*063c*/ 	.word	0x00000004
        /*0640*/ 	.word	0x00019c40
        /*0644*/ 	.short	0x010a
        /*0646*/ 	.byte	0x3f
	.zero		1


	//   ....[40]....
        /*0648*/ 	.word	0x000097c0
        /*064c*/ 	.word	0x00000004
        /*0650*/ 	.word	0x00019c30
        /*0654*/ 	.short	0x0107
        /*0656*/ 	.byte	0x3f
	.zero		1


	//   ....[41]....
        /*0658*/ 	.word	0x00009880
        /*065c*/ 	.word	0x00000004
        /*0660*/ 	.word	0x00019c30
        /*0664*/ 	.short	0x0101
        /*0666*/ 	.byte	0x3f
	.zero		1


	//   ....[42]....
        /*0668*/ 	.word	0x0000a100
        /*066c*/ 	.word	0x000000ff
        /*0670*/ 	.word	0x00019c00
        /*0674*/ 	.short	0x0107
        /*0676*/ 	.byte	0x2b
	.zero		1


	//   ....[43]....
        /*0678*/ 	.word	0x0000a150
        /*067c*/ 	.word	0x000000ff
        /*0680*/ 	.word	0x00019c00
        /*0684*/ 	.short	0x0101
        /*0686*/ 	.byte	0x2b
	.zero		1


	//   ....[44]....
        /*0688*/ 	.word	0x0000a180
        /*068c*/ 	.word	0x000000ff
        /*0690*/ 	.word	0x00019c20
        /*0694*/ 	.short	0x010a
        /*0696*/ 	.byte	0x2b
	.zero		1


	//   ....[45]....
        /*0698*/ 	.word	0x0000a4d0
        /*069c*/ 	.word	0x00000005
        /*06a0*/ 	.word	0x00019c80
        /*06a4*/ 	.short	0x010a
        /*06a6*/ 	.byte	0x3f
	.zero		1


	//   ....[46]....
        /*06a8*/ 	.word	0x0000a800
        /*06ac*/ 	.word	0x00000005
        /*06b0*/ 	.word	0x00019c70
        /*06b4*/ 	.short	0x0107
        /*06b6*/ 	.byte	0x3f
	.zero		1


	//   ....[47]....
        /*06b8*/ 	.word	0x0000a8c0
        /*06bc*/ 	.word	0x00000005
        /*06c0*/ 	.word	0x00019c70
        /*06c4*/ 	.short	0x0101
        /*06c6*/ 	.byte	0x3f
	.zero		1


	//   ....[48]....
        /*06c8*/ 	.word	0x0000a8f0
        /*06cc*/ 	.word	0x00000005
        /*06d0*/ 	.word	0x00019c40
        /*06d4*/ 	.short	0x010a
        /*06d6*/ 	.byte	0x3f
	.zero		1


	//   ....[49]....
        /*06d8*/ 	.word	0x0000abe0
        /*06dc*/ 	.word	0x00000005
        /*06e0*/ 	.word	0x00019c30
        /*06e4*/ 	.short	0x0107
        /*06e6*/ 	.byte	0x3f
	.zero		1


	//   ....[50]....
        /*06e8*/ 	.word	0x0000acb0
        /*06ec*/ 	.word	0x00000005
        /*06f0*/ 	.word	0x00019c30
        /*06f4*/ 	.short	0x0101
        /*06f6*/ 	.byte	0x3f
	.zero		1


	//   ....[51]....
        /*06f8*/ 	.word	0x0000ad30
        /*06fc*/ 	.word	0x00000002
        /*0700*/ 	.word	0x00019c70
        /*0704*/ 	.short	0x010a
        /*0706*/ 	.byte	0x3f
	.zero		1


	//   ....[52]....
        /*0708*/ 	.word	0x0000adc0
        /*070c*/ 	.word	0x00000002
        /*0710*/ 	.word	0x00019c60
        /*0714*/ 	.short	0x010a
        /*0716*/ 	.byte	0x3f
	.zero		1


	//   ....[53]....
        /*0718*/ 	.word	0x0000b130
        /*071c*/ 	.word	0x00000002
        /*0720*/ 	.word	0x00019c50
        /*0724*/ 	.short	0x0101
        /*0726*/ 	.byte	0x3f
	.zero		1


	//   ....[54]....
        /*0728*/ 	.word	0x0000b1c0
        /*072c*/ 	.word	0x00000002
        /*0730*/ 	.word	0x00000000
        /*0734*/ 	.short	0x0101
        /*0736*/ 	.byte	0x3f
	.zero		1


	//   ....[55]....
        /*0738*/ 	.word	0x0000b260
        /*073c*/ 	.word	0x00000002
        /*0740*/ 	.word	0x00019c70
        /*0744*/ 	.short	0x010a
        /*0746*/ 	.byte	0x3f
	.zero		1


	//   ....[56]....
        /*0748*/ 	.word	0x0000b2f0
        /*074c*/ 	.word	0x00000002
        /*0750*/ 	.word	0x00019c60
        /*0754*/ 	.short	0x010a
        /*0756*/ 	.byte	0x3f
	.zero		1


	//   ....[57]....
        /*0758*/ 	.word	0x0000b660
        /*075c*/ 	.word	0x00000002
        /*0760*/ 	.word	0x00019c50
        /*0764*/ 	.short	0x0101
        /*0766*/ 	.byte	0x3f
	.zero		1


	//   ....[58]....
        /*0768*/ 	.word	0x0000b750
        /*076c*/ 	.word	0x00000002
        /*0770*/ 	.word	0x00000000
        /*0774*/ 	.short	0x0101
        /*0776*/ 	.byte	0x3f
	.zero		1


	//   ....[59]....
        /*0778*/ 	.word	0x0000b7e0
        /*077c*/ 	.word	0x00000004
        /*0780*/ 	.word	0x00019c20
        /*0784*/ 	.short	0x010a
        /*0786*/ 	.byte	0x3f
	.zero		1


	//   ....[60]....
        /*0788*/ 	.word	0x0000b910
        /*078c*/ 	.word	0x00000005
        /*0790*/ 	.word	0x00019c40
        /*0794*/ 	.short	0x010a
        /*0796*/ 	.byte	0x3f
	.zero		1


	//   ....[61]....
        /*0798*/ 	.word	0x0000b9b0
        /*079c*/ 	.word	0x00000013
        /*07a0*/ 	.word	0x00019c40
        /*07a4*/ 	.short	0x010a
        /*07a6*/ 	.byte	0x3f
	.zero		1


	//   ....[62]....
        /*07a8*/ 	.word	0x0000b9f0
        /*07ac*/ 	.word	0x00000005
        /*07b0*/ 	.word	0x00019c60
        /*07b4*/ 	.short	0x010a
        /*07b6*/ 	.byte	0x3f
	.zero		1


	//   ....[63]....
        /*07b8*/ 	.word	0x0000ba30
        /*07bc*/ 	.word	0x00000013
        /*07c0*/ 	.word	0x00019c60
        /*07c4*/ 	.short	0x010a
        /*07c6*/ 	.byte	0x3f
	.zero		1


	//   ....[64]....
        /*07c8*/ 	.word	0x0000ba70
        /*07cc*/ 	.word	0x00000005
        /*07d0*/ 	.word	0x00019c80
        /*07d4*/ 	.short	0x010a
        /*07d6*/ 	.byte	0x3f
	.zero		1


	//   ....[65]....
        /*07d8*/ 	.word	0x0000bab0
        /*07dc*/ 	.word	0x00000013
        /*07e0*/ 	.word	0x00019c80
        /*07e4*/ 	.short	0x010a
        /*07e6*/ 	.byte	0x3f
	.zero		1


	//   ....[66]....
        /*07e8*/ 	.word	0x0000bb20
        /*07ec*/ 	.word	0x00000003
        /*07f0*/ 	.word	0x00019c00
        /*07f4*/ 	.short	0x010a
        /*07f6*/ 	.byte	0x3f
	.zero		1


	//   ....[67]....
        /*07f8*/ 	.word	0x0000bb70
        /*07fc*/ 	.word	0x00000003
        /*0800*/ 	.word	0x00019c30
        /*0804*/ 	.short	0x010a
        /*0806*/ 	.byte	0x3f
	.zero		1


	//   ....[68]....
        /*0808*/ 	.word	0x0000bbd0
        /*080c*/ 	.word	0x00000008
        /*0810*/ 	.word	0x00019c30
        /*0814*/ 	.short	0x010a
        /*0816*/ 	.byte	0x3f
	.zero		1


	//   ....[69]....
        /*0818*/ 	.word	0x0000bc30
        /*081c*/ 	.word	0x00000008
        /*0820*/ 	.word	0x00019c50
        /*0824*/ 	.short	0x010a
        /*0826*/ 	.byte	0x3f
	.zero		1


	//   ....[70]....
        /*0828*/ 	.word	0x0000bc90
        /*082c*/ 	.word	0x00000003
        /*0830*/ 	.word	0x00019c50
        /*0834*/ 	.short	0x010a
        /*0836*/ 	.byte	0x3f
	.zero		1


	//   ....[71]....
        /*0838*/ 	.word	0x0000bd90
        /*083c*/ 	.word	0x00000004
        /*0840*/ 	.word	0x00019c80
        /*0844*/ 	.short	0x010a
        /*0846*/ 	.byte	0x3f
	.zero		1


	//   ....[72]....
        /*0848*/ 	.word	0x0000c080
        /*084c*/ 	.word	0x00000004
        /*0850*/ 	.word	0x00019c40
        /*0854*/ 	.short	0x010a
        /*0856*/ 	.byte	0x3f
	.zero		1


	//   ....[73]....
        /*0858*/ 	.word	0x0000c6d0
        /*085c*/ 	.word	0x00000003
        /*0860*/ 	.word	0x00019c20
        /*0864*/ 	.short	0x010a
        /*0866*/ 	.byte	0x3f
	.zero		1


	//   ....[74]....
        /*0868*/ 	.word	0x0000c720
        /*086c*/ 	.word	0x00000005
        /*0870*/ 	.word	0x00019c80
        /*0874*/ 	.short	0x010a
        /*0876*/ 	.byte	0x3f
	.zero		1


	//   ....[75]....
        /*0878*/ 	.word	0x0000ca20
        /*087c*/ 	.word	0x00000005
        /*0880*/ 	.word	0x00019c40
        /*0884*/ 	.short	0x010a
        /*0886*/ 	.byte	0x3f
	.zero		1


	//   ....[76]....
        /*0888*/ 	.word	0x0000ccd0
        /*088c*/ 	.word	0x00000002
        /*0890*/ 	.word	0x00019c70
        /*0894*/ 	.short	0x010a
        /*0896*/ 	.byte	0x3f
	.zero		1


	//   ....[77]....
        /*0898*/ 	.word	0x0000cd20
        /*089c*/ 	.word	0x00000002
        /*08a0*/ 	.word	0x00019c60
        /*08a4*/ 	.short	0x010a
        /*08a6*/ 	.byte	0x3f
	.zero		1


	//   ....[78]....
        /*08a8*/ 	.word	0x0000cd70
        /*08ac*/ 	.word	0x00000002
        /*08b0*/ 	.word	0x00019c70
        /*08b4*/ 	.short	0x010a
        /*08b6*/ 	.byte	0x3f
	.zero		1


	//   ....[79]....
        /*08b8*/ 	.word	0x0000cdc0
        /*08bc*/ 	.word	0x00000002
        /*08c0*/ 	.word	0x00019c60
        /*08c4*/ 	.short	0x010a
        /*08c6*/ 	.byte	0x3f
	.zero		1


	//   ....[80]....
        /*08c8*/ 	.word	0x0000ce10
        /*08cc*/ 	.word	0x00000004
        /*08d0*/ 	.word	0x00019c20
        /*08d4*/ 	.short	0x010a
        /*08d6*/ 	.byte	0x3f
	.zero		1


	//   ....[81]....
        /*08d8*/ 	.word	0x0000ce60
        /*08dc*/ 	.word	0x00000005
        /*08e0*/ 	.word	0x00019c40
        /*08e4*/ 	.short	0x010a
        /*08e6*/ 	.byte	0x3f
	.zero		1


	//   ....[82]....
        /*08e8*/ 	.word	0x0000ceb0
        /*08ec*/ 	.word	0x00000013
        /*08f0*/ 	.word	0x00019c40
        /*08f4*/ 	.short	0x010a
        /*08f6*/ 	.byte	0x3f
	.zero		1


	//   ....[83]....
        /*08f8*/ 	.word	0x0000cf00
        /*08fc*/ 	.word	0x00000005
        /*0900*/ 	.word	0x00019c60
        /*0904*/ 	.short	0x010a
        /*0906*/ 	.byte	0x3f
	.zero		1


	//   ....[84]....
        /*0908*/ 	.word	0x0000cf50
        /*090c*/ 	.word	0x00000013
        /*0910*/ 	.word	0x00019c60
        /*0914*/ 	.short	0x010a
        /*0916*/ 	.byte	0x3f
	.zero		1


	//   ....[85]....
        /*0918*/ 	.word	0x0000cfa0
        /*091c*/ 	.word	0x00000005
        /*0920*/ 	.word	0x00019c80
        /*0924*/ 	.short	0x010a
        /*0926*/ 	.byte	0x3f
	.zero		1


	//----- nvinfo : EIATTR_NUM_MBARRIERS
	.align		4
.L_91:
        /*0928*/ 	.byte	0x03, 0x38
        /*092a*/ 	.short	0x0016


	//----- nvinfo : EIATTR_EXIT_INSTR_OFFSETS
	.align		4
        /*092c*/ 	.byte	0x04, 0x1c
        /*092e*/ 	.short	(.L_93 - .L_92)


	//   ....[0]....
.L_92:
        /*0930*/ 	.word	0x00000930


	//   ....[1]....
        /*0934*/ 	.word	0x00007f00


	//   ....[2]....
        /*0938*/ 	.word	0x0000b850


	//   ....[3]....
        /*093c*/ 	.word	0x0000bb00


	//----- nvinfo : EIATTR_MAX_THREADS
	.align		4
.L_93:
        /*0940*/ 	.byte	0x04, 0x05
        /*0942*/ 	.short	(.L_95 - .L_94)
.L_94:
        /*0944*/ 	.word	0x00000200
        /*0948*/ 	.word	0x00000001
        /*094c*/ 	.word	0x00000001


	//----- nvinfo : EIATTR_CRS_STACK_SIZE
	.align		4
.L_95:
        /*0950*/ 	.byte	0x04, 0x1e
        /*0952*/ 	.short	(.L_97 - .L_96)
.L_96:
        /*0954*/ 	.word	0x00000000


	//----- nvinfo : EIATTR_CBANK_PARAM_SIZE
	.align		4
.L_97:
        /*0958*/ 	.byte	0x03, 0x19
        /*095a*/ 	.short	0x0a70


	//----- nvinfo : EIATTR_PARAM_CBANK
	.align		4
        /*095c*/ 	.byte	0x04, 0x0a
        /*095e*/ 	.short	(.L_99 - .L_98)
	.align		4
.L_98:
        /*0960*/ 	.word	index@(.nv.constant0._ZN7cutlass13device_kernelIN5flash11enable_sm90INS1_16FlashAttnFwdSm90INS1_25CollectiveMainloopFwdSm90ILi2EN4cute5tupleIJNS5_1CILi1EEES8_S8_EEENS6_IJNS7_ILi192EEENS7_ILi128EEENS7_ILi96EEEEEELi96ENS_12float_e4m3_tEfNS_4arch4Sm90ELb0ELb0ELb1ELb0ELb1ELb0ELb0ELb1ELb1ELb1ELb0ELb0EEENS1_21CollectiveEpilogueFwdINS6_IJSA_SC_SB_EEES9_NS_10bfloat16_tESG_Li384ELb0ELb1ELb0ELb1EEENS1_29StaticPersistentTileSchedulerILb0EEEEEEEEEvNT_6ParamsE)
        /*0964*/ 	.short	0x0210
        /*0966*/ 	.short	0x0a70


	//----- nvinfo : EIATTR_SW_WAR
	.align		4
.L_99:
        /*0968*/ 	.byte	0x04, 0x36
        /*096a*/ 	.short	(.L_101 - .L_100)
.L_100:
        /*096c*/ 	.word	0x00000008
.L_101:


//--------------------- .nv.info._ZN7cutlass13device_kernelIN5flash11enable_sm90INS1_16FlashAttnFwdSm90INS1_25CollectiveMainloopFwdSm90ILi2EN4cute5tupleIJNS5_1CILi1EEES8_S8_EEENS6_IJNS7_ILi192EEENS7_ILi128EEENS7_ILi96EEEEEELi96ENS_12float_e4m3_tEfNS_4arch4Sm90ELb0ELb0ELb1ELb1ELb1ELb0ELb0ELb1ELb1ELb1ELb0ELb0EEENS1_21CollectiveEpilogueFwdINS6_IJSA_SC_SB_EEES9_NS_10bfloat16_tESG_Li384ELb1ELb1ELb0ELb1EEENS1_36VarlenDynamicPersistentTileSchedulerILi192ELi128ELi384ELi128ELb0ELb1ELb1ELb0ELb1ELb1EEEEEEEEEvNT_6ParamsE --------------------------
	.section	.nv.info._ZN7cutlass13device_kernelIN5flash11enable_sm90INS1_16FlashAttnFwdSm90INS1_25CollectiveMainloopFwdSm90ILi2EN4cute5tupleIJNS5_1CILi1EEES8_S8_EEENS6_IJNS7_ILi192EEENS7_ILi128EEENS7_ILi96EEEEEELi96ENS_12float_e4m3_tEfNS_4arch4Sm90ELb0ELb0ELb1ELb1ELb1ELb0ELb0ELb1ELb1ELb1ELb0ELb0EEENS1_21CollectiveEpilogueFwdINS6_IJSA_SC_SB_EEES9_NS_10bfloat16_tESG_Li384ELb1ELb1ELb0ELb1EEENS1_36VarlenDynamicPersistentTileSchedulerILi192ELi128ELi384ELi128ELb0ELb1ELb1ELb0ELb1ELb1EEEEEEEEEvNT_6ParamsE,"",@"SHT_CUDA_INFO"
	.sectionflags	@""
	.align	4


	//----- nvinfo : EIATTR_CUDA_API_VERSION
	.align		4
        /*0000*/ 	.byte	0x04, 0x37
        /*0002*/ 	.short	(.L_103 - .L_102)
.L_102:
        /*0004*/ 	.word	0x00000082


	//----- nvinfo : EIATTR_KPARAM_INFO
	.align		4
.L_103:
        /*0008*/ 	.byte	0x04, 0x17
        /*000a*/ 	.short	(.L_105 - .L_104)
.L_104:
        /*000c*/ 	.word	0x00000000
        /*0010*/ 	.short	0x0000
        /*0012*/ 	.short	0x0070
        /*0014*/ 	.byte	0x00, 0xf0, 0x01, 0x2a


	//----- nvinfo : EIATTR_SPARSE_MMA_MASK
	.align		4
.L_105:
        /*0018*/ 	.byte	0x03, 0x50
        /*001a*/ 	.short	0x0000


	//----- nvinfo : EIATTR_MAXREG_COUNT
	.align		4
        /*001c*/ 	.byte	0x03, 0x1b
        /*001e*/ 	.short	0x0080


	//----- nvinfo : EIATTR_NUM_BARRIERS
	.align		4
        /*0020*/ 	.byte	0x02, 0x4c
        /*0022*/ 	.byte	0x09
	.zero		1


	//----- nvinfo : EIATTR_EXTERNS
	.align		4
        /*0024*/ 	.byte	0x04, 0x0f
        /*0026*/ 	.short	(.L_107 - .L_106)


	//   ....[0]....
	.align		4
.L_106:
        /*0028*/ 	.word	index@(__assertfail)


	//----- nvinfo : EIATTR_ANNOTATIONS
	.align		4
.L_107:
        /*002c*/ 	.byte	0x04, 0x55
        /*002e*/ 	.short	(.L_109 - .L_108)


	//   ....[0]....
.L_108:
        /*0030*/ 	.word	0x00000001
        /*0034*/ 	.byte	0xd0, 0x98, 0x00, 0x00, 0x01, 0x00, 0x00, 0x00, 0x20, 0x9b, 0x00, 0x00, 0x01, 0x00, 0x00, 0x00
        /* <DEDUP_REMOVED lines=13> */
        /*0114*/ 	.byte	0x00, 0xeb, 0x00, 0x00


	//----- nvinfo : EIATTR_MERCURY_ISA_VERSION
	.align		4
.L_109:
        /*0118*/ 	.byte	0x03, 0x5f
        /*011a*/ 	.short	0x0101


	//----- nvinfo : EIATTR_UNUSED_LOAD_BYTE_OFFSET
	.align		4
        /*011c*/ 	.byte	0x04, 0x44
        /*011e*/ 	.short	(.L_111 - .L_110)


	//   ....[0]....
.L_110:
        /*0120*/ 	.word	0x00000940
        /*0124*/ 	.word	0x0000fff0


	//   ....[1]....
        /*0128*/ 	.word	0x00006e60
        /*012c*/ 	.word	0x0000fff0


	//----- nvinfo : EIATTR_INT_WARP_WIDE_INSTR_OFFSETS
	.align		4
.L_111:
        /*0130*/ 	.byte	0x04, 0x31
        /*0132*/ 	.short	(.L_113 - .L_112)


	//   ....[0]....
.L_112:
        /*0134*/ 	.word	0x000000c0


	//   ....[1]....
        /*0138*/ 	.word	0x000000d0


	//   ....[2]....
        /*013c*/ 	.word	0x00000170


	//   ....[3]....
        /*0140*/ 	.word	0x0000a250


	//   ....[4]....
        /*0144*/ 	.word	0x0000a2e0


	//   ....[5]....
        /*0148*/ 	.word	0x0000d0f0


	//   ....[6]....
        /*014c*/ 	.word	0x0000d180


	//----- nvinfo : EIATTR_COOP_GROUP_MASK_REGIDS
	.align		4
.L_113:
        /*0150*/ 	.byte	0x04, 0x29
        /*0152*/ 	.short	(.L_115 - .L_114)


	//   ....[0]....
.L_114:
        /*0154*/ 	.word	0xffffffff


	//   ....[1]....
        /*0158*/ 	.word	0xffffffff


	//   ....[2]....
        /*015c*/ 	.word	0xffffffff


	//   ....[3]....
        /*0160*/ 	.word	0xffffffff


	//   ....[4]....
        /*0164*/ 	.word	0xffffffff


	//   ....[5]....
        /*0168*/ 	.word	0xffffffff


	//   ....[6]....
        /*016c*/ 	.word	0xffffffff


	//   ....[7]....
        /*0170*/ 	.word	0xffffffff


	//   ....[8]....
        /*0174*/ 	.word	0xffffffff


	//   ....[9]....
        /*0178*/ 	.word	0xffffffff


	//   ....[10]....
        /*017c*/ 	.word	0xffffffff


	//   ....[11]....
        /*0180*/ 	.word	0xffffffff


	//   ....[12]....
        /*0184*/ 	.word	0xffffffff


	//   ....[13]....
        /*0188*/ 	.word	0xffffffff


	//   ....[14]....
        /*018c*/ 	.word	0xffffffff


	//   ....[15]....
        /*0190*/ 	.word	0xffffffff


	//   ....[16]....
        /*0194*/ 	.word	0xffffffff


	//   ....[17]....
        /*0198*/ 	.word	0xffffffff


	//   ....[18]....
        /*019c*/ 	.word	0xffffffff


	//   ....[19]....
        /*01a0*/ 	.word	0xffffffff


	//   ....[20]....
        /*01a4*/ 	.word	0xffffffff


	//   ....[21]....
        /*01a8*/ 	.word	0xffffffff


	//   ....[22]....
        /*01ac*/ 	.word	0xffffffff


	//   ....[23]....
        /*01b0*/ 	.word	0xffffffff


	//   ....[24]....
        /*01b4*/ 	.word	0xffffffff


	//   ....[25]....
        /*01b8*/ 	.word	0xffffffff


	//   ....[26]....
        /*01bc*/ 	.word	0xffffffff


	//   ....[27]....
        /*01c0*/ 	.word	0xffffffff


	//   ....[28]....
        /*01c4*/ 	.word	0xffffffff


	//   ....[29]....
        /*01c8*/ 	.word	0xffffffff


	//   ....[30]....
        /*01cc*/ 	.word	0xffffffff


	//   ....[31]....
        /*01d0*/ 	.word	0xffffffff


	//   ....[32]....
        /*01d4*/ 	.word	0xffffffff


	//   ....[33]....
        /*01d8*/ 	.word	0xffffffff


	//   ....[34]....
        /*01dc*/ 	.word	0xffffffff


	//   ....[35]....
        /*01e0*/ 	.word	0xffffffff


	//   ....[36]....
        /*01e4*/ 	.word	0xffffffff


	//   ....[37]....
        /*01e8*/ 	.word	0xffffffff


	//   ....[38]....
        /*01ec*/ 	.word	0xffffffff


	//   ....[39]....
        /*01f0*/ 	.word	0xffffffff


	//   ....[40]....
        /*01f4*/ 	.word	0xffffffff


	//   ....[41]....
        /*01f8*/ 	.word	0xffffffff


	//   ....[42]....
        /*01fc*/ 	.word	0xffffffff


	//   ....[43]....
        /*0200*/ 	.word	0xffffffff


	//   ....[44]....
        /*0204*/ 	.word	0xffffffff


	//   ....[45]....
        /*0208*/ 	.word	0xffffffff


	//   ....[46]....
        /*020c*/ 	.word	0xffffffff


	//   ....[47]....
        /*0210*/ 	.word	0xffffffff


	//   ....[48]....
        /*0214*/ 	.word	0xffffffff


	//   ....[49]....
        /*0218*/ 	.word	0xffffffff


	//   ....[50]....
        /*021c*/ 	.word	0xffffffff


	//   ....[51]....
        /*0220*/ 	.word	0xffffffff


	//   ....[52]....
        /*0224*/ 	.word	0xffffffff


	//   ....[53]....
        /*0228*/ 	.word	0xffffffff


	//   ....[54]....
        /*022c*/ 	.word	0xffffffff


	//   ....[55]....
        /*0230*/ 	.word	0xffffffff


	//   ....[56]....
        /*0234*/ 	.word	0xffffffff


	//   ....[57]....
        /*0238*/ 	.word	0xffffffff


	//   ....[58]....
        /*023c*/ 	.word	0xffffffff


	//   ....[59]....
        /*0240*/ 	.word	0xffffffff


	//   ....[60]....
        /*0244*/ 	.word	0xffffffff


	//   ....[61]....
        /*0248*/ 	.word	0xffffffff


	//   ....[62]....
        /*024c*/ 	.word	0xffffffff


	//   ....[63]....
        /*0250*/ 	.word	0xffffffff


	//   ....[64]....
        /*0254*/ 	.word	0xffffffff


	//   ....[65]....
        /*0258*/ 	.word	0xffffffff


	//   ....[66]....
        /*025c*/ 	.word	0xffffffff


	//   ....[67]....
        /*0260*/ 	.word	0xffffffff


	//   ....[68]....
        /*0264*/ 	.word	0xffffffff


	//   ....[69]....
        /*0268*/ 	.word	0xffffffff


	//   ....[70]....
        /*026c*/ 	.word	0xffffffff


	//   ....[71]....
        /*0270*/ 	.word	0xffffffff


	//   ....[72]....
        /*0274*/ 	.word	0xffffffff


	//   ....[73]....
        /*0278*/ 	.word	0xffffffff


	//   ....[74]....
        /*027c*/ 	.word	0xffffffff


	//   ....[75]....
        /*0280*/ 	.word	0xffffffff


	//   ....[76]....
        /*0284*/ 	.word	0xffffffff


	//   ....[77]....
        /*0288*/ 	.word	0xffffffff


	//   ....[78]....
        /*028c*/ 	.word	0xffffffff


	//   ....[79]....
        /*0290*/ 	.word	0xffffffff


	//   ....[80]....
        /*0294*/ 	.word	0xffffffff


	//   ....[81]....
        /*0298*/ 	.word	0xffffffff


	//   ....[82]....
        /*029c*/ 	.word	0xffffffff


	//   ....[83]....
        /*02a0*/ 	.word	0xffffffff


	//   ....[84]....
        /*02a4*/ 	.word	0xffffffff


	//   ....[85]....
        /*02a8*/ 	.word	0xffffffff


	//   ....[86]....
        /*02ac*/ 	.word	0xffffffff


	//   ....[87]....
        /*02b0*/ 	.word	0xffffffff


	//   ....[88]....
        /*02b4*/ 	.word	0xffffffff


	//   ....[89]....
        /*02b8*/ 	.word	0xffffffff


	//   ....[90]....
        /*02bc*/ 	.word	0xffffffff


	//   ....[91]....
        /*02c0*/ 	.word	0xffffffff


	//   ....[92]....
        /*02c4*/ 	.word	0xffffffff


	//   ....[93]....
        /*02c8*/ 	.word	0xffffffff


	//   ....[94]....
        /*02cc*/ 	.word	0xffffffff


	//   ....[95]....
        /*02d0*/ 	.word	0xffffffff


	//   ....[96]....
        /*02d4*/ 	.word	0xffffffff


	//   ....[97]....
        /*02d8*/ 	.word	0xffffffff


	//   ....[98]....
        /*02dc*/ 	.word	0xffffffff


	//   ....[99]....
        /*02e0*/ 	.word	0xffffffff


	//   ....[100]....
        /*02e4*/ 	.word	0xffffffff


	//   ....[101]....
        /*02e8*/ 	.word	0xffffffff


	//   ....[102]....
        /*02ec*/ 	.word	0xffffffff


	//   ....[103]....
        /*02f0*/ 	.word	0xffffffff


	//   ....[104]....
        /*02f4*/ 	.word	0xffffffff


	//   ....[105]....
        /*02f8*/ 	.word	0xffffffff


	//   ....[106]....
        /*02fc*/ 	.word	0xffffffff


	//   ....[107]....
        /*0300*/ 	.word	0xffffffff


	//   ....[108]....
        /*0304*/ 	.word	0xffffffff


	//   ....[109]....
        /*0308*/ 	.word	0xffffffff


	//   ....[110]....
        /*030c*/ 	.word	0xffffffff


	//   ....[111]....
        /*0310*/ 	.word	0x0500000f


	//   ....[112]....
        /*0314*/ 	.word	0x0500000f


	//   ....[113]....
        /*0318*/ 	.word	0x0500000f


	//   ....[114]....
        /*031c*/ 	.word	0x0500000f


	//   ....[115]....
        /*0320*/ 	.word	0x0500000f


	//   ....[116]....
        /*0324*/ 	.word	0x0500000f


	//   ....[117]....
        /*0328*/ 	.word	0x0500000f


	//   ....[118]....
        /*032c*/ 	.word	0x0500000f


	//   ....[119]....
        /*0330*/ 	.word	0x0500000f


	//   ....[120]....
        /*0334*/ 	.word	0x0500000f


	//   ....[121]....
        /*0338*/ 	.word	0x0500000f


	//   ....[122]....
        /*033c*/ 	.word	0x0500000f


	//   ....[123]....
        /*0340*/ 	.word	0x0500000f


	//   ....[124]....
        /*0344*/ 	.word	0x0500000f


	//   ....[125]....
        /*0348*/ 	.word	0x0500000f


	//   ....[126]....
        /*034c*/ 	.word	0x0500000f


	//   ....[127]....
        /*0350*/ 	.word	0x0500000f


	//   ....[128]....
        /*0354*/ 	.word	0x0500000f


	//   ....[129]....
        /*0358*/ 	.word	0x0500000f


	//   ....[130]....
        /*035c*/ 	.word	0x0500000f


	//   ....[131]....
        /*0360*/ 	.word	0x0500000f


	//   ....[132]....
        /*0364*/ 	.word	0x0500000f


	//   ....[133]....
        /*0368*/ 	.word	0x0500000f


	//   ....[134]....
        /*036c*/ 	.word	0x0500000f


	//----- nvinfo : EIATTR_COOP_GROUP_INSTR_OFFSETS
	.align		4
.L_115:
        /*0370*/ 	.byte	0x04, 0x28
        /*0372*/ 	.short	(.L_117 - .L_116)


	//   ....[0]....
.L_116:
        /*0374*/ 	.word	0x00000070


	//   ....[1]....
        /*0378*/ 	.word	0x000000b0


	//   ....[2]....
        /*037c*/ 	.word	0x000002d0


	//   ....[3]....
        /*0380*/ 	.word	0x00000430


	//   ....[4]....
        /*0384*/ 	.word	0x00000550


	//   ....[5]....
        /*0388*/ 	.word	0x000006b0


	//   ....[6]....
        /*038c*/ 	.word	0x00001270


	//   ....[7]....
        /*0390*/ 	.word	0x00002d50


	//   ....[8]....
        /*0394*/ 	.word	0x00002db0


	//   ....[9]....
        /*0398*/ 	.word	0x00003380


	//   ....[10]....
        /*039c*/ 	.word	0x000033f0


	//   ....[11]....
        /*03a0*/ 	.word	0x00005160


	//   ....[12]....
        /*03a4*/ 	.word	0x00005190


	//   ....[13]....
        /*03a8*/ 	.word	0x000051b0


	//   ....[14]....
        /*03ac*/ 	.word	0x000051d0


	//   ....[15]....
        /*03b0*/ 	.word	0x000067c0


	//   ....[16]....
        /*03b4*/ 	.word	0x000067e0


	//   ....[17]....
        /*03b8*/ 	.word	0x00006850


	//   ....[18]....
        /*03bc*/ 	.word	0x00006860


	//   ....[19]....
        /*03c0*/ 	.word	0x00007530


	//   ....[20]....
        /*03c4*/ 	.word	0x00007540


	//   ....[21]....
        /*03c8*/ 	.word	0x00007550


	//   ....[22]....
        /*03cc*/ 	.word	0x00007560


	//   ....[23]....
        /*03d0*/ 	.word	0x00007570


	//   ....[24]....
        /*03d4*/ 	.word	0x00007580


	//   ....[25]....
        /*03d8*/ 	.word	0x00007590


	//   ....[26]....
        /*03dc*/ 	.word	0x000075a0


	//   ....[27]....
        /*03e0*/ 	.word	0x000075b0


	//   ....[28]....
        /*03e4*/ 	.word	0x000075e0


	//   ....[29]....
        /*03e8*/ 	.word	0x00007610


	//   ....[30]....
        /*03ec*/ 	.word	0x00007620


	//   ....[31]....
        /*03f0*/ 	.word	0x00007650


	//   ....[32]....
        /*03f4*/ 	.word	0x00007660


	//   ....[33]....
        /*03f8*/ 	.word	0x00007670


	//   ....[34]....
        /*03fc*/ 	.word	0x000076a0


	//   ....[35]....
        /*0400*/ 	.word	0x000076b0


	//   ....[36]....
        /*0404*/ 	.word	0x000076e0


	//   ....[37]....
        /*0408*/ 	.word	0x000076f0


	//   ....[38]....
        /*040c*/ 	.word	0x00007700


	//   ....[39]....
        /*0410*/ 	.word	0x00007710


	//   ....[40]....
        /*0414*/ 	.word	0x00007730


	//   ....[41]....
        /*0418*/ 	.word	0x00007760


	//   ....[42]....
        /*041c*/ 	.word	0x00007790


	//   ....[43]....
        /*0420*/ 	.word	0x00007d50


	//   ....[44]....
        /*0424*/ 	.word	0x00007d90


	//   ....[45]....
        /*0428*/ 	.word	0x00007dd0


	//   ....[46]....
        /*042c*/ 	.word	0x00007e10


	//   ....[47]....
        /*0430*/ 	.word	0x000082e0


	//   ....[48]....
        /*0434*/ 	.word	0x00008310


	//   ....[49]....
        /*0438*/ 	.word	0x00008410


	//   ....[50]....
        /*043c*/ 	.word	0x00008430


	//   ....[51]....
        /*0440*/ 	.word	0x00008d40


	//   ....[52]....
        /*0444*/ 	.word	0x00008d50


	//   ....[53]....
        /*0448*/ 	.word	0x00008e50


	//   ....[54]....
        /*044c*/ 	.word	0x00008e70


	//   ....[55]....
        /*0450*/ 	.word	0x00008fe0


	//   ....[56]....
        /*0454*/ 	.word	0x00009190


	//   ....[57]....
        /*0458*/ 	.word	0x000091c0


	//   ....[58]....
        /*045c*/ 	.word	0x000091f0


	//   ....[59]....
        /*0460*/ 	.word	0x00009220


	//   ....[60]....
        /*0464*/ 	.word	0x00009250


	//   ....[61]....
        /*0468*/ 	.word	0x00009290


	//   ....[62]....
        /*046c*/ 	.word	0x000093e0


	//   ....[63]....
        /*0470*/ 	.word	0x00009410


	//   ....[64]....
        /*0474*/ 	.word	0x00009440


	//   ....[65]....
        /*0478*/ 	.word	0x00009470


	//   ....[66]....
        /*047c*/ 	.word	0x000094a0


	//   ....[67]....
        /*0480*/ 	.word	0x000094e0


	//   ....[68]....
        /*0484*/ 	.word	0x00009560


	//   ....[69]....
        /*0488*/ 	.word	0x000095a0


	//   ....[70]....
        /*048c*/ 	.word	0x00009630


	//   ....[71]....
        /*0490*/ 	.word	0x0000ae90


	//   ....[72]....
        /*0494*/ 	.word	0x0000aec0


	//   ....[73]....
        /*0498*/ 	.word	0x0000aee0


	//   ....[74]....
        /*049c*/ 	.word	0x0000afc0


	//   ....[75]....
        /*04a0*/ 	.word	0x0000b360


	//   ....[76]....
        /*04a4*/ 	.word	0x0000b370


	//   ....[77]....
        /*04a8*/ 	.word	0x0000b380


	//   ....[78]....
        /*04ac*/ 	.word	0x0000b390


	//   ....[79]....
        /*04b0*/ 	.word	0x0000bc70


	//   ....[80]....
        /*04b4*/ 	.word	0x0000bca0


	//   ....[81]....
        /*04b8*/ 	.word	0x0000bcc0


	//   ....[82]....
        /*04bc*/ 	.word	0x0000bcd0


	//   ....[83]....
        /*04c0*/ 	.word	0x0000bce0


	//   ....[84]....
        /*04c4*/ 	.word	0x0000bdf0


	//   ....[85]....
        /*04c8*/ 	.word	0x0000c540


	//   ....[86]....
        /*04cc*/ 	.word	0x0000c560


	//   ....[87]....
        /*04d0*/ 	.word	0x0000c570


	//   ....[88]....
        /*04d4*/ 	.word	0x0000c5d0


	//   ....[89]....
        /*04d8*/ 	.word	0x0000c930


	//   ....[90]....
        /*04dc*/ 	.word	0x0000c940


	//   ....[91]....
        /*04e0*/ 	.word	0x0000c950


	//   ....[92]....
        /*04e4*/ 	.word	0x0000c9b0


	//   ....[93]....
        /*04e8*/ 	.word	0x0000d8d0


	//   ....[94]....
        /*04ec*/ 	.word	0x0000d8e0


	//   ....[95]....
        /*04f0*/ 	.word	0x0000d910


	//   ....[96]....
        /*04f4*/ 	.word	0x0000d940


	//   ....[97]....
        /*04f8*/ 	.word	0x0000d970


	//   ....[98]....
        /*04fc*/ 	.word	0x0000d980


	//   ....[99]....
        /*0500*/ 	.word	0x0000d9b0


	//   ....[100]....
        /*0504*/ 	.word	0x0000d9f0


	//   ....[101]....
        /*0508*/ 	.word	0x0000db30


	//   ....[102]....
        /*050c*/ 	.word	0x0000db60


	//   ....[103]....
        /*0510*/ 	.word	0x0000dba0


	//   ....[104]....
        /*0514*/ 	.word	0x0000dbd0


	//   ....[105]....
        /*0518*/ 	.word	0x0000dc00


	//   ....[106]....
        /*051c*/ 	.word	0x0000dc30


	//   ....[107]....
        /*0520*/ 	.word	0x0000dce0


	//   ....[108]....
        /*0524*/ 	.word	0x0000dd20


	//   ....[109]....
        /*0528*/ 	.word	0x0000dd70


	//   ....[110]....
        /*052c*/ 	.word	0x0000e1c0


	//   ....[111]....
        /*0530*/ 	.word	0x0000e710


	//   ....[112]....
        /*0534*/ 	.word	0x0000e800


	//   ....[113]....
        /*0538*/ 	.word	0x0000e890


	//   ....[114]....
        /*053c*/ 	.word	0x0000ea20


	//   ....[115]....
        /*0540*/ 	.word	0x0000eac0


	//   ....[116]....
        /*0544*/ 	.word	0x0000ebc0


	//   ....[117]....
        /*0548*/ 	.word	0x0000ec50


	//   ....[118]....
        /*054c*/ 	.word	0x0000ecb0


	//   ....[119]....
        /*0550*/ 	.word	0x0000ed50


	//   ....[120]....
        /*0554*/ 	.word	0x0000ee60


	//   ....[121]....
        /*0558*/ 	.word	0x0000eec0


	//   ....[122]....
        /*055c*/ 	.word	0x0000ef20


	//   ....[123]....
        /*0560*/ 	.word	0x0000f000


	//   ....[124]....
        /*0564*/ 	.word	0x0000f0d0


	//   ....[125]....
        /*0568*/ 	.word	0x0000f150


	//   ....[126]....
        /*056c*/ 	.word	0x0000f2f0


	//   ....[127]....
        /*0570*/ 	.word	0x0000f390


	//   ....[128]....
        /*0574*/ 	.word	0x0000f3f0


	//   ....[129]....
        /*0578*/ 	.word	0x0000f4c0


	//   ....[130]....
        /*057c*/ 	.word	0x0000f5b0


	//   ....[131]....
        /*0580*/ 	.word	0x0000f640


	//   ....[132]....
        /*0584*/ 	.word	0x0000f6a0


	//   ....[133]....
        /*0588*/ 	.word	0x0000f770


	//   ....[134]....
        /*058c*/ 	.word	0x0000f9d0


	//----- nvinfo : EIATTR_REG_RECONFIG
	.align		4
.L_117:
        /*0590*/ 	.byte	0x01, 0x54
	.zero		2


	//----- nvinfo : EIATTR_SYSCALL_OFFSETS
	.align		4
        /*0594*/ 	.byte	0x04, 0x46
        /*0596*/ 	.short	(.L_119 - .L_118)


	//   ....[0]....
.L_118:
        /*0598*/ 	.word	0x00001460


	//   ....[1]....
        /*059c*/ 	.word	0x0000a440


	//   ....[2]....
        /*05a0*/ 	.word	0x0000a5b0


	//   ....[3]....
        /*05a4*/ 	.word	0x0000a700


	//   ....[4]....
        /*05a8*/ 	.word	0x0000a840


	//   ....[5]....
        /*05ac*/ 	.word	0x0000b780


	//----- nvinfo : EIATTR_MBARRIER_INSTR_OFFSETS
	.align		4
.L_119:
        /*05b0*/ 	.byte	0x04, 0x39
        /*05b2*/ 	.short	(.L_121 - .L_120)


	//   ....[0]....
.L_120:
        /*05b4*/ 	.word	0x00000180
        /*05b8*/ 	.word	0x000000ff
        /*05bc*/ 	.word	0x00019c00
        /*05c0*/ 	.short	0x0100
        /*05c2*/ 	.byte	0x08
	.zero		1


	//   ....[1]....
        /*05c4*/ 	.word	0x00000190
        /*05c8*/ 	.word	0x000000ff
        /*05cc*/ 	.word	0x00019c20
        /*05d0*/ 	.short	0x0100
        /*05d2*/ 	.byte	0x08
	.zero		1


	//   ....[2]....
        /*05d4*/ 	.word	0x00000280
        /*05d8*/ 	.word	0x000000ff
        /*05dc*/ 	.word	0x00019c30
        /*05e0*/ 	.short	0x0100
        /*05e2*/ 	.byte	0x08
	.zero		1


	//   ....[3]....
        /*05e4*/ 	.word	0x00000290
        /*05e8*/ 	.word	0x000000ff
        /*05ec*/ 	.word	0x00019c40
        /*05f0*/ 	.short	0x0100
        /*05f2*/ 	.byte	0x08
	.zero		1


	//   ....[4]....
        /*05f4*/ 	.word	0x000002a0
        /*05f8*/ 	.word	0x000000ff
        /*05fc*/ 	.word	0x00019c38
        /*0600*/ 	.short	0x0100
        /*0602*/ 	.byte	0x08
	.zero		1


	//   ....[5]....
        /*0604*/ 	.word	0x000002b0
        /*0608*/ 	.word	0x000000ff
        /*060c*/ 	.word	0x00019c48
        /*0610*/ 	.short	0x0100
        /*0612*/ 	.byte	0x08
	.zero		1


	//   ....[6]....
        /*0614*/ 	.word	0x000003e0
        /*0618*/ 	.word	0x000000ff
        /*061c*/ 	.word	0x00019c50
        /*0620*/ 	.short	0x0100
        /*0622*/ 	.byte	0x08
	.zero		1


	//   ....[7]....
        /*0624*/ 	.word	0x000003f0
        /*0628*/ 	.word	0x000000ff
        /*062c*/ 	.word	0x00019c60
        /*0630*/ 	.short	0x0100
        /*0632*/ 	.byte	0x08
	.zero		1


	//   ....[8]....
        /*0634*/ 	.word	0x00000400
        /*0638*/ 	.word	0x000000ff
        /*063c*/ 	.word	0x00019c58
        /*0640*/ 	.short	0x0100
        /*0642*/ 	.byte	0x08
	.zero		1


	//   ....[9]....
        /*0644*/ 	.word	0x00000410
        /*0648*/ 	.word	0x000000ff
        /*064c*/ 	.word	0x00019c68
        /*0650*/ 	.short	0x0100
        /*0652*/ 	.byte	0x08
	.zero		1


	//   ....[10]....
        /*0654*/ 	.word	0x00000500
        /*0658*/ 	.word	0x000000ff
        /*065c*/ 	.word	0x00019c70
        /*0660*/ 	.short	0x0100
        /*0662*/ 	.byte	0x06
	.zero		1


	//   ....[11]....
        /*0664*/ 	.word	0x00000510
        /*0668*/ 	.word	0x000000ff
        /*066c*/ 	.word	0x00019c80
        /*0670*/ 	.short	0x0100
        /*0672*/ 	.byte	0x06
	.zero		1


	//   ....[12]....
        /*0674*/ 	.word	0x00000520
        /*0678*/ 	.word	0x000000ff
        /*067c*/ 	.word	0x00019c78
        /*0680*/ 	.short	0x0100
        /*0682*/ 	.byte	0x06
	.zero		1


	//   ....[13]....
        /*0684*/ 	.word	0x00000530
        /*0688*/ 	.word	0x000000ff
        /*068c*/ 	.word	0x00019c88
        /*0690*/ 	.short	0x0100
        /*0692*/ 	.byte	0x06
	.zero		1


	//   ....[14]....
        /*0694*/ 	.word	0x00000660
        /*0698*/ 	.word	0x000000ff
        /*069c*/ 	.word	0x00019c90
        /*06a0*/ 	.short	0x0100
        /*06a2*/ 	.byte	0x08
	.zero		1


	//   ....[15]....
        /*06a4*/ 	.word	0x00000670
        /*06a8*/ 	.word	0x000000ff
        /*06ac*/ 	.word	0x00019ca0
        /*06b0*/ 	.short	0x0100
        /*06b2*/ 	.byte	0x08
	.zero		1


	//   ....[16]....
        /*06b4*/ 	.word	0x00000680
        /*06b8*/ 	.word	0x000000ff
        /*06bc*/ 	.word	0x00019c98
        /*06c0*/ 	.short	0x0100
        /*06c2*/ 	.byte	0x08
	.zero		1


	//   ....[17]....
        /*06c4*/ 	.word	0x00000690
        /*06c8*/ 	.word	0x000000ff
        /*06cc*/ 	.word	0x00019ca8
        /*06d0*/ 	.short	0x0100
        /*06d2*/ 	.byte	0x08
	.zero		1


	//   ....[18]....
        /*06d4*/ 	.word	0x000007e0
        /*06d8*/ 	.word	0x000000ff
        /*06dc*/ 	.word	0x00019cb0
        /*06e0*/ 	.short	0x0100
        /*06e2*/ 	.byte	0x08
	.zero		1


	//   ....[19]....
        /*06e4*/ 	.word	0x000007f0
        /*06e8*/ 	.word	0x000000ff
        /*06ec*/ 	.word	0x00019cc0
        /*06f0*/ 	.short	0x0100
        /*06f2*/ 	.byte	0x08
	.zero		1


	//   ....[20]....
        /*06f4*/ 	.word	0x00000800
        /*06f8*/ 	.word	0x000000ff
        /*06fc*/ 	.word	0x00019cb8
        /*0700*/ 	.short	0x0100
        /*0702*/ 	.byte	0x08
	.zero		1


	//   ....[21]....
        /*0704*/ 	.word	0x00000810
        /*0708*/ 	.word	0x000000ff
        /*070c*/ 	.word	0x00019cc8
        /*0710*/ 	.short	0x0100
        /*0712*/ 	.byte	0x08
	.zero		1


	//   ....[22]....
        /*0714*/ 	.word	0x00001790
        /*0718*/ 	.word	0x000000ff
        /*071c*/ 	.word	0x00019c00
        /*0720*/ 	.short	0x010a
        /*0722*/ 	.byte	0x31
	.zero		1


	//   ....[23]....
        /*0724*/ 	.word	0x00001830
        /*0728*/ 	.word	0x00000003
        /*072c*/ 	.word	0x00019c30
        /*0730*/ 	.short	0x010a
        /*0732*/ 	.byte	0x3f
	.zero		1


	//   ....[24]....
        /*0734*/ 	.word	0x00001880
        /*0738*/ 	.word	0x00000003
        /*073c*/ 	.word	0x00019c30
        /*0740*/ 	.short	0x010a
        /*0742*/ 	.byte	0x3f
	.zero		1


	//   ....[25]....
        /*0744*/ 	.word	0x000022e0
        /*0748*/ 	.word	0x000000ff
        /*074c*/ 	.word	0x00000000
        /*0750*/ 	.short	0x0101
        /*0752*/ 	.byte	0x06
	.zero		1


	//   ....[26]....
        /*0754*/ 	.word	0x000041a0
        /*0758*/ 	.word	0x000000ff
        /*075c*/ 	.word	0x00019c30
        /*0760*/ 	.short	0x010a
        /*0762*/ 	.byte	0x13
	.zero		1


	//   ....[27]....
        /*0764*/ 	.word	0x000041e0
        /*0768*/ 	.word	0x000000ff
        /*076c*/ 	.word	0x00019c30
        /*0770*/ 	.short	0x010a
        /*0772*/ 	.byte	0x13
	.zero		1


	//   ....[28]....
        /*0774*/ 	.word	0x00004340
        /*0778*/ 	.word	0x000000ff
        /*077c*/ 	.word	0x00019c50
        /*0780*/ 	.short	0x010a
        /*0782*/ 	.byte	0x0b
	.zero		1


	//   ....[29]....
        /*0784*/ 	.word	0x00004380
        /*0788*/ 	.word	0x000000ff
        /*078c*/ 	.word	0x00019c50
        /*0790*/ 	.short	0x010a
        /*0792*/ 	.byte	0x0b
	.zero		1


	//   ....[30]....
        /*0794*/ 	.word	0x00004a50
        /*0798*/ 	.word	0x000000ff
        /*079c*/ 	.word	0x00000000
        /*07a0*/ 	.short	0x0101
        /*07a2*/ 	.byte	0x13
	.zero		1


	//   ....[31]....
        /*07a4*/ 	.word	0x00005fa0
        /*07a8*/ 	.word	0x000000ff
        /*07ac*/ 	.word	0x00000000
        /*07b0*/ 	.short	0x0101
        /*07b2*/ 	.byte	0x06
	.zero		1


	//   ....[32]....
        /*07b4*/ 	.word	0x00006500
        /*07b8*/ 	.word	0x000000ff
        /*07bc*/ 	.word	0x00019c50
        /*07c0*/ 	.short	0x010a
        /*07c2*/ 	.byte	0x0e
	.zero		1


	//   ....[33]....
        /*07c4*/ 	.word	0x00006540
        /*07c8*/ 	.word	0x000000ff
        /*07cc*/ 	.word	0x00019c50
        /*07d0*/ 	.short	0x010a
        /*07d2*/ 	.byte	0x0e
	.zero		1


	//   ....[34]....
        /*07d4*/ 	.word	0x00006b40
        /*07d8*/ 	.word	0x000000ff
        /*07dc*/ 	.word	0x00000000
        /*07e0*/ 	.short	0x0101
        /*07e2*/ 	.byte	0x04
	.zero		1


	//   ....[35]....
        /*07e4*/ 	.word	0x00008300
        /*07e8*/ 	.word	0x00000008
        /*07ec*/ 	.word	0x00000000
        /*07f0*/ 	.short	0x0101
        /*07f2*/ 	.byte	0x3f
	.zero		1


	//   ....[36]....
        /*07f4*/ 	.word	0x0000aca0
        /*07f8*/ 	.word	0x00000004
        /*07fc*/ 	.word	0x00019c80
        /*0800*/ 	.short	0x010a
        /*0802*/ 	.byte	0x3f
	.zero		1


	//   ....[37]....
        /*0804*/ 	.word	0x0000b090
        /*0808*/ 	.word	0x00000004
        /*080c*/ 	.word	0x00019c70
        /*0810*/ 	.short	0x0107
        /*0812*/ 	.byte	0x3f
	.zero		1


	//   ....[38]....
        /*0814*/ 	.word	0x0000b150
        /*0818*/ 	.word	0x00000004
        /*081c*/ 	.word	0x00019c70
        /*0820*/ 	.short	0x0101
        /*0822*/ 	.byte	0x3f
	.zero		1


	//   ....[39]....
        /*0824*/ 	.word	0x0000b1a0
        /*0828*/ 	.word	0x00000004
        /*082c*/ 	.word	0x00019c40
        /*0830*/ 	.short	0x010a
        /*0832*/ 	.byte	0x3f
	.zero		1


	//   ....[40]....
        /*0834*/ 	.word	0x0000b4b0
        /*0838*/ 	.word	0x00000004
        /*083c*/ 	.word	0x00019c30
        /*0840*/ 	.short	0x0107
        /*0842*/ 	.byte	0x3f
	.zero		1


	//   ....[41]....
        /*0844*/ 	.word	0x0000b570
        /*0848*/ 	.word	0x00000004
        /*084c*/ 	.word	0x00019c30
        /*0850*/ 	.short	0x0101
        /*0852*/ 	.byte	0x3f
	.zero		1


	//   ....[42]....
        /*0854*/ 	.word	0x0000bed0
        /*0858*/ 	.word	0x00000016
        /*085c*/ 	.word	0x00019c00
        /*0860*/ 	.short	0x0107
        /*0862*/ 	.byte	0x3f
	.zero		1


	//   ....[43]....
        /*0864*/ 	.word	0x0000bfd0
        /*0868*/ 	.word	0x00000016
        /*086c*/ 	.word	0x00019c00
        /*0870*/ 	.short	0x0101
        /*0872*/ 	.byte	0x3f
	.zero		1


	//   ....[44]....
        /*0874*/ 	.word	0x0000bff0
        /*0878*/ 	.word	0x00000016
        /*087c*/ 	.word	0x00019c20
        /*0880*/ 	.short	0x010a
        /*0882*/ 	.byte	0x3f
	.zero		1


	//   ....[45]....
        /*0884*/ 	.word	0x0000c360
        /*0888*/ 	.word	0x00000000
        /*088c*/ 	.word	0x00019c80
        /*0890*/ 	.short	0x010a
        /*0892*/ 	.byte	0x3f
	.zero		1


	//   ....[46]....
        /*0894*/ 	.word	0x0000c670
        /*0898*/ 	.word	0x00000000
        /*089c*/ 	.word	0x00019c70
        /*08a0*/ 	.short	0x0107
        /*08a2*/ 	.byte	0x3f
	.zero		1


	//   ....[47]....
        /*08a4*/ 	.word	0x0000c730
        /*08a8*/ 	.word	0x00000000
        /*08ac*/ 	.word	0x00019c70
        /*08b0*/ 	.short	0x0101
        /*08b2*/ 	.byte	0x3f
	.zero		1


	//   ....[48]....
        /*08b4*/ 	.word	0x0000c760
        /*08b8*/ 	.word	0x00000000
        /*08bc*/ 	.word	0x00019c40
        /*08c0*/ 	.short	0x010a
        /*08c2*/ 	.byte	0x3f
	.zero		1


	//   ....[49]....
        /*08c4*/ 	.word	0x0000ca50
        /*08c8*/ 	.word	0x00000000
        /*08cc*/ 	.word	0x00019c30
        /*08d0*/ 	.short	0x0107
        /*08d2*/ 	.byte	0x3f
	.zero		1


	//   ....[50]....
        /*08d4*/ 	.word	0x0000cb10
        /*08d8*/ 	.word	0x00000000
        /*08dc*/ 	.word	0x00019c30
        /*08e0*/ 	.short	0x0101
        /*08e2*/ 	.byte	0x3f
	.zero		1


	//   ....[51]....
        /*08e4*/ 	.word	0x0000cba0
        /*08e8*/ 	.word	0x00000002
        /*08ec*/ 	.word	0x00019c70
        /*08f0*/ 	.short	0x010a
        /*08f2*/ 	.byte	0x3f
	.zero		1


	//   ....[52]....
        /*08f4*/ 	.word	0x0000cc30
        /*08f8*/ 	.word	0x00000002
        /*08fc*/ 	.word	0x00019c60
        /*0900*/ 	.short	0x010a
        /*0902*/ 	.byte	0x3f
	.zero		1


	//   ....[53]....
        /*0904*/ 	.word	0x0000cfc0
        /*0908*/ 	.word	0x00000002
        /*090c*/ 	.word	0x00019c50
        /*0910*/ 	.short	0x0101
        /*0912*/ 	.byte	0x3f
	.zero		1


	//   ....[54]....
        /*0914*/ 	.word	0x0000d050
        /*0918*/ 	.word	0x00000002
        /*091c*/ 	.word	0x00000000
        /*0920*/ 	.short	0x0101
        /*0922*/ 	.byte	0x3f
	.zero		1


	//   ....[55]....
        /*0924*/ 	.word	0x0000d210
        /*0928*/ 	.word	0x00000003
        /*092c*/ 	.word	0x00019c70
        /*0930*/ 	.short	0x010a
        /*0932*/ 	.byte	0x3f
	.zero		1


	//   ....[56]....
        /*0934*/ 	.word	0x0000d290
        /*0938*/ 	.word	0x00000003
        /*093c*/ 	.word	0x00019c60
        /*0940*/ 	.short	0x010a
        /*0942*/ 	.byte	0x3f
	.zero		1


	//   ....[57]....
        /*0944*/ 	.word	0x0000d630
        /*0948*/ 	.word	0x00000003
        /*094c*/ 	.word	0x00019c50
        /*0950*/ 	.short	0x0101
        /*0952*/ 	.byte	0x3f
	.zero		1


	//   ....[58]....
        /*0954*/ 	.word	0x0000d6d0
        /*0958*/ 	.word	0x00000003
        /*095c*/ 	.word	0x00000000
        /*0960*/ 	.short	0x0101
        /*0962*/ 	.byte	0x3f
	.zero		1


	//   ....[59]....
        /*0964*/ 	.word	0x0000e140
        /*0968*/ 	.word	0x00000004
        /*096c*/ 	.word	0x00019c20
        /*0970*/ 	.short	0x010a
        /*0972*/ 	.byte	0x3f
	.zero		1


	//   ....[60]....
        /*0974*/ 	.word	0x0000e2c0
        /*0978*/ 	.word	0x00000005
        /*097c*/ 	.word	0x00019c40
        /*0980*/ 	.short	0x010a
        /*0982*/ 	.byte	0x3f
	.zero		1


	//   ....[61]....
        /*0984*/ 	.word	0x0000e360
        /*0988*/ 	.word	0x00000017
        /*098c*/ 	.word	0x00019c40
        /*0990*/ 	.short	0x010a
        /*0992*/ 	.byte	0x3f
	.zero		1


	//   ....[62]....
        /*0994*/ 	.word	0x0000e3a0
        /*0998*/ 	.word	0x00000005
        /*099c*/ 	.word	0x00019c60
        /*09a0*/ 	.short	0x010a
        /*09a2*/ 	.byte	0x3f
	.zero		1


	//   ....[63]....
        /*09a4*/ 	.word	0x0000e3e0
        /*09a8*/ 	.word	0x00000017
        /*09ac*/ 	.word	0x00019c60
        /*09b0*/ 	.short	0x010a
        /*09b2*/ 	.byte	0x3f
	.zero		1


	//   ....[64]....
        /*09b4*/ 	.word	0x0000e420
        /*09b8*/ 	.word	0x00000005
        /*09bc*/ 	.word	0x00019c80
        /*09c0*/ 	.short	0x010a
        /*09c2*/ 	.byte	0x3f
	.zero		1


	//   ....[65]....
        /*09c4*/ 	.word	0x0000e460
        /*09c8*/ 	.word	0x00000017
        /*09cc*/ 	.word	0x00019c80
        /*09d0*/ 	.short	0x010a
        /*09d2*/ 	.byte	0x3f
	.zero		1


	//   ....[66]....
        /*09d4*/ 	.word	0x0000e4d0
        /*09d8*/ 	.word	0x00000003
        /*09dc*/ 	.word	0x00019c00
        /*09e0*/ 	.short	0x010a
        /*09e2*/ 	.byte	0x3f
	.zero		1


	//   ....[67]....
        /*09e4*/ 	.word	0x0000e520
        /*09e8*/ 	.word	0x00000003
        /*09ec*/ 	.word	0x00019c30
        /*09f0*/ 	.short	0x010a
        /*09f2*/ 	.byte	0x3f
	.zero		1


	//   ....[68]....
        /*09f4*/ 	.word	0x0000e580
        /*09f8*/ 	.word	0x00000008
        /*09fc*/ 	.word	0x00019c30
        /*0a00*/ 	.short	0x010a
        /*0a02*/ 	.byte	0x3f
	.zero		1


	//   ....[69]....
        /*0a04*/ 	.word	0x0000e5e0
        /*0a08*/ 	.word	0x00000008
        /*0a0c*/ 	.word	0x00019c50
        /*0a10*/ 	.short	0x010a
        /*0a12*/ 	.byte	0x3f
	.zero		1


	//   ....[70]....
        /*0a14*/ 	.word	0x0000e640
        /*0a18*/ 	.word	0x00000003
        /*0a1c*/ 	.word	0x00019c50
        /*0a20*/ 	.short	0x010a
        /*0a22*/ 	.byte	0x3f
	.zero		1


	//   ....[71]....
        /*0a24*/ 	.word	0x0000e750
        /*0a28*/ 	.word	0x00000004
        /*0a2c*/ 	.word	0x00019c80
        /*0a30*/ 	.short	0x010a
        /*0a32*/ 	.byte	0x3f
	.zero		1


	//   ....[72]....
        /*0a34*/ 	.word	0x0000eb10
        /*0a38*/ 	.word	0x00000004
        /*0a3c*/ 	.word	0x00019c40
        /*0a40*/ 	.short	0x010a
        /*0a42*/ 	.byte	0x3f
	.zero		1


	//   ....[73]....
        /*0a44*/ 	.word	0x0000f1f0
        /*0a48*/ 	.word	0x00000016
        /*0a4c*/ 	.word	0x00019c20
        /*0a50*/ 	.short	0x010a
        /*0a52*/ 	.byte	0x3f
	.zero		1


	//   ....[74]....
        /*0a54*/ 	.word	0x0000f240
        /*0a58*/ 	.word	0x00000000
        /*0a5c*/ 	.word	0x00019c80
        /*0a60*/ 	.short	0x010a
        /*0a62*/ 	.byte	0x3f
	.zero		1


	//   ....[75]....
        /*0a64*/ 	.word	0x0000f500
        /*0a68*/ 	.word	0x00000000
        /*0a6c*/ 	.word	0x00019c40
        /*0a70*/ 	.short	0x010a
        /*0a72*/ 	.byte	0x3f
	.zero		1


	//   ....[76]....
        /*0a74*/ 	.word	0x0000f7b0
        /*0a78*/ 	.word	0x00000002
        /*0a7c*/ 	.word	0x00019c70
        /*0a80*/ 	.short	0x010a
        /*0a82*/ 	.byte	0x3f
	.zero		1


	//   ....[77]....
        /*0a84*/ 	.word	0x0000f800
        /*0a88*/ 	.word	0x00000002
        /*0a8c*/ 	.word	0x00019c60
        /*0a90*/ 	.short	0x010a
        /*0a92*/ 	.byte	0x3f
	.zero		1


	//   ....[78]....
        /*0a94*/ 	.word	0x0000f850
        /*0a98*/ 	.word	0x00000003
        /*0a9c*/ 	.word	0x00019c70
        /*0aa0*/ 	.short	0x010a
        /*0aa2*/ 	.byte	0x3f
	.zero		1


	//   ....[79]....
        /*0aa4*/ 	.word	0x0000f8a0
        /*0aa8*/ 	.word	0x00000003
        /*0aac*/ 	.word	0x00019c60
        /*0ab0*/ 	.short	0x010a
        /*0ab2*/ 	.byte	0x3f
	.zero		1


	//   ....[80]....
        /*0ab4*/ 	.word	0x0000f8f0
        /*0ab8*/ 	.word	0x00000004
        /*0abc*/ 	.word	0x00019c20
        /*0ac0*/ 	.short	0x010a
        /*0ac2*/ 	.byte	0x3f
	.zero		1


	//   ....[81]....
        /*0ac4*/ 	.word	0x0000fa90
        /*0ac8*/ 	.word	0x00000005
        /*0acc*/ 	.word	0x00019c40
        /*0ad0*/ 	.short	0x010a
        /*0ad2*/ 	.byte	0x3f
	.zero		1


	//   ....[82]....
        /*0ad4*/ 	.word	0x0000fae0
        /*0ad8*/ 	.word	0x00000017
        /*0adc*/ 	.word	0x00019c40
        /*0ae0*/ 	.short	0x010a
        /*0ae2*/ 	.byte	0x3f
	.zero		1


	//   ....[83]....
        /*0ae4*/ 	.word	0x0000fb30
        /*0ae8*/ 	.word	0x00000005
        /*0aec*/ 	.word	0x00019c60
        /*0af0*/ 	.short	0x010a
        /*0af2*/ 	.byte	0x3f
	.zero		1


	//   ....[84]....
        /*0af4*/ 	.word	0x0000fb80
        /*0af8*/ 	.word	0x00000017
        /*0afc*/ 	.word	0x00019c60
        /*0b00*/ 	.short	0x010a
        /*0b02*/ 	.byte	0x3f
	.zero		1


	//   ....[85]....
        /*0b04*/ 	.word	0x0000fbd0
        /*0b08*/ 	.word	0x00000005
        /*0b0c*/ 	.word	0x00019c80
        /*0b10*/ 	.short	0x010a
        /*0b12*/ 	.byte	0x3f
	.zero		1


	//----- nvinfo : EIATTR_NUM_MBARRIERS
	.align		4
.L_121:
        /*0b14*/ 	.byte	0x03, 0x38
        /*0b16*/ 	.short	0x0016


	//----- nvinfo : EIATTR_EXIT_INSTR_OFFSETS
	.align		4
        /*0b18*/ 	.byte	0x04, 0x1c
        /*0b1a*/ 	.short	(.L_123 - .L_122)


	//   ....[0]....
.L_122:
        /*0b1c*/ 	.word	0x00000980


	//   ....[1]....
        /*0b20*/ 	.word	0x00008f90


	//   ....[2]....
        /*0b24*/ 	.word	0x0000e4b0


	//----- nvinfo : EIATTR_MAX_THREADS
	.align		4
.L_123:
        /*0b28*/ 	.byte	0x04, 0x05
        /*0b2a*/ 	.short	(.L_125 - .L_124)
.L_124:
        /*0b2c*/ 	.word	0x00000200
        /*0b30*/ 	.word	0x00000001
        /*0b34*/ 	.word	0x00000001


	//----- nvinfo : EIATTR_CRS_STACK_SIZE
	.align		4
.L_125:
        /*0b38*/ 	.byte	0x04, 0x1e
        /*0b3a*/ 	.short	(.L_127 - .L_126)
.L_126:
        /*0b3c*/ 	.word	0x00000000


	//----- nvinfo : EIATTR_CBANK_PARAM_SIZE
	.align		4
.L_127:
        /*0b40*/ 	.byte	0x03, 0x19
        /*0b42*/ 	.short	0x0af0


	//----- nvinfo : EIATTR_PARAM_CBANK
	.align		4
        /*0b44*/ 	.byte	0x04, 0x0a
        /*0b46*/ 	.short	(.L_129 - .L_128)
	.align		4
.L_128:
        /*0b48*/ 	.word	index@(.nv.constant0._ZN7cutlass13device_kernelIN5flash11enable_sm90INS1_16FlashAttnFwdSm90INS1_25CollectiveMainloopFwdSm90ILi2EN4cute5tupleIJNS5_1CILi1EEES8_S8_EEENS6_IJNS7_ILi192EEENS7_ILi128EEENS7_ILi96EEEEEELi96ENS_12float_e4m3_tEfNS_4arch4Sm90ELb0ELb0ELb1ELb1ELb1ELb0ELb0ELb1ELb1ELb1ELb0ELb0EEENS1_21CollectiveEpilogueFwdINS6_IJSA_SC_SB_EEES9_NS_10bfloat16_tESG_Li384ELb1ELb1ELb0ELb1EEENS1_36VarlenDynamicPersistentTileSchedulerILi192ELi128ELi384ELi128ELb0ELb1ELb1ELb0ELb1ELb1EEEEEEEEEvNT_6ParamsE)
        /*0b4c*/ 	.short	0x0210
        /*0b4e*/ 	.short	0x0af0


	//----- nvinfo : EIATTR_SW_WAR
	.align		4
.L_129:
        /*0b50*/ 	.byte	0x04, 0x36
        /*0b52*/ 	.short	(.L_131 - .L_130)
.L_130:
        /*0b54*/ 	.word	0x00000008
.L_131:


//--------------------- .nv.info._ZN7cutlass13device_kernelIN5flash11enable_sm90INS1_16FlashAttnFwdSm90INS1_25CollectiveMainloopFwdSm90ILi2EN4cute5tupleIJNS5_1CILi1EEES8_S8_EEENS6_IJNS7_ILi192EEENS7_ILi128EEENS7_ILi96EEEEEELi96ENS_12float_e4m3_tEfNS_4arch4Sm90ELb0ELb0ELb1ELb1ELb1ELb1ELb0ELb1ELb1ELb1ELb0ELb0EEENS1_21CollectiveEpilogueFwdINS6_IJSA_SC_SB_EEES9_NS_10bfloat16_tESG_Li384ELb1ELb1ELb0ELb1EEENS1_36VarlenDynamicPersistentTileSchedulerILi192ELi128ELi384ELi128ELb0ELb1ELb1ELb0ELb1ELb1EEEEEEEEEvNT_6ParamsE --------------------------
	.section	.nv.info._ZN7cutlass13device_kernelIN5flash11enable_sm90INS1_16FlashAttnFwdSm90INS1_25CollectiveMainloopFwdSm90ILi2EN4cute5tupleIJNS5_1CILi1EEES8_S8_EEENS6_IJNS7_ILi192EEENS7_ILi128EEENS7_ILi96EEEEEELi96ENS_12float_e4m3_tEfNS_4arch4Sm90ELb0ELb0ELb1ELb1ELb1ELb1ELb0ELb1ELb1ELb1ELb0ELb0EEENS1_21CollectiveEpilogueFwdINS6_IJSA_SC_SB_EEES9_NS_10bfloat16_tESG_Li384ELb1ELb1ELb0ELb1EEENS1_36VarlenDynamicPersistentTileSchedulerILi192ELi128ELi384ELi128ELb0ELb1ELb1ELb0ELb1ELb1EEEEEEEEEvNT_6ParamsE,"",@"SHT_CUDA_INFO"
	.sectionflags	@""
	.align	4


	//----- nvinfo : EIATTR_CUDA_API_VERSION
	.align		4
        /*0000*/ 	.byte	0x04, 0x37
        /*0002*/ 	.short	(.L_133 - .L_132)
.L_132:
        /*0004*/ 	.word	0x00000082


	//----- nvinfo : EIATTR_KPARAM_INFO
	.align		4
.L_133:
        /*0008*/ 	.byte	0x04, 0x17
        /*000a*/ 	.short	(.L_135 - .L_134)
.L_134:
        /*000c*/ 	.word	0x00000000
        /*0010*/ 	.short	0x0000
        /*0012*/ 	.short	0x0070
        /*0014*/ 	.byte	0x00, 0xf0, 0x01, 0x2a


	//----- nvinfo : EIATTR_SPARSE_MMA_MASK
	.align		4
.L_135:
        /*0018*/ 	.byte	0x03, 0x50
        /*001a*/ 	.short	0x0000


	//----- nvinfo : EIATTR_MAXREG_COUNT
	.align		4
        /*001c*/ 	.byte	0x03, 0x1b
        /*001e*/ 	.short	0x0080


	//----- nvinfo : EIATTR_NUM_BARRIERS
	.align		4
        /*0020*/ 	.byte	0x02, 0x4c
        /*0022*/ 	.byte	0x10
	.zero		1


	//----- nvinfo : EIATTR_EXTERNS
	.align		4
        /*0024*/ 	.byte	0x04, 0x0f
        /*0026*/ 	.short	(.L_137 - .L_136)


	//   ....[0]....
	.align		4
.L_136:
        /*0028*/ 	.word	index@(__assertfail)


	//----- nvinfo : EIATTR_ANNOTATIONS
	.align		4
.L_137:
        /*002c*/ 	.byte	0x04, 0x55
        /*002e*/ 	.short	(.L_139 - .L_138)


	//   ....[0]....
.L_138:
        /* <DEDUP_REMOVED lines=92> */
        /*05e4*/ 	.byte	0xa0, 0xab, 0x01, 0x00, 0x01, 0x00, 0x00, 0x00, 0x90, 0xaf, 0x01, 0x00


	//----- nvinfo : EIATTR_MERCURY_ISA_VERSION
	.align		4
.L_139:
        /*05f0*/ 	.byte	0x03, 0x5f
        /*05f2*/ 	.short	0x0101


	//----- nvinfo : EIATTR_UNUSED_LOAD_BYTE_OFFSET
	.align		4
        /*05f4*/ 	.byte	0x04, 0x44
        /*05f6*/ 	.short	(.L_141 - .L_140)


	//   ....[0]....
.L_140:
        /*05f8*/ 	.word	0x00000a50
        /*05fc*/ 	.word	0x0000fff0


	//   ....[1]....
        /*0600*/ 	.word	0x00010de0
        /*0604*/ 	.word	0x0000fff0


	//----- nvinfo : EIATTR_INT_WARP_WIDE_INSTR_OFFSETS
	.align		4
.L_141:
        /*0608*/ 	.byte	0x04, 0x31
        /*060a*/ 	.short	(.L_143 - .L_142)


	//   ....[0]....
.L_142:
        /*060c*/ 	.word	0x00000130


	//   ....[1]....
        /*0610*/ 	.word	0x00000170


	//   ....[2]....
        /*0614*/ 	.word	0x000001e0


	//   ....[3]....
        /*0618*/ 	.word	0x00015800


	//   ....[4]....
        /*061c*/ 	.word	0x00015890


	//   ....[5]....
        /*0620*/ 	.word	0x00018990


	//   ....[6]....
        /*0624*/ 	.word	0x00018a20


	//----- nvinfo : EIATTR_COOP_GROUP_MASK_REGIDS
	.align		4
.L_143:
        /*0628*/ 	.byte	0x04, 0x29
        /*062a*/ 	.short	(.L_145 - .L_144)


	//   ....[0]....
.L_144:
        /*062c*/ 	.word	0xffffffff


	//   ....[1]....
        /*0630*/ 	.word	0xffffffff


	//   ....[2]....
        /*0634*/ 	.word	0xffffffff


	//   ....[3]....
        /*0638*/ 	.word	0xffffffff


	//   ....[4]....
        /*063c*/ 	.word	0xffffffff


	//   ....[5]....
        /*0640*/ 	.word	0xffffffff


	//   ....[6]....
        /*0644*/ 	.word	0xffffffff


	//   ....[7]....
        /*0648*/ 	.word	0xffffffff


	//   ....[8]....
        /*064c*/ 	.word	0xffffffff


	//   ....[9]....
        /*0650*/ 	.word	0xffffffff


	//   ....[10]....
        /*0654*/ 	.word	0xffffffff


	//   ....[11]....
        /*0658*/ 	.word	0xffffffff


	//   ....[12]....
        /*065c*/ 	.word	0xffffffff


	//   ....[13]....
        /*0660*/ 	.word	0xffffffff


	//   ....[14]....
        /*0664*/ 	.word	0xffffffff


	//   ....[15]....
        /*0668*/ 	.word	0xffffffff


	//   ....[16]....
        /*066c*/ 	.word	0xffffffff


	//   ....[17]....
        /*0670*/ 	.word	0xffffffff


	//   ....[18]....
        /*0674*/ 	.word	0xffffffff


	//   ....[19]....
        /*0678*/ 	.word	0xffffffff


	//   ....[20]....
        /*067c*/ 	.word	0xffffffff


	//   ....[21]....
        /*0680*/ 	.word	0xffffffff


	//   ....[22]....
        /*0684*/ 	.word	0xffffffff


	//   ....[23]....
        /*0688*/ 	.word	0xffffffff


	//   ....[24]....
        /*068c*/ 	.word	0xffffffff


	//   ....[25]....
        /*0690*/ 	.word	0xffffffff


	//   ....[26]....
        /*0694*/ 	.word	0xffffffff


	//   ....[27]....
        /*0698*/ 	.word	0xffffffff


	//   ....[28]....
        /*069c*/ 	.word	0xffffffff


	//   ....[29]....
        /*06a0*/ 	.word	0xffffffff


	//   ....[30]....
        /*06a4*/ 	.word	0xffffffff


	//   ....[31]....
        /*06a8*/ 	.word	0xffffffff


	//   ....[32]....
        /*06ac*/ 	.word	0xffffffff


	//   ....[33]....
        /*06b0*/ 	.word	0xffffffff


	//   ....[34]....
        /*06b4*/ 	.word	0xffffffff


	//   ....[35]....
        /*06b8*/ 	.word	0xffffffff


	//   ....[36]....
        /*06bc*/ 	.word	0xffffffff


	//   ....[37]....
        /*06c0*/ 	.word	0xffffffff


	//   ....[38]....
        /*06c4*/ 	.word	0xffffffff


	//   ....[39]....
        /*06c8*/ 	.word	0xffffffff


	//   ....[40]....
        /*06cc*/ 	.word	0xffffffff


	//   ....[41]....
        /*06d0*/ 	.word	0xffffffff


	//   ....[42]....
        /*06d4*/ 	.word	0xffffffff


	//   ....[43]....
        /*06d8*/ 	.word	0xffffffff


	//   ....[44]....
        /*06dc*/ 	.word	0xffffffff


	//   ....[45]....
        /*06e0*/ 	.word	0xffffffff


	//   ....[46]....
        /*06e4*/ 	.word	0xffffffff


	//   ....[47]....
        /*06e8*/ 	.word	0xffffffff


	//   ....[48]....
        /*06ec*/ 	.word	0xffffffff


	//   ....[49]....
        /*06f0*/ 	.word	0xffffffff


	//   ....[50]....
        /*06f4*/ 	.word	0xffffffff


	//   ....[51]....
        /*06f8*/ 	.word	0xffffffff


	//   ....[52]....
        /*06fc*/ 	.word	0xffffffff


	//   ....[53]....
        /*0700*/ 	.word	0xffffffff


	//   ....[54]....
        /*0704*/ 	.word	0xffffffff


	//   ....[55]....
        /*0708*/ 	.word	0xffffffff


	//   ....[56]....
        /*070c*/ 	.word	0xffffffff


	//   ....[57]....
        /*0710*/ 	.word	0xffffffff


	//   ....[58]....
        /*0714*/ 	.word	0xffffffff


	//   ....[59]....
        /*0718*/ 	.word	0xffffffff


	//   ....[60]....
        /*071c*/ 	.word	0xffffffff


	//   ....[61]....
        /*0720*/ 	.word	0xffffffff


	//   ....[62]....
        /*0724*/ 	.word	0xffffffff


	//   ....[63]....
        /*0728*/ 	.word	0xffffffff


	//   ....[64]....
        /*072c*/ 	.word	0xffffffff


	//   ....[65]....
        /*0730*/ 	.word	0xffffffff


	//   ....[66]....
        /*0734*/ 	.word	0xffffffff


	//   ....[67]....
        /*0738*/ 	.word	0xffffffff


	//   ....[68]....
        /*073c*/ 	.word	0xffffffff


	//   ....[69]....
        /*0740*/ 	.word	0xffffffff


	//   ....[70]....
        /*0744*/ 	.word	0xffffffff


	//   ....[71]....
        /*0748*/ 	.word	0xffffffff


	//   ....[72]....
        /*074c*/ 	.word	0xffffffff


	//   ....[73]....
        /*0750*/ 	.word	0xffffffff


	//   ....[74]....
        /*0754*/ 	.word	0xffffffff


	//   ....[75]....
        /*0758*/ 	.word	0xffffffff


	//   ....[76]....
        /*075c*/ 	.word	0xffffffff


	//   ....[77]....
        /*0760*/ 	.word	0xffffffff


	//   ....[78]....
        /*0764*/ 	.word	0xffffffff


	//   ....[79]....
        /*0768*/ 	.word	0xffffffff


	//   ....[80]....
        /*076c*/ 	.word	0xffffffff


	//   ....[81]....
        /*0770*/ 	.word	0xffffffff


	//   ....[82]....
        /*0774*/ 	.word	0xffffffff


	//   ....[83]....
        /*0778*/ 	.word	0xffffffff


	//   ....[84]....
        /*077c*/ 	.word	0xffffffff


	//   ....[85]....
        /*0780*/ 	.word	0xffffffff


	//   ....[86]....
        /*0784*/ 	.word	0xffffffff


	//   ....[87]....
        /*0788*/ 	.word	0xffffffff


	//   ....[88]....
        /*078c*/ 	.word	0xffffffff


	//   ....[89]....
        /*0790*/ 	.word	0xffffffff


	//   ....[90]....
        /*0794*/ 	.word	0xffffffff


	//   ....[91]....
        /*0798*/ 	.word	0xffffffff


	//   ....[92]....
        /*079c*/ 	.word	0xffffffff


	//   ....[93]....
        /*07a0*/ 	.word	0xffffffff


	//   ....[94]....
        /*07a4*/ 	.word	0xffffffff


	//   ....[95]....
        /*07a8*/ 	.word	0xffffffff


	//   ....[96]....
        /*07ac*/ 	.word	0xffffffff


	//   ....[97]....
        /*07b0*/ 	.word	0xffffffff


	//   ....[98]....
        /*07b4*/ 	.word	0xffffffff


	//   ....[99]....
        /*07b8*/ 	.word	0xffffffff


	//   ....[100]....
        /*07bc*/ 	.word	0xffffffff


	//   ....[101]....
        /*07c0*/ 	.word	0xffffffff


	//   ....[102]....
        /*07c4*/ 	.word	0xffffffff


	//   ....[103]....
        /*07c8*/ 	.word	0xffffffff


	//   ....[104]....
        /*07cc*/ 	.word	0xffffffff


	//   ....[105]....
        /*07d0*/ 	.word	0xffffffff


	//   ....[106]....
        /*07d4*/ 	.word	0xffffffff


	//   ....[107]....
        /*07d8*/ 	.word	0xffffffff


	//   ....[108]....
        /*07dc*/ 	.word	0xffffffff


	//   ....[109]....
        /*07e0*/ 	.word	0xffffffff


	//   ....[110]....
        /*07e4*/ 	.word	0xffffffff


	//   ....[111]....
        /*07e8*/ 	.word	0xffffffff


	//   ....[112]....
        /*07ec*/ 	.word	0xffffffff


	//   ....[113]....
        /*07f0*/ 	.word	0xffffffff


	//   ....[114]....
        /*07f4*/ 	.word	0xffffffff


	//   ....[115]....
        /*07f8*/ 	.word	0xffffffff


	//   ....[116]....
        /*07fc*/ 	.word	0xffffffff


	//   ....[117]....
        /*0800*/ 	.word	0xffffffff


	//   ....[118]....
        /*0804*/ 	.word	0xffffffff


	//   ....[119]....
        /*0808*/ 	.word	0xffffffff


	//   ....[120]....
        /*080c*/ 	.word	0xffffffff


	//   ....[121]....
        /*0810*/ 	.word	0xffffffff


	//   ....[122]....
        /*0814*/ 	.word	0xffffffff


	//   ....[123]....
        /*0818*/ 	.word	0xffffffff


	//   ....[124]....
        /*081c*/ 	.word	0xffffffff


	//   ....[125]....
        /*0820*/ 	.word	0xffffffff


	//   ....[126]....
        /*0824*/ 	.word	0xffffffff


	//   ....[127]....
        /*0828*/ 	.word	0xffffffff


	//   ....[128]....
        /*082c*/ 	.word	0xffffffff


	//   ....[129]....
        /*0830*/ 	.word	0x0500000f


	//   ....[130]....
        /*0834*/ 	.word	0x0500000f


	//   ....[131]....
        /*0838*/ 	.word	0x0500000f


	//   ....[132]....
        /*083c*/ 	.word	0x0500000f


	//   ....[133]....
        /*0840*/ 	.word	0x0500000f


	//   ....[134]....
        /*0844*/ 	.word	0x0500000f


	//   ....[135]....
        /*0848*/ 	.word	0x0500000f


	//   ....[136]....
        /*084c*/ 	.word	0x0500000f


	//   ....[137]....
        /*0850*/ 	.word	0x0500000f


	//   ....[138]....
        /*0854*/ 	.word	0x0500000f


	//   ....[139]....
        /*0858*/ 	.word	0x0500000f


	//   ....[140]....
        /*085c*/ 	.word	0x0500000f


	//   ....[141]....
        /*0860*/ 	.word	0x0500000f


	//   ....[142]....
        /*0864*/ 	.word	0x0500000f


	//   ....[143]....
        /*0868*/ 	.word	0x0500000f


	//   ....[144]....
        /*086c*/ 	.word	0x0500000f


	//   ....[145]....
        /*0870*/ 	.word	0x0500000f


	//   ....[146]....
        /*0874*/ 	.word	0x0500000f


	//   ....[147]....
        /*0878*/ 	.word	0x0500000f


	//   ....[148]....
        /*087c*/ 	.word	0x0500000f


	//   ....[149]....
        /*0880*/ 	.word	0x0500000f


	//   ....[150]....
        /*0884*/ 	.word	0x0500000f


	//   ....[151]....
        /*0888*/ 	.word	0x0500000f


	//   ....[152]....
        /*088c*/ 	.word	0x0500000f


	//   ....[153]....
        /*0890*/ 	.word	0x0500000f


	//   ....[154]....
        /*0894*/ 	.word	0x0500000f


	//   ....[155]....
        /*0898*/ 	.word	0x0500000f


	//   ....[156]....
        /*089c*/ 	.word	0x0500000f


	//   ....[157]....
        /*08a0*/ 	.word	0x0500000f


	//   ....[158]....
        /*08a4*/ 	.word	0x0500000f


	//   ....[159]....
        /*08a8*/ 	.word	0x0500000f


	//   ....[160]....
        /*08ac*/ 	.word	0x0500000f


	//   ....[161]....
        /*08b0*/ 	.word	0x0500000f


	//   ....[162]....
        /*08b4*/ 	.word	0x0500000f


	//   ....[163]....
        /*08b8*/ 	.word	0x0500000f


	//   ....[164]....
        /*08bc*/ 	.word	0x0500000f


	//   ....[165]....
        /*08c0*/ 	.word	0x0500000f


	//   ....[166]....
        /*08c4*/ 	.word	0x0500000f


	//   ....[167]....
        /*08c8*/ 	.word	0x0500000f


	//   ....[168]....
        /*08cc*/ 	.word	0x0500000f


	//   ....[169]....
        /*08d0*/ 	.word	0x0500000f


	//   ....[170]....
        /*08d4*/ 	.word	0x0500000f


	//   ....[171]....
        /*08d8*/ 	.word	0x0500000f


	//   ....[172]....
        /*08dc*/ 	.word	0x0500000f


	//   ....[173]....
        /*08e0*/ 	.word	0x0500000f


	//   ....[174]....
        /*08e4*/ 	.word	0x0500000f


	//   ....[175]....
        /*08e8*/ 	.word	0x0500000f


	//   ....[176]....
        /*08ec*/ 	.word	0x0500000f


	//   ....[177]....
        /*08f0*/ 	.word	0x0500000f


	//   ....[178]....
        /*08f4*/ 	.word	0x0500000f


	//   ....[179]....
        /*08f8*/ 	.word	0x0500000f


	//   ....[180]....
        /*08fc*/ 	.word	0x0500000f


	//   ....[181]....
        /*0900*/ 	.word	0x0500000f


	//   ....[182]....
        /*0904*/ 	.word	0x0500000f


	//   ....[183]....
        /*0908*/ 	.word	0x0500000f


	//   ....[184]....
        /*090c*/ 	.word	0x0500000f


	//----- nvinfo : EIATTR_COOP_GROUP_INSTR_OFFSETS
	.align		4
.L_145:
        /*0910*/ 	.byte	0x04, 0x28
        /*0912*/ 	.short	(.L_147 - .L_146)


	//   ....[0]....
.L_146:
        /*0914*/ 	.word	0x00000070


	//   ....[1]....
        /*0918*/ 	.word	0x00000140


	//   ....[2]....
        /*091c*/ 	.word	0x00000190


	//   ....[3]....
        /*0920*/ 	.word	0x000003c0


	//   ....[4]....
        /*0924*/ 	.word	0x00000520


	//   ....[5]....
        /*0928*/ 	.word	0x00000640


	//   ....[6]....
        /*092c*/ 	.word	0x000007a0


	//   ....[7]....
        /*0930*/ 	.word	0x00002820


	//   ....[8]....
        /*0934*/ 	.word	0x00002830


	//   ....[9]....
        /*0938*/ 	.word	0x00004150


	//   ....[10]....
        /*093c*/ 	.word	0x00004160


	//   ....[11]....
        /*0940*/ 	.word	0x00006280


	//   ....[12]....
        /*0944*/ 	.word	0x00006290


	//   ....[13]....
        /*0948*/ 	.word	0x00006680


	//   ....[14]....
        /*094c*/ 	.word	0x000066a0


	//   ....[15]....
        /*0950*/ 	.word	0x00006c00


	//   ....[16]....
        /*0954*/ 	.word	0x00007430


	//   ....[17]....
        /*0958*/ 	.word	0x00007440


	//   ....[18]....
        /*095c*/ 	.word	0x00007450


	//   ....[19]....
        /*0960*/ 	.word	0x00007460


	//   ....[20]....
        /*0964*/ 	.word	0x00008f70


	//   ....[21]....
        /*0968*/ 	.word	0x00008f80


	//   ....[22]....
        /*096c*/ 	.word	0x00008f90


	//   ....[23]....
        /*0970*/ 	.word	0x00008fa0


	//   ....[24]....
        /*0974*/ 	.word	0x0000c750


	//   ....[25]....
        /*0978*/ 	.word	0x0000c7e0


	//   ....[26]....
        /*097c*/ 	.word	0x0000cae0


	//   ....[27]....
        /*0980*/ 	.word	0x0000cb00


	//   ....[28]....
        /*0984*/ 	.word	0x0000ed60


	//   ....[29]....
        /*0988*/ 	.word	0x0000edb0


	//   ....[30]....
        /*098c*/ 	.word	0x0000f050


	//   ....[31]....
        /*0990*/ 	.word	0x0000f070


	//   ....[32]....
        /*0994*/ 	.word	0x000106d0


	//   ....[33]....
        /*0998*/ 	.word	0x000106f0


	//   ....[34]....
        /*099c*/ 	.word	0x00010770


	//   ....[35]....
        /*09a0*/ 	.word	0x00010780


	//   ....[36]....
        /*09a4*/ 	.word	0x00011380


	//   ....[37]....
        /*09a8*/ 	.word	0x000113b0


	//   ....[38]....
        /*09ac*/ 	.word	0x000113e0


	//   ....[39]....
        /*09b0*/ 	.word	0x00011400


	//   ....[40]....
        /*09b4*/ 	.word	0x00011420


	//   ....[41]....
        /*09b8*/ 	.word	0x00011440


	//   ....[42]....
        /*09bc*/ 	.word	0x00011470


	//   ....[43]....
        /*09c0*/ 	.word	0x00011490


	//   ....[44]....
        /*09c4*/ 	.word	0x000114a0


	//   ....[45]....
        /*09c8*/ 	.word	0x000114b0


	//   ....[46]....
        /*09cc*/ 	.word	0x000114c0


	//   ....[47]....
        /*09d0*/ 	.word	0x000114d0


	//   ....[48]....
        /*09d4*/ 	.word	0x00011500


	//   ....[49]....
        /*09d8*/ 	.word	0x00011510


	//   ....[50]....
        /*09dc*/ 	.word	0x00011520


	//   ....[51]....
        /*09e0*/ 	.word	0x00011530


	//   ....[52]....
        /*09e4*/ 	.word	0x00011540


	//   ....[53]....
        /*09e8*/ 	.word	0x00011550


	//   ....[54]....
        /*09ec*/ 	.word	0x00011560


	//   ....[55]....
        /*09f0*/ 	.word	0x00011570


	//   ....[56]....
        /*09f4*/ 	.word	0x00011580


	//   ....[57]....
        /*09f8*/ 	.word	0x00011590


	//   ....[58]....
        /*09fc*/ 	.word	0x000115a0


	//   ....[59]....
        /*0a00*/ 	.word	0x000115b0


	//   ....[60]....
        /*0a04*/ 	.word	0x00011d50


	//   ....[61]....
        /*0a08*/ 	.word	0x00011d90


	//   ....[62]....
        /*0a0c*/ 	.word	0x00011de0


	//   ....[63]....
        /*0a10*/ 	.word	0x00011df0


	//   ....[64]....
        /*0a14*/ 	.word	0x00012300


	//   ....[65]....
        /*0a18*/ 	.word	0x00012330


	//   ....[66]....
        /*0a1c*/ 	.word	0x00012430


	//   ....[67]....
        /*0a20*/ 	.word	0x00012450


	//   ....[68]....
        /*0a24*/ 	.word	0x00012d90


	//   ....[69]....
        /*0a28*/ 	.word	0x00012da0


	//   ....[70]....
        /*0a2c*/ 	.word	0x00012ea0


	//   ....[71]....
        /*0a30*/ 	.word	0x00012ec0


	//   ....[72]....
        /*0a34*/ 	.word	0x00013030


	//   ....[73]....
        /*0a38*/ 	.word	0x00013200


	//   ....[74]....
        /*0a3c*/ 	.word	0x00013230


	//   ....[75]....
        /*0a40*/ 	.word	0x00013260


	//   ....[76]....
        /*0a44*/ 	.word	0x00013290


	//   ....[77]....
        /*0a48*/ 	.word	0x000132c0


	//   ....[78]....
        /*0a4c*/ 	.word	0x000132f0


	//   ....[79]....
        /*0a50*/ 	.word	0x00013460


	//   ....[80]....
        /*0a54*/ 	.word	0x00013490


	//   ....[81]....
        /*0a58*/ 	.word	0x000134c0


	//   ....[82]....
        /*0a5c*/ 	.word	0x000134f0


	//   ....[83]....
        /*0a60*/ 	.word	0x00013520


	//   ....[84]....
        /*0a64*/ 	.word	0x00013550


	//   ....[85]....
        /*0a68*/ 	.word	0x000135e0


	//   ....[86]....
        /*0a6c*/ 	.word	0x00013610


	//   ....[87]....
        /*0a70*/ 	.word	0x00013690


	//   ....[88]....
        /*0a74*/ 	.word	0x000143b0


	//   ....[89]....
        /*0a78*/ 	.word	0x000164f0


	//   ....[90]....
        /*0a7c*/ 	.word	0x00016500


	//   ....[91]....
        /*0a80*/ 	.word	0x00016510


	//   ....[92]....
        /*0a84*/ 	.word	0x00016630


	//   ....[93]....
        /*0a88*/ 	.word	0x00016a60


	//   ....[94]....
        /*0a8c*/ 	.word	0x00016a70


	//   ....[95]....
        /*0a90*/ 	.word	0x00016a80


	//   ....[96]....
        /*0a94*/ 	.word	0x00016a90


	//   ....[97]....
        /*0a98*/ 	.word	0x00017410


	//   ....[98]....
        /*0a9c*/ 	.word	0x00017440


	//   ....[99]....
        /*0aa0*/ 	.word	0x00017460


	//   ....[100]....
        /*0aa4*/ 	.word	0x00017470


	//   ....[101]....
        /*0aa8*/ 	.word	0x00017570


	//   ....[102]....
        /*0aac*/ 	.word	0x00017580


	//   ....[103]....
        /*0ab0*/ 	.word	0x00017d50


	//   ....[104]....
        /*0ab4*/ 	.word	0x00017d70


	//   ....[105]....
        /*0ab8*/ 	.word	0x00017d90


	//   ....[106]....
        /*0abc*/ 	.word	0x00017df0


	//   ....[107]....
        /*0ac0*/ 	.word	0x000181d0


	//   ....[108]....
        /*0ac4*/ 	.word	0x000181e0


	//   ....[109]....
        /*0ac8*/ 	.word	0x000181f0


	//   ....[110]....
        /*0acc*/ 	.word	0x00018250


	//   ....[111]....
        /*0ad0*/ 	.word	0x00019140


	//   ....[112]....
        /*0ad4*/ 	.word	0x00019170


	//   ....[113]....
        /*0ad8*/ 	.word	0x000191b0


	//   ....[114]....
        /*0adc*/ 	.word	0x000191e0


	//   ....[115]....
        /*0ae0*/ 	.word	0x00019210


	//   ....[116]....
        /*0ae4*/ 	.word	0x00019240


	//   ....[117]....
        /*0ae8*/ 	.word	0x00019270


	//   ....[118]....
        /*0aec*/ 	.word	0x000192a0


	//   ....[119]....
        /*0af0*/ 	.word	0x00019420


	//   ....[120]....
        /*0af4*/ 	.word	0x00019450


	//   ....[121]....
        /*0af8*/ 	.word	0x00019480


	//   ....[122]....
        /*0afc*/ 	.word	0x000194b0


	//   ....[123]....
        /*0b00*/ 	.word	0x000194e0


	//   ....[124]....
        /*0b04*/ 	.word	0x00019510


	//   ....[125]....
        /*0b08*/ 	.word	0x000195d0


	//   ....[126]....
        /*0b0c*/ 	.word	0x000195f0


	//   ....[127]....
        /*0b10*/ 	.word	0x00019660


	//   ....[128]....
        /*0b14*/ 	.word	0x00019af0


	//   ....[129]....
        /*0b18*/ 	.word	0x00019e90


	//   ....[130]....
        /*0b1c*/ 	.word	0x00019f20


	//   ....[131]....
        /*0b20*/ 	.word	0x0001a000


	//   ....[132]....
        /*0b24*/ 	.word	0x0001a090


	//   ....[133]....
        /*0b28*/ 	.word	0x0001a170


	//   ....[134]....
        /*0b2c*/ 	.word	0x0001a200


	//   ....[135]....
        /*0b30*/ 	.word	0x0001a2e0


	//   ....[136]....
        /*0b34*/ 	.word	0x0001a370


	//   ....[137]....
        /*0b38*/ 	.word	0x0001a3c0


	//   ....[138]....
        /*0b3c*/ 	.word	0x0001a410


	//   ....[139]....
        /*0b40*/ 	.word	0x0001a4f0


	//   ....[140]....
        /*0b44*/ 	.word	0x0001a580


	//   ....[141]....
        /*0b48*/ 	.word	0x0001a5d0


	//   ....[142]....
        /*0b4c*/ 	.word	0x0001a620


	//   ....[143]....
        /*0b50*/ 	.word	0x0001a880


	//   ....[144]....
        /*0b54*/ 	.word	0x0001ab60


	//   ....[145]....
        /*0b58*/ 	.word	0x0001ac60


	//   ....[146]....
        /*0b5c*/ 	.word	0x0001ad00


	//   ....[147]....
        /*0b60*/ 	.word	0x0001aeb0


	//   ....[148]....
        /*0b64*/ 	.word	0x0001af50


	//   ....[149]....
        /*0b68*/ 	.word	0x0001b050


	//   ....[150]....
        /*0b6c*/ 	.word	0x0001b0e0


	//   ....[151]....
        /*0b70*/ 	.word	0x0001b140


	//   ....[152]....
        /*0b74*/ 	.word	0x0001b220


	//   ....[153]....
        /*0b78*/ 	.word	0x0001b320


	//   ....[154]....
        /*0b7c*/ 	.word	0x0001b380


	//   ....[155]....
        /*0b80*/ 	.word	0x0001b3e0


	//   ....[156]....
        /*0b84*/ 	.word	0x0001b480


	//   ....[157]....
        /*0b88*/ 	.word	0x0001b550


	//   ....[158]....
        /*0b8c*/ 	.word	0x0001b630


	//   ....[159]....
        /*0b90*/ 	.word	0x0001b770


	//   ....[160]....
        /*0b94*/ 	.word	0x0001b820


	//   ....[161]....
        /*0b98*/ 	.word	0x0001b8d0


	//   ....[162]....
        /*0b9c*/ 	.word	0x0001b980


	//   ....[163]....
        /*0ba0*/ 	.word	0x0001ba70


	//   ....[164]....
        /*0ba4*/ 	.word	0x0001bb00


	//   ....[165]....
        /*0ba8*/ 	.word	0x0001bb60


	//   ....[166]....
        /*0bac*/ 	.word	0x0001bc30


	//   ....[167]....
        /*0bb0*/ 	.word	0x0001be10


	//   ....[168]....
        /*0bb4*/ 	.word	0x0001beb0


	//   ....[169]....
        /*0bb8*/ 	.word	0x0001bfd0


	//   ....[170]....
        /*0bbc*/ 	.word	0x0001c040


	//   ....[171]....
        /*0bc0*/ 	.word	0x0001c0b0


	//   ....[172]....
        /*0bc4*/ 	.word	0x0001c120


	//   ....[173]....
        /*0bc8*/ 	.word	0x0001c190


	//   ....[174]....
        /*0bcc*/ 	.word	0x0001c210


	//   ....[175]....
        /*0bd0*/ 	.word	0x0001c2a0


	//   ....[176]....
        /*0bd4*/ 	.word	0x0001c340


	//   ....[177]....
        /*0bd8*/ 	.word	0x0001c3b0


	//   ....[178]....
        /*0bdc*/ 	.word	0x0001c420


	//   ....[179]....
        /*0be0*/ 	.word	0x0001c490


	//   ....[180]....
        /*0be4*/ 	.word	0x0001c510


	//   ....[181]....
        /*0be8*/ 	.word	0x0001c580


	//   ....[182]....
        /*0bec*/ 	.word	0x0001c620


	//   ....[183]....
        /*0bf0*/ 	.word	0x0001c6b0


	//   ....[184]....
        /*0bf4*/ 	.word	0x0001c7e0


	//----- nvinfo : EIATTR_REG_RECONFIG
	.align		4
.L_147:
        /*0bf8*/ 	.byte	0x01, 0x54
	.zero		2


	//----- nvinfo : EIATTR_SYSCALL_OFFSETS
	.align		4
        /*0bfc*/ 	.byte	0x04, 0x46
        /*0bfe*/ 	.short	(.L_149 - .L_148)


	//   ....[0]....
.L_148:
        /*0c00*/ 	.word	0x00001920


	//   ....[1]....
        /*0c04*/ 	.word	0x00001a70


	//   ....[2]....
        /*0c08*/ 	.word	0x00006d70


	//   ....[3]....
        /*0c0c*/ 	.word	0x00007340


	//   ....[4]....
        /*0c10*/ 	.word	0x000159f0


	//   ....[5]....
        /*0c14*/ 	.word	0x00015b80


	//   ....[6]....
        /*0c18*/ 	.word	0x00015cd0


	//   ....[7]....
        /*0c1c*/ 	.word	0x00015e20


	//   ....[8]....
        /*0c20*/ 	.word	0x00016ed0


	//----- nvinfo : EIATTR_MBARRIER_INSTR_OFFSETS
	.align		4
.L_149:
        /*0c24*/ 	.byte	0x04, 0x39
        /*0c26*/ 	.short	(.L_151 - .L_150)


	//   ....[0]....
.L_150:
        /*0c28*/ 	.word	0x00000270
        /*0c2c*/ 	.word	0x000000ff
        /*0c30*/ 	.word	0x00019c00
        /*0c34*/ 	.short	0x0100
        /*0c36*/ 	.byte	0x08
	.zero		1


	//   ....[1]....
        /*0c38*/ 	.word	0x00000280
        /*0c3c*/ 	.word	0x000000ff
        /*0c40*/ 	.word	0x00019c20
        /*0c44*/ 	.short	0x0100
        /*0c46*/ 	.byte	0x08
	.zero		1


	//   ....[2]....
        /*0c48*/ 	.word	0x00000370
        /*0c4c*/ 	.word	0x000000ff
        /*0c50*/ 	.word	0x00019c30
        /*0c54*/ 	.short	0x0100
        /*0c56*/ 	.byte	0x08
	.zero		1


	//   ....[3]....
        /*0c58*/ 	.word	0x00000380
        /*0c5c*/ 	.word	0x000000ff
        /*0c60*/ 	.word	0x00019c40
        /*0c64*/ 	.short	0x0100
        /*0c66*/ 	.byte	0x08
	.zero		1


	//   ....[4]....
        /*0c68*/ 	.word	0x00000390
        /*0c6c*/ 	.word	0x000000ff
        /*0c70*/ 	.word	0x00019c38
        /*0c74*/ 	.short	0x0100
        /*0c76*/ 	.byte	0x08
	.zero		1


	//   ....[5]....
        /*0c78*/ 	.word	0x000003a0
        /*0c7c*/ 	.word	0x000000ff
        /*0c80*/ 	.word	0x00019c48
        /*0c84*/ 	.short	0x0100
        /*0c86*/ 	.byte	0x08
	.zero		1


	//   ....[6]....
        /*0c88*/ 	.word	0x000004d0
        /*0c8c*/ 	.word	0x000000ff
        /*0c90*/ 	.word	0x00019c50
        /*0c94*/ 	.short	0x0100
        /*0c96*/ 	.byte	0x08
	.zero		1


	//   ....[7]....
        /*0c98*/ 	.word	0x000004e0
        /*0c9c*/ 	.word	0x000000ff
        /*0ca0*/ 	.word	0x00019c60
        /*0ca4*/ 	.short	0x0100
        /*0ca6*/ 	.byte	0x08
	.zero		1


	//   ....[8]....
        /*0ca8*/ 	.word	0x000004f0
        /*0cac*/ 	.word	0x000000ff
        /*0cb0*/ 	.word	0x00019c58
        /*0cb4*/ 	.short	0x0100
        /*0cb6*/ 	.byte	0x08
	.zero		1


	//   ....[9]....
        /*0cb8*/ 	.word	0x00000500
        /*0cbc*/ 	.word	0x000000ff
        /*0cc0*/ 	.word	0x00019c68
        /*0cc4*/ 	.short	0x0100
        /*0cc6*/ 	.byte	0x08
	.zero		1


	//   ....[10]....
        /*0cc8*/ 	.word	0x000005f0
        /*0ccc*/ 	.word	0x000000ff
        /*0cd0*/ 	.word	0x00019c70
        /*0cd4*/ 	.short	0x0100
        /*0cd6*/ 	.byte	0x06
	.zero		1


	//   ....[11]....
        /*0cd8*/ 	.word	0x00000600
        /*0cdc*/ 	.word	0x000000ff
        /*0ce0*/ 	.word	0x00019c80
        /*0ce4*/ 	.short	0x0100
        /*0ce6*/ 	.byte	0x06
	.zero		1


	//   ....[12]....
        /*0ce8*/ 	.word	0x00000610
        /*0cec*/ 	.word	0x000000ff
        /*0cf0*/ 	.word	0x00019c78
        /*0cf4*/ 	.short	0x0100
        /*0cf6*/ 	.byte	0x06
	.zero		1


	//   ....[13]....
        /*0cf8*/ 	.word	0x00000620
        /*0cfc*/ 	.word	0x000000ff
        /*0d00*/ 	.word	0x00019c88
        /*0d04*/ 	.short	0x0100
        /*0d06*/ 	.byte	0x06
	.zero		1


	//   ....[14]....
        /*0d08*/ 	.word	0x00000750
        /*0d0c*/ 	.word	0x000000ff
        /*0d10*/ 	.word	0x00019c90
        /*0d14*/ 	.short	0x0100
        /*0d16*/ 	.byte	0x08
	.zero		1


	//   ....[15]....
        /*0d18*/ 	.word	0x00000760
        /*0d1c*/ 	.word	0x000000ff
        /*0d20*/ 	.word	0x00019ca0
        /*0d24*/ 	.short	0x0100
        /*0d26*/ 	.byte	0x08
	.zero		1


	//   ....[16]....
        /*0d28*/ 	.word	0x00000770
        /*0d2c*/ 	.word	0x000000ff
        /*0d30*/ 	.word	0x00019c98
        /*0d34*/ 	.short	0x0100
        /*0d36*/ 	.byte	0x08
	.zero		1


	//   ....[17]....
        /*0d38*/ 	.word	0x00000780
        /*0d3c*/ 	.word	0x000000ff
        /*0d40*/ 	.word	0x00019ca8
        /*0d44*/ 	.short	0x0100
        /*0d46*/ 	.byte	0x08
	.zero		1


	//   ....[18]....
        /*0d48*/ 	.word	0x000008c0
        /*0d4c*/ 	.word	0x000000ff
        /*0d50*/ 	.word	0x00019cb0
        /*0d54*/ 	.short	0x0100
        /*0d56*/ 	.byte	0x08
	.zero		1


	//   ....[19]....
        /*0d58*/ 	.word	0x000008d0
        /*0d5c*/ 	.word	0x000000ff
        /*0d60*/ 	.word	0x00019cc0
        /*0d64*/ 	.short	0x0100
        /*0d66*/ 	.byte	0x08
	.zero		1


	//   ....[20]....
        /*0d68*/ 	.word	0x000008e0
        /*0d6c*/ 	.word	0x000000ff
        /*0d70*/ 	.word	0x00019cb8
        /*0d74*/ 	.short	0x0100
        /*0d76*/ 	.byte	0x08
	.zero		1


	//   ....[21]....
        /*0d78*/ 	.word	0x000008f0
        /*0d7c*/ 	.word	0x000000ff
        /*0d80*/ 	.word	0x00019cc8
        /*0d84*/ 	.short	0x0100
        /*0d86*/ 	.byte	0x08
	.zero		1


	//   ....[22]....
        /*0d88*/ 	.word	0x000027d0
        /*0d8c*/ 	.word	0x00000044
        /*0d90*/ 	.word	0x00019c90
        /*0d94*/ 	.short	0x010a
        /*0d96*/ 	.byte	0x3f
	.zero		1


	//   ....[23]....
        /*0d98*/ 	.word	0x00004100
        /*0d9c*/ 	.word	0x00000044
        /*0da0*/ 	.word	0x00019c90
        /*0da4*/ 	.short	0x010a
        /*0da6*/ 	.byte	0x3f
	.zero		1


	//   ....[24]....
        /*0da8*/ 	.word	0x000060a0
        /*0dac*/ 	.word	0x00000044
        /*0db0*/ 	.word	0x00019c90
        /*0db4*/ 	.short	0x010a
        /*0db6*/ 	.byte	0x3f
	.zero		1


	//   ....[25]....
        /*0db8*/ 	.word	0x000064c0
        /*0dbc*/ 	.word	0x00000004
        /*0dc0*/ 	.word	0x00000000
        /*0dc4*/ 	.short	0x0101
        /*0dc6*/ 	.byte	0x3f
	.zero		1


	//   ....[26]....
        /*0dc8*/ 	.word	0x00006500
        /*0dcc*/ 	.word	0x00000044
        /*0dd0*/ 	.word	0x00019cb0
        /*0dd4*/ 	.short	0x010a
        /*0dd6*/ 	.byte	0x3f
	.zero		1


	//   ....[27]....
        /*0dd8*/ 	.word	0x000068d0
        /*0ddc*/ 	.word	0x00000044
        /*0de0*/ 	.word	0x00000000
        /*0de4*/ 	.short	0x0101
        /*0de6*/ 	.byte	0x3f
	.zero		1


	//   ....[28]....
        /*0de8*/ 	.word	0x000070a0
        /*0dec*/ 	.word	0x00000012
        /*0df0*/ 	.word	0x00019c00
        /*0df4*/ 	.short	0x010a
        /*0df6*/ 	.byte	0x3f
	.zero		1


	//   ....[29]....
        /*0df8*/ 	.word	0x000070f0
        /*0dfc*/ 	.word	0x00000012
        /*0e00*/ 	.word	0x00019c00
        /*0e04*/ 	.short	0x010a
        /*0e06*/ 	.byte	0x3f
	.zero		1


	//   ....[30]....
        /*0e08*/ 	.word	0x00007790
        /*0e0c*/ 	.word	0x00000012
        /*0e10*/ 	.word	0x00019c00
        /*0e14*/ 	.short	0x010a
        /*0e16*/ 	.byte	0x3f
	.zero		1


	//   ....[31]....
        /*0e18*/ 	.word	0x000092b0
        /*0e1c*/ 	.word	0x00000012
        /*0e20*/ 	.word	0x00019c00
        /*0e24*/ 	.short	0x010a
        /*0e26*/ 	.byte	0x3f
	.zero		1


	//   ....[32]....
        /*0e28*/ 	.word	0x0000b490
        /*0e2c*/ 	.word	0x00000000
        /*0e30*/ 	.word	0x00019c30
        /*0e34*/ 	.short	0x010a
        /*0e36*/ 	.byte	0x3f
	.zero		1


	//   ....[33]....
        /*0e38*/ 	.word	0x0000b530
        /*0e3c*/ 	.word	0x00000000
        /*0e40*/ 	.word	0x00019c30
        /*0e44*/ 	.short	0x010a
        /*0e46*/ 	.byte	0x3f
	.zero		1


	//   ....[34]....
        /*0e48*/ 	.word	0x0000d040
        /*0e4c*/ 	.word	0x00000029
        /*0e50*/ 	.word	0x00000000
        /*0e54*/ 	.short	0x0101
        /*0e56*/ 	.byte	0x3f
	.zero		1


	//   ....[35]....
        /*0e58*/ 	.word	0x0000deb0
        /*0e5c*/ 	.word	0x0000000b
        /*0e60*/ 	.word	0x00019c30
        /*0e64*/ 	.short	0x010a
        /*0e66*/ 	.byte	0x3f
	.zero		1


	//   ....[36]....
        /*0e68*/ 	.word	0x0000df20
        /*0e6c*/ 	.word	0x0000000b
        /*0e70*/ 	.word	0x00019c30
        /*0e74*/ 	.short	0x010a
        /*0e76*/ 	.byte	0x3f
	.zero		1


	//   ....[37]....
        /*0e78*/ 	.word	0x0000e120
        /*0e7c*/ 	.word	0x0000000c
        /*0e80*/ 	.word	0x00019c50
        /*0e84*/ 	.short	0x010a
        /*0e86*/ 	.byte	0x3f
	.zero		1


	//   ....[38]....
        /*0e88*/ 	.word	0x0000e170
        /*0e8c*/ 	.word	0x0000000c
        /*0e90*/ 	.word	0x00019c50
        /*0e94*/ 	.short	0x010a
        /*0e96*/ 	.byte	0x3f
	.zero		1


	//   ....[39]....
        /*0e98*/ 	.word	0x0000ea80
        /*0e9c*/ 	.word	0x00000031
        /*0ea0*/ 	.word	0x00000000
        /*0ea4*/ 	.short	0x0101
        /*0ea6*/ 	.byte	0x3f
	.zero		1


	//   ....[40]....
        /*0ea8*/ 	.word	0x0000fe70
        /*0eac*/ 	.word	0x0000000c
        /*0eb0*/ 	.word	0x00000000
        /*0eb4*/ 	.short	0x0101
        /*0eb6*/ 	.byte	0x3f
	.zero		1


	//   ....[41]....
        /*0eb8*/ 	.word	0x000103a0
        /*0ebc*/ 	.word	0x0000000a
        /*0ec0*/ 	.word	0x00019c50
        /*0ec4*/ 	.short	0x010a
        /*0ec6*/ 	.byte	0x3f
	.zero		1


	//   ....[42]....
        /*0ec8*/ 	.word	0x000103f0
        /*0ecc*/ 	.word	0x0000000a
        /*0ed0*/ 	.word	0x00019c50
        /*0ed4*/ 	.short	0x010a
        /*0ed6*/ 	.byte	0x3f
	.zero		1


	//   ....[43]....
        /*0ed8*/ 	.word	0x00010ca0
        /*0edc*/ 	.word	0x00000004
        /*0ee0*/ 	.word	0x00000000
        /*0ee4*/ 	.short	0x0101
        /*0ee6*/ 	.byte	0x3f
	.zero		1


	//   ....[44]....
        /*0ee8*/ 	.word	0x00012320
        /*0eec*/ 	.word	0x00000000
        /*0ef0*/ 	.word	0x00000000
        /*0ef4*/ 	.short	0x0101
        /*0ef6*/ 	.byte	0x3f
	.zero		1


	//   ....[45]....
        /*0ef8*/ 	.word	0x00014490
        /*0efc*/ 	.word	0x00000016
        /*0f00*/ 	.word	0x00019c20
        /*0f04*/ 	.short	0x010a
        /*0f06*/ 	.byte	0x3f
	.zero		1


	//   ....[46]....
        /*0f08*/ 	.word	0x00014520
        /*0f0c*/ 	.word	0x00000008
        /*0f10*/ 	.word	0x00019ca0
        /*0f14*/ 	.short	0x010a
        /*0f16*/ 	.byte	0x3f
	.zero		1


	//   ....[47]....
        /*0f18*/ 	.word	0x00014970
        /*0f1c*/ 	.word	0x00000008
        /*0f20*/ 	.word	0x00019cc0
        /*0f24*/ 	.short	0x010a
        /*0f26*/ 	.byte	0x3f
	.zero		1


	//   ....[48]....
        /*0f28*/ 	.word	0x00014e80
        /*0f2c*/ 	.word	0x00000008
        /*0f30*/ 	.word	0x00019ca0
        /*0f34*/ 	.short	0x010a
        /*0f36*/ 	.byte	0x3f
	.zero		1


	//   ....[49]....
        /*0f38*/ 	.word	0x000152c0
        /*0f3c*/ 	.word	0x00000008
        /*0f40*/ 	.word	0x00019cc0
        /*0f44*/ 	.short	0x010a
        /*0f46*/ 	.byte	0x3f
	.zero		1


	//   ....[50]....
        /*0f48*/ 	.word	0x000162d0
        /*0f4c*/ 	.word	0x00000004
        /*0f50*/ 	.word	0x00019c80
        /*0f54*/ 	.short	0x010a
        /*0f56*/ 	.byte	0x3f
	.zero		1


	//   ....[51]....
        /*0f58*/ 	.word	0x00016730
        /*0f5c*/ 	.word	0x00000004
        /*0f60*/ 	.word	0x00019c70
        /*0f64*/ 	.short	0x0107
        /*0f66*/ 	.byte	0x3f
	.zero		1


	//   ....[52]....
        /*0f68*/ 	.word	0x000167f0
        /*0f6c*/ 	.word	0x00000004
        /*0f70*/ 	.word	0x00019c70
        /*0f74*/ 	.short	0x0101
        /*0f76*/ 	.byte	0x3f
	.zero		1


	//   ....[53]....
        /*0f78*/ 	.word	0x00016840
        /*0f7c*/ 	.word	0x00000004
        /*0f80*/ 	.word	0x00019c40
        /*0f84*/ 	.short	0x010a
        /*0f86*/ 	.byte	0x3f
	.zero		1


	//   ....[54]....
        /*0f88*/ 	.word	0x00016bb0
        /*0f8c*/ 	.word	0x00000004
        /*0f90*/ 	.word	0x00019c30
        /*0f94*/ 	.short	0x0107
        /*0f96*/ 	.byte	0x3f
	.zero		1


	//   ....[55]....
        /*0f98*/ 	.word	0x00016c80
        /*0f9c*/ 	.word	0x00000004
        /*0fa0*/ 	.word	0x00019c30
        /*0fa4*/ 	.short	0x0101
        /*0fa6*/ 	.byte	0x3f
	.zero		1


	//   ....[56]....
        /*0fa8*/ 	.word	0x00017660
        /*0fac*/ 	.word	0x00000016
        /*0fb0*/ 	.word	0x00019c00
        /*0fb4*/ 	.short	0x0107
        /*0fb6*/ 	.byte	0x3f
	.zero		1


	//   ....[57]....
        /*0fb8*/ 	.word	0x00017760
        /*0fbc*/ 	.word	0x00000016
        /*0fc0*/ 	.word	0x00019c00
        /*0fc4*/ 	.short	0x0101
        /*0fc6*/ 	.byte	0x3f
	.zero		1


	//   ....[58]....
        /*0fc8*/ 	.word	0x00017780
        /*0fcc*/ 	.word	0x00000016
        /*0fd0*/ 	.word	0x00019c20
        /*0fd4*/ 	.short	0x010a
        /*0fd6*/ 	.byte	0x3f
	.zero		1


	//   ....[59]....
        /*0fd8*/ 	.word	0x00017b00
        /*0fdc*/ 	.word	0x00000000
        /*0fe0*/ 	.word	0x00019c80
        /*0fe4*/ 	.short	0x010a
        /*0fe6*/ 	.byte	0x3f
	.zero		1


	//   ....[60]....
        /*0fe8*/ 	.word	0x00017ec0
        /*0fec*/ 	.word	0x00000000
        /*0ff0*/ 	.word	0x00019c70
        /*0ff4*/ 	.short	0x0107
        /*0ff6*/ 	.byte	0x3f
	.zero		1


	//   ....[61]....
        /*0ff8*/ 	.word	0x00017f80
        /*0ffc*/ 	.word	0x00000000
        /*1000*/ 	.word	0x00019c70
        /*1004*/ 	.short	0x0101
        /*1006*/ 	.byte	0x3f
	.zero		1


	//   ....[62]....
        /*1008*/ 	.word	0x00017fb0
        /*100c*/ 	.word	0x00000000
        /*1010*/ 	.word	0x00019c40
        /*1014*/ 	.short	0x010a
        /*1016*/ 	.byte	0x3f
	.zero		1


	//   ....[63]....
        /*1018*/ 	.word	0x000182f0
        /*101c*/ 	.word	0x00000000
        /*1020*/ 	.word	0x00019c30
        /*1024*/ 	.short	0x0107
        /*1026*/ 	.byte	0x3f
	.zero		1


	//   ....[64]....
        /*1028*/ 	.word	0x000183b0
        /*102c*/ 	.word	0x00000000
        /*1030*/ 	.word	0x00019c30
        /*1034*/ 	.short	0x0101
        /*1036*/ 	.byte	0x3f
	.zero		1


	//   ....[65]....
        /*1038*/ 	.word	0x00018440
        /*103c*/ 	.word	0x00000002
        /*1040*/ 	.word	0x00019c70
        /*1044*/ 	.short	0x010a
        /*1046*/ 	.byte	0x3f
	.zero		1


	//   ....[66]....
        /*1048*/ 	.word	0x000184d0
        /*104c*/ 	.word	0x00000002
        /*1050*/ 	.word	0x00019c60
        /*1054*/ 	.short	0x010a
        /*1056*/ 	.byte	0x3f
	.zero		1


	//   ....[67]....
        /*1058*/ 	.word	0x00018860
        /*105c*/ 	.word	0x00000002
        /*1060*/ 	.word	0x00019c50
        /*1064*/ 	.short	0x0101
        /*1066*/ 	.byte	0x3f
	.zero		1


	//   ....[68]....
        /*1068*/ 	.word	0x000188f0
        /*106c*/ 	.word	0x00000002
        /*1070*/ 	.word	0x00000000
        /*1074*/ 	.short	0x0101
        /*1076*/ 	.byte	0x3f
	.zero		1


	//   ....[69]....
        /*1078*/ 	.word	0x00018ab0
        /*107c*/ 	.word	0x00000003
        /*1080*/ 	.word	0x00019c70
        /*1084*/ 	.short	0x010a
        /*1086*/ 	.byte	0x3f
	.zero		1


	//   ....[70]....
        /*1088*/ 	.word	0x00018b30
        /*108c*/ 	.word	0x00000003
        /*1090*/ 	.word	0x00019c60
        /*1094*/ 	.short	0x010a
        /*1096*/ 	.byte	0x3f
	.zero		1


	//   ....[71]....
        /*1098*/ 	.word	0x00018ed0
        /*109c*/ 	.word	0x00000003
        /*10a0*/ 	.word	0x00019c50
        /*10a4*/ 	.short	0x0101
        /*10a6*/ 	.byte	0x3f
	.zero		1


	//   ....[72]....
        /*10a8*/ 	.word	0x00018f80
        /*10ac*/ 	.word	0x00000003
        /*10b0*/ 	.word	0x00000000
        /*10b4*/ 	.short	0x0101
        /*10b6*/ 	.byte	0x3f
	.zero		1


	//   ....[73]....
        /*10b8*/ 	.word	0x00019a70
        /*10bc*/ 	.word	0x00000005
        /*10c0*/ 	.word	0x00019c20
        /*10c4*/ 	.short	0x010a
        /*10c6*/ 	.byte	0x3f
	.zero		1


	//   ....[74]....
        /*10c8*/ 	.word	0x00019be0
        /*10cc*/ 	.word	0x00000003
        /*10d0*/ 	.word	0x00019c40
        /*10d4*/ 	.short	0x010a
        /*10d6*/ 	.byte	0x3f
	.zero		1


	//   ....[75]....
        /*10d8*/ 	.word	0x00019c80
        /*10dc*/ 	.word	0x00000017
        /*10e0*/ 	.word	0x00019c40
        /*10e4*/ 	.short	0x010a
        /*10e6*/ 	.byte	0x3f
	.zero		1


	//   ....[76]....
        /*10e8*/ 	.word	0x00019cc0
        /*10ec*/ 	.word	0x00000003
        /*10f0*/ 	.word	0x00019c60
        /*10f4*/ 	.short	0x010a
        /*10f6*/ 	.byte	0x3f
	.zero		1


	//   ....[77]....
        /*10f8*/ 	.word	0x00019d00
        /*10fc*/ 	.word	0x00000017
        /*1100*/ 	.word	0x00019c60
        /*1104*/ 	.short	0x010a
        /*1106*/ 	.byte	0x3f
	.zero		1


	//   ....[78]....
        /*1108*/ 	.word	0x00019d40
        /*110c*/ 	.word	0x00000003
        /*1110*/ 	.word	0x00019c80
        /*1114*/ 	.short	0x010a
        /*1116*/ 	.byte	0x3f
	.zero		1


	//   ....[79]....
        /*1118*/ 	.word	0x00019d80
        /*111c*/ 	.word	0x00000017
        /*1120*/ 	.word	0x00019c80
        /*1124*/ 	.short	0x010a
        /*1126*/ 	.byte	0x3f
	.zero		1


	//   ....[80]....
        /*1128*/ 	.word	0x00019de0
        /*112c*/ 	.word	0x00000044
        /*1130*/ 	.word	0x00019c90
        /*1134*/ 	.short	0x010a
        /*1136*/ 	.byte	0x3f
	.zero		1


	//   ....[81]....
        /*1138*/ 	.word	0x00019f50
        /*113c*/ 	.word	0x00000044
        /*1140*/ 	.word	0x00019c90
        /*1144*/ 	.short	0x010a
        /*1146*/ 	.byte	0x3f
	.zero		1


	//   ....[82]....
        /*1148*/ 	.word	0x0001a0d0
        /*114c*/ 	.word	0x00000044
        /*1150*/ 	.word	0x00019c90
        /*1154*/ 	.short	0x010a
        /*1156*/ 	.byte	0x3f
	.zero		1


	//   ....[83]....
        /*1158*/ 	.word	0x0001a230
        /*115c*/ 	.word	0x00000044
        /*1160*/ 	.word	0x00019cb0
        /*1164*/ 	.short	0x010a
        /*1166*/ 	.byte	0x3f
	.zero		1


	//   ....[84]....
        /*1168*/ 	.word	0x0001a440
        /*116c*/ 	.word	0x00000012
        /*1170*/ 	.word	0x00019c00
        /*1174*/ 	.short	0x010a
        /*1176*/ 	.byte	0x3f
	.zero		1


	//   ....[85]....
        /*1178*/ 	.word	0x0001a660
        /*117c*/ 	.word	0x00000012
        /*1180*/ 	.word	0x00019c00
        /*1184*/ 	.short	0x010a
        /*1186*/ 	.byte	0x3f
	.zero		1


	//   ....[86]....
        /*1188*/ 	.word	0x0001a6b0
        /*118c*/ 	.word	0x00000000
        /*1190*/ 	.word	0x00019c30
        /*1194*/ 	.short	0x010a
        /*1196*/ 	.byte	0x3f
	.zero		1


	//   ....[87]....
        /*1198*/ 	.word	0x0001a700
        /*119c*/ 	.word	0x0000000b
        /*11a0*/ 	.word	0x00019c30
        /*11a4*/ 	.short	0x010a
        /*11a6*/ 	.byte	0x3f
	.zero		1


	//   ....[88]....
        /*11a8*/ 	.word	0x0001a750
        /*11ac*/ 	.word	0x0000000c
        /*11b0*/ 	.word	0x00019c50
        /*11b4*/ 	.short	0x010a
        /*11b6*/ 	.byte	0x3f
	.zero		1


	//   ....[89]....
        /*11b8*/ 	.word	0x0001a7a0
        /*11bc*/ 	.word	0x0000000a
        /*11c0*/ 	.word	0x00019c50
        /*11c4*/ 	.short	0x010a
        /*11c6*/ 	.byte	0x3f
	.zero		1


	//   ....[90]....
        /*11c8*/ 	.word	0x0001a940
        /*11cc*/ 	.word	0x00000016
        /*11d0*/ 	.word	0x00019c20
        /*11d4*/ 	.short	0x010a
        /*11d6*/ 	.byte	0x3f
	.zero		1


	//   ....[91]....
        /*11d8*/ 	.word	0x0001a990
        /*11dc*/ 	.word	0x00000008
        /*11e0*/ 	.word	0x00019ca0
        /*11e4*/ 	.short	0x010a
        /*11e6*/ 	.byte	0x3f
	.zero		1


	//   ....[92]....
        /*11e8*/ 	.word	0x0001a9e0
        /*11ec*/ 	.word	0x00000008
        /*11f0*/ 	.word	0x00019cc0
        /*11f4*/ 	.short	0x010a
        /*11f6*/ 	.byte	0x3f
	.zero		1


	//   ....[93]....
        /*11f8*/ 	.word	0x0001aa30
        /*11fc*/ 	.word	0x00000008
        /*1200*/ 	.word	0x00019ca0
        /*1204*/ 	.short	0x010a
        /*1206*/ 	.byte	0x3f
	.zero		1


	//   ....[94]....
        /*1208*/ 	.word	0x0001aa80
        /*120c*/ 	.word	0x00000008
        /*1210*/ 	.word	0x00019cc0
        /*1214*/ 	.short	0x010a
        /*1216*/ 	.byte	0x3f
	.zero		1


	//   ....[95]....
        /*1218*/ 	.word	0x0001abb0
        /*121c*/ 	.word	0x00000004
        /*1220*/ 	.word	0x00019c80
        /*1224*/ 	.short	0x010a
        /*1226*/ 	.byte	0x3f
	.zero		1


	//   ....[96]....
        /*1228*/ 	.word	0x0001afa0
        /*122c*/ 	.word	0x00000004
        /*1230*/ 	.word	0x00019c40
        /*1234*/ 	.short	0x010a
        /*1236*/ 	.byte	0x3f
	.zero		1


	//   ....[97]....
        /*1238*/ 	.word	0x0001b670
        /*123c*/ 	.word	0x00000016
        /*1240*/ 	.word	0x00019c20
        /*1244*/ 	.short	0x010a
        /*1246*/ 	.byte	0x3f
	.zero		1


	//   ....[98]....
        /*1248*/ 	.word	0x0001b6c0
        /*124c*/ 	.word	0x00000000
        /*1250*/ 	.word	0x00019c80
        /*1254*/ 	.short	0x010a
        /*1256*/ 	.byte	0x3f
	.zero		1


	//   ....[99]....
        /*1258*/ 	.word	0x0001b9c0
        /*125c*/ 	.word	0x00000000
        /*1260*/ 	.word	0x00019c40
        /*1264*/ 	.short	0x010a
        /*1266*/ 	.byte	0x3f
	.zero		1


	//   ....[100]....
        /*1268*/ 	.word	0x0001bc70
        /*126c*/ 	.word	0x00000002
        /*1270*/ 	.word	0x00019c70
        /*1274*/ 	.short	0x010a
        /*1276*/ 	.byte	0x3f
	.zero		1


	//   ....[101]....
        /*1278*/ 	.word	0x0001bcc0
        /*127c*/ 	.word	0x00000002
        /*1280*/ 	.word	0x00019c60
        /*1284*/ 	.short	0x010a
        /*1286*/ 	.byte	0x3f
	.zero		1


	//   ....[102]....
        /*1288*/ 	.word	0x0001bd10
        /*128c*/ 	.word	0x00000003
        /*1290*/ 	.word	0x00019c70
        /*1294*/ 	.short	0x010a
        /*1296*/ 	.byte	0x3f
	.zero		1


	//   ....[103]....
        /*1298*/ 	.word	0x0001bd60
        /*129c*/ 	.word	0x00000003
        /*12a0*/ 	.word	0x00019c60
        /*12a4*/ 	.short	0x010a
        /*12a6*/ 	.byte	0x3f
	.zero		1


	//   ....[104]....
        /*12a8*/ 	.word	0x0001c700
        /*12ac*/ 	.word	0x00000005
        /*12b0*/ 	.word	0x00019c20
        /*12b4*/ 	.short	0x010a
        /*12b6*/ 	.byte	0x3f
	.zero		1


	//   ....[105]....
        /*12b8*/ 	.word	0x0001c8a0
        /*12bc*/ 	.word	0x00000003
        /*12c0*/ 	.word	0x00019c40
        /*12c4*/ 	.short	0x010a
        /*12c6*/ 	.byte	0x3f
	.zero		1


	//   ....[106]....
        /*12c8*/ 	.word	0x0001c8f0
        /*12cc*/ 	.word	0x00000017
        /*12d0*/ 	.word	0x00019c40
        /*12d4*/ 	.short	0x010a
        /*12d6*/ 	.byte	0x3f
	.zero		1


	//   ....[107]....
        /*12d8*/ 	.word	0x0001c940
        /*12dc*/ 	.word	0x00000003
        /*12e0*/ 	.word	0x00019c60
        /*12e4*/ 	.short	0x010a
        /*12e6*/ 	.byte	0x3f
	.zero		1


	//   ....[108]....
        /*12e8*/ 	.word	0x0001c990
        /*12ec*/ 	.word	0x00000017
        /*12f0*/ 	.word	0x00019c60
        /*12f4*/ 	.short	0x010a
        /*12f6*/ 	.byte	0x3f
	.zero		1


	//   ....[109]....
        /*12f8*/ 	.word	0x0001c9e0
        /*12fc*/ 	.word	0x00000003
        /*1300*/ 	.word	0x00019c80
        /*1304*/ 	.short	0x010a
        /*1306*/ 	.byte	0x3f
	.zero		1


	//----- nvinfo : EIATTR_NUM_MBARRIERS
	.align		4
.L_151:
        /*1308*/ 	.byte	0x03, 0x38
        /*130a*/ 	.short	0x0016


	//----- nvinfo : EIATTR_EXIT_INSTR_OFFSETS
	.align		4
        /*130c*/ 	.byte	0x04, 0x1c
        /*130e*/ 	.short	(.L_153 - .L_152)


	//   ....[0]....
.L_152:
        /*1310*/ 	.word	0x00019dd0


	//----- nvinfo : EIATTR_MAX_THREADS
	.align		4
.L_153:
        /*1314*/ 	.byte	0x04, 0x05
        /*1316*/ 	.short	(.L_155 - .L_154)
.L_154:
        /*1318*/ 	.word	0x00000200
        /*131c*/ 	.word	0x00000001
        /*1320*/ 	.word	0x00000001


	//----- nvinfo : EIATTR_CRS_STACK_SIZE
	.align		4
.L_155:
        /*1324*/ 	.byte	0x04, 0x1e
        /*1326*/ 	.short	(.L_157 - .L_156)
.L_156:
        /*1328*/ 	.word	0x00000000


	//----- nvinfo : EIATTR_CBANK_PARAM_SIZE
	.align		4
.L_157:
        /*132c*/ 	.byte	0x03, 0x19
        /*132e*/ 	.short	0x0af0


	//----- nvinfo : EIATTR_PARAM_CBANK
	.align		4
        /*1330*/ 	.byte	0x04, 0x0a
        /*1332*/ 	.short	(.L_159 - .L_158)
	.align		4
.L_158:
        /*1334*/ 	.word	index@(.nv.constant0._ZN7cutlass13device_kernelIN5flash11enable_sm90INS1_16FlashAttnFwdSm90INS1_25CollectiveMainloopFwdSm90ILi2EN4cute5tupleIJNS5_1CILi1EEES8_S8_EEENS6_IJNS7_ILi192EEENS7_ILi128EEENS7_ILi96EEEEEELi96ENS_12float_e4m3_tEfNS_4arch4Sm90ELb0ELb0ELb1ELb1ELb1ELb1ELb0ELb1ELb1ELb1ELb0ELb0EEENS1_21CollectiveEpilogueFwdINS6_IJSA_SC_SB_EEES9_NS_10bfloat16_tESG_Li384ELb1ELb1ELb0ELb1EEENS1_36VarlenDynamicPersistentTileSchedulerILi192ELi128ELi384ELi128ELb0ELb1ELb1ELb0ELb1ELb1EEEEEEEEEvNT_6ParamsE)
        /*1338*/ 	.short	0x0210
        /*133a*/ 	.short	0x0af0


	//----- nvinfo : EIATTR_SW_WAR
	.align		4
.L_159:
        /*133c*/ 	.byte	0x04, 0x36
        /*133e*/ 	.short	(.L_161 - .L_160)
.L_160:
        /*1340*/ 	.word	0x00000008
.L_161:


//--------------------- .nv.info._ZN7cutlass13device_kernelIN5flash11enable_sm90INS1_16FlashAttnFwdSm90INS1_25CollectiveMainloopFwdSm90ILi2EN4cute5tupleIJNS5_1CILi1EEES8_S8_EEENS6_IJNS7_ILi192EEENS7_ILi128EEENS7_ILi96EEEEEELi96ENS_12float_e4m3_tEfNS_4arch4Sm90ELb0ELb1ELb1ELb0ELb1ELb0ELb0ELb1ELb1ELb1ELb0ELb0EEENS1_21CollectiveEpilogueFwdINS6_IJSA_SC_SB_EEES9_NS_10bfloat16_tESG_Li384ELb0ELb1ELb0ELb1EEENS1_30DynamicPersistentTileSchedulerILi384ELi128ELb0ELb1ELb1EEEEEEEEEvNT_6ParamsE --------------------------
	.section	.nv.info._ZN7cutlass13device_kernelIN5flash11enable_sm90INS1_16FlashAttnFwdSm90INS1_25CollectiveMainloopFwdSm90ILi2EN4cute5tupleIJNS5_1CILi1EEES8_S8_EEENS6_IJNS7_ILi192EEENS7_ILi128EEENS7_ILi96EEEEEELi96ENS_12float_e4m3_tEfNS_4arch4Sm90ELb0ELb1ELb1ELb0ELb1ELb0ELb0ELb1ELb1ELb1ELb0ELb0EEENS1_21CollectiveEpilogueFwdINS6_IJSA_SC_SB_EEES9_NS_10bfloat16_tESG_Li384ELb0ELb1ELb0ELb1EEENS1_30DynamicPersistentTileSchedulerILi384ELi128ELb0ELb1ELb1EEEEEEEEEvNT_6ParamsE,"",@"SHT_CUDA_INFO"
	.sectionflags	@""
	.align	4


	//----- nvinfo : EIATTR_CUDA_API_VERSION
	.align		4
        /*0000*/ 	.byte	0x04, 0x37
        /*0002*/ 	.short	(.L_163 - .L_162)
.L_162:
        /*0004*/ 	.word	0x00000082


	//----- nvinfo : EIATTR_KPARAM_INFO
	.align		4
.L_163:
        /*0008*/ 	.byte	0x04, 0x17
        /*000a*/ 	.short	(.L_165 - .L_164)
.L_164:
        /*000c*/ 	.word	0x00000000
        /*0010*/ 	.short	0x0000
        /*0012*/ 	.short	0x0070
        /*0014*/ 	.byte	0x00, 0xf0, 0x01, 0x2a


	//----- nvinfo : EIATTR_SPARSE_MMA_MASK
	.align		4
.L_165:
        /*0018*/ 	.byte	0x03, 0x50
        /*001a*/ 	.short	0x0000


	//----- nvinfo : EIATTR_MAXREG_COUNT
	.align		4
        /*001c*/ 	.byte	0x03, 0x1b
        /*001e*/ 	.short	0x0080


	//----- nvinfo : EIATTR_NUM_BARRIERS
	.align		4
        /*0020*/ 	.byte	0x02, 0x4c
        /*0022*/ 	.byte	0x09
	.zero		1


	//----- nvinfo : EIATTR_EXTERNS
	.align		4
        /*0024*/ 	.byte	0x04, 0x0f
        /*0026*/ 	.short	(.L_167 - .L_166)


	//   ....[0]....
	.align		4
.L_166:
        /*0028*/ 	.word	index@(__assertfail)


	//----- nvinfo : EIATTR_ANNOTATIONS
	.align		4
.L_167:
        /*002c*/ 	.byte	0x04, 0x55
        /*002e*/ 	.short	(.L_169 - .L_168)


	//   ....[0]....
.L_168:
        /* <DEDUP_REMOVED lines=13> */


	//----- nvinfo : EIATTR_MERCURY_ISA_VERSION
	.align		4
.L_169:
        /*00f0*/ 	.byte	0x03, 0x5f
        /*00f2*/ 	.short	0x0101


	//----- nvinfo : EIATTR_INT_WARP_WIDE_INSTR_OFFSETS
	.align		4
        /*00f4*/ 	.byte	0x04, 0x31
        /*00f6*/ 	.short	(.L_171 - .L_170)


	//   ....[0]....
.L_170:
        /*00f8*/ 	.word	0x000000c0


	//   ....[1]....
        /*00fc*/ 	.word	0x000000d0


	//   ....[2]....
        /*0100*/ 	.word	0x00000170


	//   ....[3]....
        /*0104*/ 	.word	0x00011c20


	//   ....[4]....
        /*0108*/ 	.word	0x00011cb0


	//   ....[5]....
        /*010c*/ 	.word	0x000149d0


	//   ....[6]....
        /*0110*/ 	.word	0x00014a60


	//----- nvinfo : EIATTR_COOP_GROUP_MASK_REGIDS
	.align		4
.L_171:
        /*0114*/ 	.byte	0x04, 0x29
        /*0116*/ 	.short	(.L_173 - .L_172)


	//   ....[0]....
.L_172:
        /*0118*/ 	.word	0xffffffff


	//   ....[1]....
        /*011c*/ 	.word	0xffffffff


	//   ....[2]....
        /*0120*/ 	.word	0xffffffff


	//   ....[3]....
        /*0124*/ 	.word	0xffffffff


	//   ....[4]....
        /*0128*/ 	.word	0xffffffff


	//   ....[5]....
        /*012c*/ 	.word	0xffffffff


	//   ....[6]....
        /*0130*/ 	.word	0xffffffff


	//   ....[7]....
        /*0134*/ 	.word	0xffffffff


	//   ....[8]....
        /*0138*/ 	.word	0xffffffff


	//   ....[9]....
        /*013c*/ 	.word	0xffffffff


	//   ....[10]....
        /*0140*/ 	.word	0xffffffff


	//   ....[11]....
        /*0144*/ 	.word	0xffffffff


	//   ....[12]....
        /*0148*/ 	.word	0xffffffff


	//   ....[13]....
        /*014c*/ 	.word	0xffffffff


	//   ....[14]....
        /*0150*/ 	.word	0xffffffff


	//   ....[15]....
        /*0154*/ 	.word	0xffffffff


	//   ....[16]....
        /*0158*/ 	.word	0xffffffff


	//   ....[17]....
        /*015c*/ 	.word	0xffffffff


	//   ....[18]....
        /*0160*/ 	.word	0xffffffff


	//   ....[19]....
        /*0164*/ 	.word	0xffffffff


	//   ....[20]....
        /*0168*/ 	.word	0xffffffff


	//   ....[21]....
        /*016c*/ 	.word	0xffffffff


	//   ....[22]....
        /*0170*/ 	.word	0xffffffff


	//   ....[23]....
        /*0174*/ 	.word	0xffffffff


	//   ....[24]....
        /*0178*/ 	.word	0xffffffff


	//   ....[25]....
        /*017c*/ 	.word	0xffffffff


	//   ....[26]....
        /*0180*/ 	.word	0xffffffff


	//   ....[27]....
        /*0184*/ 	.word	0xffffffff


	//   ....[28]....
        /*0188*/ 	.word	0xffffffff


	//   ....[29]....
        /*018c*/ 	.word	0xffffffff


	//   ....[30]....
        /*0190*/ 	.word	0xffffffff


	//   ....[31]....
        /*0194*/ 	.word	0xffffffff


	//   ....[32]....
        /*0198*/ 	.word	0xffffffff


	//   ....[33]....
        /*019c*/ 	.word	0xffffffff


	//   ....[34]....
        /*01a0*/ 	.word	0xffffffff


	//   ....[35]....
        /*01a4*/ 	.word	0xffffffff


	//   ....[36]....
        /*01a8*/ 	.word	0xffffffff


	//   ....[37]....
        /*01ac*/ 	.word	0xffffffff


	//   ....[38]....
        /*01b0*/ 	.word	0xffffffff


	//   ....[39]....
        /*01b4*/ 	.word	0xffffffff


	//   ....[40]....
        /*01b8*/ 	.word	0xffffffff


	//   ....[41]....
        /*01bc*/ 	.word	0xffffffff


	//   ....[42]....
        /*01c0*/ 	.word	0xffffffff


	//   ....[43]....
        /*01c4*/ 	.word	0xffffffff


	//   ....[44]....
        /*01c8*/ 	.word	0xffffffff


	//   ....[45]....
        /*01cc*/ 	.word	0xffffffff


	//   ....[46]....
        /*01d0*/ 	.word	0xffffffff


	//   ....[47]....
        /*01d4*/ 	.word	0xffffffff


	//   ....[48]....
        /*01d8*/ 	.word	0xffffffff


	//   ....[49]....
        /*01dc*/ 	.word	0xffffffff


	//   ....[50]....
        /*01e0*/ 	.word	0xffffffff


	//   ....[51]....
        /*01e4*/ 	.word	0xffffffff


	//   ....[52]....
        /*01e8*/ 	.word	0xffffffff


	//   ....[53]....
        /*01ec*/ 	.word	0xffffffff


	//   ....[54]....
        /*01f0*/ 	.word	0xffffffff


	//   ....[55]....
        /*01f4*/ 	.word	0xffffffff


	//   ....[56]....
        /*01f8*/ 	.word	0xffffffff


	//   ....[57]....
        /*01fc*/ 	.word	0xffffffff


	//   ....[58]....
        /*0200*/ 	.word	0xffffffff


	//   ....[59]....
        /*0204*/ 	.word	0xffffffff


	//   ....[60]....
        /*0208*/ 	.word	0xffffffff


	//   ....[61]....
        /*020c*/ 	.word	0xffffffff


	//   ....[62]....
        /*0210*/ 	.word	0xffffffff


	//   ....[63]....
        /*0214*/ 	.word	0xffffffff


	//   ....[64]....
        /*0218*/ 	.word	0xffffffff


	//   ....[65]....
        /*021c*/ 	.word	0xffffffff


	//   ....[66]....
        /*0220*/ 	.word	0xffffffff


	//   ....[67]....
        /*0224*/ 	.word	0xffffffff


	//   ....[68]....
        /*0228*/ 	.word	0xffffffff


	//   ....[69]....
        /*022c*/ 	.word	0xffffffff


	//   ....[70]....
        /*0230*/ 	.word	0xffffffff


	//   ....[71]....
        /*0234*/ 	.word	0xffffffff


	//   ....[72]....
        /*0238*/ 	.word	0xffffffff


	//   ....[73]....
        /*023c*/ 	.word	0xffffffff


	//   ....[74]....
        /*0240*/ 	.word	0xffffffff


	//   ....[75]....
        /*0244*/ 	.word	0xffffffff


	//   ....[76]....
        /*0248*/ 	.word	0xffffffff


	//   ....[77]....
        /*024c*/ 	.word	0xffffffff


	//   ....[78]....
        /*0250*/ 	.word	0xffffffff


	//   ....[79]....
        /*0254*/ 	.word	0xffffffff


	//   ....[80]....
        /*0258*/ 	.word	0xffffffff


	//   ....[81]....
        /*025c*/ 	.word	0xffffffff


	//   ....[82]....
        /*0260*/ 	.word	0xffffffff


	//   ....[83]....
        /*0264*/ 	.word	0xffffffff


	//   ....[84]....
        /*0268*/ 	.word	0xffffffff


	//   ....[85]....
        /*026c*/ 	.word	0xffffffff


	//   ....[86]....
        /*0270*/ 	.word	0xffffffff


	//   ....[87]....
        /*0274*/ 	.word	0xffffffff


	//   ....[88]....
        /*0278*/ 	.word	0xffffffff


	//   ....[89]....
        /*027c*/ 	.word	0xffffffff


	//   ....[90]....
        /*0280*/ 	.word	0xffffffff


	//   ....[91]....
        /*0284*/ 	.word	0xffffffff


	//   ....[92]....
        /*0288*/ 	.word	0xffffffff


	//   ....[93]....
        /*028c*/ 	.word	0xffffffff


	//   ....[94]....
        /*0290*/ 	.word	0x0500000f


	//   ....[95]....
        /*0294*/ 	.word	0x0500000f


	//   ....[96]....
        /*0298*/ 	.word	0x0500000f


	//   ....[97]....
        /*029c*/ 	.word	0x0500000f


	//   ....[98]....
        /*02a0*/ 	.word	0x0500000f


	//   ....[99]....
        /*02a4*/ 	.word	0x0500000f


	//   ....[100]....
        /*02a8*/ 	.word	0x0500000f


	//   ....[101]....
        /*02ac*/ 	.word	0x0500000f


	//   ....[102]....
        /*02b0*/ 	.word	0x0500000f


	//   ....[103]....
        /*02b4*/ 	.word	0x0500000f


	//   ....[104]....
        /*02b8*/ 	.word	0x0500000f


	//   ....[105]....
        /*02bc*/ 	.word	0x0500000f


	//   ....[106]....
        /*02c0*/ 	.word	0x0500000f


	//   ....[107]....
        /*02c4*/ 	.word	0x0500000f


	//   ....[108]....
        /*02c8*/ 	.word	0x0500000f


	//   ....[109]....
        /*02cc*/ 	.word	0x0500000f


	//   ....[110]....
        /*02d0*/ 	.word	0x0500000f


	//   ....[111]....
        /*02d4*/ 	.word	0x0500000f


	//   ....[112]....
        /*02d8*/ 	.word	0x0500000f


	//   ....[113]....
        /*02dc*/ 	.word	0x0500000f


	//   ....[114]....
        /*02e0*/ 	.word	0x0500000f


	//   ....[115]....
        /*02e4*/ 	.word	0x0500000f


	//   ....[116]....
        /*02e8*/ 	.word	0x0500000f


	//   ....[117]....
        /*02ec*/ 	.word	0x0500000f


	//----- nvinfo : EIATTR_COOP_GROUP_INSTR_OFFSETS
	.align		4
.L_173:
        /*02f0*/ 	.byte	0x04, 0x28
        /*02f2*/ 	.short	(.L_175 - .L_174)


	//   ....[0]....
.L_174:
        /*02f4*/ 	.word	0x00000070


	//   ....[1]....
        /*02f8*/ 	.word	0x000000b0


	//   ....[2]....
        /*02fc*/ 	.word	0x000002d0


	//   ....[3]....
        /*0300*/ 	.word	0x00000430


	//   ....[4]....
        /*0304*/ 	.word	0x00000550


	//   ....[5]....
        /*0308*/ 	.word	0x000006b0


	//   ....[6]....
        /*030c*/ 	.word	0x00001680


	//   ....[7]....
        /*0310*/ 	.word	0x00002040


	//   ....[8]....
        /*0314*/ 	.word	0x00002a30


	//   ....[9]....
        /*0318*/ 	.word	0x00003ff0


	//   ....[10]....
        /*031c*/ 	.word	0x000040a0


	//   ....[11]....
        /*0320*/ 	.word	0x00004780


	//   ....[12]....
        /*0324*/ 	.word	0x000047d0


	//   ....[13]....
        /*0328*/ 	.word	0x00005d80


	//   ....[14]....
        /*032c*/ 	.word	0x000065f0


	//   ....[15]....
        /*0330*/ 	.word	0x000071f0


	//   ....[16]....
        /*0334*/ 	.word	0x000072f0


	//   ....[17]....
        /*0338*/ 	.word	0x00007b30


	//   ....[18]....
        /*033c*/ 	.word	0x00007bc0


	//   ....[19]....
        /*0340*/ 	.word	0x00009e30


	//   ....[20]....
        /*0344*/ 	.word	0x00009e60


	//   ....[21]....
        /*0348*/ 	.word	0x00009e80


	//   ....[22]....
        /*034c*/ 	.word	0x00009ea0


	//   ....[23]....
        /*0350*/ 	.word	0x0000b8a0


	//   ....[24]....
        /*0354*/ 	.word	0x0000c160


	//   ....[25]....
        /*0358*/ 	.word	0x0000cd60


	//   ....[26]....
        /*035c*/ 	.word	0x0000ce60


	//   ....[27]....
        /*0360*/ 	.word	0x0000d6c0


	//   ....[28]....
        /*0364*/ 	.word	0x0000d740


	//   ....[29]....
        /*0368*/ 	.word	0x0000e9c0


	//   ....[30]....
        /*036c*/ 	.word	0x0000e9e0


	//   ....[31]....
        /*0370*/ 	.word	0x0000ea50


	//   ....[32]....
        /*0374*/ 	.word	0x0000ea60


	//   ....[33]....
        /*0378*/ 	.word	0x0000fa90


	//   ....[34]....
        /*037c*/ 	.word	0x0000faa0


	//   ....[35]....
        /*0380*/ 	.word	0x0000fab0


	//   ....[36]....
        /*0384*/ 	.word	0x0000fac0


	//   ....[37]....
        /*0388*/ 	.word	0x0000fad0


	//   ....[38]....
        /*038c*/ 	.word	0x0000fae0


	//   ....[39]....
        /*0390*/ 	.word	0x0000faf0


	//   ....[40]....
        /*0394*/ 	.word	0x0000fb00


	//   ....[41]....
        /*0398*/ 	.word	0x0000fb10


	//   ....[42]....
        /*039c*/ 	.word	0x0000fb30


	//   ....[43]....
        /*03a0*/ 	.word	0x0000fb40


	//   ....[44]....
        /*03a4*/ 	.word	0x0000fb50


	//   ....[45]....
        /*03a8*/ 	.word	0x0000fb70


	//   ....[46]....
        /*03ac*/ 	.word	0x0000fb80


	//   ....[47]....
        /*03b0*/ 	.word	0x0000fbb0


	//   ....[48]....
        /*03b4*/ 	.word	0x0000fbc0


	//   ....[49]....
        /*03b8*/ 	.word	0x0000fbd0


	//   ....[50]....
        /*03bc*/ 	.word	0x0000fbe0


	//   ....[51]....
        /*03c0*/ 	.word	0x0000fbf0


	//   ....[52]....
        /*03c4*/ 	.word	0x0000fc00


	//   ....[53]....
        /*03c8*/ 	.word	0x0000fc10


	//   ....[54]....
        /*03cc*/ 	.word	0x0000fc20


	//   ....[55]....
        /*03d0*/ 	.word	0x0000fc30


	//   ....[56]....
        /*03d4*/ 	.word	0x0000fc40


	//   ....[57]....
        /*03d8*/ 	.word	0x0000fd40


	//   ....[58]....
        /*03dc*/ 	.word	0x0000fd70


	//   ....[59]....
        /*03e0*/ 	.word	0x0000fec0


	//   ....[60]....
        /*03e4*/ 	.word	0x0000ff00


	//   ....[61]....
        /*03e8*/ 	.word	0x00010240


	//   ....[62]....
        /*03ec*/ 	.word	0x00010270


	//   ....[63]....
        /*03f0*/ 	.word	0x00010390


	//   ....[64]....
        /*03f4*/ 	.word	0x000103b0


	//   ....[65]....
        /*03f8*/ 	.word	0x00010a90


	//   ....[66]....
        /*03fc*/ 	.word	0x00010aa0


	//   ....[67]....
        /*0400*/ 	.word	0x00010ba0


	//   ....[68]....
        /*0404*/ 	.word	0x00010bc0


	//   ....[69]....
        /*0408*/ 	.word	0x00010d80


	//   ....[70]....
        /*040c*/ 	.word	0x00012850


	//   ....[71]....
        /*0410*/ 	.word	0x00012870


	//   ....[72]....
        /*0414*/ 	.word	0x00012880


	//   ....[73]....
        /*0418*/ 	.word	0x00012920


	//   ....[74]....
        /*041c*/ 	.word	0x00012cb0


	//   ....[75]....
        /*0420*/ 	.word	0x00012cc0


	//   ....[76]....
        /*0424*/ 	.word	0x00012cd0


	//   ....[77]....
        /*0428*/ 	.word	0x00012ce0


	//   ....[78]....
        /*042c*/ 	.word	0x00013530


	//   ....[79]....
        /*0430*/ 	.word	0x00013550


	//   ....[80]....
        /*0434*/ 	.word	0x00013570


	//   ....[81]....
        /*0438*/ 	.word	0x00013580


	//   ....[82]....
        /*043c*/ 	.word	0x00013590


	//   ....[83]....
        /*0440*/ 	.word	0x000135a0


	//   ....[84]....
        /*0444*/ 	.word	0x00013dd0


	//   ....[85]....
        /*0448*/ 	.word	0x00013df0


	//   ....[86]....
        /*044c*/ 	.word	0x00013e10


	//   ....[87]....
        /*0450*/ 	.word	0x00013e70


	//   ....[88]....
        /*0454*/ 	.word	0x00014200


	//   ....[89]....
        /*0458*/ 	.word	0x00014210


	//   ....[90]....
        /*045c*/ 	.word	0x00014220


	//   ....[91]....
        /*0460*/ 	.word	0x00014280


	//   ....[92]....
        /*0464*/ 	.word	0x00015130


	//   ....[93]....
        /*0468*/ 	.word	0x000152d0


	//   ....[94]....
        /*046c*/ 	.word	0x000159a0


	//   ....[95]....
        /*0470*/ 	.word	0x00015a80


	//   ....[96]....
        /*0474*/ 	.word	0x00015b20


	//   ....[97]....
        /*0478*/ 	.word	0x00015b80


	//   ....[98]....
        /*047c*/ 	.word	0x00015c60


	//   ....[99]....
        /*0480*/ 	.word	0x00015db0


	//   ....[100]....
        /*0484*/ 	.word	0x00015e40


	//   ....[101]....
        /*0488*/ 	.word	0x00015ea0


	//   ....[102]....
        /*048c*/ 	.word	0x00015f40


	//   ....[103]....
        /*0490*/ 	.word	0x00016040


	//   ....[104]....
        /*0494*/ 	.word	0x000160a0


	//   ....[105]....
        /*0498*/ 	.word	0x00016100


	//   ....[106]....
        /*049c*/ 	.word	0x000161a0


	//   ....[107]....
        /*04a0*/ 	.word	0x00016270


	//   ....[108]....
        /*04a4*/ 	.word	0x00016300


	//   ....[109]....
        /*04a8*/ 	.word	0x00016490


	//   ....[110]....
        /*04ac*/ 	.word	0x00016540


	//   ....[111]....
        /*04b0*/ 	.word	0x000165f0


	//   ....[112]....
        /*04b4*/ 	.word	0x000166a0


	//   ....[113]....
        /*04b8*/ 	.word	0x00016790


	//   ....[114]....
        /*04bc*/ 	.word	0x00016820


	//   ....[115]....
        /*04c0*/ 	.word	0x00016880


	//   ....[116]....
        /*04c4*/ 	.word	0x00016950


	//   ....[117]....
        /*04c8*/ 	.word	0x00016bb0


	//----- nvinfo : EIATTR_REG_RECONFIG
	.align		4
.L_175:
        /*04cc*/ 	.byte	0x01, 0x54
	.zero		2


	//----- nvinfo : EIATTR_SYSCALL_OFFSETS
	.align		4
        /*04d0*/ 	.byte	0x04, 0x46
        /*04d2*/ 	.short	(.L_177 - .L_176)


	//   ....[0]....
.L_176:
        /*04d4*/ 	.word	0x00001860


	//   ....[1]....
        /*04d8*/ 	.word	0x00011e20


	//   ....[2]....
        /*04dc*/ 	.word	0x00011f90


	//   ....[3]....
        /*04e0*/ 	.word	0x000120e0


	//   ....[4]....
        /*04e4*/ 	.word	0x00012220


	//   ....[5]....
        /*04e8*/ 	.word	0x00013020


	//----- nvinfo : EIATTR_MBARRIER_INSTR_OFFSETS
	.align		4
.L_177:
        /*04ec*/ 	.byte	0x04, 0x39
        /*04ee*/ 	.short	(.L_179 - .L_178)


	//   ....[0]....
.L_178:
        /*04f0*/ 	.word	0x00000180
        /*04f4*/ 	.word	0x000000ff
        /*04f8*/ 	.word	0x00019c00
        /*04fc*/ 	.short	0x0100
        /*04fe*/ 	.byte	0x08
	.zero		1


	//   ....[1]....
        /*0500*/ 	.word	0x00000190
        /*0504*/ 	.word	0x000000ff
        /*0508*/ 	.word	0x00019c20
        /*050c*/ 	.short	0x0100
        /*050e*/ 	.byte	0x08
	.zero		1


	//   ....[2]....
        /*0510*/ 	.word	0x00000280
        /*0514*/ 	.word	0x000000ff
        /*0518*/ 	.word	0x00019c30
        /*051c*/ 	.short	0x0100
        /*051e*/ 	.byte	0x08
	.zero		1


	//   ....[3]....
        /*0520*/ 	.word	0x00000290
        /*0524*/ 	.word	0x000000ff
        /*0528*/ 	.word	0x00019c40
        /*052c*/ 	.short	0x0100
        /*052e*/ 	.byte	0x08
	.zero		1


	//   ....[4]....
        /*0530*/ 	.word	0x000002a0
        /*0534*/ 	.word	0x000000ff
        /*0538*/ 	.word	0x00019c38
        /*053c*/ 	.short	0x0100
        /*053e*/ 	.byte	0x08
	.zero		1


	//   ....[5]....
        /*0540*/ 	.word	0x000002b0
        /*0544*/ 	.word	0x000000ff
        /*0548*/ 	.word	0x00019c48
        /*054c*/ 	.short	0x0100
        /*054e*/ 	.byte	0x08
	.zero		1


	//   ....[6]....
        /*0550*/ 	.word	0x000003e0
        /*0554*/ 	.word	0x000000ff
        /*0558*/ 	.word	0x00019c50
        /*055c*/ 	.short	0x0100
        /*055e*/ 	.byte	0x08
	.zero		1


	//   ....[7]....
        /*0560*/ 	.word	0x000003f0
        /*0564*/ 	.word	0x000000ff
        /*0568*/ 	.word	0x00019c60
        /*056c*/ 	.short	0x0100
        /*056e*/ 	.byte	0x08
	.zero		1


	//   ....[8]....
        /*0570*/ 	.word	0x00000400
        /*0574*/ 	.word	0x000000ff
        /*0578*/ 	.word	0x00019c58
        /*057c*/ 	.short	0x0100
        /*057e*/ 	.byte	0x08
	.zero		1


	//   ....[9]....
        /*0580*/ 	.word	0x00000410
        /*0584*/ 	.word	0x000000ff
        /*0588*/ 	.word	0x00019c68
        /*058c*/ 	.short	0x0100
        /*058e*/ 	.byte	0x08
	.zero		1


	//   ....[10]....
        /*0590*/ 	.word	0x00000500
        /*0594*/ 	.word	0x000000ff
        /*0598*/ 	.word	0x00019c70
        /*059c*/ 	.short	0x0100
        /*059e*/ 	.byte	0x06
	.zero		1


	//   ....[11]....
        /*05a0*/ 	.word	0x00000510
        /*05a4*/ 	.word	0x000000ff
        /*05a8*/ 	.word	0x00019c80
        /*05ac*/ 	.short	0x0100
        /*05ae*/ 	.byte	0x06
	.zero		1


	//   ....[12]....
        /*05b0*/ 	.word	0x00000520
        /*05b4*/ 	.word	0x000000ff
        /*05b8*/ 	.word	0x00019c78
        /*05bc*/ 	.short	0x0100
        /*05be*/ 	.byte	0x06
	.zero		1


	//   ....[13]....
        /*05c0*/ 	.word	0x00000530
        /*05c4*/ 	.word	0x000000ff
        /*05c8*/ 	.word	0x00019c88
        /*05cc*/ 	.short	0x0100
        /*05ce*/ 	.byte	0x06
	.zero		1


	//   ....[14]....
        /*05d0*/ 	.word	0x00000660
        /*05d4*/ 	.word	0x000000ff
        /*05d8*/ 	.word	0x00019c90
        /*05dc*/ 	.short	0x0100
        /*05de*/ 	.byte	0x08
	.zero		1


	//   ....[15]....
        /*05e0*/ 	.word	0x00000670
        /*05e4*/ 	.word	0x000000ff
        /*05e8*/ 	.word	0x00019ca0
        /*05ec*/ 	.short	0x0100
        /*05ee*/ 	.byte	0x08
	.zero		1


	//   ....[16]....
        /*05f0*/ 	.word	0x00000680
        /*05f4*/ 	.word	0x000000ff
        /*05f8*/ 	.word	0x00019c98
        /*05fc*/ 	.short	0x0100
        /*05fe*/ 	.byte	0x08
	.zero		1


	//   ....[17]....
        /*0600*/ 	.word	0x00000690
        /*0604*/ 	.word	0x000000ff
        /*0608*/ 	.word	0x00019ca8
        /*060c*/ 	.short	0x0100
        /*060e*/ 	.byte	0x08
	.zero		1


	//   ....[18]....
        /*0610*/ 	.word	0x000007e0
        /*0614*/ 	.word	0x000000ff
        /*0618*/ 	.word	0x00019cb0
        /*061c*/ 	.short	0x0100
        /*061e*/ 	.byte	0x08
	.zero		1


	//   ....[19]....
        /*0620*/ 	.word	0x000007f0
        /*0624*/ 	.word	0x000000ff
        /*0628*/ 	.word	0x00019cc0
        /*062c*/ 	.short	0x0100
        /*062e*/ 	.byte	0x08
	.zero		1


	//   ....[20]....
        /*0630*/ 	.word	0x00000800
        /*0634*/ 	.word	0x000000ff
        /*0638*/ 	.word	0x00019cb8
        /*063c*/ 	.short	0x0100
        /*063e*/ 	.byte	0x08
	.zero		1


	//   ....[21]....
        /*0640*/ 	.word	0x00000810
        /*0644*/ 	.word	0x000000ff
        /*0648*/ 	.word	0x00019cc8
        /*064c*/ 	.short	0x0100
        /*064e*/ 	.byte	0x08
	.zero		1


	//   ....[22]....
        /*0650*/ 	.word	0x00001bb0
        /*0654*/ 	.word	0x000000ff
        /*0658*/ 	.word	0x00019c00
        /*065c*/ 	.short	0x010a
        /*065e*/ 	.byte	0x2e
	.zero		1


	//   ....[23]....
        /*0660*/ 	.word	0x00001c50
        /*0664*/ 	.word	0x0000000c
        /*0668*/ 	.word	0x00019c30
        /*066c*/ 	.short	0x010a
        /*066e*/ 	.byte	0x3f
	.zero		1


	//   ....[24]....
        /*0670*/ 	.word	0x00001c90
        /*0674*/ 	.word	0x0000000c
        /*0678*/ 	.word	0x00019c30
        /*067c*/ 	.short	0x010a
        /*067e*/ 	.byte	0x3f
	.zero		1


	//   ....[25]....
        /*0680*/ 	.word	0x000023e0
        /*0684*/ 	.word	0x000000ff
        /*0688*/ 	.word	0x00000000
        /*068c*/ 	.short	0x0101
        /*068e*/ 	.byte	0x06
	.zero		1


	//   ....[26]....
        /*0690*/ 	.word	0x00005710
        /*0694*/ 	.word	0x000000ff
        /*0698*/ 	.word	0x00019c30
        /*069c*/ 	.short	0x010a
        /*069e*/ 	.byte	0x14
	.zero		1


	//   ....[27]....
        /*06a0*/ 	.word	0x00005750
        /*06a4*/ 	.word	0x000000ff
        /*06a8*/ 	.word	0x00019c30
        /*06ac*/ 	.short	0x010a
        /*06ae*/ 	.byte	0x14
	.zero		1


	//   ....[28]....
        /*06b0*/ 	.word	0x000058b0
        /*06b4*/ 	.word	0x000000ff
        /*06b8*/ 	.word	0x00019c50
        /*06bc*/ 	.short	0x010a
        /*06be*/ 	.byte	0x0b
	.zero		1


	//   ....[29]....
        /*06c0*/ 	.word	0x000058f0
        /*06c4*/ 	.word	0x000000ff
        /*06c8*/ 	.word	0x00019c50
        /*06cc*/ 	.short	0x010a
        /*06ce*/ 	.byte	0x0b
	.zero		1


	//   ....[30]....
        /*06d0*/ 	.word	0x00006040
        /*06d4*/ 	.word	0x000000ff
        /*06d8*/ 	.word	0x00000000
        /*06dc*/ 	.short	0x0101
        /*06de*/ 	.byte	0x14
	.zero		1


	//   ....[31]....
        /*06e0*/ 	.word	0x00008650
        /*06e4*/ 	.word	0x000000ff
        /*06e8*/ 	.word	0x00000000
        /*06ec*/ 	.short	0x0101
        /*06ee*/ 	.byte	0x07
	.zero		1


	//   ....[32]....
        /*06f0*/ 	.word	0x00008e50
        /*06f4*/ 	.word	0x000000ff
        /*06f8*/ 	.word	0x00019c30
        /*06fc*/ 	.short	0x010a
        /*06fe*/ 	.byte	0x06
	.zero		1


	//   ....[33]....
        /*0700*/ 	.word	0x00008e90
        /*0704*/ 	.word	0x000000ff
        /*0708*/ 	.word	0x00019c30
        /*070c*/ 	.short	0x010a
        /*070e*/ 	.byte	0x06
	.zero		1


	//   ....[34]....
        /*0710*/ 	.word	0x00008ff0
        /*0714*/ 	.word	0x000000ff
        /*0718*/ 	.word	0x00019c50
        /*071c*/ 	.short	0x010a
        /*071e*/ 	.byte	0x0b
	.zero		1


	//   ....[35]....
        /*0720*/ 	.word	0x00009030
        /*0724*/ 	.word	0x000000ff
        /*0728*/ 	.word	0x00019c50
        /*072c*/ 	.short	0x010a
        /*072e*/ 	.byte	0x0b
	.zero		1


	//   ....[36]....
        /*0730*/ 	.word	0x00009720
        /*0734*/ 	.word	0x000000ff
        /*0738*/ 	.word	0x00000000
        /*073c*/ 	.short	0x0101
        /*073e*/ 	.byte	0x07
	.zero		1


	//   ....[37]....
        /*0740*/ 	.word	0x0000ac70
        /*0744*/ 	.word	0x000000ff
        /*0748*/ 	.word	0x00000000
        /*074c*/ 	.short	0x0101
        /*074e*/ 	.byte	0x07
	.zero		1


	//   ....[38]....
        /*0750*/ 	.word	0x0000b280
        /*0754*/ 	.word	0x000000ff
        /*0758*/ 	.word	0x00019c30
        /*075c*/ 	.short	0x010a
        /*075e*/ 	.byte	0x06
	.zero		1


	//   ....[39]....
        /*0760*/ 	.word	0x0000b2c0
        /*0764*/ 	.word	0x000000ff
        /*0768*/ 	.word	0x00019c30
        /*076c*/ 	.short	0x010a
        /*076e*/ 	.byte	0x06
	.zero		1


	//   ....[40]....
        /*0770*/ 	.word	0x0000b420
        /*0774*/ 	.word	0x000000ff
        /*0778*/ 	.word	0x00019c50
        /*077c*/ 	.short	0x010a
        /*077e*/ 	.byte	0x0b
	.zero		1


	//   ....[41]....
        /*0780*/ 	.word	0x0000b460
        /*0784*/ 	.word	0x000000ff
        /*0788*/ 	.word	0x00019c50
        /*078c*/ 	.short	0x010a
        /*078e*/ 	.byte	0x0b
	.zero		1


	//   ....[42]....
        /*0790*/ 	.word	0x0000bb60
        /*0794*/ 	.word	0x000000ff
        /*0798*/ 	.word	0x00000000
        /*079c*/ 	.short	0x0101
        /*079e*/ 	.byte	0x06
	.zero		1


	//   ....[43]....
        /*07a0*/ 	.word	0x0000e1c0
        /*07a4*/ 	.word	0x000000ff
        /*07a8*/ 	.word	0x00000000
        /*07ac*/ 	.short	0x0101
        /*07ae*/ 	.byte	0x07
	.zero		1


	//   ....[44]....
        /*07b0*/ 	.word	0x0000e6f0
        /*07b4*/ 	.word	0x000000ff
        /*07b8*/ 	.word	0x00019c50
        /*07bc*/ 	.short	0x010a
        /*07be*/ 	.byte	0x0e
	.zero		1


	//   ....[45]....
        /*07c0*/ 	.word	0x0000e730
        /*07c4*/ 	.word	0x000000ff
        /*07c8*/ 	.word	0x00019c50
        /*07cc*/ 	.short	0x010a
        /*07ce*/ 	.byte	0x0e
	.zero		1


	//   ....[46]....
        /*07d0*/ 	.word	0x0000ed40
        /*07d4*/ 	.word	0x000000ff
        /*07d8*/ 	.word	0x00000000
        /*07dc*/ 	.short	0x0101
        /*07de*/ 	.byte	0x04
	.zero		1


	//   ....[47]....
        /*07e0*/ 	.word	0x00010260
        /*07e4*/ 	.word	0x00000003
        /*07e8*/ 	.word	0x00000000
        /*07ec*/ 	.short	0x0101
        /*07ee*/ 	.byte	0x3f
	.zero		1


	//   ....[48]....
        /*07f0*/ 	.word	0x00012610
        /*07f4*/ 	.word	0x00000004
        /*07f8*/ 	.word	0x00019c80
        /*07fc*/ 	.short	0x010a
        /*07fe*/ 	.byte	0x3f
	.zero		1


	//   ....[49]....
        /*0800*/ 	.word	0x000129f0
        /*0804*/ 	.word	0x00000004
        /*0808*/ 	.word	0x00019c70
        /*080c*/ 	.short	0x0107
        /*080e*/ 	.byte	0x3f
	.zero		1


	//   ....[50]....
        /*0810*/ 	.word	0x00012ab0
        /*0814*/ 	.word	0x00000004
        /*0818*/ 	.word	0x00019c70
        /*081c*/ 	.short	0x0101
        /*081e*/ 	.byte	0x3f
	.zero		1


	//   ....[51]....
        /*0820*/ 	.word	0x00012ae0
        /*0824*/ 	.word	0x00000004
        /*0828*/ 	.word	0x00019c40
        /*082c*/ 	.short	0x010a
        /*082e*/ 	.byte	0x3f
	.zero		1


	//   ....[52]....
        /*0830*/ 	.word	0x00012e00
        /*0834*/ 	.word	0x00000004
        /*0838*/ 	.word	0x00019c30
        /*083c*/ 	.short	0x0107
        /*083e*/ 	.byte	0x3f
	.zero		1


	//   ....[53]....
        /*0840*/ 	.word	0x00012ed0
        /*0844*/ 	.word	0x00000004
        /*0848*/ 	.word	0x00019c30
        /*084c*/ 	.short	0x0101
        /*084e*/ 	.byte	0x3f
	.zero		1


	//   ....[54]....
        /*0850*/ 	.word	0x00013780
        /*0854*/ 	.word	0x00000010
        /*0858*/ 	.word	0x00019c00
        /*085c*/ 	.short	0x0107
        /*085e*/ 	.byte	0x3f
	.zero		1


	//   ....[55]....
        /*0860*/ 	.word	0x00013880
        /*0864*/ 	.word	0x00000010
        /*0868*/ 	.word	0x00019c00
        /*086c*/ 	.short	0x0101
        /*086e*/ 	.byte	0x3f
	.zero		1


	//   ....[56]....
        /*0870*/ 	.word	0x000138a0
        /*0874*/ 	.word	0x00000010
        /*0878*/ 	.word	0x00019c20
        /*087c*/ 	.short	0x010a
        /*087e*/ 	.byte	0x3f
	.zero		1


	//   ....[57]....
        /*0880*/ 	.word	0x00013c00
        /*0884*/ 	.word	0x00000004
        /*0888*/ 	.word	0x00019c80
        /*088c*/ 	.short	0x010a
        /*088e*/ 	.byte	0x3f
	.zero		1


	//   ....[58]....
        /*0890*/ 	.word	0x00013f40
        /*0894*/ 	.word	0x00000004
        /*0898*/ 	.word	0x00019c70
        /*089c*/ 	.short	0x0107
        /*089e*/ 	.byte	0x3f
	.zero		1


	//   ....[59]....
        /*08a0*/ 	.word	0x00014000
        /*08a4*/ 	.word	0x00000004
        /*08a8*/ 	.word	0x00019c70
        /*08ac*/ 	.short	0x0101
        /*08ae*/ 	.byte	0x3f
	.zero		1


	//   ....[60]....
        /*08b0*/ 	.word	0x00014030
        /*08b4*/ 	.word	0x00000004
        /*08b8*/ 	.word	0x00019c40
        /*08bc*/ 	.short	0x010a
        /*08be*/ 	.byte	0x3f
	.zero		1


	//   ....[61]....
        /*08c0*/ 	.word	0x00014320
        /*08c4*/ 	.word	0x00000004
        /*08c8*/ 	.word	0x00019c30
        /*08cc*/ 	.short	0x0107
        /*08ce*/ 	.byte	0x3f
	.zero		1


	//   ....[62]....
        /*08d0*/ 	.word	0x000143f0
        /*08d4*/ 	.word	0x00000004
        /*08d8*/ 	.word	0x00019c30
        /*08dc*/ 	.short	0x0101
        /*08de*/ 	.byte	0x3f
	.zero		1


	//   ....[63]....
        /*08e0*/ 	.word	0x00014470
        /*08e4*/ 	.word	0x00000002
        /*08e8*/ 	.word	0x00019c70
        /*08ec*/ 	.short	0x010a
        /*08ee*/ 	.byte	0x3f
	.zero		1


	//   ....[64]....
        /*08f0*/ 	.word	0x00014500
        /*08f4*/ 	.word	0x00000002
        /*08f8*/ 	.word	0x00019c60
        /*08fc*/ 	.short	0x010a
        /*08fe*/ 	.byte	0x3f
	.zero		1


	//   ....[65]....
        /*0900*/ 	.word	0x000148c0
        /*0904*/ 	.word	0x00000002
        /*0908*/ 	.word	0x00019c50
        /*090c*/ 	.short	0x0101
        /*090e*/ 	.byte	0x3f
	.zero		1


	//   ....[66]....
        /*0910*/ 	.word	0x00014940
        /*0914*/ 	.word	0x00000002
        /*0918*/ 	.word	0x00000000
        /*091c*/ 	.short	0x0101
        /*091e*/ 	.byte	0x3f
	.zero		1


	//   ....[67]....
        /*0920*/ 	.word	0x00014b10
        /*0924*/ 	.word	0x00000003
        /*0928*/ 	.word	0x00019c70
        /*092c*/ 	.short	0x010a
        /*092e*/ 	.byte	0x3f
	.zero		1


	//   ....[68]....
        /*0930*/ 	.word	0x00014b90
        /*0934*/ 	.word	0x00000003
        /*0938*/ 	.word	0x00019c60
        /*093c*/ 	.short	0x010a
        /*093e*/ 	.byte	0x3f
	.zero		1


	//   ....[69]....
        /*0940*/ 	.word	0x00014f60
        /*0944*/ 	.word	0x00000003
        /*0948*/ 	.word	0x00019c50
        /*094c*/ 	.short	0x0101
        /*094e*/ 	.byte	0x3f
	.zero		1


	//   ....[70]....
        /*0950*/ 	.word	0x00014fe0
        /*0954*/ 	.word	0x00000000
        /*0958*/ 	.word	0x00000000
        /*095c*/ 	.short	0x0101
        /*095e*/ 	.byte	0x3f
	.zero		1


	//   ....[71]....
        /*0960*/ 	.word	0x00015250
        /*0964*/ 	.word	0x00000005
        /*0968*/ 	.word	0x00019c20
        /*096c*/ 	.short	0x010a
        /*096e*/ 	.byte	0x3f
	.zero		1


	//   ....[72]....
        /*0970*/ 	.word	0x000153d0
        /*0974*/ 	.word	0x00000003
        /*0978*/ 	.word	0x00019c40
        /*097c*/ 	.short	0x010a
        /*097e*/ 	.byte	0x3f
	.zero		1


	//   ....[73]....
        /*0980*/ 	.word	0x00015470
        /*0984*/ 	.word	0x00000005
        /*0988*/ 	.word	0x00019c40
        /*098c*/ 	.short	0x010a
        /*098e*/ 	.byte	0x3f
	.zero		1


	//   ....[74]....
        /*0990*/ 	.word	0x000154b0
        /*0994*/ 	.word	0x00000003
        /*0998*/ 	.word	0x00019c60
        /*099c*/ 	.short	0x010a
        /*099e*/ 	.byte	0x3f
	.zero		1


	//   ....[75]....
        /*09a0*/ 	.word	0x000154f0
        /*09a4*/ 	.word	0x00000005
        /*09a8*/ 	.word	0x00019c60
        /*09ac*/ 	.short	0x010a
        /*09ae*/ 	.byte	0x3f
	.zero		1


	//   ....[76]....
        /*09b0*/ 	.word	0x00015530
        /*09b4*/ 	.word	0x00000003
        /*09b8*/ 	.word	0x00019c80
        /*09bc*/ 	.short	0x010a
        /*09be*/ 	.byte	0x3f
	.zero		1


	//   ....[77]....
        /*09c0*/ 	.word	0x00015570
        /*09c4*/ 	.word	0x00000005
        /*09c8*/ 	.word	0x00019c80
        /*09cc*/ 	.short	0x010a
        /*09ce*/ 	.byte	0x3f
	.zero		1


	//   ....[78]....
        /*09d0*/ 	.word	0x000155e0
        /*09d4*/ 	.word	0x00000003
        /*09d8*/ 	.word	0x00019c00
        /*09dc*/ 	.short	0x010a
        /*09de*/ 	.byte	0x3f
	.zero		1


	//   ....[79]....
        /*09e0*/ 	.word	0x00015630
        /*09e4*/ 	.word	0x0000000c
        /*09e8*/ 	.word	0x00019c30
        /*09ec*/ 	.short	0x010a
        /*09ee*/ 	.byte	0x3f
	.zero		1


	//   ....[80]....
        /*09f0*/ 	.word	0x00015690
        /*09f4*/ 	.word	0x00000008
        /*09f8*/ 	.word	0x00019c30
        /*09fc*/ 	.short	0x010a
        /*09fe*/ 	.byte	0x3f
	.zero		1


	//   ....[81]....
        /*0a00*/ 	.word	0x000156f0
        /*0a04*/ 	.word	0x00000008
        /*0a08*/ 	.word	0x00019c50
        /*0a0c*/ 	.short	0x010a
        /*0a0e*/ 	.byte	0x3f
	.zero		1


	//   ....[82]....
        /*0a10*/ 	.word	0x00015750
        /*0a14*/ 	.word	0x0000000a
        /*0a18*/ 	.word	0x00019c30
        /*0a1c*/ 	.short	0x010a
        /*0a1e*/ 	.byte	0x3f
	.zero		1


	//   ....[83]....
        /*0a20*/ 	.word	0x000157b0
        /*0a24*/ 	.word	0x0000000a
        /*0a28*/ 	.word	0x00019c50
        /*0a2c*/ 	.short	0x010a
        /*0a2e*/ 	.byte	0x3f
	.zero		1


	//   ....[84]....
        /*0a30*/ 	.word	0x00015810
        /*0a34*/ 	.word	0x00000008
        /*0a38*/ 	.word	0x00019c30
        /*0a3c*/ 	.short	0x010a
        /*0a3e*/ 	.byte	0x3f
	.zero		1


	//   ....[85]....
        /*0a40*/ 	.word	0x00015870
        /*0a44*/ 	.word	0x00000008
        /*0a48*/ 	.word	0x00019c50
        /*0a4c*/ 	.short	0x010a
        /*0a4e*/ 	.byte	0x3f
	.zero		1


	//   ....[86]....
        /*0a50*/ 	.word	0x000158d0
        /*0a54*/ 	.word	0x00000005
        /*0a58*/ 	.word	0x00019c50
        /*0a5c*/ 	.short	0x010a
        /*0a5e*/ 	.byte	0x3f
	.zero		1


	//   ....[87]....
        /*0a60*/ 	.word	0x000159d0
        /*0a64*/ 	.word	0x00000004
        /*0a68*/ 	.word	0x00019c80
        /*0a6c*/ 	.short	0x010a
        /*0a6e*/ 	.byte	0x3f
	.zero		1


	//   ....[88]....
        /*0a70*/ 	.word	0x00015d00
        /*0a74*/ 	.word	0x00000004
        /*0a78*/ 	.word	0x00019c40
        /*0a7c*/ 	.short	0x010a
        /*0a7e*/ 	.byte	0x3f
	.zero		1


	//   ....[89]....
        /*0a80*/ 	.word	0x00016390
        /*0a84*/ 	.word	0x00000010
        /*0a88*/ 	.word	0x00019c20
        /*0a8c*/ 	.short	0x010a
        /*0a8e*/ 	.byte	0x3f
	.zero		1


	//   ....[90]....
        /*0a90*/ 	.word	0x000163e0
        /*0a94*/ 	.word	0x00000004
        /*0a98*/ 	.word	0x00019c80
        /*0a9c*/ 	.short	0x010a
        /*0a9e*/ 	.byte	0x3f
	.zero		1


	//   ....[91]....
        /*0aa0*/ 	.word	0x000166e0
        /*0aa4*/ 	.word	0x00000004
        /*0aa8*/ 	.word	0x00019c40
        /*0aac*/ 	.short	0x010a
        /*0aae*/ 	.byte	0x3f
	.zero		1


	//   ....[92]....
        /*0ab0*/ 	.word	0x00016990
        /*0ab4*/ 	.word	0x00000002
        /*0ab8*/ 	.word	0x00019c70
        /*0abc*/ 	.short	0x010a
        /*0abe*/ 	.byte	0x3f
	.zero		1


	//   ....[93]....
        /*0ac0*/ 	.word	0x000169e0
        /*0ac4*/ 	.word	0x00000002
        /*0ac8*/ 	.word	0x00019c60
        /*0acc*/ 	.short	0x010a
        /*0ace*/ 	.byte	0x3f
	.zero		1


	//   ....[94]....
        /*0ad0*/ 	.word	0x00016a30
        /*0ad4*/ 	.word	0x00000003
        /*0ad8*/ 	.word	0x00019c70
        /*0adc*/ 	.short	0x010a
        /*0ade*/ 	.byte	0x3f
	.zero		1


	//   ....[95]....
        /*0ae0*/ 	.word	0x00016a80
        /*0ae4*/ 	.word	0x00000003
        /*0ae8*/ 	.word	0x00019c60
        /*0aec*/ 	.short	0x010a
        /*0aee*/ 	.byte	0x3f
	.zero		1


	//   ....[96]....
        /*0af0*/ 	.word	0x00016ad0
        /*0af4*/ 	.word	0x00000005
        /*0af8*/ 	.word	0x00019c20
        /*0afc*/ 	.short	0x010a
        /*0afe*/ 	.byte	0x3f
	.zero		1


	//   ....[97]....
        /*0b00*/ 	.word	0x00016c70
        /*0b04*/ 	.word	0x00000003
        /*0b08*/ 	.word	0x00019c40
        /*0b0c*/ 	.short	0x010a
        /*0b0e*/ 	.byte	0x3f
	.zero		1


	//   ....[98]....
        /*0b10*/ 	.word	0x00016cc0
        /*0b14*/ 	.word	0x00000005
        /*0b18*/ 	.word	0x00019c40
        /*0b1c*/ 	.short	0x010a
        /*0b1e*/ 	.byte	0x3f
	.zero		1


	//   ....[99]....
        /*0b20*/ 	.word	0x00016d10
        /*0b24*/ 	.word	0x00000003
        /*0b28*/ 	.word	0x00019c60
        /*0b2c*/ 	.short	0x010a
        /*0b2e*/ 	.byte	0x3f
	.zero		1


	//   ....[100]....
        /*0b30*/ 	.word	0x00016d60
        /*0b34*/ 	.word	0x00000005
        /*0b38*/ 	.word	0x00019c60
        /*0b3c*/ 	.short	0x010a
        /*0b3e*/ 	.byte	0x3f
	.zero		1


	//   ....[101]....
        /*0b40*/ 	.word	0x00016db0
        /*0b44*/ 	.word	0x00000003
        /*0b48*/ 	.word	0x00019c80
        /*0b4c*/ 	.short	0x010a
        /*0b4e*/ 	.byte	0x3f
	.zero		1


	//----- nvinfo : EIATTR_NUM_MBARRIERS
	.align		4
.L_179:
        /*0b50*/ 	.byte	0x03, 0x38
        /*0b52*/ 	.short	0x0016


	//----- nvinfo : EIATTR_EXIT_INSTR_OFFSETS
	.align		4
        /*0b54*/ 	.byte	0x04, 0x1c
        /*0b56*/ 	.short	(.L_181 - .L_180)


	//   ....[0]....
.L_180:
        /*0b58*/ 	.word	0x00000950


	//   ....[1]....
        /*0b5c*/ 	.word	0x00010cf0


	//   ....[2]....
        /*0b60*/ 	.word	0x000155c0


	//----- nvinfo : EIATTR_MAX_THREADS
	.align		4
.L_181:
        /*0b64*/ 	.byte	0x04, 0x05
        /*0b66*/ 	.short	(.L_183 - .L_182)
.L_182:
        /*0b68*/ 	.word	0x00000200
        /*0b6c*/ 	.word	0x00000001
        /*0b70*/ 	.word	0x00000001


	//----- nvinfo : EIATTR_CRS_STACK_SIZE
	.align		4
.L_183:
        /*0b74*/ 	.byte	0x04, 0x1e
        /*0b76*/ 	.short	(.L_185 - .L_184)
.L_184:
        /*0b78*/ 	.word	0x00000000


	//----- nvinfo : EIATTR_CBANK_PARAM_SIZE
	.align		4
.L_185:
        /*0b7c*/ 	.byte	0x03, 0x19
        /*0b7e*/ 	.short	0x0af0


	//----- nvinfo : EIATTR_PARAM_CBANK
	.align		4
        /*0b80*/ 	.byte	0x04, 0x0a
        /*0b82*/ 	.short	(.L_187 - .L_186)
	.align		4
.L_186:
        /*0b84*/ 	.word	index@(.nv.constant0._ZN7cutlass13device_kernelIN5flash11enable_sm90INS1_16FlashAttnFwdSm90INS1_25CollectiveMainloopFwdSm90ILi2EN4cute5tupleIJNS5_1CILi1EEES8_S8_EEENS6_IJNS7_ILi192EEENS7_ILi128EEENS7_ILi96EEEEEELi96ENS_12float_e4m3_tEfNS_4arch4Sm90ELb0ELb1ELb1ELb0ELb1ELb0ELb0ELb1ELb1ELb1ELb0ELb0EEENS1_21CollectiveEpilogueFwdINS6_IJSA_SC_SB_EEES9_NS_10bfloat16_tESG_Li384ELb0ELb1ELb0ELb1EEENS1_30DynamicPersistentTileSchedulerILi384ELi128ELb0ELb1ELb1EEEEEEEEEvNT_6ParamsE)
        /*0b88*/ 	.short	0x0210
        /*0b8a*/ 	.short	0x0af0


	//----- nvinfo : EIATTR_SW_WAR
	.align		4
.L_187:
        /*0b8c*/ 	.byte	0x04, 0x36
        /*0b8e*/ 	.short	(.L_189 - .L_188)
.L_188:
        /*0b90*/ 	.word	0x00000008
.L_189:


//--------------------- .nv.info._ZN7cutlass13device_kernelIN5flash11enable_sm90INS1_16FlashAttnFwdSm90INS1_25CollectiveMainloopFwdSm90ILi2EN4cute5tupleIJNS5_1CILi1EEES8_S8_EEENS6_IJNS7_ILi192EEENS7_ILi128EEENS7_ILi96EEEEEELi96ENS_12float_e4m3_tEfNS_4arch4Sm90ELb0ELb1ELb1ELb1ELb1ELb0ELb0ELb1ELb1ELb1ELb0ELb0EEENS1_21CollectiveEpilogueFwdINS6_IJSA_SC_SB_EEES9_NS_10bfloat16_tESG_Li384ELb1ELb1ELb0ELb1EEENS1_36VarlenDynamicPersistentTileSchedulerILi192ELi128ELi384ELi128ELb0ELb1ELb1ELb1ELb0ELb1EEEEEEEEEvNT_6ParamsE --------------------------
	.section	.nv.info._ZN7cutlass13device_kernelIN5flash11enable_sm90INS1_16FlashAttnFwdSm90INS1_25CollectiveMainloopFwdSm90ILi2EN4cute5tupleIJNS5_1CILi1EEES8_S8_EEENS6_IJNS7_ILi192EEENS7_ILi128EEENS7_ILi96EEEEEELi96ENS_12float_e4m3_tEfNS_4arch4Sm90ELb0ELb1ELb1ELb1ELb1ELb0ELb0ELb1ELb1ELb1ELb0ELb0EEENS1_21CollectiveEpilogueFwdINS6_IJSA_SC_SB_EEES9_NS_10bfloat16_tESG_Li384ELb1ELb1ELb0ELb1EEENS1_36VarlenDynamicPersistentTileSchedulerILi192ELi128ELi384ELi128ELb0ELb1ELb1ELb1ELb0ELb1EEEEEEEEEvNT_6ParamsE,"",@"SHT_CUDA_INFO"
	.sectionflags	@""
	.align	4


	//----- nvinfo : EIATTR_CUDA_API_VERSION
	.align		4
        /*0000*/ 	.byte	0x04, 0x37
        /*0002*/ 	.short	(.L_191 - .L_190)
.L_190:
        /*0004*/ 	.word	0x00000082


	//----- nvinfo : EIATTR_KPARAM_INFO
	.align		4
.L_191:
        /*0008*/ 	.byte	0x04, 0x17
        /*000a*/ 	.short	(.L_193 - .L_192)
.L_192:
        /*000c*/ 	.word	0x00000000
        /*0010*/ 	.short	0x0000
        /*0012*/ 	.short	0x0070
        /*0014*/ 	.byte	0x00, 0xf0, 0x01, 0x2a


	//----- nvinfo : EIATTR_SPARSE_MMA_MASK
	.align		4
.L_193:
        /*0018*/ 	.byte	0x03, 0x50
        /*001a*/ 	.short	0x0000


	//----- nvinfo : EIATTR_MAXREG_COUNT
	.align		4
        /*001c*/ 	.byte	0x03, 0x1b
        /*001e*/ 	.short	0x0080


	//----- nvinfo : EIATTR_NUM_BARRIERS
	.align		4
        /*0020*/ 	.byte	0x02, 0x4c
        /*0022*/ 	.byte	0x09
	.zero		1


	//----- nvinfo : EIATTR_EXTERNS
	.align		4
        /*0024*/ 	.byte	0x04, 0x0f
        /*0026*/ 	.short	(.L_195 - .L_194)


	//   ....[0]....
	.align		4
.L_194:
        /*0028*/ 	.word	index@(__assertfail)


	//----- nvinfo : EIATTR_ANNOTATIONS
	.align		4
.L_195:
        /*002c*/ 	.byte	0x04, 0x55
        /*002e*/ 	.short	(.L_197 - .L_196)


	//   ....[0]....
.L_196:
        /* <DEDUP_REMOVED lines=14> */


	//----- nvinfo : EIATTR_MERCURY_ISA_VERSION
	.align		4
.L_197:
        /*0100*/ 	.byte	0x03, 0x5f
        /*0102*/ 	.short	0x0101


	//----- nvinfo : EIATTR_UNUSED_LOAD_BYTE_OFFSET
	.align		4
        /*0104*/ 	.byte	0x04, 0x44
        /*0106*/ 	.short	(.L_199 - .L_198)


	//   ....[0]....
.L_198:
        /*0108*/ 	.word	0x00000940
        /*010c*/ 	.word	0x0000fff0


	//   ....[1]....
        /*0110*/ 	.word	0x0000f1d0
        /*0114*/ 	.word	0x0000fff0


	//----- nvinfo : EIATTR_INT_WARP_WIDE_INSTR_OFFSETS
	.align		4
.L_199:
        /*0118*/ 	.byte	0x04, 0x31
        /*011a*/ 	.short	(.L_201 - .L_200)


	//   ....[0]....
.L_200:
        /*011c*/ 	.word	0x000000c0


	//   ....[1]....
        /*0120*/ 	.word	0x000000d0


	//   ....[2]....
        /*0124*/ 	.word	0x00000170


	//   ....[3]....
        /*0128*/ 	.word	0x00012b80


	//   ....[4]....
        /*012c*/ 	.word	0x00012c10


	//   ....[5]....
        /*0130*/ 	.word	0x00015a40


	//   ....[6]....
        /*0134*/ 	.word	0x00015ad0


	//----- nvinfo : EIATTR_COOP_GROUP_MASK_REGIDS
	.align		4
.L_201:
        /*0138*/ 	.byte	0x04, 0x29
        /*013a*/ 	.short	(.L_203 - .L_202)


	//   ....[0]....
.L_202:
        /*013c*/ 	.word	0xffffffff


	//   ....[1]....
        /*0140*/ 	.word	0xffffffff


	//   ....[2]....
        /*0144*/ 	.word	0xffffffff


	//   ....[3]....
        /*0148*/ 	.word	0xffffffff


	//   ....[4]....
        /*014c*/ 	.word	0xffffffff


	//   ....[5]....
        /*0150*/ 	.word	0xffffffff


	//   ....[6]....
        /*0154*/ 	.word	0xffffffff


	//   ....[7]....
        /*0158*/ 	.word	0xffffffff


	//   ....[8]....
        /*015c*/ 	.word	0xffffffff


	//   ....[9]....
        /*0160*/ 	.word	0xffffffff


	//   ....[10]....
        /*0164*/ 	.word	0xffffffff


	//   ....[11]....
        /*0168*/ 	.word	0xffffffff


	//   ....[12]....
        /*016c*/ 	.word	0xffffffff


	//   ....[13]....
        /*0170*/ 	.word	0xffffffff


	//   ....[14]....
        /*0174*/ 	.word	0xffffffff


	//   ....[15]....
        /*0178*/ 	.word	0xffffffff


	//   ....[16]....
        /*017c*/ 	.word	0xffffffff


	//   ....[17]....
        /*0180*/ 	.word	0xffffffff


	//   ....[18]....
        /*0184*/ 	.word	0xffffffff


	//   ....[19]....
        /*0188*/ 	.word	0xffffffff


	//   ....[20]....
        /*018c*/ 	.word	0xffffffff


	//   ....[21]....
        /*0190*/ 	.word	0xffffffff


	//   ....[22]....
        /*0194*/ 	.word	0xffffffff


	//   ....[23]....
        /*0198*/ 	.word	0xffffffff


	//   ....[24]....
        /*019c*/ 	.word	0xffffffff


	//   ....[25]....
        /*01a0*/ 	.word	0xffffffff


	//   ....[26]....
        /*01a4*/ 	.word	0xffffffff


	//   ....[27]....
        /*01a8*/ 	.word	0xffffffff


	//   ....[28]....
        /*01ac*/ 	.word	0xffffffff


	//   ....[29]....
        /*01b0*/ 	.word	0xffffffff


	//   ....[30]....
        /*01b4*/ 	.word	0xffffffff


	//   ....[31]....
        /*01b8*/ 	.word	0xffffffff


	//   ....[32]....
        /*01bc*/ 	.word	0xffffffff


	//   ....[33]....
        /*01c0*/ 	.word	0xffffffff


	//   ....[34]....
        /*01c4*/ 	.word	0xffffffff


	//   ....[35]....
        /*01c8*/ 	.word	0xffffffff


	//   ....[36]....
        /*01cc*/ 	.word	0xffffffff


	//   ....[37]....
        /*01d0*/ 	.word	0xffffffff


	//   ....[38]....
        /*01d4*/ 	.word	0xffffffff


	//   ....[39]....
        /*01d8*/ 	.word	0xffffffff


	//   ....[40]....
        /*01dc*/ 	.word	0xffffffff


	//   ....[41]....
        /*01e0*/ 	.word	0xffffffff


	//   ....[42]....
        /*01e4*/ 	.word	0xffffffff


	//   ....[43]....
        /*01e8*/ 	.word	0xffffffff


	//   ....[44]....
        /*01ec*/ 	.word	0xffffffff


	//   ....[45]....
        /*01f0*/ 	.word	0xffffffff


	//   ....[46]....
        /*01f4*/ 	.word	0xffffffff


	//   ....[47]....
        /*01f8*/ 	.word	0xffffffff


	//   ....[48]....
        /*01fc*/ 	.word	0xffffffff


	//   ....[49]....
        /*0200*/ 	.word	0xffffffff


	//   ....[50]....
        /*0204*/ 	.word	0xffffffff


	//   ....[51]....
        /*0208*/ 	.word	0xffffffff


	//   ....[52]....
        /*020c*/ 	.word	0xffffffff


	//   ....[53]....
        /*0210*/ 	.word	0xffffffff


	//   ....[54]....
        /*0214*/ 	.word	0xffffffff


	//   ....[55]....
        /*0218*/ 	.word	0xffffffff


	//   ....[56]....
        /*021c*/ 	.word	0xffffffff


	//   ....[57]....
        /*0220*/ 	.word	0xffffffff


	//   ....[58]....
        /*0224*/ 	.word	0xffffffff


	//   ....[59]....
        /*0228*/ 	.word	0xffffffff


	//   ....[60]....
        /*022c*/ 	.word	0xffffffff


	//   ....[61]....
        /*0230*/ 	.word	0xffffffff


	//   ....[62]....
        /*0234*/ 	.word	0xffffffff


	//   ....[63]....
        /*0238*/ 	.word	0xffffffff


	//   ....[64]....
        /*023c*/ 	.word	0xffffffff


	//   ....[65]....
        /*0240*/ 	.word	0xffffffff


	//   ....[66]....
        /*0244*/ 	.word	0xffffffff


	//   ....[67]....
        /*0248*/ 	.word	0xffffffff


	//   ....[68]....
        /*024c*/ 	.word	0xffffffff


	//   ....[69]....
        /*0250*/ 	.word	0xffffffff


	//   ....[70]....
        /*0254*/ 	.word	0xffffffff


	//   ....[71]....
        /*0258*/ 	.word	0xffffffff


	//   ....[72]....
        /*025c*/ 	.word	0xffffffff


	//   ....[73]....
        /*0260*/ 	.word	0xffffffff


	//   ....[74]....
        /*0264*/ 	.word	0xffffffff


	//   ....[75]....
        /*0268*/ 	.word	0xffffffff


	//   ....[76]....
        /*026c*/ 	.word	0xffffffff


	//   ....[77]....
        /*0270*/ 	.word	0xffffffff


	//   ....[78]....
        /*0274*/ 	.word	0xffffffff


	//   ....[79]....
        /*0278*/ 	.word	0xffffffff


	//   ....[80]....
        /*027c*/ 	.word	0xffffffff


	//   ....[81]....
        /*0280*/ 	.word	0xffffffff


	//   ....[82]....
        /*0284*/ 	.word	0xffffffff


	//   ....[83]....
        /*0288*/ 	.word	0xffffffff


	//   ....[84]....
        /*028c*/ 	.word	0xffffffff


	//   ....[85]....
        /*0290*/ 	.word	0xffffffff


	//   ....[86]....
        /*0294*/ 	.word	0xffffffff


	//   ....[87]....
        /*0298*/ 	.word	0xffffffff


	//   ....[88]....
        /*029c*/ 	.word	0xffffffff


	//   ....[89]....
        /*02a0*/ 	.word	0xffffffff


	//   ....[90]....
        /*02a4*/ 	.word	0xffffffff


	//   ....[91]....
        /*02a8*/ 	.word	0xffffffff


	//   ....[92]....
        /*02ac*/ 	.word	0xffffffff


	//   ....[93]....
        /*02b0*/ 	.word	0xffffffff


	//   ....[94]....
        /*02b4*/ 	.word	0xffffffff


	//   ....[95]....
        /*02b8*/ 	.word	0xffffffff


	//   ....[96]....
        /*02bc*/ 	.word	0xffffffff


	//   ....[97]....
        /*02c0*/ 	.word	0xffffffff


	//   ....[98]....
        /*02c4*/ 	.word	0xffffffff


	//   ....[99]....
        /*02c8*/ 	.word	0xffffffff


	//   ....[100]....
        /*02cc*/ 	.word	0xffffffff


	//   ....[101]....
        /*02d0*/ 	.word	0xffffffff


	//   ....[102]....
        /*02d4*/ 	.word	0xffffffff


	//   ....[103]....
        /*02d8*/ 	.word	0xffffffff


	//   ....[104]....
        /*02dc*/ 	.word	0xffffffff


	//   ....[105]....
        /*02e0*/ 	.word	0xffffffff


	//   ....[106]....
        /*02e4*/ 	.word	0xffffffff


	//   ....[107]....
        /*02e8*/ 	.word	0xffffffff


	//   ....[108]....
        /*02ec*/ 	.word	0xffffffff


	//   ....[109]....
        /*02f0*/ 	.word	0xffffffff


	//   ....[110]....
        /*02f4*/ 	.word	0xffffffff


	//   ....[111]....
        /*02f8*/ 	.word	0xffffffff


	//   ....[112]....
        /*02fc*/ 	.word	0xffffffff


	//   ....[113]....
        /*0300*/ 	.word	0xffffffff


	//   ....[114]....
        /*0304*/ 	.word	0xffffffff


	//   ....[115]....
        /*0308*/ 	.word	0xffffffff


	//   ....[116]....
        /*030c*/ 	.word	0xffffffff


	//   ....[117]....
        /*0310*/ 	.word	0xffffffff


	//   ....[118]....
        /*0314*/ 	.word	0xffffffff


	//   ....[119]....
        /*0318*/ 	.word	0xffffffff


	//   ....[120]....
        /*031c*/ 	.word	0xffffffff


	//   ....[121]....
        /*0320*/ 	.word	0xffffffff


	//   ....[122]....
        /*0324*/ 	.word	0xffffffff


	//   ....[123]....
        /*0328*/ 	.word	0xffffffff


	//   ....[124]....
        /*032c*/ 	.word	0xffffffff


	//   ....[125]....
        /*0330*/ 	.word	0x0500000f


	//   ....[126]....
        /*0334*/ 	.word	0x0500000f


	//   ....[127]....
        /*0338*/ 	.word	0x0500000f


	//   ....[128]....
        /*033c*/ 	.word	0x0500000f


	//   ....[129]....
        /*0340*/ 	.word	0x0500000f


	//   ....[130]....
        /*0344*/ 	.word	0x0500000f


	//   ....[131]....
        /*0348*/ 	.word	0x0500000f


	//   ....[132]....
        /*034c*/ 	.word	0x0500000f


	//   ....[133]....
        /*0350*/ 	.word	0x0500000f


	//   ....[134]....
        /*0354*/ 	.word	0x0500000f


	//   ....[135]....
        /*0358*/ 	.word	0x0500000f


	//   ....[136]....
        /*035c*/ 	.word	0x0500000f


	//   ....[137]....
        /*0360*/ 	.word	0x0500000f


	//   ....[138]....
        /*0364*/ 	.word	0x0500000f


	//   ....[139]....
        /*0368*/ 	.word	0x0500000f


	//   ....[140]....
        /*036c*/ 	.word	0x0500000f


	//   ....[141]....
        /*0370*/ 	.word	0x0500000f


	//   ....[142]....
        /*0374*/ 	.word	0x0500000f


	//   ....[143]....
        /*0378*/ 	.word	0x0500000f


	//   ....[144]....
        /*037c*/ 	.word	0x0500000f


	//   ....[145]....
        /*0380*/ 	.word	0x0500000f


	//   ....[146]....
        /*0384*/ 	.word	0x0500000f


	//   ....[147]....
        /*0388*/ 	.word	0x0500000f


	//   ....[148]....
        /*038c*/ 	.word	0x0500000f


	//----- nvinfo : EIATTR_COOP_GROUP_INSTR_OFFSETS
	.align		4
.L_203:
        /*0390*/ 	.byte	0x04, 0x28
        /*0392*/ 	.short	(.L_205 - .L_204)


	//   ....[0]....
.L_204:
        /*0394*/ 	.word	0x00000070


	//   ....[1]....
        /*0398*/ 	.word	0x000000b0


	//   ....[2]....
        /*039c*/ 	.word	0x000002d0


	//   ....[3]....
        /*03a0*/ 	.word	0x00000430


	//   ....[4]....
        /*03a4*/ 	.word	0x00000550


	//   ....[5]....
        /*03a8*/ 	.word	0x000006b0


	//   ....[6]....
        /*03ac*/ 	.word	0x00001820


	//   ....[7]....
        /*03b0*/ 	.word	0x000021e0


	//   ....[8]....
        /*03b4*/ 	.word	0x000034f0


	//   ....[9]....
        /*03b8*/ 	.word	0x00004280


	//   ....[10]....
        /*03bc*/ 	.word	0x000042a0


	//   ....[11]....
        /*03c0*/ 	.word	0x000048e0


	//   ....[12]....
        /*03c4*/ 	.word	0x00004940


	//   ....[13]....
        /*03c8*/ 	.word	0x00005e10


	//   ....[14]....
        /*03cc*/ 	.word	0x00006750


	//   ....[15]....
        /*03d0*/ 	.word	0x00007350


	//   ....[16]....
        /*03d4*/ 	.word	0x00007450


	//   ....[17]....
        /*03d8*/ 	.word	0x00007cb0


	//   ....[18]....
        /*03dc*/ 	.word	0x00007d10


	//   ....[19]....
        /*03e0*/ 	.word	0x00009ff0


	//   ....[20]....
        /*03e4*/ 	.word	0x0000a010


	//   ....[21]....
        /*03e8*/ 	.word	0x0000a040


	//   ....[22]....
        /*03ec*/ 	.word	0x0000a050


	//   ....[23]....
        /*03f0*/ 	.word	0x0000b9b0


	//   ....[24]....
        /*03f4*/ 	.word	0x0000c2e0


	//   ....[25]....
        /*03f8*/ 	.word	0x0000cee0


	//   ....[26]....
        /*03fc*/ 	.word	0x0000cfe0


	//   ....[27]....
        /*0400*/ 	.word	0x0000d800


	//   ....[28]....
        /*0404*/ 	.word	0x0000d880


	//   ....[29]....
        /*0408*/ 	.word	0x0000eb30


	//   ....[30]....
        /*040c*/ 	.word	0x0000eb50


	//   ....[31]....
        /*0410*/ 	.word	0x0000ebc0


	//   ....[32]....
        /*0414*/ 	.word	0x0000ebd0


	//   ....[33]....
        /*0418*/ 	.word	0x0000f880


	//   ....[34]....
        /*041c*/ 	.word	0x0000f890


	//   ....[35]....
        /*0420*/ 	.word	0x0000f8a0


	//   ....[36]....
        /*0424*/ 	.word	0x0000f8b0


	//   ....[37]....
        /*0428*/ 	.word	0x0000f8c0


	//   ....[38]....
        /*042c*/ 	.word	0x0000f8d0


	//   ....[39]....
        /*0430*/ 	.word	0x0000f8e0


	//   ....[40]....
        /*0434*/ 	.word	0x0000f8f0


	//   ....[41]....
        /*0438*/ 	.word	0x0000f920


	//   ....[42]....
        /*043c*/ 	.word	0x0000f950


	//   ....[43]....
        /*0440*/ 	.word	0x0000f990


	//   ....[44]....
        /*0444*/ 	.word	0x0000f9a0


	//   ....[45]....
        /*0448*/ 	.word	0x0000f9c0


	//   ....[46]....
        /*044c*/ 	.word	0x0000f9d0


	//   ....[47]....
        /*0450*/ 	.word	0x0000fa00


	//   ....[48]....
        /*0454*/ 	.word	0x0000fa10


	//   ....[49]....
        /*0458*/ 	.word	0x0000fa30


	//   ....[50]....
        /*045c*/ 	.word	0x0000fa40


	//   ....[51]....
        /*0460*/ 	.word	0x0000fa50


	//   ....[52]....
        /*0464*/ 	.word	0x0000fa70


	//   ....[53]....
        /*0468*/ 	.word	0x0000faa0


	//   ....[54]....
        /*046c*/ 	.word	0x0000fab0


	//   ....[55]....
        /*0470*/ 	.word	0x0000fad0


	//   ....[56]....
        /*0474*/ 	.word	0x0000fae0


	//   ....[57]....
        /*0478*/ 	.word	0x000100b0


	//   ....[58]....
        /*047c*/ 	.word	0x000100f0


	//   ....[59]....
        /*0480*/ 	.word	0x00010120


	//   ....[60]....
        /*0484*/ 	.word	0x00010150


	//   ....[61]....
        /*0488*/ 	.word	0x00010610


	//   ....[62]....
        /*048c*/ 	.word	0x00010640


	//   ....[63]....
        /*0490*/ 	.word	0x00010760


	//   ....[64]....
        /*0494*/ 	.word	0x00010780


	//   ....[65]....
        /*0498*/ 	.word	0x00011090


	//   ....[66]....
        /*049c*/ 	.word	0x000110a0


	//   ....[67]....
        /*04a0*/ 	.word	0x000111a0


	//   ....[68]....
        /*04a4*/ 	.word	0x000111c0


	//   ....[69]....
        /*04a8*/ 	.word	0x00011340


	//   ....[70]....
        /*04ac*/ 	.word	0x000114e0


	//   ....[71]....
        /*04b0*/ 	.word	0x00011510


	//   ....[72]....
        /*04b4*/ 	.word	0x00011540


	//   ....[73]....
        /*04b8*/ 	.word	0x00011580


	//   ....[74]....
        /*04bc*/ 	.word	0x000115b0


	//   ....[75]....
        /*04c0*/ 	.word	0x000115f0


	//   ....[76]....
        /*04c4*/ 	.word	0x00011730


	//   ....[77]....
        /*04c8*/ 	.word	0x00011760


	//   ....[78]....
        /*04cc*/ 	.word	0x00011790


	//   ....[79]....
        /*04d0*/ 	.word	0x000117c0


	//   ....[80]....
        /*04d4*/ 	.word	0x000117f0


	//   ....[81]....
        /*04d8*/ 	.word	0x00011830


	//   ....[82]....
        /*04dc*/ 	.word	0x000118d0


	//   ....[83]....
        /*04e0*/ 	.word	0x00011930


	//   ....[84]....
        /*04e4*/ 	.word	0x000119e0


	//   ....[85]....
        /*04e8*/ 	.word	0x000137a0


	//   ....[86]....
        /*04ec*/ 	.word	0x000137d0


	//   ....[87]....
        /*04f0*/ 	.word	0x000137f0


	//   ....[88]....
        /*04f4*/ 	.word	0x000138d0


	//   ....[89]....
        /*04f8*/ 	.word	0x00013c60


	//   ....[90]....
        /*04fc*/ 	.word	0x00013c70


	//   ....[91]....
        /*0500*/ 	.word	0x00013c80


	//   ....[92]....
        /*0504*/ 	.word	0x00013c90


	//   ....[93]....
        /*0508*/ 	.word	0x00014590


	//   ....[94]....
        /*050c*/ 	.word	0x000145c0


	//   ....[95]....
        /*0510*/ 	.word	0x000145e0


	//   ....[96]....
        /*0514*/ 	.word	0x000145f0


	//   ....[97]....
        /*0518*/ 	.word	0x00014600


	//   ....[98]....
        /*051c*/ 	.word	0x00014700


	//   ....[99]....
        /*0520*/ 	.word	0x00014e60


	//   ....[100]....
        /*0524*/ 	.word	0x00014e80


	//   ....[101]....
        /*0528*/ 	.word	0x00014e90


	//   ....[102]....
        /*052c*/ 	.word	0x00014ef0


	//   ....[103]....
        /*0530*/ 	.word	0x00015250


	//   ....[104]....
        /*0534*/ 	.word	0x00015260


	//   ....[105]....
        /*0538*/ 	.word	0x00015270


	//   ....[106]....
        /*053c*/ 	.word	0x000152d0


	//   ....[107]....
        /*0540*/ 	.word	0x000161c0


	//   ....[108]....
        /*0544*/ 	.word	0x00016260


	//   ....[109]....
        /*0548*/ 	.word	0x00016290


	//   ....[110]....
        /*054c*/ 	.word	0x000162c0


	//   ....[111]....
        /*0550*/ 	.word	0x000162f0


	//   ....[112]....
        /*0554*/ 	.word	0x00016300


	//   ....[113]....
        /*0558*/ 	.word	0x00016330


	//   ....[114]....
        /*055c*/ 	.word	0x00016370


	//   ....[115]....
        /*0560*/ 	.word	0x000164a0


	//   ....[116]....
        /*0564*/ 	.word	0x000164d0


	//   ....[117]....
        /*0568*/ 	.word	0x00016500


	//   ....[118]....
        /*056c*/ 	.word	0x00016530


	//   ....[119]....
        /*0570*/ 	.word	0x00016560


	//   ....[120]....
        /*0574*/ 	.word	0x000165a0


	//   ....[121]....
        /*0578*/ 	.word	0x00016630


	//   ....[122]....
        /*057c*/ 	.word	0x00016660


	//   ....[123]....
        /*0580*/ 	.word	0x000166e0


	//   ....[124]....
        /*0584*/ 	.word	0x00016dc0


	//   ....[125]....
        /*0588*/ 	.word	0x00017490


	//   ....[126]....
        /*058c*/ 	.word	0x00017570


	//   ....[127]....
        /*0590*/ 	.word	0x00017600


	//   ....[128]....
        /*0594*/ 	.word	0x00017790


	//   ....[129]....
        /*0598*/ 	.word	0x00017830


	//   ....[130]....
        /*059c*/ 	.word	0x00017920


	//   ....[131]....
        /*05a0*/ 	.word	0x000179b0


	//   ....[132]....
        /*05a4*/ 	.word	0x00017a10


	//   ....[133]....
        /*05a8*/ 	.word	0x00017ab0


	//   ....[134]....
        /*05ac*/ 	.word	0x00017bc0


	//   ....[135]....
        /*05b0*/ 	.word	0x00017c20


	//   ....[136]....
        /*05b4*/ 	.word	0x00017c80


	//   ....[137]....
        /*05b8*/ 	.word	0x00017d20


	//   ....[138]....
        /*05bc*/ 	.word	0x00017de0


	//   ....[139]....
        /*05c0*/ 	.word	0x00017e60


	//   ....[140]....
        /*05c4*/ 	.word	0x00018010


	//   ....[141]....
        /*05c8*/ 	.word	0x000180b0


	//   ....[142]....
        /*05cc*/ 	.word	0x00018110


	//   ....[143]....
        /*05d0*/ 	.word	0x000181e0


	//   ....[144]....
        /*05d4*/ 	.word	0x000182d0


	//   ....[145]....
        /*05d8*/ 	.word	0x00018360


	//   ....[146]....
        /*05dc*/ 	.word	0x000183c0


	//   ....[147]....
        /*05e0*/ 	.word	0x00018490


	//   ....[148]....
        /*05e4*/ 	.word	0x000186f0


	//----- nvinfo : EIATTR_REG_RECONFIG
	.align		4
.L_205:
        /*05e8*/ 	.byte	0x01, 0x54
	.zero		2


	//----- nvinfo : EIATTR_SYSCALL_OFFSETS
	.align		4
        /*05ec*/ 	.byte	0x04, 0x46
        /*05ee*/ 	.short	(.L_207 - .L_206)


	//   ....[0]....
.L_206:
        /*05f0*/ 	.word	0x00001a00


	//   ....[1]....
        /*05f4*/ 	.word	0x00012d70


	//   ....[2]....
        /*05f8*/ 	.word	0x00012ee0


	//   ....[3]....
        /*05fc*/ 	.word	0x00013030


	//   ....[4]....
        /*0600*/ 	.word	0x00013170


	//   ....[5]....
        /*0604*/ 	.word	0x00014040


	//----- nvinfo : EIATTR_MBARRIER_INSTR_OFFSETS
	.align		4
.L_207:
        /*0608*/ 	.byte	0x04, 0x39
        /*060a*/ 	.short	(.L_209 - .L_208)


	//   ....[0]....
.L_208:
        /*060c*/ 	.word	0x00000180
        /*0610*/ 	.word	0x000000ff
        /*0614*/ 	.word	0x00019c00
        /*0618*/ 	.short	0x0100
        /*061a*/ 	.byte	0x08
	.zero		1


	//   ....[1]....
        /*061c*/ 	.word	0x00000190
        /*0620*/ 	.word	0x000000ff
        /*0624*/ 	.word	0x00019c20
        /*0628*/ 	.short	0x0100
        /*062a*/ 	.byte	0x08
	.zero		1


	//   ....[2]....
        /*062c*/ 	.word	0x00000280
        /*0630*/ 	.word	0x000000ff
        /*0634*/ 	.word	0x00019c30
        /*0638*/ 	.short	0x0100
        /*063a*/ 	.byte	0x08
	.zero		1


	//   ....[3]....
        /*063c*/ 	.word	0x00000290
        /*0640*/ 	.word	0x000000ff
        /*0644*/ 	.word	0x00019c40
        /*0648*/ 	.short	0x0100
        /*064a*/ 	.byte	0x08
	.zero		1


	//   ....[4]....
        /*064c*/ 	.word	0x000002a0
        /*0650*/ 	.word	0x000000ff
        /*0654*/ 	.word	0x00019c38
        /*0658*/ 	.short	0x0100
        /*065a*/ 	.byte	0x08
	.zero		1


	//   ....[5]....
        /*065c*/ 	.word	0x000002b0
        /*0660*/ 	.word	0x000000ff
        /*0664*/ 	.word	0x00019c48
        /*0668*/ 	.short	0x0100
        /*066a*/ 	.byte	0x08
	.zero		1


	//   ....[6]....
        /*066c*/ 	.word	0x000003e0
        /*0670*/ 	.word	0x000000ff
        /*0674*/ 	.word	0x00019c50
        /*0678*/ 	.short	0x0100
        /*067a*/ 	.byte	0x08
	.zero		1


	//   ....[7]....
        /*067c*/ 	.word	0x000003f0
        /*0680*/ 	.word	0x000000ff
        /*0684*/ 	.word	0x00019c60
        /*0688*/ 	.short	0x0100
        /*068a*/ 	.byte	0x08
	.zero		1


	//   ....[8]....
        /*068c*/ 	.word	0x00000400
        /*0690*/ 	.word	0x000000ff
        /*0694*/ 	.word	0x00019c58
        /*0698*/ 	.short	0x0100
        /*069a*/ 	.byte	0x08
	.zero		1


	//   ....[9]....
        /*069c*/ 	.word	0x00000410
        /*06a0*/ 	.word	0x000000ff
        /*06a4*/ 	.word	0x00019c68
        /*06a8*/ 	.short	0x0100
        /*06aa*/ 	.byte	0x08
	.zero		1


	//   ....[10]....
        /*06ac*/ 	.word	0x00000500
        /*06b0*/ 	.word	0x000000ff
        /*06b4*/ 	.word	0x00019c70
        /*06b8*/ 	.short	0x0100
        /*06ba*/ 	.byte	0x06
	.zero		1


	//   ....[11]....
        /*06bc*/ 	.word	0x00000510
        /*06c0*/ 	.word	0x000000ff
        /*06c4*/ 	.word	0x00019c80
        /*06c8*/ 	.short	0x0100
        /*06ca*/ 	.byte	0x06
	.zero		1


	//   ....[12]....
        /*06cc*/ 	.word	0x00000520
        /*06d0*/ 	.word	0x000000ff
        /*06d4*/ 	.word	0x00019c78
        /*06d8*/ 	.short	0x0100
        /*06da*/ 	.byte	0x06
	.zero		1


	//   ....[13]....
        /*06dc*/ 	.word	0x00000530
        /*06e0*/ 	.word	0x000000ff
        /*06e4*/ 	.word	0x00019c88
        /*06e8*/ 	.short	0x0100
        /*06ea*/ 	.byte	0x06
	.zero		1


	//   ....[14]....
        /*06ec*/ 	.word	0x00000660
        /*06f0*/ 	.word	0x000000ff
        /*06f4*/ 	.word	0x00019c90
        /*06f8*/ 	.short	0x0100
        /*06fa*/ 	.byte	0x08
	.zero		1


	//   ....[15]....
        /*06fc*/ 	.word	0x00000670
        /*0700*/ 	.word	0x000000ff
        /*0704*/ 	.word	0x00019ca0
        /*0708*/ 	.short	0x0100
        /*070a*/ 	.byte	0x08
	.zero		1


	//   ....[16]....
        /*070c*/ 	.word	0x00000680
        /*0710*/ 	.word	0x000000ff
        /*0714*/ 	.word	0x00019c98
        /*0718*/ 	.short	0x0100
        /*071a*/ 	.byte	0x08
	.zero		1


	//   ....[17]....
        /*071c*/ 	.word	0x00000690
        /*0720*/ 	.word	0x000000ff
        /*0724*/ 	.word	0x00019ca8
        /*0728*/ 	.short	0x0100
        /*072a*/ 	.byte	0x08
	.zero		1


	//   ....[18]....
        /*072c*/ 	.word	0x000007e0
        /*0730*/ 	.word	0x000000ff
        /*0734*/ 	.word	0x00019cb0
        /*0738*/ 	.short	0x0100
        /*073a*/ 	.byte	0x08
	.zero		1


	//   ....[19]....
        /*073c*/ 	.word	0x000007f0
        /*0740*/ 	.word	0x000000ff
        /*0744*/ 	.word	0x00019cc0
        /*0748*/ 	.short	0x0100
        /*074a*/ 	.byte	0x08
	.zero		1


	//   ....[20]....
        /*074c*/ 	.word	0x00000800
        /*0750*/ 	.word	0x000000ff
        /*0754*/ 	.word	0x00019cb8
        /*0758*/ 	.short	0x0100
        /*075a*/ 	.byte	0x08
	.zero		1


	//   ....[21]....
        /*075c*/ 	.word	0x00000810
        /*0760*/ 	.word	0x000000ff
        /*0764*/ 	.word	0x00019cc8
        /*0768*/ 	.short	0x0100
        /*076a*/ 	.byte	0x08
	.zero		1


	//   ....[22]....
        /*076c*/ 	.word	0x00001d50
        /*0770*/ 	.word	0x000000ff
        /*0774*/ 	.word	0x00019c00
        /*0778*/ 	.short	0x010a
        /*077a*/ 	.byte	0x2e
	.zero		1


	//   ....[23]....
        /*077c*/ 	.word	0x00001df0
        /*0780*/ 	.word	0x00000015
        /*0784*/ 	.word	0x00019c30
        /*0788*/ 	.short	0x010a
        /*078a*/ 	.byte	0x3f
	.zero		1


	//   ....[24]....
        /*078c*/ 	.word	0x00001e30
        /*0790*/ 	.word	0x00000015
        /*0794*/ 	.word	0x00019c30
        /*0798*/ 	.short	0x010a
        /*079a*/ 	.byte	0x3f
	.zero		1


	//   ....[25]....
        /*079c*/ 	.word	0x00002560
        /*07a0*/ 	.word	0x000000ff
        /*07a4*/ 	.word	0x00000000
        /*07a8*/ 	.short	0x0101
        /*07aa*/ 	.byte	0x06
	.zero		1


	//   ....[26]....
        /*07ac*/ 	.word	0x00005890
        /*07b0*/ 	.word	0x000000ff
        /*07b4*/ 	.word	0x00019c30
        /*07b8*/ 	.short	0x010a
        /*07ba*/ 	.byte	0x14
	.zero		1


	//   ....[27]....
        /*07bc*/ 	.word	0x000058d0
        /*07c0*/ 	.word	0x000000ff
        /*07c4*/ 	.word	0x00019c30
        /*07c8*/ 	.short	0x010a
        /*07ca*/ 	.byte	0x14
	.zero		1


	//   ....[28]....
        /*07cc*/ 	.word	0x00005a30
        /*07d0*/ 	.word	0x000000ff
        /*07d4*/ 	.word	0x00019c50
        /*07d8*/ 	.short	0x010a
        /*07da*/ 	.byte	0x0b
	.zero		1


	//   ....[29]....
        /*07dc*/ 	.word	0x00005a70
        /*07e0*/ 	.word	0x000000ff
        /*07e4*/ 	.word	0x00019c50
        /*07e8*/ 	.short	0x010a
        /*07ea*/ 	.byte	0x0b
	.zero		1


	//   ....[30]....
        /*07ec*/ 	.word	0x000061a0
        /*07f0*/ 	.word	0x000000ff
        /*07f4*/ 	.word	0x00000000
        /*07f8*/ 	.short	0x0101
        /*07fa*/ 	.byte	0x14
	.zero		1


	//   ....[31]....
        /*07fc*/ 	.word	0x000087b0
        /*0800*/ 	.word	0x000000ff
        /*0804*/ 	.word	0x00000000
        /*0808*/ 	.short	0x0101
        /*080a*/ 	.byte	0x07
	.zero		1


	//   ....[32]....
        /*080c*/ 	.word	0x00008ff0
        /*0810*/ 	.word	0x000000ff
        /*0814*/ 	.word	0x00019c30
        /*0818*/ 	.short	0x010a
        /*081a*/ 	.byte	0x06
	.zero		1


	//   ....[33]....
        /*081c*/ 	.word	0x00009030
        /*0820*/ 	.word	0x000000ff
        /*0824*/ 	.word	0x00019c30
        /*0828*/ 	.short	0x010a
        /*082a*/ 	.byte	0x06
	.zero		1


	//   ....[34]....
        /*082c*/ 	.word	0x00009190
        /*0830*/ 	.word	0x000000ff
        /*0834*/ 	.word	0x00019c50
        /*0838*/ 	.short	0x010a
        /*083a*/ 	.byte	0x0b
	.zero		1


	//   ....[35]....
        /*083c*/ 	.word	0x000091d0
        /*0840*/ 	.word	0x000000ff
        /*0844*/ 	.word	0x00019c50
        /*0848*/ 	.short	0x010a
        /*084a*/ 	.byte	0x0b
	.zero		1


	//   ....[36]....
        /*084c*/ 	.word	0x00009850
        /*0850*/ 	.word	0x000000ff
        /*0854*/ 	.word	0x00000000
        /*0858*/ 	.short	0x0101
        /*085a*/ 	.byte	0x07
	.zero		1


	//   ....[37]....
        /*085c*/ 	.word	0x0000ae10
        /*0860*/ 	.word	0x000000ff
        /*0864*/ 	.word	0x00000000
        /*0868*/ 	.short	0x0101
        /*086a*/ 	.byte	0x07
	.zero		1


	//   ....[38]....
        /*086c*/ 	.word	0x0000b410
        /*0870*/ 	.word	0x000000ff
        /*0874*/ 	.word	0x00019c30
        /*0878*/ 	.short	0x010a
        /*087a*/ 	.byte	0x06
	.zero		1


	//   ....[39]....
        /*087c*/ 	.word	0x0000b450
        /*0880*/ 	.word	0x000000ff
        /*0884*/ 	.word	0x00019c30
        /*0888*/ 	.short	0x010a
        /*088a*/ 	.byte	0x06
	.zero		1


	//   ....[40]....
        /*088c*/ 	.word	0x0000b5b0
        /*0890*/ 	.word	0x000000ff
        /*0894*/ 	.word	0x00019c50
        /*0898*/ 	.short	0x010a
        /*089a*/ 	.byte	0x0b
	.zero		1


	//   ....[41]....
        /*089c*/ 	.word	0x0000b5f0
        /*08a0*/ 	.word	0x000000ff
        /*08a4*/ 	.word	0x00019c50
        /*08a8*/ 	.short	0x010a
        /*08aa*/ 	.byte	0x0b
	.zero		1


	//   ....[42]....
        /*08ac*/ 	.word	0x0000bcf0
        /*08b0*/ 	.word	0x000000ff
        /*08b4*/ 	.word	0x00000000
        /*08b8*/ 	.short	0x0101
        /*08ba*/ 	.byte	0x06
	.zero		1


	//   ....[43]....
        /*08bc*/ 	.word	0x0000e340
        /*08c0*/ 	.word	0x000000ff
        /*08c4*/ 	.word	0x00000000
        /*08c8*/ 	.short	0x0101
        /*08ca*/ 	.byte	0x07
	.zero		1


	//   ....[44]....
        /*08cc*/ 	.word	0x0000e860
        /*08d0*/ 	.word	0x000000ff
        /*08d4*/ 	.word	0x00019c50
        /*08d8*/ 	.short	0x010a
        /*08da*/ 	.byte	0x0e
	.zero		1


	//   ....[45]....
        /*08dc*/ 	.word	0x0000e8a0
        /*08e0*/ 	.word	0x000000ff
        /*08e4*/ 	.word	0x00019c50
        /*08e8*/ 	.short	0x010a
        /*08ea*/ 	.byte	0x0e
	.zero		1


	//   ....[46]....
        /*08ec*/ 	.word	0x0000eeb0
        /*08f0*/ 	.word	0x000000ff
        /*08f4*/ 	.word	0x00000000
        /*08f8*/ 	.short	0x0101
        /*08fa*/ 	.byte	0x04
	.zero		1


	//   ....[47]....
        /*08fc*/ 	.word	0x00010630
        /*0900*/ 	.word	0x00000003
        /*0904*/ 	.word	0x00000000
        /*0908*/ 	.short	0x0101
        /*090a*/ 	.byte	0x3f
	.zero		1


	//   ....[48]....
        /*090c*/ 	.word	0x000135c0
        /*0910*/ 	.word	0x00000004
        /*0914*/ 	.word	0x00019c80
        /*0918*/ 	.short	0x010a
        /*091a*/ 	.byte	0x3f
	.zero		1


	//   ....[49]....
        /*091c*/ 	.word	0x000139a0
        /*0920*/ 	.word	0x00000004
        /*0924*/ 	.word	0x00019c70
        /*0928*/ 	.short	0x0107
        /*092a*/ 	.byte	0x3f
	.zero		1


	//   ....[50]....
        /*092c*/ 	.word	0x00013a60
        /*0930*/ 	.word	0x00000004
        /*0934*/ 	.word	0x00019c70
        /*0938*/ 	.short	0x0101
        /*093a*/ 	.byte	0x3f
	.zero		1


	//   ....[51]....
        /*093c*/ 	.word	0x00013a90
        /*0940*/ 	.word	0x00000004
        /*0944*/ 	.word	0x00019c40
        /*0948*/ 	.short	0x010a
        /*094a*/ 	.byte	0x3f
	.zero		1


	//   ....[52]....
        /*094c*/ 	.word	0x00013db0
        /*0950*/ 	.word	0x00000004
        /*0954*/ 	.word	0x00019c30
        /*0958*/ 	.short	0x0107
        /*095a*/ 	.byte	0x3f
	.zero		1


	//   ....[53]....
        /*095c*/ 	.word	0x00013e70
        /*0960*/ 	.word	0x00000004
        /*0964*/ 	.word	0x00019c30
        /*0968*/ 	.short	0x0101
        /*096a*/ 	.byte	0x3f
	.zero		1


	//   ....[54]....
        /*096c*/ 	.word	0x000147e0
        /*0970*/ 	.word	0x00000016
        /*0974*/ 	.word	0x00019c00
        /*0978*/ 	.short	0x0107
        /*097a*/ 	.byte	0x3f
	.zero		1


	//   ....[55]....
        /*097c*/ 	.word	0x000148e0
        /*0980*/ 	.word	0x00000016
        /*0984*/ 	.word	0x00019c00
        /*0988*/ 	.short	0x0101
        /*098a*/ 	.byte	0x3f
	.zero		1


	//   ....[56]....
        /*098c*/ 	.word	0x00014900
        /*0990*/ 	.word	0x00000016
        /*0994*/ 	.word	0x00019c20
        /*0998*/ 	.short	0x010a
        /*099a*/ 	.byte	0x3f
	.zero		1


	//   ....[57]....
        /*099c*/ 	.word	0x00014c80
        /*09a0*/ 	.word	0x00000000
        /*09a4*/ 	.word	0x00019c80
        /*09a8*/ 	.short	0x010a
        /*09aa*/ 	.byte	0x3f
	.zero		1


	//   ....[58]....
        /*09ac*/ 	.word	0x00014f90
        /*09b0*/ 	.word	0x00000000
        /*09b4*/ 	.word	0x00019c70
        /*09b8*/ 	.short	0x0107
        /*09ba*/ 	.byte	0x3f
	.zero		1


	//   ....[59]....
        /*09bc*/ 	.word	0x00015050
        /*09c0*/ 	.word	0x00000000
        /*09c4*/ 	.word	0x00019c70
        /*09c8*/ 	.short	0x0101
        /*09ca*/ 	.byte	0x3f
	.zero		1


	//   ....[60]....
        /*09cc*/ 	.word	0x00015080
        /*09d0*/ 	.word	0x00000000
        /*09d4*/ 	.word	0x00019c40
        /*09d8*/ 	.short	0x010a
        /*09da*/ 	.byte	0x3f
	.zero		1


	//   ....[61]....
        /*09dc*/ 	.word	0x00015370
        /*09e0*/ 	.word	0x00000000
        /*09e4*/ 	.word	0x00019c30
        /*09e8*/ 	.short	0x0107
        /*09ea*/ 	.byte	0x3f
	.zero		1


	//   ....[62]....
        /*09ec*/ 	.word	0x00015430
        /*09f0*/ 	.word	0x00000000
        /*09f4*/ 	.word	0x00019c30
        /*09f8*/ 	.short	0x0101
        /*09fa*/ 	.byte	0x3f
	.zero		1


	//   ....[63]....
        /*09fc*/ 	.word	0x000154c0
        /*0a00*/ 	.word	0x00000002
        /*0a04*/ 	.word	0x00019c70
        /*0a08*/ 	.short	0x010a
        /*0a0a*/ 	.byte	0x3f
	.zero		1


	//   ....[64]....
        /*0a0c*/ 	.word	0x00015550
        /*0a10*/ 	.word	0x00000002
        /*0a14*/ 	.word	0x00019c60
        /*0a18*/ 	.short	0x010a
        /*0a1a*/ 	.byte	0x3f
	.zero		1


	//   ....[65]....
        /*0a1c*/ 	.word	0x00015910
        /*0a20*/ 	.word	0x00000002
        /*0a24*/ 	.word	0x00019c50
        /*0a28*/ 	.short	0x0101
        /*0a2a*/ 	.byte	0x3f
	.zero		1


	//   ....[66]....
        /*0a2c*/ 	.word	0x000159a0
        /*0a30*/ 	.word	0x00000002
        /*0a34*/ 	.word	0x00000000
        /*0a38*/ 	.short	0x0101
        /*0a3a*/ 	.byte	0x3f
	.zero		1


	//   ....[67]....
        /*0a3c*/ 	.word	0x00015b60
        /*0a40*/ 	.word	0x00000003
        /*0a44*/ 	.word	0x00019c70
        /*0a48*/ 	.short	0x010a
        /*0a4a*/ 	.byte	0x3f
	.zero		1


	//   ....[68]....
        /*0a4c*/ 	.word	0x00015be0
        /*0a50*/ 	.word	0x00000003
        /*0a54*/ 	.word	0x00019c60
        /*0a58*/ 	.short	0x010a
        /*0a5a*/ 	.byte	0x3f
	.zero		1


	//   ....[69]....
        /*0a5c*/ 	.word	0x00015fb0
        /*0a60*/ 	.word	0x00000003
        /*0a64*/ 	.word	0x00019c50
        /*0a68*/ 	.short	0x0101
        /*0a6a*/ 	.byte	0x3f
	.zero		1


	//   ....[70]....
        /*0a6c*/ 	.word	0x00016060
        /*0a70*/ 	.word	0x00000003
        /*0a74*/ 	.word	0x00000000
        /*0a78*/ 	.short	0x0101
        /*0a7a*/ 	.byte	0x3f
	.zero		1


	//   ....[71]....
        /*0a7c*/ 	.word	0x00016d40
        /*0a80*/ 	.word	0x00000005
        /*0a84*/ 	.word	0x00019c20
        /*0a88*/ 	.short	0x010a
        /*0a8a*/ 	.byte	0x3f
	.zero		1


	//   ....[72]....
        /*0a8c*/ 	.word	0x00016ec0
        /*0a90*/ 	.word	0x00000003
        /*0a94*/ 	.word	0x00019c40
        /*0a98*/ 	.short	0x010a
        /*0a9a*/ 	.byte	0x3f
	.zero		1


	//   ....[73]....
        /*0a9c*/ 	.word	0x00016f60
        /*0aa0*/ 	.word	0x00000005
        /*0aa4*/ 	.word	0x00019c40
        /*0aa8*/ 	.short	0x010a
        /*0aaa*/ 	.byte	0x3f
	.zero		1


	//   ....[74]....
        /*0aac*/ 	.word	0x00016fa0
        /*0ab0*/ 	.word	0x00000003
        /*0ab4*/ 	.word	0x00019c60
        /*0ab8*/ 	.short	0x010a
        /*0aba*/ 	.byte	0x3f
	.zero		1


	//   ....[75]....
        /*0abc*/ 	.word	0x00016fe0
        /*0ac0*/ 	.word	0x00000005
        /*0ac4*/ 	.word	0x00019c60
        /*0ac8*/ 	.short	0x010a
        /*0aca*/ 	.byte	0x3f
	.zero		1


	//   ....[76]....
        /*0acc*/ 	.word	0x00017020
        /*0ad0*/ 	.word	0x00000003
        /*0ad4*/ 	.word	0x00019c80
        /*0ad8*/ 	.short	0x010a
        /*0ada*/ 	.byte	0x3f
	.zero		1


	//   ....[77]....
        /*0adc*/ 	.word	0x00017060
        /*0ae0*/ 	.word	0x00000005
        /*0ae4*/ 	.word	0x00019c80
        /*0ae8*/ 	.short	0x010a
        /*0aea*/ 	.byte	0x3f
	.zero		1


	//   ....[78]....
        /*0aec*/ 	.word	0x000170d0
        /*0af0*/ 	.word	0x00000003
        /*0af4*/ 	.word	0x00019c00
        /*0af8*/ 	.short	0x010a
        /*0afa*/ 	.byte	0x3f
	.zero		1


	//   ....[79]....
        /*0afc*/ 	.word	0x00017120
        /*0b00*/ 	.word	0x00000015
        /*0b04*/ 	.word	0x00019c30
        /*0b08*/ 	.short	0x010a
        /*0b0a*/ 	.byte	0x3f
	.zero		1


	//   ....[80]....
        /*0b0c*/ 	.word	0x00017180
        /*0b10*/ 	.word	0x00000008
        /*0b14*/ 	.word	0x00019c30
        /*0b18*/ 	.short	0x010a
        /*0b1a*/ 	.byte	0x3f
	.zero		1


	//   ....[81]....
        /*0b1c*/ 	.word	0x000171e0
        /*0b20*/ 	.word	0x00000008
        /*0b24*/ 	.word	0x00019c50
        /*0b28*/ 	.short	0x010a
        /*0b2a*/ 	.byte	0x3f
	.zero		1


	//   ....[82]....
        /*0b2c*/ 	.word	0x00017240
        /*0b30*/ 	.word	0x00000008
        /*0b34*/ 	.word	0x00019c30
        /*0b38*/ 	.short	0x010a
        /*0b3a*/ 	.byte	0x3f
	.zero		1


	//   ....[83]....
        /*0b3c*/ 	.word	0x000172a0
        /*0b40*/ 	.word	0x00000008
        /*0b44*/ 	.word	0x00019c50
        /*0b48*/ 	.short	0x010a
        /*0b4a*/ 	.byte	0x3f
	.zero		1


	//   ....[84]....
        /*0b4c*/ 	.word	0x00017300
        /*0b50*/ 	.word	0x00000008
        /*0b54*/ 	.word	0x00019c30
        /*0b58*/ 	.short	0x010a
        /*0b5a*/ 	.byte	0x3f
	.zero		1


	//   ....[85]....
        /*0b5c*/ 	.word	0x00017360
        /*0b60*/ 	.word	0x00000008
        /*0b64*/ 	.word	0x00019c50
        /*0b68*/ 	.short	0x010a
        /*0b6a*/ 	.byte	0x3f
	.zero		1


	//   ....[86]....
        /*0b6c*/ 	.word	0x000173c0
        /*0b70*/ 	.word	0x00000005
        /*0b74*/ 	.word	0x00019c50
        /*0b78*/ 	.short	0x010a
        /*0b7a*/ 	.byte	0x3f
	.zero		1


	//   ....[87]....
        /*0b7c*/ 	.word	0x000174c0
        /*0b80*/ 	.word	0x00000004
        /*0b84*/ 	.word	0x00019c80
        /*0b88*/ 	.short	0x010a
        /*0b8a*/ 	.byte	0x3f
	.zero		1


	//   ....[88]....
        /*0b8c*/ 	.word	0x00017870
        /*0b90*/ 	.word	0x00000004
        /*0b94*/ 	.word	0x00019c40
        /*0b98*/ 	.short	0x010a
        /*0b9a*/ 	.byte	0x3f
	.zero		1


	//   ....[89]....
        /*0b9c*/ 	.word	0x00017f10
        /*0ba0*/ 	.word	0x00000016
        /*0ba4*/ 	.word	0x00019c20
        /*0ba8*/ 	.short	0x010a
        /*0baa*/ 	.byte	0x3f
	.zero		1


	//   ....[90]....
        /*0bac*/ 	.word	0x00017f60
        /*0bb0*/ 	.word	0x00000000
        /*0bb4*/ 	.word	0x00019c80
        /*0bb8*/ 	.short	0x010a
        /*0bba*/ 	.byte	0x3f
	.zero		1


	//   ....[91]....
        /*0bbc*/ 	.word	0x00018220
        /*0bc0*/ 	.word	0x00000000
        /*0bc4*/ 	.word	0x00019c40
        /*0bc8*/ 	.short	0x010a
        /*0bca*/ 	.byte	0x3f
	.zero		1


	//   ....[92]....
        /*0bcc*/ 	.word	0x000184d0
        /*0bd0*/ 	.word	0x00000002
        /*0bd4*/ 	.word	0x00019c70
        /*0bd8*/ 	.short	0x010a
        /*0bda*/ 	.byte	0x3f
	.zero		1


	//   ....[93]....
        /*0bdc*/ 	.word	0x00018520
        /*0be0*/ 	.word	0x00000002
        /*0be4*/ 	.word	0x00019c60
        /*0be8*/ 	.short	0x010a
        /*0bea*/ 	.byte	0x3f
	.zero		1


	//   ....[94]....
        /*0bec*/ 	.word	0x00018570
        /*0bf0*/ 	.word	0x00000003
        /*0bf4*/ 	.word	0x00019c70
        /*0bf8*/ 	.short	0x010a
        /*0bfa*/ 	.byte	0x3f
	.zero		1


	//   ....[95]....
        /*0bfc*/ 	.word	0x000185c0
        /*0c00*/ 	.word	0x00000003
        /*0c04*/ 	.word	0x00019c60
        /*0c08*/ 	.short	0x010a
        /*0c0a*/ 	.byte	0x3f
	.zero		1


	//   ....[96]....
        /*0c0c*/ 	.word	0x00018610
        /*0c10*/ 	.word	0x00000005
        /*0c14*/ 	.word	0x00019c20
        /*0c18*/ 	.short	0x010a
        /*0c1a*/ 	.byte	0x3f
	.zero		1


	//   ....[97]....
        /*0c1c*/ 	.word	0x000187b0
        /*0c20*/ 	.word	0x00000003
        /*0c24*/ 	.word	0x00019c40
        /*0c28*/ 	.short	0x010a
        /*0c2a*/ 	.byte	0x3f
	.zero		1


	//   ....[98]....
        /*0c2c*/ 	.word	0x00018800
        /*0c30*/ 	.word	0x00000005
        /*0c34*/ 	.word	0x00019c40
        /*0c38*/ 	.short	0x010a
        /*0c3a*/ 	.byte	0x3f
	.zero		1


	//   ....[99]....
        /*0c3c*/ 	.word	0x00018850
        /*0c40*/ 	.word	0x00000003
        /*0c44*/ 	.word	0x00019c60
        /*0c48*/ 	.short	0x010a
        /*0c4a*/ 	.byte	0x3f
	.zero		1


	//   ....[100]....
        /*0c4c*/ 	.word	0x000188a0
        /*0c50*/ 	.word	0x00000005
        /*0c54*/ 	.word	0x00019c60
        /*0c58*/ 	.short	0x010a
        /*0c5a*/ 	.byte	0x3f
	.zero		1


	//   ....[101]....
        /*0c5c*/ 	.word	0x000188f0
        /*0c60*/ 	.word	0x00000003
        /*0c64*/ 	.word	0x00019c80
        /*0c68*/ 	.short	0x010a
        /*0c6a*/ 	.byte	0x3f
	.zero		1


	//----- nvinfo : EIATTR_NUM_MBARRIERS
	.align		4
.L_209:
        /*0c6c*/ 	.byte	0x03, 0x38
        /*0c6e*/ 	.short	0x0016


	//----- nvinfo : EIATTR_EXIT_INSTR_OFFSETS
	.align		4
        /*0c70*/ 	.byte	0x04, 0x1c
        /*0c72*/ 	.short	(.L_211 - .L_210)


	//   ....[0]....
.L_210:
        /*0c74*/ 	.word	0x00000980


	//   ....[1]....
        /*0c78*/ 	.word	0x000112f0


	//   ....[2]....
        /*0c7c*/ 	.word	0x000170b0


	//----- nvinfo : EIATTR_MAX_THREADS
	.align		4
.L_211:
        /*0c80*/ 	.byte	0x04, 0x05
        /*0c82*/ 	.short	(.L_213 - .L_212)
.L_212:
        /*0c84*/ 	.word	0x00000200
        /*0c88*/ 	.word	0x00000001
        /*0c8c*/ 	.word	0x00000001


	//----- nvinfo : EIATTR_CRS_STACK_SIZE
	.align		4
.L_213:
        /*0c90*/ 	.byte	0x04, 0x1e
        /*0c92*/ 	.short	(.L_215 - .L_214)
.L_214:
        /*0c94*/ 	.word	0x00000000


	//----- nvinfo : EIATTR_CBANK_PARAM_SIZE
	.align		4
.L_215:
        /*0c98*/ 	.byte	0x03, 0x19
        /*0c9a*/ 	.short	0x0af0


	//----- nvinfo : EIATTR_PARAM_CBANK
	.align		4
        /*0c9c*/ 	.byte	0x04, 0x0a
        /*0c9e*/ 	.short	(.L_217 - .L_216)
	.align		4
.L_216:
        /*0ca0*/ 	.word	index@(.nv.constant0._ZN7cutlass13device_kernelIN5flash11enable_sm90INS1_16FlashAttnFwdSm90INS1_25CollectiveMainloopFwdSm90ILi2EN4cute5tupleIJNS5_1CILi1EEES8_S8_EEENS6_IJNS7_ILi192EEENS7_ILi128EEENS7_ILi96EEEEEELi96ENS_12float_e4m3_tEfNS_4arch4Sm90ELb0ELb1ELb1ELb1ELb1ELb0ELb0ELb1ELb1ELb1ELb0ELb0EEENS1_21CollectiveEpilogueFwdINS6_IJSA_SC_SB_EEES9_NS_10bfloat16_tESG_Li384ELb1ELb1ELb0ELb1EEENS1_36VarlenDynamicPersistentTileSchedulerILi192ELi128ELi384ELi128ELb0ELb1ELb1ELb1ELb0ELb1EEEEEEEEEvNT_6ParamsE)
        /*0ca4*/ 	.short	0x0210
        /*0ca6*/ 	.short	0x0af0


	//----- nvinfo : EIATTR_SW_WAR
	.align		4
.L_217:
        /*0ca8*/ 	.byte	0x04, 0x36
        /*0caa*/ 	.short	(.L_219 - .L_218)
.L_218:
        /*0cac*/ 	.word	0x00000008
.L_219:


//--------------------- .nv.info._ZN7cutlass13device_kernelIN5flash11enable_sm90INS1_16FlashAttnFwdSm90INS1_25CollectiveMainloopFwdSm90ILi2EN4cute5tupleIJNS5_1CILi1EEES8_S8_EEENS6_IJNS7_ILi192EEENS7_ILi128EEENS7_ILi96EEEEEELi96ENS_12float_e4m3_tEfNS_4arch4Sm90ELb0ELb1ELb1ELb1ELb1ELb1ELb0ELb1ELb1ELb1ELb0ELb0EEENS1_21CollectiveEpilogueFwdINS6_IJSA_SC_SB_EEES9_NS_10bfloat16_tESG_Li384ELb1ELb1ELb0ELb1EEENS1_36VarlenDynamicPersistentTileSchedulerILi192ELi128ELi384ELi128ELb0ELb1ELb1ELb1ELb0ELb1EEEEEEEEEvNT_6ParamsE --------------------------
	.section	.nv.info._ZN7cutlass13device_kernelIN5flash11enable_sm90INS1_16FlashAttnFwdSm90INS1_25CollectiveMainloopFwdSm90ILi2EN4cute5tupleIJNS5_1CILi1EEES8_S8_EEENS6_IJNS7_ILi192EEENS7_ILi128EEENS7_ILi96EEEEEELi96ENS_12float_e4m3_tEfNS_4arch4Sm90ELb0ELb1ELb1ELb1ELb1ELb1ELb0ELb1ELb1ELb1ELb0ELb0EEENS1_21CollectiveEpilogueFwdINS6_IJSA_SC_SB_EEES9_NS_10bfloat16_tESG_Li384ELb1ELb1ELb0ELb1EEENS1_36VarlenDynamicPersistentTileSchedulerILi192ELi128ELi384ELi128ELb0ELb1ELb1ELb1ELb0ELb1EEEEEEEEEvNT_6ParamsE,"",@"SHT_CUDA_INFO"
	.sectionflags	@""
	.align	4


	//----- nvinfo : EIATTR_CUDA_API_VERSION
	.align		4
        /*0000*/ 	.byte	0x04, 0x37
        /*0002*/ 	.short	(.L_221 - .L_220)
.L_220:
        /*0004*/ 	.word	0x00000082


	//----- nvinfo : EIATTR_KPARAM_INFO
	.align		4
.L_221:
        /*0008*/ 	.byte	0x04, 0x17
        /*000a*/ 	.short	(.L_223 - .L_222)
.L_222:
        /*000c*/ 	.word	0x00000000
        /*0010*/ 	.short	0x0000
        /*0012*/ 	.short	0x0070
        /*0014*/ 	.byte	0x00, 0xf0, 0x01, 0x2a


	//----- nvinfo : EIATTR_SPARSE_MMA_MASK
	.align		4
.L_223:
        /*0018*/ 	.byte	0x03, 0x50
        /*001a*/ 	.short	0x0000


	//----- nvinfo : EIATTR_MAXREG_COUNT
	.align		4
        /*001c*/ 	.byte	0x03, 0x1b
        /*001e*/ 	.short	0x0080


	//----- nvinfo : EIATTR_NUM_BARRIERS
	.align		4
        /*0020*/ 	.byte	0x02, 0x4c
        /*0022*/ 	.byte	0x10
	.zero		1


	//----- nvinfo : EIATTR_EXTERNS
	.align		4
        /*0024*/ 	.byte	0x04, 0x0f
        /*0026*/ 	.short	(.L_225 - .L_224)


	//   ....[0]....
	.align		4
.L_224:
        /*0028*/ 	.word	index@(__assertfail)


	//----- nvinfo : EIATTR_ANNOTATIONS
	.align		4
.L_225:
        /*002c*/ 	.byte	0x04, 0x55
        /*002e*/ 	.short	(.L_227 - .L_226)


	//   ....[0]....
.L_226:
        /* <DEDUP_REMOVED lines=98> */


	//----- nvinfo : EIATTR_MERCURY_ISA_VERSION
	.align		4
.L_227:
        /*0640*/ 	.byte	0x03, 0x5f
        /*0642*/ 	.short	0x0101


	//----- nvinfo : EIATTR_UNUSED_LOAD_BYTE_OFFSET
	.align		4
        /*0644*/ 	.byte	0x04, 0x44
        /*0646*/ 	.short	(.L_229 - .L_228)


	//   ....[0]....
.L_228:
        /*0648*/ 	.word	0x00000a50
        /*064c*/ 	.word	0x0000fff0


	//   ....[1]....
        /*0650*/ 	.word	0x00019e30
        /*0654*/ 	.word	0x0000fff0


	//----- nvinfo : EIATTR_INT_WARP_WIDE_INSTR_OFFSETS
	.align		4
.L_229:
        /*0658*/ 	.byte	0x04, 0x31
        /*065a*/ 	.short	(.L_231 - .L_230)


	//   ....[0]....
.L_230:
        /*065c*/ 	.word	0x00000130


	//   ....[1]....
        /*0660*/ 	.word	0x00000170


	//   ....[2]....
        /*0664*/ 	.word	0x000001e0


	//   ....[3]....
        /*0668*/ 	.word	0x0001f190


	//   ....[4]....
        /*066c*/ 	.word	0x0001f220


	//   ....[5]....
        /*0670*/ 	.word	0x000222e0


	//   ....[6]....
        /*0674*/ 	.word	0x00022370


	//----- nvinfo : EIATTR_COOP_GROUP_MASK_REGIDS
	.align		4
.L_231:
        /*0678*/ 	.byte	0x04, 0x29
        /*067a*/ 	.short	(.L_233 - .L_232)


	//   ....[0]....
.L_232:
        /*067c*/ 	.word	0xffffffff


	//   ....[1]....
        /*0680*/ 	.word	0xffffffff


	//   ....[2]....
        /*0684*/ 	.word	0xffffffff


	//   ....[3]....
        /*0688*/ 	.word	0xffffffff


	//   ....[4]....
        /*068c*/ 	.word	0xffffffff


	//   ....[5]....
        /*0690*/ 	.word	0xffffffff


	//   ....[6]....
        /*0694*/ 	.word	0xffffffff


	//   ....[7]....
        /*0698*/ 	.word	0xffffffff


	//   ....[8]....
        /*069c*/ 	.word	0xffffffff


	//   ....[9]....
        /*06a0*/ 	.word	0xffffffff


	//   ....[10]....
        /*06a4*/ 	.word	0xffffffff


	//   ....[11]....
        /*06a8*/ 	.word	0xffffffff


	//   ....[12]....
        /*06ac*/ 	.word	0xffffffff


	//   ....[13]....
        /*06b0*/ 	.word	0xffffffff


	//   ....[14]....
        /*06b4*/ 	.word	0xffffffff


	//   ....[15]....
        /*06b8*/ 	.word	0xffffffff


	//   ....[16]....
        /*06bc*/ 	.word	0xffffffff


	//   ....[17]....
        /*06c0*/ 	.word	0xffffffff


	//   ....[18]....
        /*06c4*/ 	.word	0xffffffff


	//   ....[19]....
        /*06c8*/ 	.word	0xffffffff


	//   ....[20]....
        /*06cc*/ 	.word	0xffffffff


	//   ....[21]....
        /*06d0*/ 	.word	0xffffffff


	//   ....[22]....
        /*06d4*/ 	.word	0xffffffff


	//   ....[23]....
        /*06d8*/ 	.word	0xffffffff


	//   ....[24]....
        /*06dc*/ 	.word	0xffffffff


	//   ....[25]....
        /*06e0*/ 	.word	0xffffffff


	//   ....[26]....
        /*06e4*/ 	.word	0xffffffff


	//   ....[27]....
        /*06e8*/ 	.word	0xffffffff


	//   ....[28]....
        /*06ec*/ 	.word	0xffffffff


	//   ....[29]....
        /*06f0*/ 	.word	0xffffffff


	//   ....[30]....
        /*06f4*/ 	.word	0xffffffff


	//   ....[31]....
        /*06f8*/ 	.word	0xffffffff


	//   ....[32]....
        /*06fc*/ 	.word	0xffffffff


	//   ....[33]....
        /*0700*/ 	.word	0xffffffff


	//   ....[34]....
        /*0704*/ 	.word	0xffffffff


	//   ....[35]....
        /*0708*/ 	.word	0xffffffff


	//   ....[36]....
        /*070c*/ 	.word	0xffffffff


	//   ....[37]....
        /*0710*/ 	.word	0xffffffff


	//   ....[38]....
        /*0714*/ 	.word	0xffffffff


	//   ....[39]....
        /*0718*/ 	.word	0xffffffff


	//   ....[40]....
        /*071c*/ 	.word	0xffffffff


	//   ....[41]....
        /*0720*/ 	.word	0xffffffff


	//   ....[42]....
        /*0724*/ 	.word	0xffffffff


	//   ....[43]....
        /*0728*/ 	.word	0xffffffff


	//   ....[44]....
        /*072c*/ 	.word	0xffffffff


	//   ....[45]....
        /*0730*/ 	.word	0xffffffff


	//   ....[46]....
        /*0734*/ 	.word	0xffffffff


	//   ....[47]....
        /*0738*/ 	.word	0xffffffff


	//   ....[48]....
        /*073c*/ 	.word	0xffffffff


	//   ....[49]....
        /*0740*/ 	.word	0xffffffff


	//   ....[50]....
        /*0744*/ 	.word	0xffffffff


	//   ....[51]....
        /*0748*/ 	.word	0xffffffff


	//   ....[52]....
        /*074c*/ 	.word	0xffffffff


	//   ....[53]....
        /*0750*/ 	.word	0xffffffff


	//   ....[54]....
        /*0754*/ 	.word	0xffffffff


	//   ....[55]....
        /*0758*/ 	.word	0xffffffff


	//   ....[56]....
        /*075c*/ 	.word	0xffffffff


	//   ....[57]....
        /*0760*/ 	.word	0xffffffff


	//   ....[58]....
        /*0764*/ 	.word	0xffffffff


	//   ....[59]....
        /*0768*/ 	.word	0xffffffff


	//   ....[60]....
        /*076c*/ 	.word	0xffffffff


	//   ....[61]....
        /*0770*/ 	.word	0xffffffff


	//   ....[62]....
        /*0774*/ 	.word	0xffffffff


	//   ....[63]....
        /*0778*/ 	.word	0xffffffff


	//   ....[64]....
        /*077c*/ 	.word	0xffffffff


	//   ....[65]....
        /*0780*/ 	.word	0xffffffff


	//   ....[66]....
        /*0784*/ 	.word	0xffffffff


	//   ....[67]....
        /*0788*/ 	.word	0xffffffff


	//   ....[68]....
        /*078c*/ 	.word	0xffffffff


	//   ....[69]....
        /*0790*/ 	.word	0xffffffff


	//   ....[70]....
        /*0794*/ 	.word	0xffffffff


	//   ....[71]....
        /*0798*/ 	.word	0xffffffff


	//   ....[72]....
        /*079c*/ 	.word	0xffffffff


	//   ....[73]....
        /*07a0*/ 	.word	0xffffffff


	//   ....[74]....
        /*07a4*/ 	.word	0xffffffff


	//   ....[75]....
        /*07a8*/ 	.word	0xffffffff


	//   ....[76]....
        /*07ac*/ 	.word	0xffffffff


	//   ....[77]....
        /*07b0*/ 	.word	0xffffffff


	//   ....[78]....
        /*07b4*/ 	.word	0xffffffff


	//   ....[79]....
        /*07b8*/ 	.word	0xffffffff


	//   ....[80]....
        /*07bc*/ 	.word	0xffffffff


	//   ....[81]....
        /*07c0*/ 	.word	0xffffffff


	//   ....[82]....
        /*07c4*/ 	.word	0xffffffff


	//   ....[83]....
        /*07c8*/ 	.word	0xffffffff


	//   ....[84]....
        /*07cc*/ 	.word	0xffffffff


	//   ....[85]....
        /*07d0*/ 	.word	0xffffffff


	//   ....[86]....
        /*07d4*/ 	.word	0xffffffff


	//   ....[87]....
        /*07d8*/ 	.word	0xffffffff


	//   ....[88]....
        /*07dc*/ 	.word	0xffffffff


	//   ....[89]....
        /*07e0*/ 	.word	0xffffffff


	//   ....[90]....
        /*07e4*/ 	.word	0xffffffff


	//   ....[91]....
        /*07e8*/ 	.word	0xffffffff


	//   ....[92]....
        /*07ec*/ 	.word	0xffffffff


	//   ....[93]....
        /*07f0*/ 	.word	0xffffffff


	//   ....[94]....
        /*07f4*/ 	.word	0xffffffff


	//   ....[95]....
        /*07f8*/ 	.word	0xffffffff


	//   ....[96]....
        /*07fc*/ 	.word	0xffffffff


	//   ....[97]....
        /*0800*/ 	.word	0xffffffff


	//   ....[98]....
        /*0804*/ 	.word	0xffffffff


	//   ....[99]....
        /*0808*/ 	.word	0xffffffff


	//   ....[100]....
        /*080c*/ 	.word	0xffffffff


	//   ....[101]....
        /*0810*/ 	.word	0xffffffff


	//   ....[102]....
        /*0814*/ 	.word	0xffffffff


	//   ....[103]....
        /*0818*/ 	.word	0xffffffff


	//   ....[104]....
        /*081c*/ 	.word	0xffffffff


	//   ....[105]....
        /*0820*/ 	.word	0xffffffff


	//   ....[106]....
        /*0824*/ 	.word	0xffffffff


	//   ....[107]....
        /*0828*/ 	.word	0xffffffff


	//   ....[108]....
        /*082c*/ 	.word	0xffffffff


	//   ....[109]....
        /*0830*/ 	.word	0xffffffff


	//   ....[110]....
        /*0834*/ 	.word	0xffffffff


	//   ....[111]....
        /*0838*/ 	.word	0xffffffff


	//   ....[112]....
        /*083c*/ 	.word	0xffffffff


	//   ....[113]....
        /*0840*/ 	.word	0xffffffff


	//   ....[114]....
        /*0844*/ 	.word	0xffffffff


	//   ....[115]....
        /*0848*/ 	.word	0xffffffff


	//   ....[116]....
        /*084c*/ 	.word	0xffffffff


	//   ....[117]....
        /*0850*/ 	.word	0xffffffff


	//   ....[118]....
        /*0854*/ 	.word	0xffffffff


	//   ....[119]....
        /*0858*/ 	.word	0xffffffff


	//   ....[120]....
        /*085c*/ 	.word	0xffffffff


	//   ....[121]....
        /*0860*/ 	.word	0xffffffff


	//   ....[122]....
        /*0864*/ 	.word	0xffffffff


	//   ....[123]....
        /*0868*/ 	.word	0xffffffff


	//   ....[124]....
        /*086c*/ 	.word	0xffffffff


	//   ....[125]....
        /*0870*/ 	.word	0xffffffff


	//   ....[126]....
        /*0874*/ 	.word	0xffffffff


	//   ....[127]....
        /*0878*/ 	.word	0xffffffff


	//   ....[128]....
        /*087c*/ 	.word	0xffffffff


	//   ....[129]....
        /*0880*/ 	.word	0xffffffff


	//   ....[130]....
        /*0884*/ 	.word	0xffffffff


	//   ....[131]....
        /*0888*/ 	.word	0xffffffff


	//   ....[132]....
        /*088c*/ 	.word	0xffffffff


	//   ....[133]....
        /*0890*/ 	.word	0xffffffff


	//   ....[134]....
        /*0894*/ 	.word	0xffffffff


	//   ....[135]....
        /*0898*/ 	.word	0xffffffff


	//   ....[136]....
        /*089c*/ 	.word	0xffffffff


	//   ....[137]....
        /*08a0*/ 	.word	0xffffffff


	//   ....[138]....
        /*08a4*/ 	.word	0xffffffff


	//   ....[139]....
        /*08a8*/ 	.word	0xffffffff


	//   ....[140]....
        /*08ac*/ 	.word	0xffffffff


	//   ....[141]....
        /*08b0*/ 	.word	0xffffffff


	//   ....[142]....
        /*08b4*/ 	.word	0xffffffff


	//   ....[143]....
        /*08b8*/ 	.word	0x0500000f


	//   ....[144]....
        /*08bc*/ 	.word	0x0500000f


	//   ....[145]....
        /*08c0*/ 	.word	0x0500000f


	//   ....[146]....
        /*08c4*/ 	.word	0x0500000f


	//   ....[147]....
        /*08c8*/ 	.word	0x0500000f


	//   ....[148]....
        /*08cc*/ 	.word	0x0500000f


	//   ....[149]....
        /*08d0*/ 	.word	0x0500000f


	//   ....[150]....
        /*08d4*/ 	.word	0x0500000f


	//   ....[151]....
        /*08d8*/ 	.word	0x0500000f


	//   ....[152]....
        /*08dc*/ 	.word	0x0500000f


	//   ....[153]....
        /*08e0*/ 	.word	0x0500000f


	//   ....[154]....
        /*08e4*/ 	.word	0x0500000f


	//   ....[155]....
        /*08e8*/ 	.word	0x0500000f


	//   ....[156]....
        /*08ec*/ 	.word	0x0500000f


	//   ....[157]....
        /*08f0*/ 	.word	0x0500000f


	//   ....[158]....
        /*08f4*/ 	.word	0x0500000f


	//   ....[159]....
        /*08f8*/ 	.word	0x0500000f


	//   ....[160]....
        /*08fc*/ 	.word	0x0500000f


	//   ....[161]....
        /*0900*/ 	.word	0x0500000f


	//   ....[162]....
        /*0904*/ 	.word	0x0500000f


	//   ....[163]....
        /*0908*/ 	.word	0x0500000f


	//   ....[164]....
        /*090c*/ 	.word	0x0500000f


	//   ....[165]....
        /*0910*/ 	.word	0x0500000f


	//   ....[166]....
        /*0914*/ 	.word	0x0500000f


	//   ....[167]....
        /*0918*/ 	.word	0x0500000f


	//   ....[168]....
        /*091c*/ 	.word	0x0500000f


	//   ....[169]....
        /*0920*/ 	.word	0x0500000f


	//   ....[170]....
        /*0924*/ 	.word	0x0500000f


	//   ....[171]....
        /*0928*/ 	.word	0x0500000f


	//   ....[172]....
        /*092c*/ 	.word	0x0500000f


	//   ....[173]....
        /*0930*/ 	.word	0x0500000f


	//   ....[174]....
        /*0934*/ 	.word	0x0500000f


	//   ....[175]....
        /*0938*/ 	.word	0x0500000f


	//   ....[176]....
        /*093c*/ 	.word	0x0500000f


	//   ....[177]....
        /*0940*/ 	.word	0x0500000f


	//   ....[178]....
        /*0944*/ 	.word	0x0500000f


	//   ....[179]....
        /*0948*/ 	.word	0x0500000f


	//   ....[180]....
        /*094c*/ 	.word	0x0500000f


	//   ....[181]....
        /*0950*/ 	.word	0x0500000f


	//   ....[182]....
        /*0954*/ 	.word	0x0500000f


	//   ....[183]....
        /*0958*/ 	.word	0x0500000f


	//   ....[184]....
        /*095c*/ 	.word	0x0500000f


	//   ....[185]....
        /*0960*/ 	.word	0x0500000f


	//   ....[186]....
        /*0964*/ 	.word	0x0500000f


	//   ....[187]....
        /*0968*/ 	.word	0x0500000f


	//   ....[188]....
        /*096c*/ 	.word	0x0500000f


	//   ....[189]....
        /*0970*/ 	.word	0x0500000f


	//   ....[190]....
        /*0974*/ 	.word	0x0500000f


	//   ....[191]....
        /*0978*/ 	.word	0x0500000f


	//   ....[192]....
        /*097c*/ 	.word	0x0500000f


	//   ....[193]....
        /*0980*/ 	.word	0x0500000f


	//   ....[194]....
        /*0984*/ 	.word	0x0500000f


	//   ....[195]....
        /*0988*/ 	.word	0x0500000f


	//   ....[196]....
        /*098c*/ 	.word	0x0500000f


	//   ....[197]....
        /*0990*/ 	.word	0x0500000f


	//   ....[198]....
        /*0994*/ 	.word	0x0500000f


	//----- nvinfo : EIATTR_COOP_GROUP_INSTR_OFFSETS
	.align		4
.L_233:
        /*0998*/ 	.byte	0x04, 0x28
        /*099a*/ 	.short	(.L_235 - .L_234)


	//   ....[0]....
.L_234:
        /*099c*/ 	.word	0x00000070


	//   ....[1]....
        /*09a0*/ 	.word	0x00000140


	//   ....[2]....
        /*09a4*/ 	.word	0x00000190


	//   ....[3]....
        /*09a8*/ 	.word	0x000003c0


	//   ....[4]....
        /*09ac*/ 	.word	0x00000520


	//   ....[5]....
        /*09b0*/ 	.word	0x00000640


	//   ....[6]....
        /*09b4*/ 	.word	0x000007a0


	//   ....[7]....
        /*09b8*/ 	.word	0x00002c60


	//   ....[8]....
        /*09bc*/ 	.word	0x00002c70


	//   ....[9]....
        /*09c0*/ 	.word	0x000045c0


	//   ....[10]....
        /*09c4*/ 	.word	0x000045d0


	//   ....[11]....
        /*09c8*/ 	.word	0x00006720


	//   ....[12]....
        /*09cc*/ 	.word	0x00006730


	//   ....[13]....
        /*09d0*/ 	.word	0x00006b30


	//   ....[14]....
        /*09d4*/ 	.word	0x00006b50


	//   ....[15]....
        /*09d8*/ 	.word	0x00007510


	//   ....[16]....
        /*09dc*/ 	.word	0x00007ed0


	//   ....[17]....
        /*09e0*/ 	.word	0x00007ee0


	//   ....[18]....
        /*09e4*/ 	.word	0x00007ef0


	//   ....[19]....
        /*09e8*/ 	.word	0x00007f00


	//   ....[20]....
        /*09ec*/ 	.word	0x00009bc0


	//   ....[21]....
        /*09f0*/ 	.word	0x00009bd0


	//   ....[22]....
        /*09f4*/ 	.word	0x00009be0


	//   ....[23]....
        /*09f8*/ 	.word	0x00009bf0


	//   ....[24]....
        /*09fc*/ 	.word	0x0000ca20


	//   ....[25]....
        /*0a00*/ 	.word	0x0000cf40


	//   ....[26]....
        /*0a04*/ 	.word	0x0000e1f0


	//   ....[27]....
        /*0a08*/ 	.word	0x0000e2f0


	//   ....[28]....
        /*0a0c*/ 	.word	0x0000e9a0


	//   ....[29]....
        /*0a10*/ 	.word	0x0000ea80


	//   ....[30]....
        /*0a14*/ 	.word	0x000105a0


	//   ....[31]....
        /*0a18*/ 	.word	0x00010bc0


	//   ....[32]....
        /*0a1c*/ 	.word	0x00011b80


	//   ....[33]....
        /*0a20*/ 	.word	0x00011c80


	//   ....[34]....
        /*0a24*/ 	.word	0x00012170


	//   ....[35]....
        /*0a28*/ 	.word	0x000121e0


	//   ....[36]....
        /*0a2c*/ 	.word	0x00014590


	//   ....[37]....
        /*0a30*/ 	.word	0x000145e0


	//   ....[38]....
        /*0a34*/ 	.word	0x00014870


	//   ....[39]....
        /*0a38*/ 	.word	0x00014890


	//   ....[40]....
        /*0a3c*/ 	.word	0x000166b0


	//   ....[41]....
        /*0a40*/ 	.word	0x00016d20


	//   ....[42]....
        /*0a44*/ 	.word	0x00017a50


	//   ....[43]....
        /*0a48*/ 	.word	0x00017c70


	//   ....[44]....
        /*0a4c*/ 	.word	0x00018370


	//   ....[45]....
        /*0a50*/ 	.word	0x000183d0


	//   ....[46]....
        /*0a54*/ 	.word	0x00019750


	//   ....[47]....
        /*0a58*/ 	.word	0x00019770


	//   ....[48]....
        /*0a5c*/ 	.word	0x000197f0


	//   ....[49]....
        /*0a60*/ 	.word	0x00019800


	//   ....[50]....
        /*0a64*/ 	.word	0x0001a430


	//   ....[51]....
        /*0a68*/ 	.word	0x0001a460


	//   ....[52]....
        /*0a6c*/ 	.word	0x0001a480


	//   ....[53]....
        /*0a70*/ 	.word	0x0001a4a0


	//   ....[54]....
        /*0a74*/ 	.word	0x0001a4c0


	//   ....[55]....
        /*0a78*/ 	.word	0x0001a4d0


	//   ....[56]....
        /*0a7c*/ 	.word	0x0001a4e0


	//   ....[57]....
        /*0a80*/ 	.word	0x0001a4f0


	//   ....[58]....
        /*0a84*/ 	.word	0x0001a500


	//   ....[59]....
        /*0a88*/ 	.word	0x0001a510


	//   ....[60]....
        /*0a8c*/ 	.word	0x0001a520


	//   ....[61]....
        /*0a90*/ 	.word	0x0001a530


	//   ....[62]....
        /*0a94*/ 	.word	0x0001a570


	//   ....[63]....
        /*0a98*/ 	.word	0x0001a580


	//   ....[64]....
        /*0a9c*/ 	.word	0x0001a590


	//   ....[65]....
        /*0aa0*/ 	.word	0x0001a5a0


	//   ....[66]....
        /*0aa4*/ 	.word	0x0001a5b0


	//   ....[67]....
        /*0aa8*/ 	.word	0x0001a5c0


	//   ....[68]....
        /*0aac*/ 	.word	0x0001a5d0


	//   ....[69]....
        /*0ab0*/ 	.word	0x0001a5e0


	//   ....[70]....
        /*0ab4*/ 	.word	0x0001a5f0


	//   ....[71]....
        /*0ab8*/ 	.word	0x0001a600


	//   ....[72]....
        /*0abc*/ 	.word	0x0001a610


	//   ....[73]....
        /*0ac0*/ 	.word	0x0001a620


	//   ....[74]....
        /*0ac4*/ 	.word	0x0001ad40


	//   ....[75]....
        /*0ac8*/ 	.word	0x0001ad80


	//   ....[76]....
        /*0acc*/ 	.word	0x0001ade0


	//   ....[77]....
        /*0ad0*/ 	.word	0x0001adf0


	//   ....[78]....
        /*0ad4*/ 	.word	0x0001b330


	//   ....[79]....
        /*0ad8*/ 	.word	0x0001b360


	//   ....[80]....
        /*0adc*/ 	.word	0x0001b460


	//   ....[81]....
        /*0ae0*/ 	.word	0x0001b480


	//   ....[82]....
        /*0ae4*/ 	.word	0x0001bd90


	//   ....[83]....
        /*0ae8*/ 	.word	0x0001bda0


	//   ....[84]....
        /*0aec*/ 	.word	0x0001bea0


	//   ....[85]....
        /*0af0*/ 	.word	0x0001bec0


	//   ....[86]....
        /*0af4*/ 	.word	0x0001c030


	//   ....[87]....
        /*0af8*/ 	.word	0x0001c1e0


	//   ....[88]....
        /*0afc*/ 	.word	0x0001c210


	//   ....[89]....
        /*0b00*/ 	.word	0x0001c240


	//   ....[90]....
        /*0b04*/ 	.word	0x0001c270


	//   ....[91]....
        /*0b08*/ 	.word	0x0001c2a0


	//   ....[92]....
        /*0b0c*/ 	.word	0x0001c2d0


	//   ....[93]....
        /*0b10*/ 	.word	0x0001c440


	//   ....[94]....
        /*0b14*/ 	.word	0x0001c470


	//   ....[95]....
        /*0b18*/ 	.word	0x0001c4a0


	//   ....[96]....
        /*0b1c*/ 	.word	0x0001c4d0


	//   ....[97]....
        /*0b20*/ 	.word	0x0001c500


	//   ....[98]....
        /*0b24*/ 	.word	0x0001c530


	//   ....[99]....
        /*0b28*/ 	.word	0x0001c5d0


	//   ....[100]....
        /*0b2c*/ 	.word	0x0001c630


	//   ....[101]....
        /*0b30*/ 	.word	0x0001c6d0


	//   ....[102]....
        /*0b34*/ 	.word	0x0001d920


	//   ....[103]....
        /*0b38*/ 	.word	0x0001fe20


	//   ....[104]....
        /*0b3c*/ 	.word	0x0001fe30


	//   ....[105]....
        /*0b40*/ 	.word	0x0001fe40


	//   ....[106]....
        /*0b44*/ 	.word	0x0001ff60


	//   ....[107]....
        /*0b48*/ 	.word	0x00020370


	//   ....[108]....
        /*0b4c*/ 	.word	0x00020380


	//   ....[109]....
        /*0b50*/ 	.word	0x00020390


	//   ....[110]....
        /*0b54*/ 	.word	0x000203a0


	//   ....[111]....
        /*0b58*/ 	.word	0x00020d30


	//   ....[112]....
        /*0b5c*/ 	.word	0x00020d60


	//   ....[113]....
        /*0b60*/ 	.word	0x00020d80


	//   ....[114]....
        /*0b64*/ 	.word	0x00020d90


	//   ....[115]....
        /*0b68*/ 	.word	0x00020e90


	//   ....[116]....
        /*0b6c*/ 	.word	0x00020ea0


	//   ....[117]....
        /*0b70*/ 	.word	0x00021690


	//   ....[118]....
        /*0b74*/ 	.word	0x000216b0


	//   ....[119]....
        /*0b78*/ 	.word	0x000216d0


	//   ....[120]....
        /*0b7c*/ 	.word	0x00021730


	//   ....[121]....
        /*0b80*/ 	.word	0x00021b20


	//   ....[122]....
        /*0b84*/ 	.word	0x00021b30


	//   ....[123]....
        /*0b88*/ 	.word	0x00021b40


	//   ....[124]....
        /*0b8c*/ 	.word	0x00021ba0


	//   ....[125]....
        /*0b90*/ 	.word	0x00022a80


	//   ....[126]....
        /*0b94*/ 	.word	0x00022ab0


	//   ....[127]....
        /*0b98*/ 	.word	0x00022af0


	//   ....[128]....
        /*0b9c*/ 	.word	0x00022b20


	//   ....[129]....
        /*0ba0*/ 	.word	0x00022b50


	//   ....[130]....
        /*0ba4*/ 	.word	0x00022b80


	//   ....[131]....
        /*0ba8*/ 	.word	0x00022bb0


	//   ....[132]....
        /*0bac*/ 	.word	0x00022be0


	//   ....[133]....
        /*0bb0*/ 	.word	0x00022d60


	//   ....[134]....
        /*0bb4*/ 	.word	0x00022d90


	//   ....[135]....
        /*0bb8*/ 	.word	0x00022dc0


	//   ....[136]....
        /*0bbc*/ 	.word	0x00022df0


	//   ....[137]....
        /*0bc0*/ 	.word	0x00022e20


	//   ....[138]....
        /*0bc4*/ 	.word	0x00022e50


	//   ....[139]....
        /*0bc8*/ 	.word	0x00022f10


	//   ....[140]....
        /*0bcc*/ 	.word	0x00022f30


	//   ....[141]....
        /*0bd0*/ 	.word	0x00022fa0


	//   ....[142]....
        /*0bd4*/ 	.word	0x00023660


	//   ....[143]....
        /*0bd8*/ 	.word	0x00023a00


	//   ....[144]....
        /*0bdc*/ 	.word	0x00023a90


	//   ....[145]....
        /*0be0*/ 	.word	0x00023b70


	//   ....[146]....
        /*0be4*/ 	.word	0x00023c00


	//   ....[147]....
        /*0be8*/ 	.word	0x00023ce0


	//   ....[148]....
        /*0bec*/ 	.word	0x00023d70


	//   ....[149]....
        /*0bf0*/ 	.word	0x00023e40


	//   ....[150]....
        /*0bf4*/ 	.word	0x00023ed0


	//   ....[151]....
        /*0bf8*/ 	.word	0x00023f20


	//   ....[152]....
        /*0bfc*/ 	.word	0x00023f70


	//   ....[153]....
        /*0c00*/ 	.word	0x00024040


	//   ....[154]....
        /*0c04*/ 	.word	0x000240d0


	//   ....[155]....
        /*0c08*/ 	.word	0x00024120


	//   ....[156]....
        /*0c0c*/ 	.word	0x00024170


	//   ....[157]....
        /*0c10*/ 	.word	0x00024510


	//   ....[158]....
        /*0c14*/ 	.word	0x000247f0


	//   ....[159]....
        /*0c18*/ 	.word	0x000248f0


	//   ....[160]....
        /*0c1c*/ 	.word	0x00024980


	//   ....[161]....
        /*0c20*/ 	.word	0x00024b40


	//   ....[162]....
        /*0c24*/ 	.word	0x00024be0


	//   ....[163]....
        /*0c28*/ 	.word	0x00024ce0


	//   ....[164]....
        /*0c2c*/ 	.word	0x00024d70


	//   ....[165]....
        /*0c30*/ 	.word	0x00024dd0


	//   ....[166]....
        /*0c34*/ 	.word	0x00024e70


	//   ....[167]....
        /*0c38*/ 	.word	0x00024f80


	//   ....[168]....
        /*0c3c*/ 	.word	0x00024fe0


	//   ....[169]....
        /*0c40*/ 	.word	0x00025040


	//   ....[170]....
        /*0c44*/ 	.word	0x000250e0


	//   ....[171]....
        /*0c48*/ 	.word	0x000251b0


	//   ....[172]....
        /*0c4c*/ 	.word	0x00025290


	//   ....[173]....
        /*0c50*/ 	.word	0x000253d0


	//   ....[174]....
        /*0c54*/ 	.word	0x00025480


	//   ....[175]....
        /*0c58*/ 	.word	0x00025530


	//   ....[176]....
        /*0c5c*/ 	.word	0x000255e0


	//   ....[177]....
        /*0c60*/ 	.word	0x000256d0


	//   ....[178]....
        /*0c64*/ 	.word	0x00025760


	//   ....[179]....
        /*0c68*/ 	.word	0x000257c0


	//   ....[180]....
        /*0c6c*/ 	.word	0x00025890


	//   ....[181]....
        /*0c70*/ 	.word	0x00025a70


	//   ....[182]....
        /*0c74*/ 	.word	0x00025b10


	//   ....[183]....
        /*0c78*/ 	.word	0x00025c30


	//   ....[184]....
        /*0c7c*/ 	.word	0x00025ca0


	//   ....[185]....
        /*0c80*/ 	.word	0x00025d10


	//   ....[186]....
        /*0c84*/ 	.word	0x00025d80


	//   ....[187]....
        /*0c88*/ 	.word	0x00025df0


	//   ....[188]....
        /*0c8c*/ 	.word	0x00025e70


	//   ....[189]....
        /*0c90*/ 	.word	0x00025f00


	//   ....[190]....
        /*0c94*/ 	.word	0x00025fa0


	//   ....[191]....
        /*0c98*/ 	.word	0x00026010


	//   ....[192]....
        /*0c9c*/ 	.word	0x00026080


	//   ....[193]....
        /*0ca0*/ 	.word	0x000260f0


	//   ....[194]....
        /*0ca4*/ 	.word	0x00026170


	//   ....[195]....
        /*0ca8*/ 	.word	0x000261e0


	//   ....[196]....
        /*0cac*/ 	.word	0x00026280


	//   ....[197]....
        /*0cb0*/ 	.word	0x00026310


	//   ....[198]....
        /*0cb4*/ 	.word	0x00026440


	//----- nvinfo : EIATTR_REG_RECONFIG
	.align		4
.L_235:
        /*0cb8*/ 	.byte	0x01, 0x54
	.zero		2


	//----- nvinfo : EIATTR_SYSCALL_OFFSETS
	.align		4
        /*0cbc*/ 	.byte	0x04, 0x46
        /*0cbe*/ 	.short	(.L_237 - .L_236)


	//   ....[0]....
.L_236:
        /*0cc0*/ 	.word	0x00001ce0


	//   ....[1]....
        /*0cc4*/ 	.word	0x00001e30


	//   ....[2]....
        /*0cc8*/ 	.word	0x00007680


	//   ....[3]....
        /*0ccc*/ 	.word	0x00007c30


	//   ....[4]....
        /*0cd0*/ 	.word	0x0001f380


	//   ....[5]....
        /*0cd4*/ 	.word	0x0001f4f0


	//   ....[6]....
        /*0cd8*/ 	.word	0x0001f640


	//   ....[7]....
        /*0cdc*/ 	.word	0x0001f780


	//   ....[8]....
        /*0ce0*/ 	.word	0x000207e0


	//----- nvinfo : EIATTR_MBARRIER_INSTR_OFFSETS
	.align		4
.L_237:
        /*0ce4*/ 	.byte	0x04, 0x39
        /*0ce6*/ 	.short	(.L_239 - .L_238)


	//   ....[0]....
.L_238:
        /*0ce8*/ 	.word	0x00000270
        /*0cec*/ 	.word	0x000000ff
        /*0cf0*/ 	.word	0x00019c00
        /*0cf4*/ 	.short	0x0100
        /*0cf6*/ 	.byte	0x08
	.zero		1


	//   ....[1]....
        /*0cf8*/ 	.word	0x00000280
        /*0cfc*/ 	.word	0x000000ff
        /*0d00*/ 	.word	0x00019c20
        /*0d04*/ 	.short	0x0100
        /*0d06*/ 	.byte	0x08
	.zero		1


	//   ....[2]....
        /*0d08*/ 	.word	0x00000370
        /*0d0c*/ 	.word	0x000000ff
        /*0d10*/ 	.word	0x00019c30
        /*0d14*/ 	.short	0x0100
        /*0d16*/ 	.byte	0x08
	.zero		1


	//   ....[3]....
        /*0d18*/ 	.word	0x00000380
        /*0d1c*/ 	.word	0x000000ff
        /*0d20*/ 	.word	0x00019c40
        /*0d24*/ 	.short	0x0100
        /*0d26*/ 	.byte	0x08
	.zero		1


	//   ....[4]....
        /*0d28*/ 	.word	0x00000390
        /*0d2c*/ 	.word	0x000000ff
        /*0d30*/ 	.word	0x00019c38
        /*0d34*/ 	.short	0x0100
        /*0d36*/ 	.byte	0x08
	.zero		1


	//   ....[5]....
        /*0d38*/ 	.word	0x000003a0
        /*0d3c*/ 	.word	0x000000ff
        /*0d40*/ 	.word	0x00019c48
        /*0d44*/ 	.short	0x0100
        /*0d46*/ 	.byte	0x08
	.zero		1


	//   ....[6]....
        /*0d48*/ 	.word	0x000004d0
        /*0d4c*/ 	.word	0x000000ff
        /*0d50*/ 	.word	0x00019c50
        /*0d54*/ 	.short	0x0100
        /*0d56*/ 	.byte	0x08
	.zero		1


	//   ....[7]....
        /*0d58*/ 	.word	0x000004e0
        /*0d5c*/ 	.word	0x000000ff
        /*0d60*/ 	.word	0x00019c60
        /*0d64*/ 	.short	0x0100
        /*0d66*/ 	.byte	0x08
	.zero		1


	//   ....[8]....
        /*0d68*/ 	.word	0x000004f0
        /*0d6c*/ 	.word	0x000000ff
        /*0d70*/ 	.word	0x00019c58
        /*0d74*/ 	.short	0x0100
        /*0d76*/ 	.byte	0x08
	.zero		1


	//   ....[9]....
        /*0d78*/ 	.word	0x00000500
        /*0d7c*/ 	.word	0x000000ff
        /*0d80*/ 	.word	0x00019c68
        /*0d84*/ 	.short	0x0100
        /*0d86*/ 	.byte	0x08
	.zero		1


	//   ....[10]....
        /*0d88*/ 	.word	0x000005f0
        /*0d8c*/ 	.word	0x000000ff
        /*0d90*/ 	.word	0x00019c70
        /*0d94*/ 	.short	0x0100
        /*0d96*/ 	.byte	0x06
	.zero		1


	//   ....[11]....
        /*0d98*/ 	.word	0x00000600
        /*0d9c*/ 	.word	0x000000ff
        /*0da0*/ 	.word	0x00019c80
        /*0da4*/ 	.short	0x0100
        /*0da6*/ 	.byte	0x06
	.zero		1


	//   ....[12]....
        /*0da8*/ 	.word	0x00000610
        /*0dac*/ 	.word	0x000000ff
        /*0db0*/ 	.word	0x00019c78
        /*0db4*/ 	.short	0x0100
        /*0db6*/ 	.byte	0x06
	.zero		1


	//   ....[13]....
        /*0db8*/ 	.word	0x00000620
        /*0dbc*/ 	.word	0x000000ff
        /*0dc0*/ 	.word	0x00019c88
        /*0dc4*/ 	.short	0x0100
        /*0dc6*/ 	.byte	0x06
	.zero		1


	//   ....[14]....
        /*0dc8*/ 	.word	0x00000750
        /*0dcc*/ 	.word	0x000000ff
        /*0dd0*/ 	.word	0x00019c90
        /*0dd4*/ 	.short	0x0100
        /*0dd6*/ 	.byte	0x08
	.zero		1


	//   ....[15]....
        /*0dd8*/ 	.word	0x00000760
        /*0ddc*/ 	.word	0x000000ff
        /*0de0*/ 	.word	0x00019ca0
        /*0de4*/ 	.short	0x0100
        /*0de6*/ 	.byte	0x08
	.zero		1


	//   ....[16]....
        /*0de8*/ 	.word	0x00000770
        /*0dec*/ 	.word	0x000000ff
        /*0df0*/ 	.word	0x00019c98
        /*0df4*/ 	.short	0x0100
        /*0df6*/ 	.byte	0x08
	.zero		1


	//   ....[17]....
        /*0df8*/ 	.word	0x00000780
        /*0dfc*/ 	.word	0x000000ff
        /*0e00*/ 	.word	0x00019ca8
        /*0e04*/ 	.short	0x0100
        /*0e06*/ 	.byte	0x08
	.zero		1


	//   ....[18]....
        /*0e08*/ 	.word	0x000008c0
        /*0e0c*/ 	.word	0x000000ff
        /*0e10*/ 	.word	0x00019cb0
        /*0e14*/ 	.short	0x0100
        /*0e16*/ 	.byte	0x08
	.zero		1


	//   ....[19]....
        /*0e18*/ 	.word	0x000008d0
        /*0e1c*/ 	.word	0x000000ff
        /*0e20*/ 	.word	0x00019cc0
        /*0e24*/ 	.short	0x0100
        /*0e26*/ 	.byte	0x08
	.zero		1


	//   ....[20]....
        /*0e28*/ 	.word	0x000008e0
        /*0e2c*/ 	.word	0x000000ff
        /*0e30*/ 	.word	0x00019cb8
        /*0e34*/ 	.short	0x0100
        /*0e36*/ 	.byte	0x08
	.zero		1


	//   ....[21]....
        /*0e38*/ 	.word	0x000008f0
        /*0e3c*/ 	.word	0x000000ff
        /*0e40*/ 	.word	0x00019cc8
        /*0e44*/ 	.short	0x0100
        /*0e46*/ 	.byte	0x08
	.zero		1


	//   ....[22]....
        /*0e48*/ 	.word	0x00002c10
        /*0e4c*/ 	.word	0x00000044
        /*0e50*/ 	.word	0x00019c90
        /*0e54*/ 	.short	0x010a
        /*0e56*/ 	.byte	0x3f
	.zero		1


	//   ....[23]....
        /*0e58*/ 	.word	0x00004570
        /*0e5c*/ 	.word	0x00000044
        /*0e60*/ 	.word	0x00019c90
        /*0e64*/ 	.short	0x010a
        /*0e66*/ 	.byte	0x3f
	.zero		1


	//   ....[24]....
        /*0e68*/ 	.word	0x00006540
        /*0e6c*/ 	.word	0x00000044
        /*0e70*/ 	.word	0x00019c90
        /*0e74*/ 	.short	0x010a
        /*0e76*/ 	.byte	0x3f
	.zero		1


	//   ....[25]....
        /*0e78*/ 	.word	0x00006970
        /*0e7c*/ 	.word	0x00000004
        /*0e80*/ 	.word	0x00000000
        /*0e84*/ 	.short	0x0101
        /*0e86*/ 	.byte	0x3f
	.zero		1


	//   ....[26]....
        /*0e88*/ 	.word	0x000069b0
        /*0e8c*/ 	.word	0x00000044
        /*0e90*/ 	.word	0x00019cb0
        /*0e94*/ 	.short	0x010a
        /*0e96*/ 	.byte	0x3f
	.zero		1


	//   ....[27]....
        /*0e98*/ 	.word	0x00006da0
        /*0e9c*/ 	.word	0x00000044
        /*0ea0*/ 	.word	0x00000000
        /*0ea4*/ 	.short	0x0101
        /*0ea6*/ 	.byte	0x3f
	.zero		1


	//   ....[28]....
        /*0ea8*/ 	.word	0x000079b0
        /*0eac*/ 	.word	0x00000012
        /*0eb0*/ 	.word	0x00019c00
        /*0eb4*/ 	.short	0x010a
        /*0eb6*/ 	.byte	0x3f
	.zero		1


	//   ....[29]....
        /*0eb8*/ 	.word	0x00007a00
        /*0ebc*/ 	.word	0x00000012
        /*0ec0*/ 	.word	0x00019c00
        /*0ec4*/ 	.short	0x010a
        /*0ec6*/ 	.byte	0x3f
	.zero		1


	//   ....[30]....
        /*0ec8*/ 	.word	0x00008230
        /*0ecc*/ 	.word	0x00000012
        /*0ed0*/ 	.word	0x00019c00
        /*0ed4*/ 	.short	0x010a
        /*0ed6*/ 	.byte	0x3f
	.zero		1


	//   ....[31]....
        /*0ed8*/ 	.word	0x00009ef0
        /*0edc*/ 	.word	0x00000012
        /*0ee0*/ 	.word	0x00019c00
        /*0ee4*/ 	.short	0x010a
        /*0ee6*/ 	.byte	0x3f
	.zero		1


	//   ....[32]....
        /*0ee8*/ 	.word	0x0000c0b0
        /*0eec*/ 	.word	0x00000003
        /*0ef0*/ 	.word	0x00019c30
        /*0ef4*/ 	.short	0x010a
        /*0ef6*/ 	.byte	0x3f
	.zero		1


	//   ....[33]....
        /*0ef8*/ 	.word	0x0000c150
        /*0efc*/ 	.word	0x00000003
        /*0f00*/ 	.word	0x00019c30
        /*0f04*/ 	.short	0x010a
        /*0f06*/ 	.byte	0x3f
	.zero		1


	//   ....[34]....
        /*0f08*/ 	.word	0x0000ca60
        /*0f0c*/ 	.word	0x00000004
        /*0f10*/ 	.word	0x00000000
        /*0f14*/ 	.short	0x0101
        /*0f16*/ 	.byte	0x3f
	.zero		1


	//   ....[35]....
        /*0f18*/ 	.word	0x0000fb90
        /*0f1c*/ 	.word	0x00000015
        /*0f20*/ 	.word	0x00019c30
        /*0f24*/ 	.short	0x010a
        /*0f26*/ 	.byte	0x3f
	.zero		1


	//   ....[36]....
        /*0f28*/ 	.word	0x0000fc00
        /*0f2c*/ 	.word	0x00000015
        /*0f30*/ 	.word	0x00019c30
        /*0f34*/ 	.short	0x010a
        /*0f36*/ 	.byte	0x3f
	.zero		1


	//   ....[37]....
        /*0f38*/ 	.word	0x0000fe10
        /*0f3c*/ 	.word	0x00000098
        /*0f40*/ 	.word	0x00019c50
        /*0f44*/ 	.short	0x010a
        /*0f46*/ 	.byte	0x3f
	.zero		1


	//   ....[38]....
        /*0f48*/ 	.word	0x0000fe60
        /*0f4c*/ 	.word	0x00000098
        /*0f50*/ 	.word	0x00019c50
        /*0f54*/ 	.short	0x010a
        /*0f56*/ 	.byte	0x3f
	.zero		1


	//   ....[39]....
        /*0f58*/ 	.word	0x00010660
        /*0f5c*/ 	.word	0x00000015
        /*0f60*/ 	.word	0x00000000
        /*0f64*/ 	.short	0x0101
        /*0f66*/ 	.byte	0x3f
	.zero		1


	//   ....[40]....
        /*0f68*/ 	.word	0x00012d20
        /*0f6c*/ 	.word	0x00000098
        /*0f70*/ 	.word	0x00000000
        /*0f74*/ 	.short	0x0101
        /*0f76*/ 	.byte	0x3f
	.zero		1


	//   ....[41]....
        /*0f78*/ 	.word	0x000136b0
        /*0f7c*/ 	.word	0x0000000a
        /*0f80*/ 	.word	0x00019c30
        /*0f84*/ 	.short	0x010a
        /*0f86*/ 	.byte	0x3f
	.zero		1


	//   ....[42]....
        /*0f88*/ 	.word	0x00013720
        /*0f8c*/ 	.word	0x0000000a
        /*0f90*/ 	.word	0x00019c30
        /*0f94*/ 	.short	0x010a
        /*0f96*/ 	.byte	0x3f
	.zero		1


	//   ....[43]....
        /*0f98*/ 	.word	0x00013930
        /*0f9c*/ 	.word	0x0000000f
        /*0fa0*/ 	.word	0x00019c50
        /*0fa4*/ 	.short	0x010a
        /*0fa6*/ 	.byte	0x3f
	.zero		1


	//   ....[44]....
        /*0fa8*/ 	.word	0x00013980
        /*0fac*/ 	.word	0x0000000f
        /*0fb0*/ 	.word	0x00019c50
        /*0fb4*/ 	.short	0x010a
        /*0fb6*/ 	.byte	0x3f
	.zero		1


	//   ....[45]....
        /*0fb8*/ 	.word	0x00014270
        /*0fbc*/ 	.word	0x00000005
        /*0fc0*/ 	.word	0x00000000
        /*0fc4*/ 	.short	0x0101
        /*0fc6*/ 	.byte	0x3f
	.zero		1


	//   ....[46]....
        /*0fc8*/ 	.word	0x00015700
        /*0fcc*/ 	.word	0x0000000f
        /*0fd0*/ 	.word	0x00000000
        /*0fd4*/ 	.short	0x0101
        /*0fd6*/ 	.byte	0x3f
	.zero		1


	//   ....[47]....
        /*0fd8*/ 	.word	0x00015cd0
        /*0fdc*/ 	.word	0x0000000a
        /*0fe0*/ 	.word	0x00019c30
        /*0fe4*/ 	.short	0x010a
        /*0fe6*/ 	.byte	0x3f
	.zero		1


	//   ....[48]....
        /*0fe8*/ 	.word	0x00015d40
        /*0fec*/ 	.word	0x0000000a
        /*0ff0*/ 	.word	0x00019c30
        /*0ff4*/ 	.short	0x010a
        /*0ff6*/ 	.byte	0x3f
	.zero		1


	//   ....[49]....
        /*0ff8*/ 	.word	0x00015f50
        /*0ffc*/ 	.word	0x00000014
        /*1000*/ 	.word	0x00019c50
        /*1004*/ 	.short	0x010a
        /*1006*/ 	.byte	0x3f
	.zero		1


	//   ....[50]....
        /*1008*/ 	.word	0x00015fa0
        /*100c*/ 	.word	0x00000014
        /*1010*/ 	.word	0x00019c50
        /*1014*/ 	.short	0x010a
        /*1016*/ 	.byte	0x3f
	.zero		1


	//   ....[51]....
        /*1018*/ 	.word	0x00016670
        /*101c*/ 	.word	0x00000005
        /*1020*/ 	.word	0x00000000
        /*1024*/ 	.short	0x0101
        /*1026*/ 	.byte	0x3f
	.zero		1


	//   ....[52]....
        /*1028*/ 	.word	0x00018e80
        /*102c*/ 	.word	0x00000014
        /*1030*/ 	.word	0x00000000
        /*1034*/ 	.short	0x0101
        /*1036*/ 	.byte	0x3f
	.zero		1


	//   ....[53]....
        /*1038*/ 	.word	0x00019440
        /*103c*/ 	.word	0x0000000b
        /*1040*/ 	.word	0x00019c50
        /*1044*/ 	.short	0x010a
        /*1046*/ 	.byte	0x3f
	.zero		1


	//   ....[54]....
        /*1048*/ 	.word	0x00019490
        /*104c*/ 	.word	0x0000000b
        /*1050*/ 	.word	0x00019c50
        /*1054*/ 	.short	0x010a
        /*1056*/ 	.byte	0x3f
	.zero		1


	//   ....[55]....
        /*1058*/ 	.word	0x00019d80
        /*105c*/ 	.word	0x00000004
        /*1060*/ 	.word	0x00000000
        /*1064*/ 	.short	0x0101
        /*1066*/ 	.byte	0x3f
	.zero		1


	//   ....[56]....
        /*1068*/ 	.word	0x0001b350
        /*106c*/ 	.word	0x00000000
        /*1070*/ 	.word	0x00000000
        /*1074*/ 	.short	0x0101
        /*1076*/ 	.byte	0x3f
	.zero		1


	//   ....[57]....
        /*1078*/ 	.word	0x0001da00
        /*107c*/ 	.word	0x00000017
        /*1080*/ 	.word	0x00019c20
        /*1084*/ 	.short	0x010a
        /*1086*/ 	.byte	0x3f
	.zero		1


	//   ....[58]....
        /*1088*/ 	.word	0x0001da90
        /*108c*/ 	.word	0x00000009
        /*1090*/ 	.word	0x00019ca0
        /*1094*/ 	.short	0x010a
        /*1096*/ 	.byte	0x3f
	.zero		1


	//   ....[59]....
        /*1098*/ 	.word	0x0001dee0
        /*109c*/ 	.word	0x00000009
        /*10a0*/ 	.word	0x00019cc0
        /*10a4*/ 	.short	0x010a
        /*10a6*/ 	.byte	0x3f
	.zero		1


	//   ....[60]....
        /*10a8*/ 	.word	0x0001e3f0
        /*10ac*/ 	.word	0x00000008
        /*10b0*/ 	.word	0x00019ca0
        /*10b4*/ 	.short	0x010a
        /*10b6*/ 	.byte	0x3f
	.zero		1


	//   ....[61]....
        /*10b8*/ 	.word	0x0001e830
        /*10bc*/ 	.word	0x00000008
        /*10c0*/ 	.word	0x00019cc0
        /*10c4*/ 	.short	0x010a
        /*10c6*/ 	.byte	0x3f
	.zero		1


	//   ....[62]....
        /*10c8*/ 	.word	0x0001fbf0
        /*10cc*/ 	.word	0x00000004
        /*10d0*/ 	.word	0x00019c80
        /*10d4*/ 	.short	0x010a
        /*10d6*/ 	.byte	0x3f
	.zero		1


	//   ....[63]....
        /*10d8*/ 	.word	0x00020030
        /*10dc*/ 	.word	0x00000004
        /*10e0*/ 	.word	0x00019c70
        /*10e4*/ 	.short	0x0107
        /*10e6*/ 	.byte	0x3f
	.zero		1


	//   ....[64]....
        /*10e8*/ 	.word	0x000200f0
        /*10ec*/ 	.word	0x00000004
        /*10f0*/ 	.word	0x00019c70
        /*10f4*/ 	.short	0x0101
        /*10f6*/ 	.byte	0x3f
	.zero		1


	//   ....[65]....
        /*10f8*/ 	.word	0x00020140
        /*10fc*/ 	.word	0x00000004
        /*1100*/ 	.word	0x00019c40
        /*1104*/ 	.short	0x010a
        /*1106*/ 	.byte	0x3f
	.zero		1


	//   ....[66]....
        /*1108*/ 	.word	0x000204c0
        /*110c*/ 	.word	0x00000004
        /*1110*/ 	.word	0x00019c30
        /*1114*/ 	.short	0x0107
        /*1116*/ 	.byte	0x3f
	.zero		1


	//   ....[67]....
        /*1118*/ 	.word	0x00020590
        /*111c*/ 	.word	0x00000004
        /*1120*/ 	.word	0x00019c30
        /*1124*/ 	.short	0x0101
        /*1126*/ 	.byte	0x3f
	.zero		1


	//   ....[68]....
        /*1128*/ 	.word	0x00020f80
        /*112c*/ 	.word	0x00000017
        /*1130*/ 	.word	0x00019c00
        /*1134*/ 	.short	0x0107
        /*1136*/ 	.byte	0x3f
	.zero		1


	//   ....[69]....
        /*1138*/ 	.word	0x00021080
        /*113c*/ 	.word	0x00000017
        /*1140*/ 	.word	0x00019c00
        /*1144*/ 	.short	0x0101
        /*1146*/ 	.byte	0x3f
	.zero		1


	//   ....[70]....
        /*1148*/ 	.word	0x000210a0
        /*114c*/ 	.word	0x00000017
        /*1150*/ 	.word	0x00019c20
        /*1154*/ 	.short	0x010a
        /*1156*/ 	.byte	0x3f
	.zero		1


	//   ....[71]....
        /*1158*/ 	.word	0x00021430
        /*115c*/ 	.word	0x00000000
        /*1160*/ 	.word	0x00019c80
        /*1164*/ 	.short	0x010a
        /*1166*/ 	.byte	0x3f
	.zero		1


	//   ....[72]....
        /*1168*/ 	.word	0x00021800
        /*116c*/ 	.word	0x00000000
        /*1170*/ 	.word	0x00019c70
        /*1174*/ 	.short	0x0107
        /*1176*/ 	.byte	0x3f
	.zero		1


	//   ....[73]....
        /*1178*/ 	.word	0x000218c0
        /*117c*/ 	.word	0x00000000
        /*1180*/ 	.word	0x00019c70
        /*1184*/ 	.short	0x0101
        /*1186*/ 	.byte	0x3f
	.zero		1


	//   ....[74]....
        /*1188*/ 	.word	0x000218f0
        /*118c*/ 	.word	0x00000000
        /*1190*/ 	.word	0x00019c40
        /*1194*/ 	.short	0x010a
        /*1196*/ 	.byte	0x3f
	.zero		1


	//   ....[75]....
        /*1198*/ 	.word	0x00021c40
        /*119c*/ 	.word	0x00000000
        /*11a0*/ 	.word	0x00019c30
        /*11a4*/ 	.short	0x0107
        /*11a6*/ 	.byte	0x3f
	.zero		1


	//   ....[76]....
        /*11a8*/ 	.word	0x00021d00
        /*11ac*/ 	.word	0x00000000
        /*11b0*/ 	.word	0x00019c30
        /*11b4*/ 	.short	0x0101
        /*11b6*/ 	.byte	0x3f
	.zero		1


	//   ....[77]....
        /*11b8*/ 	.word	0x00021d90
        /*11bc*/ 	.word	0x00000002
        /*11c0*/ 	.word	0x00019c70
        /*11c4*/ 	.short	0x010a
        /*11c6*/ 	.byte	0x3f
	.zero		1


	//   ....[78]....
        /*11c8*/ 	.word	0x00021e20
        /*11cc*/ 	.word	0x00000002
        /*11d0*/ 	.word	0x00019c60
        /*11d4*/ 	.short	0x010a
        /*11d6*/ 	.byte	0x3f
	.zero		1


	//   ....[79]....
        /*11d8*/ 	.word	0x000221b0
        /*11dc*/ 	.word	0x00000002
        /*11e0*/ 	.word	0x00019c50
        /*11e4*/ 	.short	0x0101
        /*11e6*/ 	.byte	0x3f
	.zero		1


	//   ....[80]....
        /*11e8*/ 	.word	0x00022240
        /*11ec*/ 	.word	0x00000002
        /*11f0*/ 	.word	0x00000000
        /*11f4*/ 	.short	0x0101
        /*11f6*/ 	.byte	0x3f
	.zero		1


	//   ....[81]....
        /*11f8*/ 	.word	0x00022400
        /*11fc*/ 	.word	0x00000003
        /*1200*/ 	.word	0x00019c70
        /*1204*/ 	.short	0x010a
        /*1206*/ 	.byte	0x3f
	.zero		1


	//   ....[82]....
        /*1208*/ 	.word	0x00022480
        /*120c*/ 	.word	0x00000003
        /*1210*/ 	.word	0x00019c60
        /*1214*/ 	.short	0x010a
        /*1216*/ 	.byte	0x3f
	.zero		1


	//   ....[83]....
        /*1218*/ 	.word	0x00022820
        /*121c*/ 	.word	0x00000003
        /*1220*/ 	.word	0x00019c50
        /*1224*/ 	.short	0x0101
        /*1226*/ 	.byte	0x3f
	.zero		1


	//   ....[84]....
        /*1228*/ 	.word	0x000228d0
        /*122c*/ 	.word	0x00000003
        /*1230*/ 	.word	0x00000000
        /*1234*/ 	.short	0x0101
        /*1236*/ 	.byte	0x3f
	.zero		1


	//   ....[85]....
        /*1238*/ 	.word	0x000235e0
        /*123c*/ 	.word	0x00000005
        /*1240*/ 	.word	0x00019c20
        /*1244*/ 	.short	0x010a
        /*1246*/ 	.byte	0x3f
	.zero		1


	//   ....[86]....
        /*1248*/ 	.word	0x00023750
        /*124c*/ 	.word	0x00000003
        /*1250*/ 	.word	0x00019c40
        /*1254*/ 	.short	0x010a
        /*1256*/ 	.byte	0x3f
	.zero		1


	//   ....[87]....
        /*1258*/ 	.word	0x000237f0
        /*125c*/ 	.word	0x00000005
        /*1260*/ 	.word	0x00019c40
        /*1264*/ 	.short	0x010a
        /*1266*/ 	.byte	0x3f
	.zero		1


	//   ....[88]....
        /*1268*/ 	.word	0x00023830
        /*126c*/ 	.word	0x00000003
        /*1270*/ 	.word	0x00019c60
        /*1274*/ 	.short	0x010a
        /*1276*/ 	.byte	0x3f
	.zero		1


	//   ....[89]....
        /*1278*/ 	.word	0x00023870
        /*127c*/ 	.word	0x00000005
        /*1280*/ 	.word	0x00019c60
        /*1284*/ 	.short	0x010a
        /*1286*/ 	.byte	0x3f
	.zero		1


	//   ....[90]....
        /*1288*/ 	.word	0x000238b0
        /*128c*/ 	.word	0x00000003
        /*1290*/ 	.word	0x00019c80
        /*1294*/ 	.short	0x010a
        /*1296*/ 	.byte	0x3f
	.zero		1


	//   ....[91]....
        /*1298*/ 	.word	0x000238f0
        /*129c*/ 	.word	0x00000005
        /*12a0*/ 	.word	0x00019c80
        /*12a4*/ 	.short	0x010a
        /*12a6*/ 	.byte	0x3f
	.zero		1


	//   ....[92]....
        /*12a8*/ 	.word	0x00023950
        /*12ac*/ 	.word	0x00000044
        /*12b0*/ 	.word	0x00019c90
        /*12b4*/ 	.short	0x010a
        /*12b6*/ 	.byte	0x3f
	.zero		1


	//   ....[93]....
        /*12b8*/ 	.word	0x00023ac0
        /*12bc*/ 	.word	0x00000044
        /*12c0*/ 	.word	0x00019c90
        /*12c4*/ 	.short	0x010a
        /*12c6*/ 	.byte	0x3f
	.zero		1


	//   ....[94]....
        /*12c8*/ 	.word	0x00023c40
        /*12cc*/ 	.word	0x00000044
        /*12d0*/ 	.word	0x00019c90
        /*12d4*/ 	.short	0x010a
        /*12d6*/ 	.byte	0x3f
	.zero		1


	//   ....[95]....
        /*12d8*/ 	.word	0x00023da0
        /*12dc*/ 	.word	0x00000044
        /*12e0*/ 	.word	0x00019cb0
        /*12e4*/ 	.short	0x010a
        /*12e6*/ 	.byte	0x3f
	.zero		1


	//   ....[96]....
        /*12e8*/ 	.word	0x00023fa0
        /*12ec*/ 	.word	0x00000012
        /*12f0*/ 	.word	0x00019c00
        /*12f4*/ 	.short	0x010a
        /*12f6*/ 	.byte	0x3f
	.zero		1


	//   ....[97]....
        /*12f8*/ 	.word	0x000241b0
        /*12fc*/ 	.word	0x00000012
        /*1300*/ 	.word	0x00019c00
        /*1304*/ 	.short	0x010a
        /*1306*/ 	.byte	0x3f
	.zero		1


	//   ....[98]....
        /*1308*/ 	.word	0x00024200
        /*130c*/ 	.word	0x00000003
        /*1310*/ 	.word	0x00019c30
        /*1314*/ 	.short	0x010a
        /*1316*/ 	.byte	0x3f
	.zero		1


	//   ....[99]....
        /*1318*/ 	.word	0x00024250
        /*131c*/ 	.word	0x00000015
        /*1320*/ 	.word	0x00019c30
        /*1324*/ 	.short	0x010a
        /*1326*/ 	.byte	0x3f
	.zero		1


	//   ....[100]....
        /*1328*/ 	.word	0x000242a0
        /*132c*/ 	.word	0x00000098
        /*1330*/ 	.word	0x00019c50
        /*1334*/ 	.short	0x010a
        /*1336*/ 	.byte	0x3f
	.zero		1


	//   ....[101]....
        /*1338*/ 	.word	0x000242f0
        /*133c*/ 	.word	0x0000000a
        /*1340*/ 	.word	0x00019c30
        /*1344*/ 	.short	0x010a
        /*1346*/ 	.byte	0x3f
	.zero		1


	//   ....[102]....
        /*1348*/ 	.word	0x00024340
        /*134c*/ 	.word	0x0000000f
        /*1350*/ 	.word	0x00019c50
        /*1354*/ 	.short	0x010a
        /*1356*/ 	.byte	0x3f
	.zero		1


	//   ....[103]....
        /*1358*/ 	.word	0x00024390
        /*135c*/ 	.word	0x0000000a
        /*1360*/ 	.word	0x00019c30
        /*1364*/ 	.short	0x010a
        /*1366*/ 	.byte	0x3f
	.zero		1


	//   ....[104]....
        /*1368*/ 	.word	0x000243e0
        /*136c*/ 	.word	0x00000014
        /*1370*/ 	.word	0x00019c50
        /*1374*/ 	.short	0x010a
        /*1376*/ 	.byte	0x3f
	.zero		1


	//   ....[105]....
        /*1378*/ 	.word	0x00024430
        /*137c*/ 	.word	0x0000000b
        /*1380*/ 	.word	0x00019c50
        /*1384*/ 	.short	0x010a
        /*1386*/ 	.byte	0x3f
	.zero		1


	//   ....[106]....
        /*1388*/ 	.word	0x000245d0
        /*138c*/ 	.word	0x00000017
        /*1390*/ 	.word	0x00019c20
        /*1394*/ 	.short	0x010a
        /*1396*/ 	.byte	0x3f
	.zero		1


	//   ....[107]....
        /*1398*/ 	.word	0x00024620
        /*139c*/ 	.word	0x00000009
        /*13a0*/ 	.word	0x00019ca0
        /*13a4*/ 	.short	0x010a
        /*13a6*/ 	.byte	0x3f
	.zero		1


	//   ....[108]....
        /*13a8*/ 	.word	0x00024670
        /*13ac*/ 	.word	0x00000009
        /*13b0*/ 	.word	0x00019cc0
        /*13b4*/ 	.short	0x010a
        /*13b6*/ 	.byte	0x3f
	.zero		1


	//   ....[109]....
        /*13b8*/ 	.word	0x000246c0
        /*13bc*/ 	.word	0x00000008
        /*13c0*/ 	.word	0x00019ca0
        /*13c4*/ 	.short	0x010a
        /*13c6*/ 	.byte	0x3f
	.zero		1


	//   ....[110]....
        /*13c8*/ 	.word	0x00024710
        /*13cc*/ 	.word	0x00000008
        /*13d0*/ 	.word	0x00019cc0
        /*13d4*/ 	.short	0x010a
        /*13d6*/ 	.byte	0x3f
	.zero		1


	//   ....[111]....
        /*13d8*/ 	.word	0x00024840
        /*13dc*/ 	.word	0x00000004
        /*13e0*/ 	.word	0x00019c80
        /*13e4*/ 	.short	0x010a
        /*13e6*/ 	.byte	0x3f
	.zero		1


	//   ....[112]....
        /*13e8*/ 	.word	0x00024c30
        /*13ec*/ 	.word	0x00000004
        /*13f0*/ 	.word	0x00019c40
        /*13f4*/ 	.short	0x010a
        /*13f6*/ 	.byte	0x3f
	.zero		1


	//   ....[113]....
        /*13f8*/ 	.word	0x000252d0
        /*13fc*/ 	.word	0x00000017
        /*1400*/ 	.word	0x00019c20
        /*1404*/ 	.short	0x010a
        /*1406*/ 	.byte	0x3f
	.zero		1


	//   ....[114]....
        /*1408*/ 	.word	0x00025320
        /*140c*/ 	.word	0x00000000
        /*1410*/ 	.word	0x00019c80
        /*1414*/ 	.short	0x010a
        /*1416*/ 	.byte	0x3f
	.zero		1


	//   ....[115]....
        /*1418*/ 	.word	0x00025620
        /*141c*/ 	.word	0x00000000
        /*1420*/ 	.word	0x00019c40
        /*1424*/ 	.short	0x010a
        /*1426*/ 	.byte	0x3f
	.zero		1


	//   ....[116]....
        /*1428*/ 	.word	0x000258d0
        /*142c*/ 	.word	0x00000002
        /*1430*/ 	.word	0x00019c70
        /*1434*/ 	.short	0x010a
        /*1436*/ 	.byte	0x3f
	.zero		1


	//   ....[117]....
        /*1438*/ 	.word	0x00025920
        /*143c*/ 	.word	0x00000002
        /*1440*/ 	.word	0x00019c60
        /*1444*/ 	.short	0x010a
        /*1446*/ 	.byte	0x3f
	.zero		1


	//   ....[118]....
        /*1448*/ 	.word	0x00025970
        /*144c*/ 	.word	0x00000003
        /*1450*/ 	.word	0x00019c70
        /*1454*/ 	.short	0x010a
        /*1456*/ 	.byte	0x3f
	.zero		1


	//   ....[119]....
        /*1458*/ 	.word	0x000259c0
        /*145c*/ 	.word	0x00000003
        /*1460*/ 	.word	0x00019c60
        /*1464*/ 	.short	0x010a
        /*1466*/ 	.byte	0x3f
	.zero		1


	//   ....[120]....
        /*1468*/ 	.word	0x00026360
        /*146c*/ 	.word	0x00000005
        /*1470*/ 	.word	0x00019c20
        /*1474*/ 	.short	0x010a
        /*1476*/ 	.byte	0x3f
	.zero		1


	//   ....[121]....
        /*1478*/ 	.word	0x00026500
        /*147c*/ 	.word	0x00000003
        /*1480*/ 	.word	0x00019c40
        /*1484*/ 	.short	0x010a
        /*1486*/ 	.byte	0x3f
	.zero		1


	//   ....[122]....
        /*1488*/ 	.word	0x00026550
        /*148c*/ 	.word	0x00000005
        /*1490*/ 	.word	0x00019c40
        /*1494*/ 	.short	0x010a
        /*1496*/ 	.byte	0x3f
	.zero		1


	//   ....[123]....
        /*1498*/ 	.word	0x000265a0
        /*149c*/ 	.word	0x00000003
        /*14a0*/ 	.word	0x00019c60
        /*14a4*/ 	.short	0x010a
        /*14a6*/ 	.byte	0x3f
	.zero		1


	//   ....[124]....
        /*14a8*/ 	.word	0x000265f0
        /*14ac*/ 	.word	0x00000005
        /*14b0*/ 	.word	0x00019c60
        /*14b4*/ 	.short	0x010a
        /*14b6*/ 	.byte	0x3f
	.zero		1


	//   ....[125]....
        /*14b8*/ 	.word	0x00026640
        /*14bc*/ 	.word	0x00000003
        /*14c0*/ 	.word	0x00019c80
        /*14c4*/ 	.short	0x010a
        /*14c6*/ 	.byte	0x3f
	.zero		1


	//----- nvinfo : EIATTR_NUM_MBARRIERS
	.align		4
.L_239:
        /*14c8*/ 	.byte	0x03, 0x38
        /*14ca*/ 	.short	0x0016


	//----- nvinfo : EIATTR_EXIT_INSTR_OFFSETS
	.align		4
        /*14cc*/ 	.byte	0x04, 0x1c
        /*14ce*/ 	.short	(.L_241 - .L_240)


	//   ....[0]....
.L_240:
        /*14d0*/ 	.word	0x00023940


	//----- nvinfo : EIATTR_MAX_THREADS
	.align		4
.L_241:
        /*14d4*/ 	.byte	0x04, 0x05
        /*14d6*/ 	.short	(.L_243 - .L_242)
.L_242:
        /*14d8*/ 	.word	0x00000200
        /*14dc*/ 	.word	0x00000001
        /*14e0*/ 	.word	0x00000001


	//----- nvinfo : EIATTR_CRS_STACK_SIZE
	.align		4
.L_243:
        /*14e4*/ 	.byte	0x04, 0x1e
        /*14e6*/ 	.short	(.L_245 - .L_244)
.L_244:
        /*14e8*/ 	.word	0x00000000


	//----- nvinfo : EIATTR_CBANK_PARAM_SIZE
	.align		4
.L_245:
        /*14ec*/ 	.byte	0x03, 0x19
        /*14ee*/ 	.short	0x0af0


	//----- nvinfo : EIATTR_PARAM_CBANK
	.align		4
        /*14f0*/ 	.byte	0x04, 0x0a
        /*14f2*/ 	.short	(.L_247 - .L_246)
	.align		4
.L_246:
        /*14f4*/ 	.word	index@(.nv.constant0._ZN7cutlass13device_kernelIN5flash11enable_sm90INS1_16FlashAttnFwdSm90INS1_25CollectiveMainloopFwdSm90ILi2EN4cute5tupleIJNS5_1CILi1EEES8_S8_EEENS6_IJNS7_ILi192EEENS7_ILi128EEENS7_ILi96EEEEEELi96ENS_12float_e4m3_tEfNS_4arch4Sm90ELb0ELb1ELb1ELb1ELb1ELb1ELb0ELb1ELb1ELb1ELb0ELb0EEENS1_21CollectiveEpilogueFwdINS6_IJSA_SC_SB_EEES9_NS_10bfloat16_tESG_Li384ELb1ELb1ELb0ELb1EEENS1_36VarlenDynamicPersistentTileSchedulerILi192ELi128ELi384ELi128ELb0ELb1ELb1ELb1ELb0ELb1EEEEEEEEEvNT_6ParamsE)
        /*14f8*/ 	.short	0x0210
        /*14fa*/ 	.short	0x0af0


	//----- nvinfo : EIATTR_SW_WAR
	.align		4
.L_247:
        /*14fc*/ 	.byte	0x04, 0x36
        /*14fe*/ 	.short	(.L_249 - .L_248)
.L_248:
        /*1500*/ 	.word	0x00000008
.L_249:


//--------------------- .nv.info._ZN7cutlass13device_kernelIN5flash11enable_sm90INS1_16FlashAttnFwdSm90INS1_25CollectiveMainloopFwdSm90ILi2EN4cute5tupleIJNS5_1CILi1EEES8_S8_EEENS6_IJNS7_ILi192EEENS7_ILi128EEENS7_ILi96EEEEEELi96ENS_12float_e4m3_tEfNS_4arch4Sm90ELb1ELb0ELb1ELb0ELb1ELb0ELb0ELb1ELb1ELb1ELb0ELb0EEENS1_21CollectiveEpilogueFwdINS6_IJSA_SC_SB_EEES9_NS_10bfloat16_tESG_Li384ELb0ELb1ELb0ELb1EEENS1_30DynamicPersistentTileSchedulerILi384ELi128ELb0ELb1ELb1EEEEEEEEEvNT_6ParamsE --------------------------
	.section	.nv.info._ZN7cutlass13device_kernelIN5flash11enable_sm90INS1_16FlashAttnFwdSm90INS1_25CollectiveMainloopFwdSm90ILi2EN4cute5tupleIJNS5_1CILi1EEES8_S8_EEENS6_IJNS7_ILi192EEENS7_ILi128EEENS7_ILi96EEEEEELi96ENS_12float_e4m3_tEfNS_4arch4Sm90ELb1ELb0ELb1ELb0ELb1ELb0ELb0ELb1ELb1ELb1ELb0ELb0EEENS1_21CollectiveEpilogueFwdINS6_IJSA_SC_SB_EEES9_NS_10bfloat16_tESG_Li384ELb0ELb1ELb0ELb1EEENS1_30DynamicPersistentTileSchedulerILi384ELi128ELb0ELb1ELb1EEEEEEEEEvNT_6ParamsE,"",@"SHT_CUDA_INFO"
	.sectionflags	@""
	.align	4


	//----- nvinfo : EIATTR_CUDA_API_VERSION
	.align		4
        /*0000*/ 	.byte	0x04, 0x37
        /*0002*/ 	.short	(.L_251 - .L_250)
.L_250:
        /*0004*/ 	.word	0x00000082


	//----- nvinfo : EIATTR_KPARAM_INFO
	.align		4
.L_251:
        /*0008*/ 	.byte	0x04, 0x17
        /*000a*/ 	.short	(.L_253 - .L_252)
.L_252:
        /*000c*/ 	.word	0x00000000
        /*0010*/ 	.short	0x0000
        /*0012*/ 	.short	0x0070
        /*0014*/ 	.byte	0x00, 0xf0, 0x01, 0x2a


	//----- nvinfo : EIATTR_SPARSE_MMA_MASK
	.align		4
.L_253:
        /*0018*/ 	.byte	0x03, 0x50
        /*001a*/ 	.short	0x0000


	//----- nvinfo : EIATTR_MAXREG_COUNT
	.align		4
        /*001c*/ 	.byte	0x03, 0x1b
        /*001e*/ 	.short	0x0080


	//----- nvinfo : EIATTR_NUM_BARRIERS
	.align		4
        /*0020*/ 	.byte	0x02, 0x4c
        /*0022*/ 	.byte	0x09
	.zero		1


	//----- nvinfo : EIATTR_EXTERNS
	.align		4
        /*0024*/ 	.byte	0x04, 0x0f
        /*0026*/ 	.short	(.L_255 - .L_254)


	//   ....[0]....
	.align		4
.L_254:
        /*0028*/ 	.word	index@(__assertfail)


	//----- nvinfo : EIATTR_ANNOTATIONS
	.align		4
.L_255:
        /*002c*/ 	.byte	0x04, 0x55
        /*002e*/ 	.short	(.L_257 - .L_256)


	//   ....[0]....
.L_256:
        /* <DEDUP_REMOVED lines=13> */


	//----- nvinfo : EIATTR_MERCURY_ISA_VERSION
	.align		4
.L_257:
        /*00f0*/ 	.byte	0x03, 0x5f
        /*00f2*/ 	.short	0x0101


	//----- nvinfo : EIATTR_INT_WARP_WIDE_INSTR_OFFSETS
	.align		4
        /*00f4*/ 	.byte	0x04, 0x31
        /*00f6*/ 	.short	(.L_259 - .L_258)


	//   ....[0]....
.L_258:
        /*00f8*/ 	.word	0x000000c0


	//   ....[1]....
        /*00fc*/ 	.word	0x000000d0


	//   ....[2]....
        /*0100*/ 	.word	0x00000170


	//   ....[3]....
        /*0104*/ 	.word	0x0000c540


	//   ....[4]....
        /*0108*/ 	.word	0x0000c5d0


	//   ....[5]....
        /*010c*/ 	.word	0x0000f320


	//   ....[6]....
        /*0110*/ 	.word	0x0000f3b0


	//----- nvinfo : EIATTR_COOP_GROUP_MASK_REGIDS
	.align		4
.L_259:
        /*0114*/ 	.byte	0x04, 0x29
        /*0116*/ 	.short	(.L_261 - .L_260)


	//   ....[0]....
.L_260:
        /*0118*/ 	.word	0xffffffff


	//   ....[1]....
        /*011c*/ 	.word	0xffffffff


	//   ....[2]....
        /*0120*/ 	.word	0xffffffff


	//   ....[3]....
        /*0124*/ 	.word	0xffffffff


	//   ....[4]....
        /*0128*/ 	.word	0xffffffff


	//   ....[5]....
        /*012c*/ 	.word	0xffffffff


	//   ....[6]....
        /*0130*/ 	.word	0xffffffff


	//   ....[7]....
        /*0134*/ 	.word	0xffffffff


	//   ....[8]....
        /*0138*/ 	.word	0xffffffff


	//   ....[9]....
        /*013c*/ 	.word	0xffffffff


	//   ....[10]....
        /*0140*/ 	.word	0xffffffff


	//   ....[11]....
        /*0144*/ 	.word	0xffffffff


	//   ....[12]....
        /*0148*/ 	.word	0xffffffff


	//   ....[13]....
        /*014c*/ 	.word	0xffffffff


	//   ....[14]....
        /*0150*/ 	.word	0xffffffff


	//   ....[15]....
        /*0154*/ 	.word	0xffffffff


	//   ....[16]....
        /*0158*/ 	.word	0xffffffff


	//   ....[17]....
        /*015c*/ 	.word	0xffffffff


	//   ....[18]....
        /*0160*/ 	.word	0xffffffff


	//   ....[19]....
        /*0164*/ 	.word	0xffffffff


	//   ....[20]....
        /*0168*/ 	.word	0xffffffff


	//   ....[21]....
        /*016c*/ 	.word	0xffffffff


	//   ....[22]....
        /*0170*/ 	.word	0xffffffff


	//   ....[23]....
        /*0174*/ 	.word	0xffffffff


	//   ....[24]....
        /*0178*/ 	.word	0xffffffff


	//   ....[25]....
        /*017c*/ 	.word	0xffffffff


	//   ....[26]....
        /*0180*/ 	.word	0xffffffff


	//   ....[27]....
        /*0184*/ 	.word	0xffffffff


	//   ....[28]....
        /*0188*/ 	.word	0xffffffff


	//   ....[29]....
        /*018c*/ 	.word	0xffffffff


	//   ....[30]....
        /*0190*/ 	.word	0xffffffff


	//   ....[31]....
        /*0194*/ 	.word	0xffffffff


	//   ....[32]....
        /*0198*/ 	.word	0xffffffff


	//   ....[33]....
        /*019c*/ 	.word	0xffffffff


	//   ....[34]....
        /*01a0*/ 	.word	0xffffffff


	//   ....[35]....
        /*01a4*/ 	.word	0xffffffff


	//   ....[36]....
        /*01a8*/ 	.word	0xffffffff


	//   ....[37]....
        /*01ac*/ 	.word	0xffffffff


	//   ....[38]....
        /*01b0*/ 	.word	0xffffffff


	//   ....[39]....
        /*01b4*/ 	.word	0xffffffff


	//   ....[40]....
        /*01b8*/ 	.word	0xffffffff


	//   ....[41]....
        /*01bc*/ 	.word	0xffffffff


	//   ....[42]....
        /*01c0*/ 	.word	0xffffffff


	//   ....[43]....
        /*01c4*/ 	.word	0xffffffff


	//   ....[44]....
        /*01c8*/ 	.word	0xffffffff


	//   ....[45]....
        /*01cc*/ 	.word	0xffffffff


	//   ....[46]....
        /*01d0*/ 	.word	0xffffffff


	//   ....[47]....
        /*01d4*/ 	.word	0xffffffff


	//   ....[48]....
        /*01d8*/ 	.word	0xffffffff


	//   ....[49]....
        /*01dc*/ 	.word	0xffffffff


	//   ....[50]....
        /*01e0*/ 	.word	0xffffffff


	//   ....[51]....
        /*01e4*/ 	.word	0xffffffff


	//   ....[52]....
        /*01e8*/ 	.word	0xffffffff


	//   ....[53]....
        /*01ec*/ 	.word	0xffffffff


	//   ....[54]....
        /*01f0*/ 	.word	0xffffffff


	//   ....[55]....
        /*01f4*/ 	.word	0xffffffff


	//   ....[56]....
        /*01f8*/ 	.word	0xffffffff


	//   ....[57]....
        /*01fc*/ 	.word	0xffffffff


	//   ....[58]....
        /*0200*/ 	.word	0xffffffff


	//   ....[59]....
        /*0204*/ 	.word	0xffffffff


	//   ....[60]....
        /*0208*/ 	.word	0xffffffff


	//   ....[61]....
        /*020c*/ 	.word	0xffffffff


	//   ....[62]....
        /*0210*/ 	.word	0xffffffff


	//   ....[63]....
        /*0214*/ 	.word	0xffffffff


	//   ....[64]....
        /*0218*/ 	.word	0xffffffff


	//   ....[65]....
        /*021c*/ 	.word	0xffffffff


	//   ....[66]....
        /*0220*/ 	.word	0xffffffff


	//   ....[67]....
        /*0224*/ 	.word	0xffffffff


	//   ....[68]....
        /*0228*/ 	.word	0xffffffff


	//   ....[69]....
        /*022c*/ 	.word	0xffffffff


	//   ....[70]....
        /*0230*/ 	.word	0xffffffff


	//   ....[71]....
        /*0234*/ 	.word	0xffffffff


	//   ....[72]....
        /*0238*/ 	.word	0xffffffff


	//   ....[73]....
        /*023c*/ 	.word	0xffffffff


	//   ....[74]....
        /*0240*/ 	.word	0xffffffff


	//   ....[75]....
        /*0244*/ 	.word	0xffffffff


	//   ....[76]....
        /*0248*/ 	.word	0xffffffff


	//   ....[77]....
        /*024c*/ 	.word	0xffffffff


	//   ....[78]....
        /*0250*/ 	.word	0xffffffff


	//   ....[79]....
        /*0254*/ 	.word	0xffffffff


	//   ....[80]....
        /*0258*/ 	.word	0xffffffff


	//   ....[81]....
        /*025c*/ 	.word	0xffffffff


	//   ....[82]....
        /*0260*/ 	.word	0xffffffff


	//   ....[83]....
        /*0264*/ 	.word	0xffffffff


	//   ....[84]....
        /*0268*/ 	.word	0xffffffff


	//   ....[85]....
        /*026c*/ 	.word	0xffffffff


	//   ....[86]....
        /*0270*/ 	.word	0xffffffff


	//   ....[87]....
        /*0274*/ 	.word	0xffffffff


	//   ....[88]....
        /*0278*/ 	.word	0x0500000f


	//   ....[89]....
        /*027c*/ 	.word	0x0500000f


	//   ....[90]....
        /*0280*/ 	.word	0x0500000f


	//   ....[91]....
        /*0284*/ 	.word	0x0500000f


	//   ....[92]....
        /*0288*/ 	.word	0x0500000f


	//   ....[93]....
        /*028c*/ 	.word	0x0500000f


	//   ....[94]....
        /*0290*/ 	.word	0x0500000f


	//   ....[95]....
        /*0294*/ 	.word	0x0500000f


	//   ....[96]....
        /*0298*/ 	.word	0x0500000f


	//   ....[97]....
        /*029c*/ 	.word	0x0500000f


	//   ....[98]....
        /*02a0*/ 	.word	0x0500000f


	//   ....[99]....
        /*02a4*/ 	.word	0x0500000f


	//   ....[100]....
        /*02a8*/ 	.word	0x0500000f


	//   ....[101]....
        /*02ac*/ 	.word	0x0500000f


	//   ....[102]....
        /*02b0*/ 	.word	0x0500000f


	//   ....[103]....
        /*02b4*/ 	.word	0x0500000f


	//   ....[104]....
        /*02b8*/ 	.word	0x0500000f


	//   ....[105]....
        /*02bc*/ 	.word	0x0500000f


	//   ....[106]....
        /*02c0*/ 	.word	0x0500000f


	//   ....[107]....
        /*02c4*/ 	.word	0x0500000f


	//   ....[108]....
        /*02c8*/ 	.word	0x0500000f


	//   ....[109]....
        /*02cc*/ 	.word	0x0500000f


	//   ....[110]....
        /*02d0*/ 	.word	0x0500000f


	//   ....[111]....
        /*02d4*/ 	.word	0x0500000f


	//----- nvinfo : EIATTR_COOP_GROUP_INSTR_OFFSETS
	.align		4
.L_261:
        /*02d8*/ 	.byte	0x04, 0x28
        /*02da*/ 	.short	(.L_263 - .L_262)


	//   ....[0]....
.L_262:
        /*02dc*/ 	.word	0x00000070


	//   ....[1]....
        /*02e0*/ 	.word	0x000000b0


	//   ....[2]....
        /*02e4*/ 	.word	0x000002d0


	//   ....[3]....
        /*02e8*/ 	.word	0x00000430


	//   ....[4]....
        /*02ec*/ 	.word	0x00000550


	//   ....[5]....
        /*02f0*/ 	.word	0x000006b0


	//   ....[6]....
        /*02f4*/ 	.word	0x000012f0


	//   ....[7]....
        /*02f8*/ 	.word	0x00001cb0


	//   ....[8]....
        /*02fc*/ 	.word	0x00002450


	//   ....[9]....
        /*0300*/ 	.word	0x00002b00


	//   ....[10]....
        /*0304*/ 	.word	0x00002b60


	//   ....[11]....
        /*0308*/ 	.word	0x00003550


	//   ....[12]....
        /*030c*/ 	.word	0x00003610


	//   ....[13]....
        /*0310*/ 	.word	0x000048b0


	//   ....[14]....
        /*0314*/ 	.word	0x000053f0


	//   ....[15]....
        /*0318*/ 	.word	0x00005420


	//   ....[16]....
        /*031c*/ 	.word	0x00005490


	//   ....[17]....
        /*0320*/ 	.word	0x00005f00


	//   ....[18]....
        /*0324*/ 	.word	0x00005f50


	//   ....[19]....
        /*0328*/ 	.word	0x00008080


	//   ....[20]....
        /*032c*/ 	.word	0x000080a0


	//   ....[21]....
        /*0330*/ 	.word	0x000080e0


	//   ....[22]....
        /*0334*/ 	.word	0x000080f0


	//   ....[23]....
        /*0338*/ 	.word	0x000096a0


	//   ....[24]....
        /*033c*/ 	.word	0x000096c0


	//   ....[25]....
        /*0340*/ 	.word	0x00009730


	//   ....[26]....
        /*0344*/ 	.word	0x00009740


	//   ....[27]....
        /*0348*/ 	.word	0x0000a770


	//   ....[28]....
        /*034c*/ 	.word	0x0000a780


	//   ....[29]....
        /*0350*/ 	.word	0x0000a790


	//   ....[30]....
        /*0354*/ 	.word	0x0000a7a0


	//   ....[31]....
        /*0358*/ 	.word	0x0000a7b0


	//   ....[32]....
        /*035c*/ 	.word	0x0000a7c0


	//   ....[33]....
        /*0360*/ 	.word	0x0000a7d0


	//   ....[34]....
        /*0364*/ 	.word	0x0000a7e0


	//   ....[35]....
        /*0368*/ 	.word	0x0000a800


	//   ....[36]....
        /*036c*/ 	.word	0x0000a810


	//   ....[37]....
        /*0370*/ 	.word	0x0000a820


	//   ....[38]....
        /*0374*/ 	.word	0x0000a830


	//   ....[39]....
        /*0378*/ 	.word	0x0000a840


	//   ....[40]....
        /*037c*/ 	.word	0x0000a850


	//   ....[41]....
        /*0380*/ 	.word	0x0000a860


	//   ....[42]....
        /*0384*/ 	.word	0x0000a870


	//   ....[43]....
        /*0388*/ 	.word	0x0000a880


	//   ....[44]....
        /*038c*/ 	.word	0x0000a890


	//   ....[45]....
        /*0390*/ 	.word	0x0000a8c0


	//   ....[46]....
        /*0394*/ 	.word	0x0000a8e0


	//   ....[47]....
        /*0398*/ 	.word	0x0000a900


	//   ....[48]....
        /*039c*/ 	.word	0x0000a910


	//   ....[49]....
        /*03a0*/ 	.word	0x0000a920


	//   ....[50]....
        /*03a4*/ 	.word	0x0000a930


	//   ....[51]....
        /*03a8*/ 	.word	0x0000a9e0


	//   ....[52]....
        /*03ac*/ 	.word	0x0000aa40


	//   ....[53]....
        /*03b0*/ 	.word	0x0000aa70


	//   ....[54]....
        /*03b4*/ 	.word	0x0000aaa0


	//   ....[55]....
        /*03b8*/ 	.word	0x0000af20


	//   ....[56]....
        /*03bc*/ 	.word	0x0000af50


	//   ....[57]....
        /*03c0*/ 	.word	0x0000b060


	//   ....[58]....
        /*03c4*/ 	.word	0x0000b080


	//   ....[59]....
        /*03c8*/ 	.word	0x0000b750


	//   ....[60]....
        /*03cc*/ 	.word	0x0000b760


	//   ....[61]....
        /*03d0*/ 	.word	0x0000b860


	//   ....[62]....
        /*03d4*/ 	.word	0x0000b880


	//   ....[63]....
        /*03d8*/ 	.word	0x0000ba40


	//   ....[64]....
        /*03dc*/ 	.word	0x0000d170


	//   ....[65]....
        /*03e0*/ 	.word	0x0000d190


	//   ....[66]....
        /*03e4*/ 	.word	0x0000d1a0


	//   ....[67]....
        /*03e8*/ 	.word	0x0000d240


	//   ....[68]....
        /*03ec*/ 	.word	0x0000d5d0


	//   ....[69]....
        /*03f0*/ 	.word	0x0000d5e0


	//   ....[70]....
        /*03f4*/ 	.word	0x0000d5f0


	//   ....[71]....
        /*03f8*/ 	.word	0x0000d600


	//   ....[72]....
        /*03fc*/ 	.word	0x0000de70


	//   ....[73]....
        /*0400*/ 	.word	0x0000de90


	//   ....[74]....
        /*0404*/ 	.word	0x0000deb0


	//   ....[75]....
        /*0408*/ 	.word	0x0000ded0


	//   ....[76]....
        /*040c*/ 	.word	0x0000dee0


	//   ....[77]....
        /*0410*/ 	.word	0x0000def0


	//   ....[78]....
        /*0414*/ 	.word	0x0000e720


	//   ....[79]....
        /*0418*/ 	.word	0x0000e740


	//   ....[80]....
        /*041c*/ 	.word	0x0000e760


	//   ....[81]....
        /*0420*/ 	.word	0x0000e7c0


	//   ....[82]....
        /*0424*/ 	.word	0x0000eb50


	//   ....[83]....
        /*0428*/ 	.word	0x0000eb60


	//   ....[84]....
        /*042c*/ 	.word	0x0000eb70


	//   ....[85]....
        /*0430*/ 	.word	0x0000ebd0


	//   ....[86]....
        /*0434*/ 	.word	0x0000fa80


	//   ....[87]....
        /*0438*/ 	.word	0x0000fc20


	//   ....[88]....
        /*043c*/ 	.word	0x00010230


	//   ....[89]....
        /*0440*/ 	.word	0x00010310


	//   ....[90]....
        /*0444*/ 	.word	0x000103b0


	//   ....[91]....
        /*0448*/ 	.word	0x00010410


	//   ....[92]....
        /*044c*/ 	.word	0x000104f0


	//   ....[93]....
        /*0450*/ 	.word	0x00010640


	//   ....[94]....
        /*0454*/ 	.word	0x000106d0


	//   ....[95]....
        /*0458*/ 	.word	0x00010730


	//   ....[96]....
        /*045c*/ 	.word	0x000107d0


	//   ....[97]....
        /*0460*/ 	.word	0x000108d0


	//   ....[98]....
        /*0464*/ 	.word	0x00010940


	//   ....[99]....
        /*0468*/ 	.word	0x000109a0


	//   ....[100]....
        /*046c*/ 	.word	0x00010a40


	//   ....[101]....
        /*0470*/ 	.word	0x00010b10


	//   ....[102]....
        /*0474*/ 	.word	0x00010ba0


	//   ....[103]....
        /*0478*/ 	.word	0x00010d30


	//   ....[104]....
        /*047c*/ 	.word	0x00010de0


	//   ....[105]....
        /*0480*/ 	.word	0x00010e90


	//   ....[106]....
        /*0484*/ 	.word	0x00010f40


	//   ....[107]....
        /*0488*/ 	.word	0x00011030


	//   ....[108]....
        /*048c*/ 	.word	0x000110c0


	//   ....[109]....
        /*0490*/ 	.word	0x00011120


	//   ....[110]....
        /*0494*/ 	.word	0x000111f0


	//   ....[111]....
        /*0498*/ 	.word	0x00011450


	//----- nvinfo : EIATTR_REG_RECONFIG
	.align		4
.L_263:
        /*049c*/ 	.byte	0x01, 0x54
	.zero		2


	//----- nvinfo : EIATTR_SYSCALL_OFFSETS
	.align		4
        /*04a0*/ 	.byte	0x04, 0x46
        /*04a2*/ 	.short	(.L_265 - .L_264)


	//   ....[0]....
.L_264:
        /*04a4*/ 	.word	0x000014d0


	//   ....[1]....
        /*04a8*/ 	.word	0x0000c740


	//   ....[2]....
        /*04ac*/ 	.word	0x0000c8b0


	//   ....[3]....
        /*04b0*/ 	.word	0x0000ca00


	//   ....[4]....
        /*04b4*/ 	.word	0x0000cb40


	//   ....[5]....
        /*04b8*/ 	.word	0x0000d940


	//----- nvinfo : EIATTR_MBARRIER_INSTR_OFFSETS
	.align		4
.L_265:
        /*04bc*/ 	.byte	0x04, 0x39
        /*04be*/ 	.short	(.L_267 - .L_266)


	//   ....[0]....
.L_266:
        /*04c0*/ 	.word	0x00000180
        /*04c4*/ 	.word	0x000000ff
        /*04c8*/ 	.word	0x00019c00
        /*04cc*/ 	.short	0x0100
        /*04ce*/ 	.byte	0x08
	.zero		1


	//   ....[1]....
        /*04d0*/ 	.word	0x00000190
        /*04d4*/ 	.word	0x000000ff
        /*04d8*/ 	.word	0x00019c20
        /*04dc*/ 	.short	0x0100
        /*04de*/ 	.byte	0x08
	.zero		1


	//   ....[2]....
        /*04e0*/ 	.word	0x00000280
        /*04e4*/ 	.word	0x000000ff
        /*04e8*/ 	.word	0x00019c30
        /*04ec*/ 	.short	0x0100
        /*04ee*/ 	.byte	0x08
	.zero		1


	//   ....[3]....
        /*04f0*/ 	.word	0x00000290
        /*04f4*/ 	.word	0x000000ff
        /*04f8*/ 	.word	0x00019c40
        /*04fc*/ 	.short	0x0100
        /*04fe*/ 	.byte	0x08
	.zero		1


	//   ....[4]....
        /*0500*/ 	.word	0x000002a0
        /*0504*/ 	.word	0x000000ff
        /*0508*/ 	.word	0x00019c38
        /*050c*/ 	.short	0x0100
        /*050e*/ 	.byte	0x08
	.zero		1


	//   ....[5]....
        /*0510*/ 	.word	0x000002b0
        /*0514*/ 	.word	0x000000ff
        /*0518*/ 	.word	0x00019c48
        /*051c*/ 	.short	0x0100
        /*051e*/ 	.byte	0x08
	.zero		1


	//   ....[6]....
        /*0520*/ 	.word	0x000003e0
        /*0524*/ 	.word	0x000000ff
        /*0528*/ 	.word	0x00019c50
        /*052c*/ 	.short	0x0100
        /*052e*/ 	.byte	0x08
	.zero		1


	//   ....[7]....
        /*0530*/ 	.word	0x000003f0
        /*0534*/ 	.word	0x000000ff
        /*0538*/ 	.word	0x00019c60
        /*053c*/ 	.short	0x0100
        /*053e*/ 	.byte	0x08
	.zero		1


	//   ....[8]....
        /*0540*/ 	.word	0x00000400
        /*0544*/ 	.word	0x000000ff
        /*0548*/ 	.word	0x00019c58
        /*054c*/ 	.short	0x0100
        /*054e*/ 	.byte	0x08
	.zero		1


	//   ....[9]....
        /*0550*/ 	.word	0x00000410
        /*0554*/ 	.word	0x000000ff
        /*0558*/ 	.word	0x00019c68
        /*055c*/ 	.short	0x0100
        /*055e*/ 	.byte	0x08
	.zero		1


	//   ....[10]....
        /*0560*/ 	.word	0x00000500
        /*0564*/ 	.word	0x000000ff
        /*0568*/ 	.word	0x00019c70
        /*056c*/ 	.short	0x0100
        /*056e*/ 	.byte	0x06
	.zero		1


	//   ....[11]....
        /*0570*/ 	.word	0x00000510
        /*0574*/ 	.word	0x000000ff
        /*0578*/ 	.word	0x00019c80
        /*057c*/ 	.short	0x0100
        /*057e*/ 	.byte	0x06
	.zero		1


	//   ....[12]....
        /*0580*/ 	.word	0x00000520
        /*0584*/ 	.word	0x000000ff
        /*0588*/ 	.word	0x00019c78
        /*058c*/ 	.short	0x0100
        /*058e*/ 	.byte	0x06
	.zero		1


	//   ....[13]....
        /*0590*/ 	.word	0x00000530
        /*0594*/ 	.word	0x000000ff
        /*0598*/ 	.word	0x00019c88
        /*059c*/ 	.short	0x0100
        /*059e*/ 	.byte	0x06
	.zero		1


	//   ....[14]....
        /*05a0*/ 	.word	0x00000660
        /*05a4*/ 	.word	0x000000ff
        /*05a8*/ 	.word	0x00019c90
        /*05ac*/ 	.short	0x0100
        /*05ae*/ 	.byte	0x08
	.zero		1


	//   ....[15]....
        /*05b0*/ 	.word	0x00000670
        /*05b4*/ 	.word	0x000000ff
        /*05b8*/ 	.word	0x00019ca0
        /*05bc*/ 	.short	0x0100
        /*05be*/ 	.byte	0x08
	.zero		1


	//   ....[16]....
        /*05c0*/ 	.word	0x00000680
        /*05c4*/ 	.word	0x000000ff
        /*05c8*/ 	.word	0x00019c98
        /*05cc*/ 	.short	0x0100
        /*05ce*/ 	.byte	0x08
	.zero		1


	//   ....[17]....
        /*05d0*/ 	.word	0x00000690
        /*05d4*/ 	.word	0x000000ff
        /*05d8*/ 	.word	0x00019ca8
        /*05dc*/ 	.short	0x0100
        /*05de*/ 	.byte	0x08
	.zero		1


	//   ....[18]....
        /*05e0*/ 	.word	0x000007e0
        /*05e4*/ 	.word	0x000000ff
        /*05e8*/ 	.word	0x00019cb0
        /*05ec*/ 	.short	0x0100
        /*05ee*/ 	.byte	0x08
	.zero		1


	//   ....[19]....
        /*05f0*/ 	.word	0x000007f0
        /*05f4*/ 	.word	0x000000ff
        /*05f8*/ 	.word	0x00019cc0
        /*05fc*/ 	.short	0x0100
        /*05fe*/ 	.byte	0x08
	.zero		1


	//   ....[20]....
        /*0600*/ 	.word	0x00000800
        /*0604*/ 	.word	0x000000ff
        /*0608*/ 	.word	0x00019cb8
        /*060c*/ 	.short	0x0100
        /*060e*/ 	.byte	0x08
	.zero		1


	//   ....[21]....
        /*0610*/ 	.word	0x00000810
        /*0614*/ 	.word	0x000000ff
        /*0618*/ 	.word	0x00019cc8
        /*061c*/ 	.short	0x0100
        /*061e*/ 	.byte	0x08
	.zero		1


	//   ....[22]....
        /*0620*/ 	.word	0x00001820
        /*0624*/ 	.word	0x000000ff
        /*0628*/ 	.word	0x00019c00
        /*062c*/ 	.short	0x010a
        /*062e*/ 	.byte	0x2e
	.zero		1


	//   ....[23]....
        /*0630*/ 	.word	0x000018c0
        /*0634*/ 	.word	0x00000002
        /*0638*/ 	.word	0x00019c30
        /*063c*/ 	.short	0x010a
        /*063e*/ 	.byte	0x3f
	.zero		1


	//   ....[24]....
        /*0640*/ 	.word	0x00001900
        /*0644*/ 	.word	0x00000002
        /*0648*/ 	.word	0x00019c30
        /*064c*/ 	.short	0x010a
        /*064e*/ 	.byte	0x3f
	.zero		1


	//   ....[25]....
        /*0650*/ 	.word	0x00002680
        /*0654*/ 	.word	0x000000ff
        /*0658*/ 	.word	0x00000000
        /*065c*/ 	.short	0x0101
        /*065e*/ 	.byte	0x06
	.zero		1


	//   ....[26]....
        /*0660*/ 	.word	0x00004330
        /*0664*/ 	.word	0x000000ff
        /*0668*/ 	.word	0x00019c30
        /*066c*/ 	.short	0x010a
        /*066e*/ 	.byte	0x14
	.zero		1


	//   ....[27]....
        /*0670*/ 	.word	0x00004370
        /*0674*/ 	.word	0x000000ff
        /*0678*/ 	.word	0x00019c30
        /*067c*/ 	.short	0x010a
        /*067e*/ 	.byte	0x14
	.zero		1


	//   ....[28]....
        /*0680*/ 	.word	0x000044d0
        /*0684*/ 	.word	0x000000ff
        /*0688*/ 	.word	0x00019c50
        /*068c*/ 	.short	0x010a
        /*068e*/ 	.byte	0x0b
	.zero		1


	//   ....[29]....
        /*0690*/ 	.word	0x00004510
        /*0694*/ 	.word	0x000000ff
        /*0698*/ 	.word	0x00019c50
        /*069c*/ 	.short	0x010a
        /*069e*/ 	.byte	0x0b
	.zero		1


	//   ....[30]....
        /*06a0*/ 	.word	0x00004d50
        /*06a4*/ 	.word	0x000000ff
        /*06a8*/ 	.word	0x00000000
        /*06ac*/ 	.short	0x0101
        /*06ae*/ 	.byte	0x14
	.zero		1


	//   ....[31]....
        /*06b0*/ 	.word	0x00006ad0
        /*06b4*/ 	.word	0x000000ff
        /*06b8*/ 	.word	0x00000000
        /*06bc*/ 	.short	0x0101
        /*06be*/ 	.byte	0x06
	.zero		1


	//   ....[32]....
        /*06c0*/ 	.word	0x00007090
        /*06c4*/ 	.word	0x000000ff
        /*06c8*/ 	.word	0x00019c30
        /*06cc*/ 	.short	0x010a
        /*06ce*/ 	.byte	0x06
	.zero		1


	//   ....[33]....
        /*06d0*/ 	.word	0x000070d0
        /*06d4*/ 	.word	0x000000ff
        /*06d8*/ 	.word	0x00019c30
        /*06dc*/ 	.short	0x010a
        /*06de*/ 	.byte	0x06
	.zero		1


	//   ....[34]....
        /*06e0*/ 	.word	0x00007230
        /*06e4*/ 	.word	0x000000ff
        /*06e8*/ 	.word	0x00019c50
        /*06ec*/ 	.short	0x010a
        /*06ee*/ 	.byte	0x0b
	.zero		1


	//   ....[35]....
        /*06f0*/ 	.word	0x00007270
        /*06f4*/ 	.word	0x000000ff
        /*06f8*/ 	.word	0x00019c50
        /*06fc*/ 	.short	0x010a
        /*06fe*/ 	.byte	0x0b
	.zero		1


	//   ....[36]....
        /*0700*/ 	.word	0x000078e0
        /*0704*/ 	.word	0x000000ff
        /*0708*/ 	.word	0x00000000
        /*070c*/ 	.short	0x0101
        /*070e*/ 	.byte	0x06
	.zero		1


	//   ....[37]....
        /*0710*/ 	.word	0x00008ea0
        /*0714*/ 	.word	0x000000ff
        /*0718*/ 	.word	0x00000000
        /*071c*/ 	.short	0x0101
        /*071e*/ 	.byte	0x06
	.zero		1


	//   ....[38]....
        /*0720*/ 	.word	0x000093d0
        /*0724*/ 	.word	0x000000ff
        /*0728*/ 	.word	0x00019c50
        /*072c*/ 	.short	0x010a
        /*072e*/ 	.byte	0x0e
	.zero		1


	//   ....[39]....
        /*0730*/ 	.word	0x00009410
        /*0734*/ 	.word	0x000000ff
        /*0738*/ 	.word	0x00019c50
        /*073c*/ 	.short	0x010a
        /*073e*/ 	.byte	0x0e
	.zero		1


	//   ....[40]....
        /*0740*/ 	.word	0x00009a20
        /*0744*/ 	.word	0x000000ff
        /*0748*/ 	.word	0x00000000
        /*074c*/ 	.short	0x0101
        /*074e*/ 	.byte	0x04
	.zero		1


	//   ....[41]....
        /*0750*/ 	.word	0x0000af40
        /*0754*/ 	.word	0x00000003
        /*0758*/ 	.word	0x00000000
        /*075c*/ 	.short	0x0101
        /*075e*/ 	.byte	0x3f
	.zero		1


	//   ....[42]....
        /*0760*/ 	.word	0x0000cf30
        /*0764*/ 	.word	0x00000004
        /*0768*/ 	.word	0x00019c80
        /*076c*/ 	.short	0x010a
        /*076e*/ 	.byte	0x3f
	.zero		1


	//   ....[43]....
        /*0770*/ 	.word	0x0000d310
        /*0774*/ 	.word	0x00000004
        /*0778*/ 	.word	0x00019c70
        /*077c*/ 	.short	0x0107
        /*077e*/ 	.byte	0x3f
	.zero		1


	//   ....[44]....
        /*0780*/ 	.word	0x0000d3d0
        /*0784*/ 	.word	0x00000004
        /*0788*/ 	.word	0x00019c70
        /*078c*/ 	.short	0x0101
        /*078e*/ 	.byte	0x3f
	.zero		1


	//   ....[45]....
        /*0790*/ 	.word	0x0000d400
        /*0794*/ 	.word	0x00000004
        /*0798*/ 	.word	0x00019c40
        /*079c*/ 	.short	0x010a
        /*079e*/ 	.byte	0x3f
	.zero		1


	//   ....[46]....
        /*07a0*/ 	.word	0x0000d720
        /*07a4*/ 	.word	0x00000004
        /*07a8*/ 	.word	0x00019c30
        /*07ac*/ 	.short	0x0107
        /*07ae*/ 	.byte	0x3f
	.zero		1


	//   ....[47]....
        /*07b0*/ 	.word	0x0000d7f0
        /*07b4*/ 	.word	0x00000004
        /*07b8*/ 	.word	0x00019c30
        /*07bc*/ 	.short	0x0101
        /*07be*/ 	.byte	0x3f
	.zero		1


	//   ....[48]....
        /*07c0*/ 	.word	0x0000e0d0
        /*07c4*/ 	.word	0x00000010
        /*07c8*/ 	.word	0x00019c00
        /*07cc*/ 	.short	0x0107
        /*07ce*/ 	.byte	0x3f
	.zero		1


	//   ....[49]....
        /*07d0*/ 	.word	0x0000e1d0
        /*07d4*/ 	.word	0x00000010
        /*07d8*/ 	.word	0x00019c00
        /*07dc*/ 	.short	0x0101
        /*07de*/ 	.byte	0x3f
	.zero		1


	//   ....[50]....
        /*07e0*/ 	.word	0x0000e1f0
        /*07e4*/ 	.word	0x00000010
        /*07e8*/ 	.word	0x00019c20
        /*07ec*/ 	.short	0x010a
        /*07ee*/ 	.byte	0x3f
	.zero		1


	//   ....[51]....
        /*07f0*/ 	.word	0x0000e550
        /*07f4*/ 	.word	0x00000004
        /*07f8*/ 	.word	0x00019c80
        /*07fc*/ 	.short	0x010a
        /*07fe*/ 	.byte	0x3f
	.zero		1


	//   ....[52]....
        /*0800*/ 	.word	0x0000e890
        /*0804*/ 	.word	0x00000004
        /*0808*/ 	.word	0x00019c70
        /*080c*/ 	.short	0x0107
        /*080e*/ 	.byte	0x3f
	.zero		1


	//   ....[53]....
        /*0810*/ 	.word	0x0000e950
        /*0814*/ 	.word	0x00000004
        /*0818*/ 	.word	0x00019c70
        /*081c*/ 	.short	0x0101
        /*081e*/ 	.byte	0x3f
	.zero		1


	//   ....[54]....
        /*0820*/ 	.word	0x0000e980
        /*0824*/ 	.word	0x00000004
        /*0828*/ 	.word	0x00019c40
        /*082c*/ 	.short	0x010a
        /*082e*/ 	.byte	0x3f
	.zero		1


	//   ....[55]....
        /*0830*/ 	.word	0x0000ec70
        /*0834*/ 	.word	0x00000004
        /*0838*/ 	.word	0x00019c30
        /*083c*/ 	.short	0x0107
        /*083e*/ 	.byte	0x3f
	.zero		1


	//   ....[56]....
        /*0840*/ 	.word	0x0000ed40
        /*0844*/ 	.word	0x00000004
        /*0848*/ 	.word	0x00019c30
        /*084c*/ 	.short	0x0101
        /*084e*/ 	.byte	0x3f
	.zero		1


	//   ....[57]....
        /*0850*/ 	.word	0x0000edc0
        /*0854*/ 	.word	0x00000002
        /*0858*/ 	.word	0x00019c70
        /*085c*/ 	.short	0x010a
        /*085e*/ 	.byte	0x3f
	.zero		1


	//   ....[58]....
        /*0860*/ 	.word	0x0000ee50
        /*0864*/ 	.word	0x00000002
        /*0868*/ 	.word	0x00019c60
        /*086c*/ 	.short	0x010a
        /*086e*/ 	.byte	0x3f
	.zero		1


	//   ....[59]....
        /*0870*/ 	.word	0x0000f210
        /*0874*/ 	.word	0x00000002
        /*0878*/ 	.word	0x00019c50
        /*087c*/ 	.short	0x0101
        /*087e*/ 	.byte	0x3f
	.zero		1


	//   ....[60]....
        /*0880*/ 	.word	0x0000f290
        /*0884*/ 	.word	0x00000002
        /*0888*/ 	.word	0x00000000
        /*088c*/ 	.short	0x0101
        /*088e*/ 	.byte	0x3f
	.zero		1


	//   ....[61]....
        /*0890*/ 	.word	0x0000f460
        /*0894*/ 	.word	0x00000003
        /*0898*/ 	.word	0x00019c70
        /*089c*/ 	.short	0x010a
        /*089e*/ 	.byte	0x3f
	.zero		1


	//   ....[62]....
        /*08a0*/ 	.word	0x0000f4e0
        /*08a4*/ 	.word	0x00000003
        /*08a8*/ 	.word	0x00019c60
        /*08ac*/ 	.short	0x010a
        /*08ae*/ 	.byte	0x3f
	.zero		1


	//   ....[63]....
        /*08b0*/ 	.word	0x0000f8b0
        /*08b4*/ 	.word	0x00000003
        /*08b8*/ 	.word	0x00019c50
        /*08bc*/ 	.short	0x0101
        /*08be*/ 	.byte	0x3f
	.zero		1


	//   ....[64]....
        /*08c0*/ 	.word	0x0000f930
        /*08c4*/ 	.word	0x00000000
        /*08c8*/ 	.word	0x00000000
        /*08cc*/ 	.short	0x0101
        /*08ce*/ 	.byte	0x3f
	.zero		1


	//   ....[65]....
        /*08d0*/ 	.word	0x0000fba0
        /*08d4*/ 	.word	0x00000005
        /*08d8*/ 	.word	0x00019c20
        /*08dc*/ 	.short	0x010a
        /*08de*/ 	.byte	0x3f
	.zero		1


	//   ....[66]....
        /*08e0*/ 	.word	0x0000fd20
        /*08e4*/ 	.word	0x00000003
        /*08e8*/ 	.word	0x00019c40
        /*08ec*/ 	.short	0x010a
        /*08ee*/ 	.byte	0x3f
	.zero		1


	//   ....[67]....
        /*08f0*/ 	.word	0x0000fdc0
        /*08f4*/ 	.word	0x00000005
        /*08f8*/ 	.word	0x00019c40
        /*08fc*/ 	.short	0x010a
        /*08fe*/ 	.byte	0x3f
	.zero		1


	//   ....[68]....
        /*0900*/ 	.word	0x0000fe00
        /*0904*/ 	.word	0x00000003
        /*0908*/ 	.word	0x00019c60
        /*090c*/ 	.short	0x010a
        /*090e*/ 	.byte	0x3f
	.zero		1


	//   ....[69]....
        /*0910*/ 	.word	0x0000fe40
        /*0914*/ 	.word	0x00000005
        /*0918*/ 	.word	0x00019c60
        /*091c*/ 	.short	0x010a
        /*091e*/ 	.byte	0x3f
	.zero		1


	//   ....[70]....
        /*0920*/ 	.word	0x0000fe80
        /*0924*/ 	.word	0x00000003
        /*0928*/ 	.word	0x00019c80
        /*092c*/ 	.short	0x010a
        /*092e*/ 	.byte	0x3f
	.zero		1


	//   ....[71]....
        /*0930*/ 	.word	0x0000fec0
        /*0934*/ 	.word	0x00000005
        /*0938*/ 	.word	0x00019c80
        /*093c*/ 	.short	0x010a
        /*093e*/ 	.byte	0x3f
	.zero		1


	//   ....[72]....
        /*0940*/ 	.word	0x0000ff30
        /*0944*/ 	.word	0x00000003
        /*0948*/ 	.word	0x00019c00
        /*094c*/ 	.short	0x010a
        /*094e*/ 	.byte	0x3f
	.zero		1


	//   ....[73]....
        /*0950*/ 	.word	0x0000ff80
        /*0954*/ 	.word	0x00000002
        /*0958*/ 	.word	0x00019c30
        /*095c*/ 	.short	0x010a
        /*095e*/ 	.byte	0x3f
	.zero		1


	//   ....[74]....
        /*0960*/ 	.word	0x0000ffe0
        /*0964*/ 	.word	0x00000007
        /*0968*/ 	.word	0x00019c30
        /*096c*/ 	.short	0x010a
        /*096e*/ 	.byte	0x3f
	.zero		1


	//   ....[75]....
        /*0970*/ 	.word	0x00010040
        /*0974*/ 	.word	0x00000007
        /*0978*/ 	.word	0x00019c50
        /*097c*/ 	.short	0x010a
        /*097e*/ 	.byte	0x3f
	.zero		1


	//   ....[76]....
        /*0980*/ 	.word	0x000100a0
        /*0984*/ 	.word	0x00000007
        /*0988*/ 	.word	0x00019c30
        /*098c*/ 	.short	0x010a
        /*098e*/ 	.byte	0x3f
	.zero		1


	//   ....[77]....
        /*0990*/ 	.word	0x00010100
        /*0994*/ 	.word	0x00000007
        /*0998*/ 	.word	0x00019c50
        /*099c*/ 	.short	0x010a
        /*099e*/ 	.byte	0x3f
	.zero		1


	//   ....[78]....
        /*09a0*/ 	.word	0x00010160
        /*09a4*/ 	.word	0x00000005
        /*09a8*/ 	.word	0x00019c50
        /*09ac*/ 	.short	0x010a
        /*09ae*/ 	.byte	0x3f
	.zero		1


	//   ....[79]....
        /*09b0*/ 	.word	0x00010260
        /*09b4*/ 	.word	0x00000004
        /*09b8*/ 	.word	0x00019c80
        /*09bc*/ 	.short	0x010a
        /*09be*/ 	.byte	0x3f
	.zero		1


	//   ....[80]....
        /*09c0*/ 	.word	0x00010590
        /*09c4*/ 	.word	0x00000004
        /*09c8*/ 	.word	0x00019c40
        /*09cc*/ 	.short	0x010a
        /*09ce*/ 	.byte	0x3f
	.zero		1


	//   ....[81]....
        /*09d0*/ 	.word	0x00010c30
        /*09d4*/ 	.word	0x00000010
        /*09d8*/ 	.word	0x00019c20
        /*09dc*/ 	.short	0x010a
        /*09de*/ 	.byte	0x3f
	.zero		1


	//   ....[82]....
        /*09e0*/ 	.word	0x00010c80
        /*09e4*/ 	.word	0x00000004
        /*09e8*/ 	.word	0x00019c80
        /*09ec*/ 	.short	0x010a
        /*09ee*/ 	.byte	0x3f
	.zero		1


	//   ....[83]....
        /*09f0*/ 	.word	0x00010f80
        /*09f4*/ 	.word	0x00000004
        /*09f8*/ 	.word	0x00019c40
        /*09fc*/ 	.short	0x010a
        /*09fe*/ 	.byte	0x3f
	.zero		1


	//   ....[84]....
        /*0a00*/ 	.word	0x00011230
        /*0a04*/ 	.word	0x00000002
        /*0a08*/ 	.word	0x00019c70
        /*0a0c*/ 	.short	0x010a
        /*0a0e*/ 	.byte	0x3f
	.zero		1


	//   ....[85]....
        /*0a10*/ 	.word	0x00011280
        /*0a14*/ 	.word	0x00000002
        /*0a18*/ 	.word	0x00019c60
        /*0a1c*/ 	.short	0x010a
        /*0a1e*/ 	.byte	0x3f
	.zero		1


	//   ....[86]....
        /*0a20*/ 	.word	0x000112d0
        /*0a24*/ 	.word	0x00000003
        /*0a28*/ 	.word	0x00019c70
        /*0a2c*/ 	.short	0x010a
        /*0a2e*/ 	.byte	0x3f
	.zero		1


	//   ....[87]....
        /*0a30*/ 	.word	0x00011320
        /*0a34*/ 	.word	0x00000003
        /*0a38*/ 	.word	0x00019c60
        /*0a3c*/ 	.short	0x010a
        /*0a3e*/ 	.byte	0x3f
	.zero		1


	//   ....[88]....
        /*0a40*/ 	.word	0x00011370
        /*0a44*/ 	.word	0x00000005
        /*0a48*/ 	.word	0x00019c20
        /*0a4c*/ 	.short	0x010a
        /*0a4e*/ 	.byte	0x3f
	.zero		1


	//   ....[89]....
        /*0a50*/ 	.word	0x00011510
        /*0a54*/ 	.word	0x00000003
        /*0a58*/ 	.word	0x00019c40
        /*0a5c*/ 	.short	0x010a
        /*0a5e*/ 	.byte	0x3f
	.zero		1


	//   ....[90]....
        /*0a60*/ 	.word	0x00011560
        /*0a64*/ 	.word	0x00000005
        /*0a68*/ 	.word	0x00019c40
        /*0a6c*/ 	.short	0x010a
        /*0a6e*/ 	.byte	0x3f
	.zero		1


	//   ....[91]....
        /*0a70*/ 	.word	0x000115b0
        /*0a74*/ 	.word	0x00000003
        /*0a78*/ 	.word	0x00019c60
        /*0a7c*/ 	.short	0x010a
        /*0a7e*/ 	.byte	0x3f
	.zero		1


	//   ....[92]....
        /*0a80*/ 	.word	0x00011600
        /*0a84*/ 	.word	0x00000005
        /*0a88*/ 	.word	0x00019c60
        /*0a8c*/ 	.short	0x010a
        /*0a8e*/ 	.byte	0x3f
	.zero		1


	//   ....[93]....
        /*0a90*/ 	.word	0x00011650
        /*0a94*/ 	.word	0x00000003
        /*0a98*/ 	.word	0x00019c80
        /*0a9c*/ 	.short	0x010a
        /*0a9e*/ 	.byte	0x3f
	.zero		1


	//----- nvinfo : EIATTR_NUM_MBARRIERS
	.align		4
.L_267:
        /*0aa0*/ 	.byte	0x03, 0x38
        /*0aa2*/ 	.short	0x0016


	//----- nvinfo : EIATTR_EXIT_INSTR_OFFSETS
	.align		4
        /*0aa4*/ 	.byte	0x04, 0x1c
        /*0aa6*/ 	.short	(.L_269 - .L_268)


	//   ....[0]....
.L_268:
        /*0aa8*/ 	.word	0x00000950


	//   ....[1]....
        /*0aac*/ 	.word	0x0000b9b0


	//   ....[2]....
        /*0ab0*/ 	.word	0x0000ff10


	//----- nvinfo : EIATTR_MAX_THREADS
	.align		4
.L_269:
        /*0ab4*/ 	.byte	0x04, 0x05
        /*0ab6*/ 	.short	(.L_271 - .L_270)
.L_270:
        /*0ab8*/ 	.word	0x00000200
        /*0abc*/ 	.word	0x00000001
        /*0ac0*/ 	.word	0x00000001


	//----- nvinfo : EIATTR_CRS_STACK_SIZE
	.align		4
.L_271:
        /*0ac4*/ 	.byte	0x04, 0x1e
        /*0ac6*/ 	.short	(.L_273 - .L_272)
.L_272:
        /*0ac8*/ 	.word	0x00000000


	//----- nvinfo : EIATTR_CBANK_PARAM_SIZE
	.align		4
.L_273:
        /*0acc*/ 	.byte	0x03, 0x19
        /*0ace*/ 	.short	0x0af0


	//----- nvinfo : EIATTR_PARAM_CBANK
	.align		4
        /*0ad0*/ 	.byte	0x04, 0x0a
        /*0ad2*/ 	.short	(.L_275 - .L_274)
	.align		4
.L_274:
        /*0ad4*/ 	.word	index@(.nv.constant0._ZN7cutlass13device_kernelIN5flash11enable_sm90INS1_16FlashAttnFwdSm90INS1_25CollectiveMainloopFwdSm90ILi2EN4cute5tupleIJNS5_1CILi1EEES8_S8_EEENS6_IJNS7_ILi192EEENS7_ILi128EEENS7_ILi96EEEEEELi96ENS_12float_e4m3_tEfNS_4arch4Sm90ELb1ELb0ELb1ELb0ELb1ELb0ELb0ELb1ELb1ELb1ELb0ELb0EEENS1_21CollectiveEpilogueFwdINS6_IJSA_SC_SB_EEES9_NS_10bfloat16_tESG_Li384ELb0ELb1ELb0ELb1EEENS1_30DynamicPersistentTileSchedulerILi384ELi128ELb0ELb1ELb1EEEEEEEEEvNT_6ParamsE)
        /*0ad8*/ 	.short	0x0210
        /*0ada*/ 	.short	0x0af0


	//----- nvinfo : EIATTR_SW_WAR
	.align		4
.L_275:
        /*0adc*/ 	.byte	0x04, 0x36
        /*0ade*/ 	.short	(.L_277 - .L_276)
.L_276:
        /*0ae0*/ 	.word	0x00000008
.L_277:


//--------------------- .nv.info._ZN7cutlass13device_kernelIN5flash11enable_sm90INS1_16FlashAttnFwdSm90INS1_25CollectiveMainloopFwdSm90ILi2EN4cute5tupleIJNS5_1CILi1EEES8_S8_EEENS6_IJNS7_ILi192EEENS7_ILi128EEENS7_ILi96EEEEEELi96ENS_12float_e4m3_tEfNS_4arch4Sm90ELb1ELb0ELb1ELb1ELb1ELb0ELb0ELb1ELb1ELb1ELb0ELb0EEENS1_21CollectiveEpilogueFwdINS6_IJSA_SC_SB_EEES9_NS_10bfloat16_tESG_Li384ELb1ELb1ELb0ELb1EEENS1_36VarlenDynamicPersistentTileSchedulerILi192ELi128ELi384ELi128ELb0ELb1ELb1ELb1ELb1ELb1EEEEEEEEEvNT_6ParamsE --------------------------
	.section	.nv.info._ZN7cutlass13device_kernelIN5flash11enable_sm90INS1_16FlashAttnFwdSm90INS1_25CollectiveMainloopFwdSm90ILi2EN4cute5tupleIJNS5_1CILi1EEES8_S8_EEENS6_IJNS7_ILi192EEENS7_ILi128EEENS7_ILi96EEEEEELi96ENS_12float_e4m3_tEfNS_4arch4Sm90ELb1ELb0ELb1ELb1ELb1ELb0ELb0ELb1ELb1ELb1ELb0ELb0EEENS1_21CollectiveEpilogueFwdINS6_IJSA_SC_SB_EEES9_NS_10bfloat16_tESG_Li384ELb1ELb1ELb0ELb1EEENS1_36VarlenDynamicPersistentTileSchedulerILi192ELi128ELi384ELi128ELb0ELb1ELb1ELb1ELb1ELb1EEEEEEEEEvNT_6ParamsE,"",@"SHT_CUDA_INFO"
	.sectionflags	@""
	.align	4


	//----- nvinfo : EIATTR_CUDA_API_VERSION
	.align		4
        /*0000*/ 	.byte	0x04, 0x37
        /*0002*/ 	.short	(.L_279 - .L_278)
.L_278:
        /*0004*/ 	.word	0x00000082


	//----- nvinfo : EIATTR_KPARAM_INFO
	.align		4
.L_279:
        /*0008*/ 	.byte	0x04, 0x17
        /*000a*/ 	.short	(.L_281 - .L_280)
.L_280:
        /*000c*/ 	.word	0x00000000
        /*0010*/ 	.short	0x0000
        /*0012*/ 	.short	0x0070
        /*0014*/ 	.byte	0x00, 0xf0, 0x01, 0x2a


	//----- nvinfo : EIATTR_SPARSE_MMA_MASK
	.align		4
.L_281:
        /*0018*/ 	.byte	0x03, 0x50
        /*001a*/ 	.short	0x0000


	//----- nvinfo : EIATTR_MAXREG_COUNT
	.align		4
        /*001c*/ 	.byte	0x03, 0x1b
        /*001e*/ 	.short	0x0080


	//----- nvinfo : EIATTR_NUM_BARRIERS
	.align		4
        /*0020*/ 	.byte	0x02, 0x4c
        /*0022*/ 	.byte	0x09
	.zero		1


	//----- nvinfo : EIATTR_EXTERNS
	.align		4
        /*0024*/ 	.byte	0x04, 0x0f
        /*0026*/ 	.short	(.L_283 - .L_282)


	//   ....[0]....
	.align		4
.L_282:
        /*0028*/ 	.word	index@(__assertfail)


	//----- nvinfo : EIATTR_ANNOTATIONS
	.align		4
.L_283:
        /*002c*/ 	.byte	0x04, 0x55
        /*002e*/ 	.short	(.L_285 - .L_284)


	//   ....[0]....
.L_284:
        /* <DEDUP_REMOVED lines=14> */


	//----- nvinfo : EIATTR_MERCURY_ISA_VERSION
	.align		4
.L_285:
        /*0100*/ 	.byte	0x03, 0x5f
        /*0102*/ 	.short	0x0101


	//----- nvinfo : EIATTR_UNUSED_LOAD_BYTE_OFFSET
	.align		4
        /*0104*/ 	.byte	0x04, 0x44
        /*0106*/ 	.short	(.L_287 - .L_286)


	//   ....[0]....
.L_286:
        /*0108*/ 	.word	0x00000940
        /*010c*/ 	.word	0x0000fff0


	//   ....[1]....
        /*0110*/ 	.word	0x00009e80
        /*0114*/ 	.word	0x0000fff0


	//----- nvinfo : EIATTR_INT_WARP_WIDE_INSTR_OFFSETS
	.align		4
.L_287:
        /*0118*/ 	.byte	0x04, 0x31
        /*011a*/ 	.short	(.L_289 - .L_288)


	//   ....[0]....
.L_288:
        /*011c*/ 	.word	0x000000c0


	//   ....[1]....
        /*0120*/ 	.word	0x000000d0


	//   ....[2]....
        /*0124*/ 	.word	0x00000170


	//   ....[3]....
        /*0128*/ 	.word	0x0000d560


	//   ....[4]....
        /*012c*/ 	.word	0x0000d5f0


	//   ....[5]....
        /*0130*/ 	.word	0x00010470


	//   ....[6]....
        /*0134*/ 	.word	0x00010500


	//----- nvinfo : EIATTR_COOP_GROUP_MASK_REGIDS
	.align		4
.L_289:
        /*0138*/ 	.byte	0x04, 0x29
        /*013a*/ 	.short	(.L_291 - .L_290)


	//   ....[0]....
.L_290:
        /*013c*/ 	.word	0xffffffff


	//   ....[1]....
        /*0140*/ 	.word	0xffffffff


	//   ....[2]....
        /*0144*/ 	.word	0xffffffff


	//   ....[3]....
        /*0148*/ 	.word	0xffffffff


	//   ....[4]....
        /*014c*/ 	.word	0xffffffff


	//   ....[5]....
        /*0150*/ 	.word	0xffffffff


	//   ....[6]....
        /*0154*/ 	.word	0xffffffff


	//   ....[7]....
        /*0158*/ 	.word	0xffffffff


	//   ....[8]....
        /*015c*/ 	.word	0xffffffff


	//   ....[9]....
        /*0160*/ 	.word	0xffffffff


	//   ....[10]....
        /*0164*/ 	.word	0xffffffff


	//   ....[11]....
        /*0168*/ 	.word	0xffffffff


	//   ....[12]....
        /*016c*/ 	.word	0xffffffff


	//   ....[13]....
        /*0170*/ 	.word	0xffffffff


	//   ....[14]....
        /*0174*/ 	.word	0xffffffff


	//   ....[15]....
        /*0178*/ 	.word	0xffffffff


	//   ....[16]....
        /*017c*/ 	.word	0xffffffff


	//   ....[17]....
        /*0180*/ 	.word	0xffffffff


	//   ....[18]....
        /*0184*/ 	.word	0xffffffff


	//   ....[19]....
        /*0188*/ 	.word	0xffffffff


	//   ....[20]....
        /*018c*/ 	.word	0xffffffff


	//   ....[21]....
        /*0190*/ 	.word	0xffffffff


	//   ....[22]....
        /*0194*/ 	.word	0xffffffff


	//   ....[23]....
        /*0198*/ 	.word	0xffffffff


	//   ....[24]....
        /*019c*/ 	.word	0xffffffff


	//   ....[25]....
        /*01a0*/ 	.word	0xffffffff


	//   ....[26]....
        /*01a4*/ 	.word	0xffffffff


	//   ....[27]....
        /*01a8*/ 	.word	0xffffffff


	//   ....[28]....
        /*01ac*/ 	.word	0xffffffff


	//   ....[29]....
        /*01b0*/ 	.word	0xffffffff


	//   ....[30]....
        /*01b4*/ 	.word	0xffffffff


	//   ....[31]....
        /*01b8*/ 	.word	0xffffffff


	//   ....[32]....
        /*01bc*/ 	.word	0xffffffff


	//   ....[33]....
        /*01c0*/ 	.word	0xffffffff


	//   ....[34]....
        /*01c4*/ 	.word	0xffffffff


	//   ....[35]....
        /*01c8*/ 	.word	0xffffffff


	//   ....[36]....
        /*01cc*/ 	.word	0xffffffff


	//   ....[37]....
        /*01d0*/ 	.word	0xffffffff


	//   ....[38]....
        /*01d4*/ 	.word	0xffffffff


	//   ....[39]....
        /*01d8*/ 	.word	0xffffffff


	//   ....[40]....
        /*01dc*/ 	.word	0xffffffff


	//   ....[41]....
        /*01e0*/ 	.word	0xffffffff


	//   ....[42]....
        /*01e4*/ 	.word	0xffffffff


	//   ....[43]....
        /*01e8*/ 	.word	0xffffffff


	//   ....[44]....
        /*01ec*/ 	.word	0xffffffff


	//   ....[45]....
        /*01f0*/ 	.word	0xffffffff


	//   ....[46]....
        /*01f4*/ 	.word	0xffffffff


	//   ....[47]....
        /*01f8*/ 	.word	0xffffffff


	//   ....[48]....
        /*01fc*/ 	.word	0xffffffff


	//   ....[49]....
        /*0200*/ 	.word	0xffffffff


	//   ....[50]....
        /*0204*/ 	.word	0xffffffff


	//   ....[51]....
        /*0208*/ 	.word	0xffffffff


	//   ....[52]....
        /*020c*/ 	.word	0xffffffff


	//   ....[53]....
        /*0210*/ 	.word	0xffffffff


	//   ....[54]....
        /*0214*/ 	.word	0xffffffff


	//   ....[55]....
        /*0218*/ 	.word	0xffffffff


	//   ....[56]....
        /*021c*/ 	.word	0xffffffff


	//   ....[57]....
        /*0220*/ 	.word	0xffffffff


	//   ....[58]....
        /*0224*/ 	.word	0xffffffff


	//   ....[59]....
        /*0228*/ 	.word	0xffffffff


	//   ....[60]....
        /*022c*/ 	.word	0xffffffff


	//   ....[61]....
        /*0230*/ 	.word	0xffffffff


	//   ....[62]....
        /*0234*/ 	.word	0xffffffff


	//   ....[63]....
        /*0238*/ 	.word	0xffffffff


	//   ....[64]....
        /*023c*/ 	.word	0xffffffff


	//   ....[65]....
        /*0240*/ 	.word	0xffffffff


	//   ....[66]....
        /*0244*/ 	.word	0xffffffff


	//   ....[67]....
        /*0248*/ 	.word	0xffffffff


	//   ....[68]....
        /*024c*/ 	.word	0xffffffff


	//   ....[69]....
        /*0250*/ 	.word	0xffffffff


	//   ....[70]....
        /*0254*/ 	.word	0xffffffff


	//   ....[71]....
        /*0258*/ 	.word	0xffffffff


	//   ....[72]....
        /*025c*/ 	.word	0xffffffff


	//   ....[73]....
        /*0260*/ 	.word	0xffffffff


	//   ....[74]....
        /*0264*/ 	.word	0xffffffff


	//   ....[75]....
        /*0268*/ 	.word	0xffffffff


	//   ....[76]....
        /*026c*/ 	.word	0xffffffff


	//   ....[77]....
        /*0270*/ 	.word	0xffffffff


	//   ....[78]....
        /*0274*/ 	.word	0xffffffff


	//   ....[79]....
        /*0278*/ 	.word	0xffffffff


	//   ....[80]....
        /*027c*/ 	.word	0xffffffff


	//   ....[81]....
        /*0280*/ 	.word	0xffffffff


	//   ....[82]....
        /*0284*/ 	.word	0xffffffff


	//   ....[83]....
        /*0288*/ 	.word	0xffffffff


	//   ....[84]....
        /*028c*/ 	.word	0xffffffff


	//   ....[85]....
        /*0290*/ 	.word	0xffffffff


	//   ....[86]....
        /*0294*/ 	.word	0xffffffff


	//   ....[87]....
        /*0298*/ 	.word	0xffffffff


	//   ....[88]....
        /*029c*/ 	.word	0xffffffff


	//   ....[89]....
        /*02a0*/ 	.word	0xffffffff


	//   ....[90]....
        /*02a4*/ 	.word	0xffffffff


	//   ....[91]....
        /*02a8*/ 	.word	0xffffffff


	//   ....[92]....
        /*02ac*/ 	.word	0xffffffff


	//   ....[93]....
        /*02b0*/ 	.word	0xffffffff


	//   ....[94]....
        /*02b4*/ 	.word	0xffffffff


	//   ....[95]....
        /*02b8*/ 	.word	0xffffffff


	//   ....[96]....
        /*02bc*/ 	.word	0xffffffff


	//   ....[97]....
        /*02c0*/ 	.word	0xffffffff


	//   ....[98]....
        /*02c4*/ 	.word	0xffffffff


	//   ....[99]....
        /*02c8*/ 	.word	0xffffffff


	//   ....[100]....
        /*02cc*/ 	.word	0xffffffff


	//   ....[101]....
        /*02d0*/ 	.word	0xffffffff


	//   ....[102]....
        /*02d4*/ 	.word	0xffffffff


	//   ....[103]....
        /*02d8*/ 	.word	0xffffffff


	//   ....[104]....
        /*02dc*/ 	.word	0xffffffff


	//   ....[105]....
        /*02e0*/ 	.word	0xffffffff


	//   ....[106]....
        /*02e4*/ 	.word	0xffffffff


	//   ....[107]....
        /*02e8*/ 	.word	0xffffffff


	//   ....[108]....
        /*02ec*/ 	.word	0xffffffff


	//   ....[109]....
        /*02f0*/ 	.word	0xffffffff


	//   ....[110]....
        /*02f4*/ 	.word	0xffffffff


	//   ....[111]....
        /*02f8*/ 	.word	0xffffffff


	//   ....[112]....
        /*02fc*/ 	.word	0xffffffff


	//   ....[113]....
        /*0300*/ 	.word	0xffffffff


	//   ....[114]....
        /*0304*/ 	.word	0xffffffff


	//   ....[115]....
        /*0308*/ 	.word	0xffffffff


	//   ....[116]....
        /*030c*/ 	.word	0xffffffff


	//   ....[117]....
        /*0310*/ 	.word	0xffffffff


	//   ....[118]....
        /*0314*/ 	.word	0xffffffff


	//   ....[119]....
        /*0318*/ 	.word	0x0500000f


	//   ....[120]....
        /*031c*/ 	.word	0x0500000f


	//   ....[121]....
        /*0320*/ 	.word	0x0500000f


	//   ....[122]....
        /*0324*/ 	.word	0x0500000f


	//   ....[123]....
        /*0328*/ 	.word	0x0500000f


	//   ....[124]....
        /*032c*/ 	.word	0x0500000f


	//   ....[125]....
        /*0330*/ 	.word	0x0500000f


	//   ....[126]....
        /*0334*/ 	.word	0x0500000f


	//   ....[127]....
        /*0338*/ 	.word	0x0500000f


	//   ....[128]....
        /*033c*/ 	.word	0x0500000f


	//   ....[129]....
        /*0340*/ 	.word	0x0500000f


	//   ....[130]....
        /*0344*/ 	.word	0x0500000f


	//   ....[131]....
        /*0348*/ 	.word	0x0500000f


	//   ....[132]....
        /*034c*/ 	.word	0x0500000f


	//   ....[133]....
        /*0350*/ 	.word	0x0500000f


	//   ....[134]....
        /*0354*/ 	.word	0x0500000f


	//   ....[135]....
        /*0358*/ 	.word	0x0500000f


	//   ....[136]....
        /*035c*/ 	.word	0x0500000f


	//   ....[137]....
        /*0360*/ 	.word	0x0500000f


	//   ....[138]....
        /*0364*/ 	.word	0x0500000f


	//   ....[139]....
        /*0368*/ 	.word	0x0500000f


	//   ....[140]....
        /*036c*/ 	.word	0x0500000f


	//   ....[141]....
        /*0370*/ 	.word	0x0500000f


	//   ....[142]....
        /*0374*/ 	.word	0x0500000f


	//----- nvinfo : EIATTR_COOP_GROUP_INSTR_OFFSETS
	.align		4
.L_291:
        /*0378*/ 	.byte	0x04, 0x28
        /*037a*/ 	.short	(.L_293 - .L_292)


	//   ....[0]....
.L_292:
        /*037c*/ 	.word	0x00000070


	//   ....[1]....
        /*0380*/ 	.word	0x000000b0


	//   ....[2]....
        /*0384*/ 	.word	0x000002d0


	//   ....[3]....
        /*0388*/ 	.word	0x00000430


	//   ....[4]....
        /*038c*/ 	.word	0x00000550


	//   ....[5]....
        /*0390*/ 	.word	0x000006b0


	//   ....[6]....
        /*0394*/ 	.word	0x000014c0


	//   ....[7]....
        /*0398*/ 	.word	0x00001e60


	//   ....[8]....
        /*039c*/ 	.word	0x00002620


	//   ....[9]....
        /*03a0*/ 	.word	0x00002c60


	//   ....[10]....
        /*03a4*/ 	.word	0x00002cc0


	//   ....[11]....
        /*03a8*/ 	.word	0x000036b0


	//   ....[12]....
        /*03ac*/ 	.word	0x00003740


	//   ....[13]....
        /*03b0*/ 	.word	0x00004a00


	//   ....[14]....
        /*03b4*/ 	.word	0x00004d60


	//   ....[15]....
        /*03b8*/ 	.word	0x000055d0


	//   ....[16]....
        /*03bc*/ 	.word	0x000056e0


	//   ....[17]....
        /*03c0*/ 	.word	0x00006010


	//   ....[18]....
        /*03c4*/ 	.word	0x00006080


	//   ....[19]....
        /*03c8*/ 	.word	0x000081d0


	//   ....[20]....
        /*03cc*/ 	.word	0x000081f0


	//   ....[21]....
        /*03d0*/ 	.word	0x00008230


	//   ....[22]....
        /*03d4*/ 	.word	0x00008240


	//   ....[23]....
        /*03d8*/ 	.word	0x000097e0


	//   ....[24]....
        /*03dc*/ 	.word	0x00009800


	//   ....[25]....
        /*03e0*/ 	.word	0x00009870


	//   ....[26]....
        /*03e4*/ 	.word	0x00009880


	//   ....[27]....
        /*03e8*/ 	.word	0x0000a560


	//   ....[28]....
        /*03ec*/ 	.word	0x0000a570


	//   ....[29]....
        /*03f0*/ 	.word	0x0000a580


	//   ....[30]....
        /*03f4*/ 	.word	0x0000a590


	//   ....[31]....
        /*03f8*/ 	.word	0x0000a5a0


	//   ....[32]....
        /*03fc*/ 	.word	0x0000a5b0


	//   ....[33]....
        /*0400*/ 	.word	0x0000a5c0


	//   ....[34]....
        /*0404*/ 	.word	0x0000a5d0


	//   ....[35]....
        /*0408*/ 	.word	0x0000a5f0


	//   ....[36]....
        /*040c*/ 	.word	0x0000a600


	//   ....[37]....
        /*0410*/ 	.word	0x0000a630


	//   ....[38]....
        /*0414*/ 	.word	0x0000a640


	//   ....[39]....
        /*0418*/ 	.word	0x0000a650


	//   ....[40]....
        /*041c*/ 	.word	0x0000a660


	//   ....[41]....
        /*0420*/ 	.word	0x0000a690


	//   ....[42]....
        /*0424*/ 	.word	0x0000a6a0


	//   ....[43]....
        /*0428*/ 	.word	0x0000a6d0


	//   ....[44]....
        /*042c*/ 	.word	0x0000a6e0


	//   ....[45]....
        /*0430*/ 	.word	0x0000a700


	//   ....[46]....
        /*0434*/ 	.word	0x0000a710


	//   ....[47]....
        /*0438*/ 	.word	0x0000a720


	//   ....[48]....
        /*043c*/ 	.word	0x0000a730


	//   ....[49]....
        /*0440*/ 	.word	0x0000a750


	//   ....[50]....
        /*0444*/ 	.word	0x0000a760


	//   ....[51]....
        /*0448*/ 	.word	0x0000ad20


	//   ....[52]....
        /*044c*/ 	.word	0x0000ad60


	//   ....[53]....
        /*0450*/ 	.word	0x0000ad90


	//   ....[54]....
        /*0454*/ 	.word	0x0000adc0


	//   ....[55]....
        /*0458*/ 	.word	0x0000b2c0


	//   ....[56]....
        /*045c*/ 	.word	0x0000b2d0


	//   ....[57]....
        /*0460*/ 	.word	0x0000b3e0


	//   ....[58]....
        /*0464*/ 	.word	0x0000b400


	//   ....[59]....
        /*0468*/ 	.word	0x0000bcf0


	//   ....[60]....
        /*046c*/ 	.word	0x0000bd00


	//   ....[61]....
        /*0470*/ 	.word	0x0000be00


	//   ....[62]....
        /*0474*/ 	.word	0x0000be20


	//   ....[63]....
        /*0478*/ 	.word	0x0000bf90


	//   ....[64]....
        /*047c*/ 	.word	0x0000c140


	//   ....[65]....
        /*0480*/ 	.word	0x0000c170


	//   ....[66]....
        /*0484*/ 	.word	0x0000c1a0


	//   ....[67]....
        /*0488*/ 	.word	0x0000c1d0


	//   ....[68]....
        /*048c*/ 	.word	0x0000c200


	//   ....[69]....
        /*0490*/ 	.word	0x0000c240


	//   ....[70]....
        /*0494*/ 	.word	0x0000c390


	//   ....[71]....
        /*0498*/ 	.word	0x0000c3c0


	//   ....[72]....
        /*049c*/ 	.word	0x0000c3f0


	//   ....[73]....
        /*04a0*/ 	.word	0x0000c420


	//   ....[74]....
        /*04a4*/ 	.word	0x0000c450


	//   ....[75]....
        /*04a8*/ 	.word	0x0000c490


	//   ....[76]....
        /*04ac*/ 	.word	0x0000c510


	//   ....[77]....
        /*04b0*/ 	.word	0x0000c5b0


	//   ....[78]....
        /*04b4*/ 	.word	0x0000c660


	//   ....[79]....
        /*04b8*/ 	.word	0x0000e1a0


	//   ....[80]....
        /*04bc*/ 	.word	0x0000e1d0


	//   ....[81]....
        /*04c0*/ 	.word	0x0000e1f0


	//   ....[82]....
        /*04c4*/ 	.word	0x0000e2d0


	//   ....[83]....
        /*04c8*/ 	.word	0x0000e670


	//   ....[84]....
        /*04cc*/ 	.word	0x0000e680


	//   ....[85]....
        /*04d0*/ 	.word	0x0000e690


	//   ....[86]....
        /*04d4*/ 	.word	0x0000e6a0


	//   ....[87]....
        /*04d8*/ 	.word	0x0000efc0


	//   ....[88]....
        /*04dc*/ 	.word	0x0000eff0


	//   ....[89]....
        /*04e0*/ 	.word	0x0000f010


	//   ....[90]....
        /*04e4*/ 	.word	0x0000f020


	//   ....[91]....
        /*04e8*/ 	.word	0x0000f030


	//   ....[92]....
        /*04ec*/ 	.word	0x0000f140


	//   ....[93]....
        /*04f0*/ 	.word	0x0000f890


	//   ....[94]....
        /*04f4*/ 	.word	0x0000f8b0


	//   ....[95]....
        /*04f8*/ 	.word	0x0000f8c0


	//   ....[96]....
        /*04fc*/ 	.word	0x0000f920


	//   ....[97]....
        /*0500*/ 	.word	0x0000fc80


	//   ....[98]....
        /*0504*/ 	.word	0x0000fc90


	//   ....[99]....
        /*0508*/ 	.word	0x0000fca0


	//   ....[100]....
        /*050c*/ 	.word	0x0000fd00


	//   ....[101]....
        /*0510*/ 	.word	0x00010bf0


	//   ....[102]....
        /*0514*/ 	.word	0x00010c90


	//   ....[103]....
        /*0518*/ 	.word	0x00010cc0


	//   ....[104]....
        /*051c*/ 	.word	0x00010cf0


	//   ....[105]....
        /*0520*/ 	.word	0x00010d30


	//   ....[106]....
        /*0524*/ 	.word	0x00010d60


	//   ....[107]....
        /*0528*/ 	.word	0x00010d90


	//   ....[108]....
        /*052c*/ 	.word	0x00010da0


	//   ....[109]....
        /*0530*/ 	.word	0x00010ee0


	//   ....[110]....
        /*0534*/ 	.word	0x00010f10


	//   ....[111]....
        /*0538*/ 	.word	0x00010f40


	//   ....[112]....
        /*053c*/ 	.word	0x00010f70


	//   ....[113]....
        /*0540*/ 	.word	0x00010fa0


	//   ....[114]....
        /*0544*/ 	.word	0x00010fe0


	//   ....[115]....
        /*0548*/ 	.word	0x00011070


	//   ....[116]....
        /*054c*/ 	.word	0x00011100


	//   ....[117]....
        /*0550*/ 	.word	0x00011170


	//   ....[118]....
        /*0554*/ 	.word	0x000117a0


	//   ....[119]....
        /*0558*/ 	.word	0x00011db0


	//   ....[120]....
        /*055c*/ 	.word	0x00011ea0


	//   ....[121]....
        /*0560*/ 	.word	0x00011f30


	//   ....[122]....
        /*0564*/ 	.word	0x000120c0


	//   ....[123]....
        /*0568*/ 	.word	0x00012160


	//   ....[124]....
        /*056c*/ 	.word	0x00012260


	//   ....[125]....
        /*0570*/ 	.word	0x000122f0


	//   ....[126]....
        /*0574*/ 	.word	0x00012350


	//   ....[127]....
        /*0578*/ 	.word	0x000123f0


	//   ....[128]....
        /*057c*/ 	.word	0x00012500


	//   ....[129]....
        /*0580*/ 	.word	0x00012560


	//   ....[130]....
        /*0584*/ 	.word	0x000125c0


	//   ....[131]....
        /*0588*/ 	.word	0x00012660


	//   ....[132]....
        /*058c*/ 	.word	0x00012720


	//   ....[133]....
        /*0590*/ 	.word	0x000127a0


	//   ....[134]....
        /*0594*/ 	.word	0x00012960


	//   ....[135]....
        /*0598*/ 	.word	0x00012a00


	//   ....[136]....
        /*059c*/ 	.word	0x00012a60


	//   ....[137]....
        /*05a0*/ 	.word	0x00012b30


	//   ....[138]....
        /*05a4*/ 	.word	0x00012c20


	//   ....[139]....
        /*05a8*/ 	.word	0x00012cb0


	//   ....[140]....
        /*05ac*/ 	.word	0x00012d10


	//   ....[141]....
        /*05b0*/ 	.word	0x00012de0


	//   ....[142]....
        /*05b4*/ 	.word	0x00013040


	//----- nvinfo : EIATTR_REG_RECONFIG
	.align		4
.L_293:
        /*05b8*/ 	.byte	0x01, 0x54
	.zero		2


	//----- nvinfo : EIATTR_SYSCALL_OFFSETS
	.align		4
        /*05bc*/ 	.byte	0x04, 0x46
        /*05be*/ 	.short	(.L_295 - .L_294)


	//   ....[0]....
.L_294:
        /*05c0*/ 	.word	0x000016a0


	//   ....[1]....
        /*05c4*/ 	.word	0x0000d750


	//   ....[2]....
        /*05c8*/ 	.word	0x0000d8c0


	//   ....[3]....
        /*05cc*/ 	.word	0x0000da10


	//   ....[4]....
        /*05d0*/ 	.word	0x0000db50


	//   ....[5]....
        /*05d4*/ 	.word	0x0000ea90


	//----- nvinfo : EIATTR_MBARRIER_INSTR_OFFSETS
	.align		4
.L_295:
        /*05d8*/ 	.byte	0x04, 0x39
        /*05da*/ 	.short	(.L_297 - .L_296)


	//   ....[0]....
.L_296:
        /*05dc*/ 	.word	0x00000180
        /*05e0*/ 	.word	0x000000ff
        /*05e4*/ 	.word	0x00019c00
        /*05e8*/ 	.short	0x0100
        /*05ea*/ 	.byte	0x08
	.zero		1


	//   ....[1]....
        /*05ec*/ 	.word	0x00000190
        /*05f0*/ 	.word	0x000000ff
        /*05f4*/ 	.word	0x00019c20
        /*05f8*/ 	.short	0x0100
        /*05fa*/ 	.byte	0x08
	.zero		1


	//   ....[2]....
        /*05fc*/ 	.word	0x00000280
        /*0600*/ 	.word	0x000000ff
        /*0604*/ 	.word	0x00019c30
        /*0608*/ 	.short	0x0100
        /*060a*/ 	.byte	0x08
	.zero		1


	//   ....[3]....
        /*060c*/ 	.word	0x00000290
        /*0610*/ 	.word	0x000000ff
        /*0614*/ 	.word	0x00019c40
        /*0618*/ 	.short	0x0100
        /*061a*/ 	.byte	0x08
	.zero		1


	//   ....[4]....
        /*061c*/ 	.word	0x000002a0
        /*0620*/ 	.word	0x000000ff
        /*0624*/ 	.word	0x00019c38
        /*0628*/ 	.short	0x0100
        /*062a*/ 	.byte	0x08
	.zero		1


	//   ....[5]....
        /*062c*/ 	.word	0x000002b0
        /*0630*/ 	.word	0x000000ff
        /*0634*/ 	.word	0x00019c48
        /*0638*/ 	.short	0x0100
        /*063a*/ 	.byte	0x08
	.zero		1


	//   ....[6]....
        /*063c*/ 	.word	0x000003e0
        /*0640*/ 	.word	0x000000ff
        /*0644*/ 	.word	0x00019c50
        /*0648*/ 	.short	0x0100
        /*064a*/ 	.byte	0x08
	.zero		1


	//   ....[7]....
        /*064c*/ 	.word	0x000003f0
        /*0650*/ 	.word	0x000000ff
        /*0654*/ 	.word	0x00019c60
        /*0658*/ 	.short	0x0100
        /*065a*/ 	.byte	0x08
	.zero		1


	//   ....[8]....
        /*065c*/ 	.word	0x00000400
        /*0660*/ 	.word	0x000000ff
        /*0664*/ 	.word	0x00019c58
        /*0668*/ 	.short	0x0100
        /*066a*/ 	.byte	0x08
	.zero		1


	//   ....[9]....
        /*066c*/ 	.word	0x00000410
        /*0670*/ 	.word	0x000000ff
        /*0674*/ 	.word	0x00019c68
        /*0678*/ 	.short	0x0100
        /*067a*/ 	.byte	0x08
	.zero		1


	//   ....[10]....
        /*067c*/ 	.word	0x00000500
        /*0680*/ 	.word	0x000000ff
        /*0684*/ 	.word	0x00019c70
        /*0688*/ 	.short	0x0100
        /*068a*/ 	.byte	0x06
	.zero		1


	//   ....[11]....
        /*068c*/ 	.word	0x00000510
        /*0690*/ 	.word	0x000000ff
        /*0694*/ 	.word	0x00019c80
        /*0698*/ 	.short	0x0100
        /*069a*/ 	.byte	0x06
	.zero		1


	//   ....[12]....
        /*069c*/ 	.word	0x00000520
        /*06a0*/ 	.word	0x000000ff
        /*06a4*/ 	.word	0x00019c78
        /*06a8*/ 	.short	0x0100
        /*06aa*/ 	.byte	0x06
	.zero		1


	//   ....[13]....
        /*06ac*/ 	.word	0x00000530
        /*06b0*/ 	.word	0x000000ff
        /*06b4*/ 	.word	0x00019c88
        /*06b8*/ 	.short	0x0100
        /*06ba*/ 	.byte	0x06
	.zero		1


	//   ....[14]....
        /*06bc*/ 	.word	0x00000660
        /*06c0*/ 	.word	0x000000ff
        /*06c4*/ 	.word	0x00019c90
        /*06c8*/ 	.short	0x0100
        /*06ca*/ 	.byte	0x08
	.zero		1


	//   ....[15]....
        /*06cc*/ 	.word	0x00000670
        /*06d0*/ 	.word	0x000000ff
        /*06d4*/ 	.word	0x00019ca0
        /*06d8*/ 	.short	0x0100
        /*06da*/ 	.byte	0x08
	.zero		1


	//   ....[16]....
        /*06dc*/ 	.word	0x00000680
        /*06e0*/ 	.word	0x000000ff
        /*06e4*/ 	.word	0x00019c98
        /*06e8*/ 	.short	0x0100
        /*06ea*/ 	.byte	0x08
	.zero		1


	//   ....[17]....
        /*06ec*/ 	.word	0x00000690
        /*06f0*/ 	.word	0x000000ff
        /*06f4*/ 	.word	0x00019ca8
        /*06f8*/ 	.short	0x0100
        /*06fa*/ 	.byte	0x08
	.zero		1


	//   ....[18]....
        /*06fc*/ 	.word	0x000007e0
        /*0700*/ 	.word	0x000000ff
        /*0704*/ 	.word	0x00019cb0
        /*0708*/ 	.short	0x0100
        /*070a*/ 	.byte	0x08
	.zero		1


	//   ....[19]....
        /*070c*/ 	.word	0x000007f0
        /*0710*/ 	.word	0x000000ff
        /*0714*/ 	.word	0x00019cc0
        /*0718*/ 	.short	0x0100
        /*071a*/ 	.byte	0x08
	.zero		1


	//   ....[20]....
        /*071c*/ 	.word	0x00000800
        /*0720*/ 	.word	0x000000ff
        /*0724*/ 	.word	0x00019cb8
        /*0728*/ 	.short	0x0100
        /*072a*/ 	.byte	0x08
	.zero		1


	//   ....[21]....
        /*072c*/ 	.word	0x00000810
        /*0730*/ 	.word	0x000000ff
        /*0734*/ 	.word	0x00019cc8
        /*0738*/ 	.short	0x0100
        /*073a*/ 	.byte	0x08
	.zero		1


	//   ....[22]....
        /*073c*/ 	.word	0x000019d0
        /*0740*/ 	.word	0x000000ff
        /*0744*/ 	.word	0x00019c00
        /*0748*/ 	.short	0x010a
        /*074a*/ 	.byte	0x2e
	.zero		1


	//   ....[23]....
        /*074c*/ 	.word	0x00001a70
        /*0750*/ 	.word	0x00000002
        /*0754*/ 	.word	0x00019c30
        /*0758*/ 	.short	0x010a
        /*075a*/ 	.byte	0x3f
	.zero		1


	//   ....[24]....
        /*075c*/ 	.word	0x00001ab0
        /*0760*/ 	.word	0x00000002
        /*0764*/ 	.word	0x00019c30
        /*0768*/ 	.short	0x010a
        /*076a*/ 	.byte	0x3f
	.zero		1


	//   ....[25]....
        /*076c*/ 	.word	0x00002650
        /*0770*/ 	.word	0x000000ff
        /*0774*/ 	.word	0x00000000
        /*0778*/ 	.short	0x0101
        /*077a*/ 	.byte	0x06
	.zero		1


	//   ....[26]....
        /*077c*/ 	.word	0x00004480
        /*0780*/ 	.word	0x000000ff
        /*0784*/ 	.word	0x00019c30
        /*0788*/ 	.short	0x010a
        /*078a*/ 	.byte	0x13
	.zero		1


	//   ....[27]....
        /*078c*/ 	.word	0x000044c0
        /*0790*/ 	.word	0x000000ff
        /*0794*/ 	.word	0x00019c30
        /*0798*/ 	.short	0x010a
        /*079a*/ 	.byte	0x13
	.zero		1


	//   ....[28]....
        /*079c*/ 	.word	0x00004620
        /*07a0*/ 	.word	0x000000ff
        /*07a4*/ 	.word	0x00019c50
        /*07a8*/ 	.short	0x010a
        /*07aa*/ 	.byte	0x0b
	.zero		1


	//   ....[29]....
        /*07ac*/ 	.word	0x00004660
        /*07b0*/ 	.word	0x000000ff
        /*07b4*/ 	.word	0x00019c50
        /*07b8*/ 	.short	0x010a
        /*07ba*/ 	.byte	0x0b
	.zero		1


	//   ....[30]....
        /*07bc*/ 	.word	0x00004ed0
        /*07c0*/ 	.word	0x000000ff
        /*07c4*/ 	.word	0x00000000
        /*07c8*/ 	.short	0x0101
        /*07ca*/ 	.byte	0x13
	.zero		1


	//   ....[31]....
        /*07cc*/ 	.word	0x00006c20
        /*07d0*/ 	.word	0x000000ff
        /*07d4*/ 	.word	0x00000000
        /*07d8*/ 	.short	0x0101
        /*07da*/ 	.byte	0x06
	.zero		1


	//   ....[32]....
        /*07dc*/ 	.word	0x000071e0
        /*07e0*/ 	.word	0x000000ff
        /*07e4*/ 	.word	0x00019c30
        /*07e8*/ 	.short	0x010a
        /*07ea*/ 	.byte	0x06
	.zero		1


	//   ....[33]....
        /*07ec*/ 	.word	0x00007220
        /*07f0*/ 	.word	0x000000ff
        /*07f4*/ 	.word	0x00019c30
        /*07f8*/ 	.short	0x010a
        /*07fa*/ 	.byte	0x06
	.zero		1


	//   ....[34]....
        /*07fc*/ 	.word	0x00007380
        /*0800*/ 	.word	0x000000ff
        /*0804*/ 	.word	0x00019c50
        /*0808*/ 	.short	0x010a
        /*080a*/ 	.byte	0x0b
	.zero		1


	//   ....[35]....
        /*080c*/ 	.word	0x000073c0
        /*0810*/ 	.word	0x000000ff
        /*0814*/ 	.word	0x00019c50
        /*0818*/ 	.short	0x010a
        /*081a*/ 	.byte	0x0b
	.zero		1


	//   ....[36]....
        /*081c*/ 	.word	0x00007a30
        /*0820*/ 	.word	0x000000ff
        /*0824*/ 	.word	0x00000000
        /*0828*/ 	.short	0x0101
        /*082a*/ 	.byte	0x06
	.zero		1


	//   ....[37]....
        /*082c*/ 	.word	0x00008ff0
        /*0830*/ 	.word	0x000000ff
        /*0834*/ 	.word	0x00000000
        /*0838*/ 	.short	0x0101
        /*083a*/ 	.byte	0x06
	.zero		1


	//   ....[38]....
        /*083c*/ 	.word	0x00009520
        /*0840*/ 	.word	0x000000ff
        /*0844*/ 	.word	0x00019c50
        /*0848*/ 	.short	0x010a
        /*084a*/ 	.byte	0x0e
	.zero		1


	//   ....[39]....
        /*084c*/ 	.word	0x00009560
        /*0850*/ 	.word	0x000000ff
        /*0854*/ 	.word	0x00019c50
        /*0858*/ 	.short	0x010a
        /*085a*/ 	.byte	0x0e
	.zero		1


	//   ....[40]....
        /*085c*/ 	.word	0x00009b60
        /*0860*/ 	.word	0x000000ff
        /*0864*/ 	.word	0x00000000
        /*0868*/ 	.short	0x0101
        /*086a*/ 	.byte	0x04
	.zero		1


	//   ....[41]....
        /*086c*/ 	.word	0x0000b2e0
        /*0870*/ 	.word	0x00000003
        /*0874*/ 	.word	0x00000000
        /*0878*/ 	.short	0x0101
        /*087a*/ 	.byte	0x3f
	.zero		1


	//   ....[42]....
        /*087c*/ 	.word	0x0000dfb0
        /*0880*/ 	.word	0x00000004
        /*0884*/ 	.word	0x00019c80
        /*0888*/ 	.short	0x010a
        /*088a*/ 	.byte	0x3f
	.zero		1


	//   ....[43]....
        /*088c*/ 	.word	0x0000e3a0
        /*0890*/ 	.word	0x00000004
        /*0894*/ 	.word	0x00019c70
        /*0898*/ 	.short	0x0107
        /*089a*/ 	.byte	0x3f
	.zero		1


	//   ....[44]....
        /*089c*/ 	.word	0x0000e460
        /*08a0*/ 	.word	0x00000004
        /*08a4*/ 	.word	0x00019c70
        /*08a8*/ 	.short	0x0101
        /*08aa*/ 	.byte	0x3f
	.zero		1


	//   ....[45]....
        /*08ac*/ 	.word	0x0000e4b0
        /*08b0*/ 	.word	0x00000004
        /*08b4*/ 	.word	0x00019c40
        /*08b8*/ 	.short	0x010a
        /*08ba*/ 	.byte	0x3f
	.zero		1


	//   ....[46]....
        /*08bc*/ 	.word	0x0000e7c0
        /*08c0*/ 	.word	0x00000004
        /*08c4*/ 	.word	0x00019c30
        /*08c8*/ 	.short	0x0107
        /*08ca*/ 	.byte	0x3f
	.zero		1


	//   ....[47]....
        /*08cc*/ 	.word	0x0000e880
        /*08d0*/ 	.word	0x00000004
        /*08d4*/ 	.word	0x00019c30
        /*08d8*/ 	.short	0x0101
        /*08da*/ 	.byte	0x3f
	.zero		1


	//   ....[48]....
        /*08dc*/ 	.word	0x0000f220
        /*08e0*/ 	.word	0x00000016
        /*08e4*/ 	.word	0x00019c00
        /*08e8*/ 	.short	0x0107
        /*08ea*/ 	.byte	0x3f
	.zero		1


	//   ....[49]....
        /*08ec*/ 	.word	0x0000f320
        /*08f0*/ 	.word	0x00000016
        /*08f4*/ 	.word	0x00019c00
        /*08f8*/ 	.short	0x0101
        /*08fa*/ 	.byte	0x3f
	.zero		1


	//   ....[50]....
        /*08fc*/ 	.word	0x0000f340
        /*0900*/ 	.word	0x00000016
        /*0904*/ 	.word	0x00019c20
        /*0908*/ 	.short	0x010a
        /*090a*/ 	.byte	0x3f
	.zero		1


	//   ....[51]....
        /*090c*/ 	.word	0x0000f6b0
        /*0910*/ 	.word	0x00000000
        /*0914*/ 	.word	0x00019c80
        /*0918*/ 	.short	0x010a
        /*091a*/ 	.byte	0x3f
	.zero		1


	//   ....[52]....
        /*091c*/ 	.word	0x0000f9c0
        /*0920*/ 	.word	0x00000000
        /*0924*/ 	.word	0x00019c70
        /*0928*/ 	.short	0x0107
        /*092a*/ 	.byte	0x3f
	.zero		1


	//   ....[53]....
        /*092c*/ 	.word	0x0000fa80
        /*0930*/ 	.word	0x00000000
        /*0934*/ 	.word	0x00019c70
        /*0938*/ 	.short	0x0101
        /*093a*/ 	.byte	0x3f
	.zero		1


	//   ....[54]....
        /*093c*/ 	.word	0x0000fab0
        /*0940*/ 	.word	0x00000000
        /*0944*/ 	.word	0x00019c40
        /*0948*/ 	.short	0x010a
        /*094a*/ 	.byte	0x3f
	.zero		1


	//   ....[55]....
        /*094c*/ 	.word	0x0000fda0
        /*0950*/ 	.word	0x00000000
        /*0954*/ 	.word	0x00019c30
        /*0958*/ 	.short	0x0107
        /*095a*/ 	.byte	0x3f
	.zero		1


	//   ....[56]....
        /*095c*/ 	.word	0x0000fe60
        /*0960*/ 	.word	0x00000000
        /*0964*/ 	.word	0x00019c30
        /*0968*/ 	.short	0x0101
        /*096a*/ 	.byte	0x3f
	.zero		1


	//   ....[57]....
        /*096c*/ 	.word	0x0000fef0
        /*0970*/ 	.word	0x00000002
        /*0974*/ 	.word	0x00019c70
        /*0978*/ 	.short	0x010a
        /*097a*/ 	.byte	0x3f
	.zero		1


	//   ....[58]....
        /*097c*/ 	.word	0x0000ff80
        /*0980*/ 	.word	0x00000002
        /*0984*/ 	.word	0x00019c60
        /*0988*/ 	.short	0x010a
        /*098a*/ 	.byte	0x3f
	.zero		1


	//   ....[59]....
        /*098c*/ 	.word	0x00010340
        /*0990*/ 	.word	0x00000002
        /*0994*/ 	.word	0x00019c50
        /*0998*/ 	.short	0x0101
        /*099a*/ 	.byte	0x3f
	.zero		1


	//   ....[60]....
        /*099c*/ 	.word	0x000103d0
        /*09a0*/ 	.word	0x00000002
        /*09a4*/ 	.word	0x00000000
        /*09a8*/ 	.short	0x0101
        /*09aa*/ 	.byte	0x3f
	.zero		1


	//   ....[61]....
        /*09ac*/ 	.word	0x00010590
        /*09b0*/ 	.word	0x00000003
        /*09b4*/ 	.word	0x00019c70
        /*09b8*/ 	.short	0x010a
        /*09ba*/ 	.byte	0x3f
	.zero		1


	//   ....[62]....
        /*09bc*/ 	.word	0x00010610
        /*09c0*/ 	.word	0x00000003
        /*09c4*/ 	.word	0x00019c60
        /*09c8*/ 	.short	0x010a
        /*09ca*/ 	.byte	0x3f
	.zero		1


	//   ....[63]....
        /*09cc*/ 	.word	0x000109e0
        /*09d0*/ 	.word	0x00000003
        /*09d4*/ 	.word	0x00019c50
        /*09d8*/ 	.short	0x0101
        /*09da*/ 	.byte	0x3f
	.zero		1


	//   ....[64]....
        /*09dc*/ 	.word	0x00010a80
        /*09e0*/ 	.word	0x00000003
        /*09e4*/ 	.word	0x00000000
        /*09e8*/ 	.short	0x0101
        /*09ea*/ 	.byte	0x3f
	.zero		1


	//   ....[65]....
        /*09ec*/ 	.word	0x00011720
        /*09f0*/ 	.word	0x00000004
        /*09f4*/ 	.word	0x00019c20
        /*09f8*/ 	.short	0x010a
        /*09fa*/ 	.byte	0x3f
	.zero		1


	//   ....[66]....
        /*09fc*/ 	.word	0x000118a0
        /*0a00*/ 	.word	0x00000005
        /*0a04*/ 	.word	0x00019c40
        /*0a08*/ 	.short	0x010a
        /*0a0a*/ 	.byte	0x3f
	.zero		1


	//   ....[67]....
        /*0a0c*/ 	.word	0x00011940
        /*0a10*/ 	.word	0x00000017
        /*0a14*/ 	.word	0x00019c40
        /*0a18*/ 	.short	0x010a
        /*0a1a*/ 	.byte	0x3f
	.zero		1


	//   ....[68]....
        /*0a1c*/ 	.word	0x00011980
        /*0a20*/ 	.word	0x00000005
        /*0a24*/ 	.word	0x00019c60
        /*0a28*/ 	.short	0x010a
        /*0a2a*/ 	.byte	0x3f
	.zero		1


	//   ....[69]....
        /*0a2c*/ 	.word	0x000119c0
        /*0a30*/ 	.word	0x00000017
        /*0a34*/ 	.word	0x00019c60
        /*0a38*/ 	.short	0x010a
        /*0a3a*/ 	.byte	0x3f
	.zero		1


	//   ....[70]....
        /*0a3c*/ 	.word	0x00011a00
        /*0a40*/ 	.word	0x00000005
        /*0a44*/ 	.word	0x00019c80
        /*0a48*/ 	.short	0x010a
        /*0a4a*/ 	.byte	0x3f
	.zero		1


	//   ....[71]....
        /*0a4c*/ 	.word	0x00011a40
        /*0a50*/ 	.word	0x00000017
        /*0a54*/ 	.word	0x00019c80
        /*0a58*/ 	.short	0x010a
        /*0a5a*/ 	.byte	0x3f
	.zero		1


	//   ....[72]....
        /*0a5c*/ 	.word	0x00011ab0
        /*0a60*/ 	.word	0x00000003
        /*0a64*/ 	.word	0x00019c00
        /*0a68*/ 	.short	0x010a
        /*0a6a*/ 	.byte	0x3f
	.zero		1


	//   ....[73]....
        /*0a6c*/ 	.word	0x00011b00
        /*0a70*/ 	.word	0x00000002
        /*0a74*/ 	.word	0x00019c30
        /*0a78*/ 	.short	0x010a
        /*0a7a*/ 	.byte	0x3f
	.zero		1


	//   ....[74]....
        /*0a7c*/ 	.word	0x00011b60
        /*0a80*/ 	.word	0x00000007
        /*0a84*/ 	.word	0x00019c30
        /*0a88*/ 	.short	0x010a
        /*0a8a*/ 	.byte	0x3f
	.zero		1


	//   ....[75]....
        /*0a8c*/ 	.word	0x00011bc0
        /*0a90*/ 	.word	0x00000007
        /*0a94*/ 	.word	0x00019c50
        /*0a98*/ 	.short	0x010a
        /*0a9a*/ 	.byte	0x3f
	.zero		1


	//   ....[76]....
        /*0a9c*/ 	.word	0x00011c20
        /*0aa0*/ 	.word	0x00000007
        /*0aa4*/ 	.word	0x00019c30
        /*0aa8*/ 	.short	0x010a
        /*0aaa*/ 	.byte	0x3f
	.zero		1


	//   ....[77]....
        /*0aac*/ 	.word	0x00011c80
        /*0ab0*/ 	.word	0x00000007
        /*0ab4*/ 	.word	0x00019c50
        /*0ab8*/ 	.short	0x010a
        /*0aba*/ 	.byte	0x3f
	.zero		1


	//   ....[78]....
        /*0abc*/ 	.word	0x00011ce0
        /*0ac0*/ 	.word	0x00000005
        /*0ac4*/ 	.word	0x00019c50
        /*0ac8*/ 	.short	0x010a
        /*0aca*/ 	.byte	0x3f
	.zero		1


	//   ....[79]....
        /*0acc*/ 	.word	0x00011df0
        /*0ad0*/ 	.word	0x00000004
        /*0ad4*/ 	.word	0x00019c80
        /*0ad8*/ 	.short	0x010a
        /*0ada*/ 	.byte	0x3f
	.zero		1


	//   ....[80]....
        /*0adc*/ 	.word	0x000121b0
        /*0ae0*/ 	.word	0x00000004
        /*0ae4*/ 	.word	0x00019c40
        /*0ae8*/ 	.short	0x010a
        /*0aea*/ 	.byte	0x3f
	.zero		1


	//   ....[81]....
        /*0aec*/ 	.word	0x00012860
        /*0af0*/ 	.word	0x00000016
        /*0af4*/ 	.word	0x00019c20
        /*0af8*/ 	.short	0x010a
        /*0afa*/ 	.byte	0x3f
	.zero		1


	//   ....[82]....
        /*0afc*/ 	.word	0x000128b0
        /*0b00*/ 	.word	0x00000000
        /*0b04*/ 	.word	0x00019c80
        /*0b08*/ 	.short	0x010a
        /*0b0a*/ 	.byte	0x3f
	.zero		1


	//   ....[83]....
        /*0b0c*/ 	.word	0x00012b70
        /*0b10*/ 	.word	0x00000000
        /*0b14*/ 	.word	0x00019c40
        /*0b18*/ 	.short	0x010a
        /*0b1a*/ 	.byte	0x3f
	.zero		1


	//   ....[84]....
        /*0b1c*/ 	.word	0x00012e20
        /*0b20*/ 	.word	0x00000002
        /*0b24*/ 	.word	0x00019c70
        /*0b28*/ 	.short	0x010a
        /*0b2a*/ 	.byte	0x3f
	.zero		1


	//   ....[85]....
        /*0b2c*/ 	.word	0x00012e70
        /*0b30*/ 	.word	0x00000002
        /*0b34*/ 	.word	0x00019c60
        /*0b38*/ 	.short	0x010a
        /*0b3a*/ 	.byte	0x3f
	.zero		1


	//   ....[86]....
        /*0b3c*/ 	.word	0x00012ec0
        /*0b40*/ 	.word	0x00000003
        /*0b44*/ 	.word	0x00019c70
        /*0b48*/ 	.short	0x010a
        /*0b4a*/ 	.byte	0x3f
	.zero		1


	//   ....[87]....
        /*0b4c*/ 	.word	0x00012f10
        /*0b50*/ 	.word	0x00000003
        /*0b54*/ 	.word	0x00019c60
        /*0b58*/ 	.short	0x010a
        /*0b5a*/ 	.byte	0x3f
	.zero		1


	//   ....[88]....
        /*0b5c*/ 	.word	0x00012f60
        /*0b60*/ 	.word	0x00000004
        /*0b64*/ 	.word	0x00019c20
        /*0b68*/ 	.short	0x010a
        /*0b6a*/ 	.byte	0x3f
	.zero		1


	//   ....[89]....
        /*0b6c*/ 	.word	0x00013100
        /*0b70*/ 	.word	0x00000005
        /*0b74*/ 	.word	0x00019c40
        /*0b78*/ 	.short	0x010a
        /*0b7a*/ 	.byte	0x3f
	.zero		1


	//   ....[90]....
        /*0b7c*/ 	.word	0x00013150
        /*0b80*/ 	.word	0x00000017
        /*0b84*/ 	.word	0x00019c40
        /*0b88*/ 	.short	0x010a
        /*0b8a*/ 	.byte	0x3f
	.zero		1


	//   ....[91]....
        /*0b8c*/ 	.word	0x000131a0
        /*0b90*/ 	.word	0x00000005
        /*0b94*/ 	.word	0x00019c60
        /*0b98*/ 	.short	0x010a
        /*0b9a*/ 	.byte	0x3f
	.zero		1


	//   ....[92]....
        /*0b9c*/ 	.word	0x000131f0
        /*0ba0*/ 	.word	0x00000017
        /*0ba4*/ 	.word	0x00019c60
        /*0ba8*/ 	.short	0x010a
        /*0baa*/ 	.byte	0x3f
	.zero		1


	//   ....[93]....
        /*0bac*/ 	.word	0x00013240
        /*0bb0*/ 	.word	0x00000005
        /*0bb4*/ 	.word	0x00019c80
        /*0bb8*/ 	.short	0x010a
        /*0bba*/ 	.byte	0x3f
	.zero		1


	//----- nvinfo : EIATTR_NUM_MBARRIERS
	.align		4
.L_297:
        /*0bbc*/ 	.byte	0x03, 0x38
        /*0bbe*/ 	.short	0x0016


	//----- nvinfo : EIATTR_EXIT_INSTR_OFFSETS
	.align		4
        /*0bc0*/ 	.byte	0x04, 0x1c
        /*0bc2*/ 	.short	(.L_299 - .L_298)


	//   ....[0]....
.L_298:
        /*0bc4*/ 	.word	0x00000980


	//   ....[1]....
        /*0bc8*/ 	.word	0x0000bf40


	//   ....[2]....
        /*0bcc*/ 	.word	0x00011a90


	//----- nvinfo : EIATTR_MAX_THREADS
	.align		4
.L_299:
        /*0bd0*/ 	.byte	0x04, 0x05
        /*0bd2*/ 	.short	(.L_301 - .L_300)
.L_300:
        /*0bd4*/ 	.word	0x00000200
        /*0bd8*/ 	.word	0x00000001
        /*0bdc*/ 	.word	0x00000001


	//----- nvinfo : EIATTR_CRS_STACK_SIZE
	.align		4
.L_301:
        /*0be0*/ 	.byte	0x04, 0x1e
        /*0be2*/ 	.short	(.L_303 - .L_302)
.L_302:
        /*0be4*/ 	.word	0x00000000


	//----- nvinfo : EIATTR_CBANK_PARAM_SIZE
	.align		4
.L_303:
        /*0be8*/ 	.byte	0x03, 0x19
        /*0bea*/ 	.short	0x0af0


	//----- nvinfo : EIATTR_PARAM_CBANK
	.align		4
        /*0bec*/ 	.byte	0x04, 0x0a
        /*0bee*/ 	.short	(.L_305 - .L_304)
	.align		4
.L_304:
        /*0bf0*/ 	.word	index@(.nv.constant0._ZN7cutlass13device_kernelIN5flash11enable_sm90INS1_16FlashAttnFwdSm90INS1_25CollectiveMainloopFwdSm90ILi2EN4cute5tupleIJNS5_1CILi1EEES8_S8_EEENS6_IJNS7_ILi192EEENS7_ILi128EEENS7_ILi96EEEEEELi96ENS_12float_e4m3_tEfNS_4arch4Sm90ELb1ELb0ELb1ELb1ELb1ELb0ELb0ELb1ELb1ELb1ELb0ELb0EEENS1_21CollectiveEpilogueFwdINS6_IJSA_SC_SB_EEES9_NS_10bfloat16_tESG_Li384ELb1ELb1ELb0ELb1EEENS1_36VarlenDynamicPersistentTileSchedulerILi192ELi128ELi384ELi128ELb0ELb1ELb1ELb1ELb1ELb1EEEEEEEEEvNT_6ParamsE)
        /*0bf4*/ 	.short	0x0210
        /*0bf6*/ 	.short	0x0af0


	//----- nvinfo : EIATTR_SW_WAR
	.align		4
.L_305:
        /*0bf8*/ 	.byte	0x04, 0x36
        /*0bfa*/ 	.short	(.L_307 - .L_306)
.L_306:
        /*0bfc*/ 	.word	0x00000008
.L_307:


//--------------------- .nv.info._ZN7cutlass13device_kernelIN5flash11enable_sm90INS1_16FlashAttnFwdSm90INS1_25CollectiveMainloopFwdSm90ILi2EN4cute5tupleIJNS5_1CILi1EEES8_S8_EEENS6_IJNS7_ILi192EEENS7_ILi128EEENS7_ILi96EEEEEELi96ENS_12float_e4m3_tEfNS_4arch4Sm90ELb1ELb0ELb1ELb1ELb1ELb1ELb0ELb1ELb1ELb1ELb0ELb0EEENS1_21CollectiveEpilogueFwdINS6_IJSA_SC_SB_EEES9_NS_10bfloat16_tESG_Li384ELb1ELb1ELb0ELb1EEENS1_36VarlenDynamicPersistentTileSchedulerILi192ELi128ELi384ELi128ELb0ELb1ELb1ELb1ELb1ELb1EEEEEEEEEvNT_6ParamsE --------------------------
	.section	.nv.info._ZN7cutlass13device_kernelIN5flash11enable_sm90INS1_16FlashAttnFwdSm90INS1_25CollectiveMainloopFwdSm90ILi2EN4cute5tupleIJNS5_1CILi1EEES8_S8_EEENS6_IJNS7_ILi192EEENS7_ILi128EEENS7_ILi96EEEEEELi96ENS_12float_e4m3_tEfNS_4arch4Sm90ELb1ELb0ELb1ELb1ELb1ELb1ELb0ELb1ELb1ELb1ELb0ELb0EEENS1_21CollectiveEpilogueFwdINS6_IJSA_SC_SB_EEES9_NS_10bfloat16_tESG_Li384ELb1ELb1ELb0ELb1EEENS1_36VarlenDynamicPersistentTileSchedulerILi192ELi128ELi384ELi128ELb0ELb1ELb1ELb1ELb1ELb1EEEEEEEEEvNT_6ParamsE,"",@"SHT_CUDA_INFO"
	.sectionflags	@""
	.align	4


	//----- nvinfo : EIATTR_CUDA_API_VERSION
	.align		4
        /*0000*/ 	.byte	0x04, 0x37
        /*0002*/ 	.short	(.L_309 - .L_308)
.L_308:
        /*0004*/ 	.word	0x00000082


	//----- nvinfo : EIATTR_KPARAM_INFO
	.align		4
.L_309:
        /*0008*/ 	.byte	0x04, 0x17
        /*000a*/ 	.short	(.L_311 - .L_310)
.L_310:
        /*000c*/ 	.word	0x00000000
        /*0010*/ 	.short	0x0000
        /*0012*/ 	.short	0x0070
        /*0014*/ 	.byte	0x00, 0xf0, 0x01, 0x2a


	//----- nvinfo : EIATTR_SPARSE_MMA_MASK
	.align		4
.L_311:
        /*0018*/ 	.byte	0x03, 0x50
        /*001a*/ 	.short	0x0000


	//----- nvinfo : EIATTR_MAXREG_COUNT
	.align		4
        /*001c*/ 	.byte	0x03, 0x1b
        /*001e*/ 	.short	0x0080


	//----- nvinfo : EIATTR_NUM_BARRIERS
	.align		4
        /*0020*/ 	.byte	0x02, 0x4c
        /*0022*/ 	.byte	0x10
	.zero		1


	//----- nvinfo : EIATTR_EXTERNS
	.align		4
        /*0024*/ 	.byte	0x04, 0x0f
        /*0026*/ 	.short	(.L_313 - .L_312)


	//   ....[0]....
	.align		4
.L_312:
        /*0028*/ 	.word	index@(__assertfail)


	//----- nvinfo : EIATTR_ANNOTATIONS
	.align		4
.L_313:
        /*002c*/ 	.byte	0x04, 0x55
        /*002e*/ 	.short	(.L_315 - .L_314)


	//   ....[0]....
.L_314:
        /* <DEDUP_REMOVED lines=96> */


	//----- nvinfo : EIATTR_MERCURY_ISA_VERSION
	.align		4
.L_315:
        /*0620*/ 	.byte	0x03, 0x5f
        /*0622*/ 	.short	0x0101


	//----- nvinfo : EIATTR_UNUSED_LOAD_BYTE_OFFSET
	.align		4
        /*0624*/ 	.byte	0x04, 0x44
        /*0626*/ 	.short	(.L_317 - .L_316)


	//   ....[0]....
.L_316:
        /*0628*/ 	.word	0x00000a50
        /*062c*/ 	.word	0x0000fff0


	//   ....[1]....
        /*0630*/ 	.word	0x00014370
        /*0634*/ 	.word	0x0000fff0


	//----- nvinfo : EIATTR_INT_WARP_WIDE_INSTR_OFFSETS
	.align		4
.L_317:
        /*0638*/ 	.byte	0x04, 0x31
        /*063a*/ 	.short	(.L_319 - .L_318)


	//   ....[0]....
.L_318:
        /*063c*/ 	.word	0x00000130


	//   ....[1]....
        /*0640*/ 	.word	0x00000170


	//   ....[2]....
        /*0644*/ 	.word	0x000001e0


	//   ....[3]....
        /*0648*/ 	.word	0x00019130


	//   ....[4]....
        /*064c*/ 	.word	0x000191c0


	//   ....[5]....
        /*0650*/ 	.word	0x0001c290


	//   ....[6]....
        /*0654*/ 	.word	0x0001c320


	//----- nvinfo : EIATTR_COOP_GROUP_MASK_REGIDS
	.align		4
.L_319:
        /*0658*/ 	.byte	0x04, 0x29
        /*065a*/ 	.short	(.L_321 - .L_320)


	//   ....[0]....
.L_320:
        /*065c*/ 	.word	0xffffffff


	//   ....[1]....
        /*0660*/ 	.word	0xffffffff


	//   ....[2]....
        /*0664*/ 	.word	0xffffffff


	//   ....[3]....
        /*0668*/ 	.word	0xffffffff


	//   ....[4]....
        /*066c*/ 	.word	0xffffffff


	//   ....[5]....
        /*0670*/ 	.word	0xffffffff


	//   ....[6]....
        /*0674*/ 	.word	0xffffffff


	//   ....[7]....
        /*0678*/ 	.word	0xffffffff


	//   ....[8]....
        /*067c*/ 	.word	0xffffffff


	//   ....[9]....
        /*0680*/ 	.word	0xffffffff


	//   ....[10]....
        /*0684*/ 	.word	0xffffffff


	//   ....[11]....
        /*0688*/ 	.word	0xffffffff


	//   ....[12]....
        /*068c*/ 	.word	0xffffffff


	//   ....[13]....
        /*0690*/ 	.word	0xffffffff


	//   ....[14]....
        /*0694*/ 	.word	0xffffffff


	//   ....[15]....
        /*0698*/ 	.word	0xffffffff


	//   ....[16]....
        /*069c*/ 	.word	0xffffffff


	//   ....[17]....
        /*06a0*/ 	.word	0xffffffff


	//   ....[18]....
        /*06a4*/ 	.word	0xffffffff


	//   ....[19]....
        /*06a8*/ 	.word	0xffffffff


	//   ....[20]....
        /*06ac*/ 	.word	0xffffffff


	//   ....[21]....
        /*06b0*/ 	.word	0xffffffff


	//   ....[22]....
        /*06b4*/ 	.word	0xffffffff


	//   ....[23]....
        /*06b8*/ 	.word	0xffffffff


	//   ....[24]....
        /*06bc*/ 	.word	0xffffffff


	//   ....[25]....
        /*06c0*/ 	.word	0xffffffff


	//   ....[26]....
        /*06c4*/ 	.word	0xffffffff


	//   ....[27]....
        /*06c8*/ 	.word	0xffffffff


	//   ....[28]....
        /*06cc*/ 	.word	0xffffffff


	//   ....[29]....
        /*06d0*/ 	.word	0xffffffff


	//   ....[30]....
        /*06d4*/ 	.word	0xffffffff


	//   ....[31]....
        /*06d8*/ 	.word	0xffffffff


	//   ....[32]....
        /*06dc*/ 	.word	0xffffffff


	//   ....[33]....
        /*06e0*/ 	.word	0xffffffff


	//   ....[34]....
        /*06e4*/ 	.word	0xffffffff


	//   ....[35]....
        /*06e8*/ 	.word	0xffffffff


	//   ....[36]....
        /*06ec*/ 	.word	0xffffffff


	//   ....[37]....
        /*06f0*/ 	.word	0xffffffff


	//   ....[38]....
        /*06f4*/ 	.word	0xffffffff


	//   ....[39]....
        /*06f8*/ 	.word	0xffffffff


	//   ....[40]....
        /*06fc*/ 	.word	0xffffffff


	//   ....[41]....
        /*0700*/ 	.word	0xffffffff


	//   ....[42]....
        /*0704*/ 	.word	0xffffffff


	//   ....[43]....
        /*0708*/ 	.word	0xffffffff


	//   ....[44]....
        /*070c*/ 	.word	0xffffffff


	//   ....[45]....
        /*0710*/ 	.word	0xffffffff


	//   ....[46]....
        /*0714*/ 	.word	0xffffffff


	//   ....[47]....
        /*0718*/ 	.word	0xffffffff


	//   ....[48]....
        /*071c*/ 	.word	0xffffffff


	//   ....[49]....
        /*0720*/ 	.word	0xffffffff


	//   ....[50]....
        /*0724*/ 	.word	0xffffffff


	//   ....[51]....
        /*0728*/ 	.word	0xffffffff


	//   ....[52]....
        /*072c*/ 	.word	0xffffffff


	//   ....[53]....
        /*0730*/ 	.word	0xffffffff


	//   ....[54]....
        /*0734*/ 	.word	0xffffffff


	//   ....[55]....
        /*0738*/ 	.word	0xffffffff


	//   ....[56]....
        /*073c*/ 	.word	0xffffffff


	//   ....[57]....
        /*0740*/ 	.word	0xffffffff


	//   ....[58]....
        /*0744*/ 	.word	0xffffffff


	//   ....[59]....
        /*0748*/ 	.word	0xffffffff


	//   ....[60]....
        /*074c*/ 	.word	0xffffffff


	//   ....[61]....
        /*0750*/ 	.word	0xffffffff


	//   ....[62]....
        /*0754*/ 	.word	0xffffffff


	//   ....[63]....
        /*0758*/ 	.word	0xffffffff


	//   ....[64]....
        /*075c*/ 	.word	0xffffffff


	//   ....[65]....
        /*0760*/ 	.word	0xffffffff


	//   ....[66]....
        /*0764*/ 	.word	0xffffffff


	//   ....[67]....
        /*0768*/ 	.word	0xffffffff


	//   ....[68]....
        /*076c*/ 	.word	0xffffffff


	//   ....[69]....
        /*0770*/ 	.word	0xffffffff


	//   ....[70]....
        /*0774*/ 	.word	0xffffffff


	//   ....[71]....
        /*0778*/ 	.word	0xffffffff


	//   ....[72]....
        /*077c*/ 	.word	0xffffffff


	//   ....[73]....
        /*0780*/ 	.word	0xffffffff


	//   ....[74]....
        /*0784*/ 	.word	0xffffffff


	//   ....[75]....
        /*0788*/ 	.word	0xffffffff


	//   ....[76]....
        /*078c*/ 	.word	0xffffffff


	//   ....[77]....
        /*0790*/ 	.word	0xffffffff


	//   ....[78]....
        /*0794*/ 	.word	0xffffffff


	//   ....[79]....
        /*0798*/ 	.word	0xffffffff


	//   ....[80]....
        /*079c*/ 	.word	0xffffffff


	//   ....[81]....
        /*07a0*/ 	.word	0xffffffff


	//   ....[82]....
        /*07a4*/ 	.word	0xffffffff


	//   ....[83]....
        /*07a8*/ 	.word	0xffffffff


	//   ....[84]....
        /*07ac*/ 	.word	0xffffffff


	//   ....[85]....
        /*07b0*/ 	.word	0xffffffff


	//   ....[86]....
        /*07b4*/ 	.word	0xffffffff


	//   ....[87]....
        /*07b8*/ 	.word	0xffffffff


	//   ....[88]....
        /*07bc*/ 	.word	0xffffffff


	//   ....[89]....
        /*07c0*/ 	.word	0xffffffff


	//   ....[90]....
        /*07c4*/ 	.word	0xffffffff


	//   ....[91]....
        /*07c8*/ 	.word	0xffffffff


	//   ....[92]....
        /*07cc*/ 	.word	0xffffffff


	//   ....[93]....
        /*07d0*/ 	.word	0xffffffff


	//   ....[94]....
        /*07d4*/ 	.word	0xffffffff


	//   ....[95]....
        /*07d8*/ 	.word	0xffffffff


	//   ....[96]....
        /*07dc*/ 	.word	0xffffffff


	//   ....[97]....
        /*07e0*/ 	.word	0xffffffff


	//   ....[98]....
        /*07e4*/ 	.word	0xffffffff


	//   ....[99]....
        /*07e8*/ 	.word	0xffffffff


	//   ....[100]....
        /*07ec*/ 	.word	0xffffffff


	//   ....[101]....
        /*07f0*/ 	.word	0xffffffff


	//   ....[102]....
        /*07f4*/ 	.word	0xffffffff


	//   ....[103]....
        /*07f8*/ 	.word	0xffffffff


	//   ....[104]....
        /*07fc*/ 	.word	0xffffffff


	//   ....[105]....
        /*0800*/ 	.word	0xffffffff


	//   ....[106]....
        /*0804*/ 	.word	0xffffffff


	//   ....[107]....
        /*0808*/ 	.word	0xffffffff


	//   ....[108]....
        /*080c*/ 	.word	0xffffffff


	//   ....[109]....
        /*0810*/ 	.word	0xffffffff


	//   ....[110]....
        /*0814*/ 	.word	0xffffffff


	//   ....[111]....
        /*0818*/ 	.word	0xffffffff


	//   ....[112]....
        /*081c*/ 	.word	0xffffffff


	//   ....[113]....
        /*0820*/ 	.word	0xffffffff


	//   ....[114]....
        /*0824*/ 	.word	0xffffffff


	//   ....[115]....
        /*0828*/ 	.word	0xffffffff


	//   ....[116]....
        /*082c*/ 	.word	0xffffffff


	//   ....[117]....
        /*0830*/ 	.word	0xffffffff


	//   ....[118]....
        /*0834*/ 	.word	0xffffffff


	//   ....[119]....
        /*0838*/ 	.word	0xffffffff


	//   ....[120]....
        /*083c*/ 	.word	0xffffffff


	//   ....[121]....
        /*0840*/ 	.word	0xffffffff


	//   ....[122]....
        /*0844*/ 	.word	0xffffffff


	//   ....[123]....
        /*0848*/ 	.word	0xffffffff


	//   ....[124]....
        /*084c*/ 	.word	0xffffffff


	//   ....[125]....
        /*0850*/ 	.word	0xffffffff


	//   ....[126]....
        /*0854*/ 	.word	0xffffffff


	//   ....[127]....
        /*0858*/ 	.word	0xffffffff


	//   ....[128]....
        /*085c*/ 	.word	0xffffffff


	//   ....[129]....
        /*0860*/ 	.word	0xffffffff


	//   ....[130]....
        /*0864*/ 	.word	0xffffffff


	//   ....[131]....
        /*0868*/ 	.word	0xffffffff


	//   ....[132]....
        /*086c*/ 	.word	0xffffffff


	//   ....[133]....
        /*0870*/ 	.word	0xffffffff


	//   ....[134]....
        /*0874*/ 	.word	0xffffffff


	//   ....[135]....
        /*0878*/ 	.word	0xffffffff


	//   ....[136]....
        /*087c*/ 	.word	0xffffffff


	//   ....[137]....
        /*0880*/ 	.word	0x0500000f


	//   ....[138]....
        /*0884*/ 	.word	0x0500000f


	//   ....[139]....
        /*0888*/ 	.word	0x0500000f


	//   ....[140]....
        /*088c*/ 	.word	0x0500000f


	//   ....[141]....
        /*0890*/ 	.word	0x0500000f


	//   ....[142]....
        /*0894*/ 	.word	0x0500000f


	//   ....[143]....
        /*0898*/ 	.word	0x0500000f


	//   ....[144]....
        /*089c*/ 	.word	0x0500000f


	//   ....[145]....
        /*08a0*/ 	.word	0x0500000f


	//   ....[146]....
        /*08a4*/ 	.word	0x0500000f


	//   ....[147]....
        /*08a8*/ 	.word	0x0500000f


	//   ....[148]....
        /*08ac*/ 	.word	0x0500000f


	//   ....[149]....
        /*08b0*/ 	.word	0x0500000f


	//   ....[150]....
        /*08b4*/ 	.word	0x0500000f


	//   ....[151]....
        /*08b8*/ 	.word	0x0500000f


	//   ....[152]....
        /*08bc*/ 	.word	0x0500000f


	//   ....[153]....
        /*08c0*/ 	.word	0x0500000f


	//   ....[154]....
        /*08c4*/ 	.word	0x0500000f


	//   ....[155]....
        /*08c8*/ 	.word	0x0500000f


	//   ....[156]....
        /*08cc*/ 	.word	0x0500000f


	//   ....[157]....
        /*08d0*/ 	.word	0x0500000f


	//   ....[158]....
        /*08d4*/ 	.word	0x0500000f


	//   ....[159]....
        /*08d8*/ 	.word	0x0500000f


	//   ....[160]....
        /*08dc*/ 	.word	0x0500000f


	//   ....[161]....
        /*08e0*/ 	.word	0x0500000f


	//   ....[162]....
        /*08e4*/ 	.word	0x0500000f


	//   ....[163]....
        /*08e8*/ 	.word	0x0500000f


	//   ....[164]....
        /*08ec*/ 	.word	0x0500000f


	//   ....[165]....
        /*08f0*/ 	.word	0x0500000f


	//   ....[166]....
        /*08f4*/ 	.word	0x0500000f


	//   ....[167]....
        /*08f8*/ 	.word	0x0500000f


	//   ....[168]....
        /*08fc*/ 	.word	0x0500000f


	//   ....[169]....
        /*0900*/ 	.word	0x0500000f


	//   ....[170]....
        /*0904*/ 	.word	0x0500000f


	//   ....[171]....
        /*0908*/ 	.word	0x0500000f


	//   ....[172]....
        /*090c*/ 	.word	0x0500000f


	//   ....[173]....
        /*0910*/ 	.word	0x0500000f


	//   ....[174]....
        /*0914*/ 	.word	0x0500000f


	//   ....[175]....
        /*0918*/ 	.word	0x0500000f


	//   ....[176]....
        /*091c*/ 	.word	0x0500000f


	//   ....[177]....
        /*0920*/ 	.word	0x0500000f


	//   ....[178]....
        /*0924*/ 	.word	0x0500000f


	//   ....[179]....
        /*0928*/ 	.word	0x0500000f


	//   ....[180]....
        /*092c*/ 	.word	0x0500000f


	//   ....[181]....
        /*0930*/ 	.word	0x0500000f


	//   ....[182]....
        /*0934*/ 	.word	0x0500000f


	//   ....[183]....
        /*0938*/ 	.word	0x0500000f


	//   ....[184]....
        /*093c*/ 	.word	0x0500000f


	//   ....[185]....
        /*0940*/ 	.word	0x0500000f


	//   ....[186]....
        /*0944*/ 	.word	0x0500000f


	//   ....[187]....
        /*0948*/ 	.word	0x0500000f


	//   ....[188]....
        /*094c*/ 	.word	0x0500000f


	//   ....[189]....
        /*0950*/ 	.word	0x0500000f


	//   ....[190]....
        /*0954*/ 	.word	0x0500000f


	//   ....[191]....
        /*0958*/ 	.word	0x0500000f


	//   ....[192]....
        /*095c*/ 	.word	0x0500000f


	//----- nvinfo : EIATTR_COOP_GROUP_INSTR_OFFSETS
	.align		4
.L_321:
        /*0960*/ 	.byte	0x04, 0x28
        /*0962*/ 	.short	(.L_323 - .L_322)


	//   ....[0]....
.L_322:
        /*0964*/ 	.word	0x00000070


	//   ....[1]....
        /*0968*/ 	.word	0x00000140


	//   ....[2]....
        /*096c*/ 	.word	0x00000190


	//   ....[3]....
        /*0970*/ 	.word	0x000003c0


	//   ....[4]....
        /*0974*/ 	.word	0x00000520


	//   ....[5]....
        /*0978*/ 	.word	0x00000640


	//   ....[6]....
        /*097c*/ 	.word	0x000007a0


	//   ....[7]....
        /*0980*/ 	.word	0x00002930


	//   ....[8]....
        /*0984*/ 	.word	0x00002940


	//   ....[9]....
        /*0988*/ 	.word	0x00004290


	//   ....[10]....
        /*098c*/ 	.word	0x000042a0


	//   ....[11]....
        /*0990*/ 	.word	0x000063b0


	//   ....[12]....
        /*0994*/ 	.word	0x000063c0


	//   ....[13]....
        /*0998*/ 	.word	0x000067c0


	//   ....[14]....
        /*099c*/ 	.word	0x000067f0


	//   ....[15]....
        /*09a0*/ 	.word	0x00006e40


	//   ....[16]....
        /*09a4*/ 	.word	0x00007800


	//   ....[17]....
        /*09a8*/ 	.word	0x00007810


	//   ....[18]....
        /*09ac*/ 	.word	0x00007820


	//   ....[19]....
        /*09b0*/ 	.word	0x00007830


	//   ....[20]....
        /*09b4*/ 	.word	0x000094e0


	//   ....[21]....
        /*09b8*/ 	.word	0x000094f0


	//   ....[22]....
        /*09bc*/ 	.word	0x00009500


	//   ....[23]....
        /*09c0*/ 	.word	0x00009510


	//   ....[24]....
        /*09c4*/ 	.word	0x0000c200


	//   ....[25]....
        /*09c8*/ 	.word	0x0000caa0


	//   ....[26]....
        /*09cc*/ 	.word	0x0000cab0


	//   ....[27]....
        /*09d0*/ 	.word	0x0000cad0


	//   ....[28]....
        /*09d4*/ 	.word	0x0000d3f0


	//   ....[29]....
        /*09d8*/ 	.word	0x0000d410


	//   ....[30]....
        /*09dc*/ 	.word	0x0000ec80


	//   ....[31]....
        /*09e0*/ 	.word	0x0000ecc0


	//   ....[32]....
        /*09e4*/ 	.word	0x0000f780


	//   ....[33]....
        /*09e8*/ 	.word	0x0000f7c0


	//   ....[34]....
        /*09ec*/ 	.word	0x00010220


	//   ....[35]....
        /*09f0*/ 	.word	0x00010250


	//   ....[36]....
        /*09f4*/ 	.word	0x00012350


	//   ....[37]....
        /*09f8*/ 	.word	0x000123a0


	//   ....[38]....
        /*09fc*/ 	.word	0x00012630


	//   ....[39]....
        /*0a00*/ 	.word	0x00012650


	//   ....[40]....
        /*0a04*/ 	.word	0x00013c10


	//   ....[41]....
        /*0a08*/ 	.word	0x00013cc0


	//   ....[42]....
        /*0a0c*/ 	.word	0x00013d50


	//   ....[43]....
        /*0a10*/ 	.word	0x00013d60


	//   ....[44]....
        /*0a14*/ 	.word	0x00014970


	//   ....[45]....
        /*0a18*/ 	.word	0x000149a0


	//   ....[46]....
        /*0a1c*/ 	.word	0x000149c0


	//   ....[47]....
        /*0a20*/ 	.word	0x000149e0


	//   ....[48]....
        /*0a24*/ 	.word	0x00014a00


	//   ....[49]....
        /*0a28*/ 	.word	0x00014a10


	//   ....[50]....
        /*0a2c*/ 	.word	0x00014a20


	//   ....[51]....
        /*0a30*/ 	.word	0x00014a30


	//   ....[52]....
        /*0a34*/ 	.word	0x00014a40


	//   ....[53]....
        /*0a38*/ 	.word	0x00014a50


	//   ....[54]....
        /*0a3c*/ 	.word	0x00014a60


	//   ....[55]....
        /*0a40*/ 	.word	0x00014a70


	//   ....[56]....
        /*0a44*/ 	.word	0x00014aa0


	//   ....[57]....
        /*0a48*/ 	.word	0x00014ab0


	//   ....[58]....
        /*0a4c*/ 	.word	0x00014ac0


	//   ....[59]....
        /*0a50*/ 	.word	0x00014ad0


	//   ....[60]....
        /*0a54*/ 	.word	0x00014ae0


	//   ....[61]....
        /*0a58*/ 	.word	0x00014af0


	//   ....[62]....
        /*0a5c*/ 	.word	0x00014b00


	//   ....[63]....
        /*0a60*/ 	.word	0x00014b10


	//   ....[64]....
        /*0a64*/ 	.word	0x00014b20


	//   ....[65]....
        /*0a68*/ 	.word	0x00014b30


	//   ....[66]....
        /*0a6c*/ 	.word	0x00014b40


	//   ....[67]....
        /*0a70*/ 	.word	0x00014b50


	//   ....[68]....
        /*0a74*/ 	.word	0x000152d0


	//   ....[69]....
        /*0a78*/ 	.word	0x00015300


	//   ....[70]....
        /*0a7c*/ 	.word	0x00015330


	//   ....[71]....
        /*0a80*/ 	.word	0x00015350


	//   ....[72]....
        /*0a84*/ 	.word	0x00015890


	//   ....[73]....
        /*0a88*/ 	.word	0x000158c0


	//   ....[74]....
        /*0a8c*/ 	.word	0x000159c0


	//   ....[75]....
        /*0a90*/ 	.word	0x000159e0


	//   ....[76]....
        /*0a94*/ 	.word	0x00016310


	//   ....[77]....
        /*0a98*/ 	.word	0x00016320


	//   ....[78]....
        /*0a9c*/ 	.word	0x00016420


	//   ....[79]....
        /*0aa0*/ 	.word	0x00016440


	//   ....[80]....
        /*0aa4*/ 	.word	0x000165b0


	//   ....[81]....
        /*0aa8*/ 	.word	0x00016780


	//   ....[82]....
        /*0aac*/ 	.word	0x000167b0


	//   ....[83]....
        /*0ab0*/ 	.word	0x000167e0


	//   ....[84]....
        /*0ab4*/ 	.word	0x00016810


	//   ....[85]....
        /*0ab8*/ 	.word	0x00016840


	//   ....[86]....
        /*0abc*/ 	.word	0x00016870


	//   ....[87]....
        /*0ac0*/ 	.word	0x000169e0


	//   ....[88]....
        /*0ac4*/ 	.word	0x00016a10


	//   ....[89]....
        /*0ac8*/ 	.word	0x00016a40


	//   ....[90]....
        /*0acc*/ 	.word	0x00016a70


	//   ....[91]....
        /*0ad0*/ 	.word	0x00016aa0


	//   ....[92]....
        /*0ad4*/ 	.word	0x00016ad0


	//   ....[93]....
        /*0ad8*/ 	.word	0x00016b70


	//   ....[94]....
        /*0adc*/ 	.word	0x00016bd0


	//   ....[95]....
        /*0ae0*/ 	.word	0x00016c70


	//   ....[96]....
        /*0ae4*/ 	.word	0x00017c10


	//   ....[97]....
        /*0ae8*/ 	.word	0x00019dd0


	//   ....[98]....
        /*0aec*/ 	.word	0x00019de0


	//   ....[99]....
        /*0af0*/ 	.word	0x00019df0


	//   ....[100]....
        /*0af4*/ 	.word	0x00019f10


	//   ....[101]....
        /*0af8*/ 	.word	0x0001a340


	//   ....[102]....
        /*0afc*/ 	.word	0x0001a350


	//   ....[103]....
        /*0b00*/ 	.word	0x0001a360


	//   ....[104]....
        /*0b04*/ 	.word	0x0001a370


	//   ....[105]....
        /*0b08*/ 	.word	0x0001acf0


	//   ....[106]....
        /*0b0c*/ 	.word	0x0001ad20


	//   ....[107]....
        /*0b10*/ 	.word	0x0001ad40


	//   ....[108]....
        /*0b14*/ 	.word	0x0001ad50


	//   ....[109]....
        /*0b18*/ 	.word	0x0001ae50


	//   ....[110]....
        /*0b1c*/ 	.word	0x0001ae60


	//   ....[111]....
        /*0b20*/ 	.word	0x0001b620


	//   ....[112]....
        /*0b24*/ 	.word	0x0001b640


	//   ....[113]....
        /*0b28*/ 	.word	0x0001b660


	//   ....[114]....
        /*0b2c*/ 	.word	0x0001b6c0


	//   ....[115]....
        /*0b30*/ 	.word	0x0001baa0


	//   ....[116]....
        /*0b34*/ 	.word	0x0001bab0


	//   ....[117]....
        /*0b38*/ 	.word	0x0001bac0


	//   ....[118]....
        /*0b3c*/ 	.word	0x0001bb20


	//   ....[119]....
        /*0b40*/ 	.word	0x0001ca70


	//   ....[120]....
        /*0b44*/ 	.word	0x0001caa0


	//   ....[121]....
        /*0b48*/ 	.word	0x0001cae0


	//   ....[122]....
        /*0b4c*/ 	.word	0x0001cb10


	//   ....[123]....
        /*0b50*/ 	.word	0x0001cb40


	//   ....[124]....
        /*0b54*/ 	.word	0x0001cb70


	//   ....[125]....
        /*0b58*/ 	.word	0x0001cba0


	//   ....[126]....
        /*0b5c*/ 	.word	0x0001cbd0


	//   ....[127]....
        /*0b60*/ 	.word	0x0001cd50


	//   ....[128]....
        /*0b64*/ 	.word	0x0001cd80


	//   ....[129]....
        /*0b68*/ 	.word	0x0001cdb0


	//   ....[130]....
        /*0b6c*/ 	.word	0x0001cde0


	//   ....[131]....
        /*0b70*/ 	.word	0x0001ce10


	//   ....[132]....
        /*0b74*/ 	.word	0x0001ce40


	//   ....[133]....
        /*0b78*/ 	.word	0x0001cf00


	//   ....[134]....
        /*0b7c*/ 	.word	0x0001cf20


	//   ....[135]....
        /*0b80*/ 	.word	0x0001cf90


	//   ....[136]....
        /*0b84*/ 	.word	0x0001d650


	//   ....[137]....
        /*0b88*/ 	.word	0x0001d9f0


	//   ....[138]....
        /*0b8c*/ 	.word	0x0001da80


	//   ....[139]....
        /*0b90*/ 	.word	0x0001db60


	//   ....[140]....
        /*0b94*/ 	.word	0x0001dbf0


	//   ....[141]....
        /*0b98*/ 	.word	0x0001dcd0


	//   ....[142]....
        /*0b9c*/ 	.word	0x0001dd60


	//   ....[143]....
        /*0ba0*/ 	.word	0x0001de30


	//   ....[144]....
        /*0ba4*/ 	.word	0x0001dec0


	//   ....[145]....
        /*0ba8*/ 	.word	0x0001df10


	//   ....[146]....
        /*0bac*/ 	.word	0x0001df60


	//   ....[147]....
        /*0bb0*/ 	.word	0x0001e030


	//   ....[148]....
        /*0bb4*/ 	.word	0x0001e0c0


	//   ....[149]....
        /*0bb8*/ 	.word	0x0001e110


	//   ....[150]....
        /*0bbc*/ 	.word	0x0001e160


	//   ....[151]....
        /*0bc0*/ 	.word	0x0001e460


	//   ....[152]....
        /*0bc4*/ 	.word	0x0001e740


	//   ....[153]....
        /*0bc8*/ 	.word	0x0001e840


	//   ....[154]....
        /*0bcc*/ 	.word	0x0001e8e0


	//   ....[155]....
        /*0bd0*/ 	.word	0x0001ea90


	//   ....[156]....
        /*0bd4*/ 	.word	0x0001eb30


	//   ....[157]....
        /*0bd8*/ 	.word	0x0001ec30


	//   ....[158]....
        /*0bdc*/ 	.word	0x0001ecc0


	//   ....[159]....
        /*0be0*/ 	.word	0x0001ed20


	//   ....[160]....
        /*0be4*/ 	.word	0x0001edc0


	//   ....[161]....
        /*0be8*/ 	.word	0x0001eed0


	//   ....[162]....
        /*0bec*/ 	.word	0x0001ef30


	//   ....[163]....
        /*0bf0*/ 	.word	0x0001ef90


	//   ....[164]....
        /*0bf4*/ 	.word	0x0001f030


	//   ....[165]....
        /*0bf8*/ 	.word	0x0001f100


	//   ....[166]....
        /*0bfc*/ 	.word	0x0001f1e0


	//   ....[167]....
        /*0c00*/ 	.word	0x0001f320


	//   ....[168]....
        /*0c04*/ 	.word	0x0001f3d0


	//   ....[169]....
        /*0c08*/ 	.word	0x0001f480


	//   ....[170]....
        /*0c0c*/ 	.word	0x0001f530


	//   ....[171]....
        /*0c10*/ 	.word	0x0001f620


	//   ....[172]....
        /*0c14*/ 	.word	0x0001f6b0


	//   ....[173]....
        /*0c18*/ 	.word	0x0001f710


	//   ....[174]....
        /*0c1c*/ 	.word	0x0001f7e0


	//   ....[175]....
        /*0c20*/ 	.word	0x0001f9c0


	//   ....[176]....
        /*0c24*/ 	.word	0x0001fa60


	//   ....[177]....
        /*0c28*/ 	.word	0x0001fb80


	//   ....[178]....
        /*0c2c*/ 	.word	0x0001fbf0


	//   ....[179]....
        /*0c30*/ 	.word	0x0001fc60


	//   ....[180]....
        /*0c34*/ 	.word	0x0001fcd0


	//   ....[181]....
        /*0c38*/ 	.word	0x0001fd40


	//   ....[182]....
        /*0c3c*/ 	.word	0x0001fdc0


	//   ....[183]....
        /*0c40*/ 	.word	0x0001fe50


	//   ....[184]....
        /*0c44*/ 	.word	0x0001fef0


	//   ....[185]....
        /*0c48*/ 	.word	0x0001ff60


	//   ....[186]....
        /*0c4c*/ 	.word	0x0001ffd0


	//   ....[187]....
        /*0c50*/ 	.word	0x00020040


	//   ....[188]....
        /*0c54*/ 	.word	0x000200c0


	//   ....[189]....
        /*0c58*/ 	.word	0x00020130


	//   ....[190]....
        /*0c5c*/ 	.word	0x000201d0


	//   ....[191]....
        /*0c60*/ 	.word	0x00020260


	//   ....[192]....
        /*0c64*/ 	.word	0x00020390


	//----- nvinfo : EIATTR_REG_RECONFIG
	.align		4
.L_323:
        /*0c68*/ 	.byte	0x01, 0x54
	.zero		2


	//----- nvinfo : EIATTR_SYSCALL_OFFSETS
	.align		4
        /*0c6c*/ 	.byte	0x04, 0x46
        /*0c6e*/ 	.short	(.L_325 - .L_324)


	//   ....[0]....
.L_324:
        /*0c70*/ 	.word	0x00001a10


	//   ....[1]....
        /*0c74*/ 	.word	0x00001b60


	//   ....[2]....
        /*0c78*/ 	.word	0x00006fb0


	//   ....[3]....
        /*0c7c*/ 	.word	0x00007560


	//   ....[4]....
        /*0c80*/ 	.word	0x00019320


	//   ....[5]....
        /*0c84*/ 	.word	0x000194b0


	//   ....[6]....
        /*0c88*/ 	.word	0x00019600


	//   ....[7]....
        /*0c8c*/ 	.word	0x00019750


	//   ....[8]....
        /*0c90*/ 	.word	0x0001a7b0


	//----- nvinfo : EIATTR_MBARRIER_INSTR_OFFSETS
	.align		4
.L_325:
        /*0c94*/ 	.byte	0x04, 0x39
        /*0c96*/ 	.short	(.L_327 - .L_326)


	//   ....[0]....
.L_326:
        /*0c98*/ 	.word	0x00000270
        /*0c9c*/ 	.word	0x000000ff
        /*0ca0*/ 	.word	0x00019c00
        /*0ca4*/ 	.short	0x0100
        /*0ca6*/ 	.byte	0x08
	.zero		1


	//   ....[1]....
        /*0ca8*/ 	.word	0x00000280
        /*0cac*/ 	.word	0x000000ff
        /*0cb0*/ 	.word	0x00019c20
        /*0cb4*/ 	.short	0x0100
        /*0cb6*/ 	.byte	0x08
	.zero		1


	//   ....[2]....
        /*0cb8*/ 	.word	0x00000370
        /*0cbc*/ 	.word	0x000000ff
        /*0cc0*/ 	.word	0x00019c30
        /*0cc4*/ 	.short	0x0100
        /*0cc6*/ 	.byte	0x08
	.zero		1


	//   ....[3]....
        /*0cc8*/ 	.word	0x00000380
        /*0ccc*/ 	.word	0x000000ff
        /*0cd0*/ 	.word	0x00019c40
        /*0cd4*/ 	.short	0x0100
        /*0cd6*/ 	.byte	0x08
	.zero		1


	//   ....[4]....
        /*0cd8*/ 	.word	0x00000390
        /*0cdc*/ 	.word	0x000000ff
        /*0ce0*/ 	.word	0x00019c38
        /*0ce4*/ 	.short	0x0100
        /*0ce6*/ 	.byte	0x08
	.zero		1


	//   ....[5]....
        /*0ce8*/ 	.word	0x000003a0
        /*0cec*/ 	.word	0x000000ff
        /*0cf0*/ 	.word	0x00019c48
        /*0cf4*/ 	.short	0x0100
        /*0cf6*/ 	.byte	0x08
	.zero		1


	//   ....[6]....
        /*0cf8*/ 	.word	0x000004d0
        /*0cfc*/ 	.word	0x000000ff
        /*0d00*/ 	.word	0x00019c50
        /*0d04*/ 	.short	0x0100
        /*0d06*/ 	.byte	0x08
	.zero		1


	//   ....[7]....
        /*0d08*/ 	.word	0x000004e0
        /*0d0c*/ 	.word	0x000000ff
        /*0d10*/ 	.word	0x00019c60
        /*0d14*/ 	.short	0x0100
        /*0d16*/ 	.byte	0x08
	.zero		1


	//   ....[8]....
        /*0d18*/ 	.word	0x000004f0
        /*0d1c*/ 	.word	0x000000ff
        /*0d20*/ 	.word	0x00019c58
        /*0d24*/ 	.short	0x0100
        /*0d26*/ 	.byte	0x08
	.zero		1


	//   ....[9]....
        /*0d28*/ 	.word	0x00000500
        /*0d2c*/ 	.word	0x000000ff
        /*0d30*/ 	.word	0x00019c68
        /*0d34*/ 	.short	0x0100
        /*0d36*/ 	.byte	0x08
	.zero		1


	//   ....[10]....
        /*0d38*/ 	.word	0x000005f0
        /*0d3c*/ 	.word	0x000000ff
        /*0d40*/ 	.word	0x00019c70
        /*0d44*/ 	.short	0x0100
        /*0d46*/ 	.byte	0x06
	.zero		1


	//   ....[11]....
        /*0d48*/ 	.word	0x00000600
        /*0d4c*/ 	.word	0x000000ff
        /*0d50*/ 	.word	0x00019c80
        /*0d54*/ 	.short	0x0100
        /*0d56*/ 	.byte	0x06
	.zero		1


	//   ....[12]....
        /*0d58*/ 	.word	0x00000610
        /*0d5c*/ 	.word	0x000000ff
        /*0d60*/ 	.word	0x00019c78
        /*0d64*/ 	.short	0x0100
        /*0d66*/ 	.byte	0x06
	.zero		1


	//   ....[13]....
        /*0d68*/ 	.word	0x00000620
        /*0d6c*/ 	.word	0x000000ff
        /*0d70*/ 	.word	0x00019c88
        /*0d74*/ 	.short	0x0100
        /*0d76*/ 	.byte	0x06
	.zero		1


	//   ....[14]....
        /*0d78*/ 	.word	0x00000750
        /*0d7c*/ 	.word	0x000000ff
        /*0d80*/ 	.word	0x00019c90
        /*0d84*/ 	.short	0x0100
        /*0d86*/ 	.byte	0x08
	.zero		1


	//   ....[15]....
        /*0d88*/ 	.word	0x00000760
        /*0d8c*/ 	.word	0x000000ff
        /*0d90*/ 	.word	0x00019ca0
        /*0d94*/ 	.short	0x0100
        /*0d96*/ 	.byte	0x08
	.zero		1


	//   ....[16]....
        /*0d98*/ 	.word	0x00000770
        /*0d9c*/ 	.word	0x000000ff
        /*0da0*/ 	.word	0x00019c98
        /*0da4*/ 	.short	0x0100
        /*0da6*/ 	.byte	0x08
	.zero		1


	//   ....[17]....
        /*0da8*/ 	.word	0x00000780
        /*0dac*/ 	.word	0x000000ff
        /*0db0*/ 	.word	0x00019ca8
        /*0db4*/ 	.short	0x0100
        /*0db6*/ 	.byte	0x08
	.zero		1


	//   ....[18]....
        /*0db8*/ 	.word	0x000008c0
        /*0dbc*/ 	.word	0x000000ff
        /*0dc0*/ 	.word	0x00019cb0
        /*0dc4*/ 	.short	0x0100
        /*0dc6*/ 	.byte	0x08
	.zero		1


	//   ....[19]....
        /*0dc8*/ 	.word	0x000008d0
        /*0dcc*/ 	.word	0x000000ff
        /*0dd0*/ 	.word	0x00019cc0
        /*0dd4*/ 	.short	0x0100
        /*0dd6*/ 	.byte	0x08
	.zero		1


	//   ....[20]....
        /*0dd8*/ 	.word	0x000008e0
        /*0ddc*/ 	.word	0x000000ff
        /*0de0*/ 	.word	0x00019cb8
        /*0de4*/ 	.short	0x0100
        /*0de6*/ 	.byte	0x08
	.zero		1


	//   ....[21]....
        /*0de8*/ 	.word	0x000008f0
        /*0dec*/ 	.word	0x000000ff
        /*0df0*/ 	.word	0x00019cc8
        /*0df4*/ 	.short	0x0100
        /*0df6*/ 	.byte	0x08
	.zero		1


	//   ....[22]....
        /*0df8*/ 	.word	0x000028e0
        /*0dfc*/ 	.word	0x00000045
        /*0e00*/ 	.word	0x00019c90
        /*0e04*/ 	.short	0x010a
        /*0e06*/ 	.byte	0x3f
	.zero		1


	//   ....[23]....
        /*0e08*/ 	.word	0x00004240
        /*0e0c*/ 	.word	0x00000045
        /*0e10*/ 	.word	0x00019c90
        /*0e14*/ 	.short	0x010a
        /*0e16*/ 	.byte	0x3f
	.zero		1


	//   ....[24]....
        /*0e18*/ 	.word	0x000061d0
        /*0e1c*/ 	.word	0x00000045
        /*0e20*/ 	.word	0x00019c90
        /*0e24*/ 	.short	0x010a
        /*0e26*/ 	.byte	0x3f
	.zero		1


	//   ....[25]....
        /*0e28*/ 	.word	0x00006600
        /*0e2c*/ 	.word	0x00000004
        /*0e30*/ 	.word	0x00000000
        /*0e34*/ 	.short	0x0101
        /*0e36*/ 	.byte	0x3f
	.zero		1


	//   ....[26]....
        /*0e38*/ 	.word	0x00006640
        /*0e3c*/ 	.word	0x00000045
        /*0e40*/ 	.word	0x00019cb0
        /*0e44*/ 	.short	0x010a
        /*0e46*/ 	.byte	0x3f
	.zero		1


	//   ....[27]....
        /*0e48*/ 	.word	0x00006a30
        /*0e4c*/ 	.word	0x00000045
        /*0e50*/ 	.word	0x00000000
        /*0e54*/ 	.short	0x0101
        /*0e56*/ 	.byte	0x3f
	.zero		1


	//   ....[28]....
        /*0e58*/ 	.word	0x000072e0
        /*0e5c*/ 	.word	0x00000012
        /*0e60*/ 	.word	0x00019c00
        /*0e64*/ 	.short	0x010a
        /*0e66*/ 	.byte	0x3f
	.zero		1


	//   ....[29]....
        /*0e68*/ 	.word	0x00007330
        /*0e6c*/ 	.word	0x00000012
        /*0e70*/ 	.word	0x00019c00
        /*0e74*/ 	.short	0x010a
        /*0e76*/ 	.byte	0x3f
	.zero		1


	//   ....[30]....
        /*0e78*/ 	.word	0x00007b60
        /*0e7c*/ 	.word	0x00000012
        /*0e80*/ 	.word	0x00019c00
        /*0e84*/ 	.short	0x010a
        /*0e86*/ 	.byte	0x3f
	.zero		1


	//   ....[31]....
        /*0e88*/ 	.word	0x00009820
        /*0e8c*/ 	.word	0x00000012
        /*0e90*/ 	.word	0x00019c00
        /*0e94*/ 	.short	0x010a
        /*0e96*/ 	.byte	0x3f
	.zero		1


	//   ....[32]....
        /*0e98*/ 	.word	0x0000b9e0
        /*0e9c*/ 	.word	0x00000000
        /*0ea0*/ 	.word	0x00019c30
        /*0ea4*/ 	.short	0x010a
        /*0ea6*/ 	.byte	0x3f
	.zero		1


	//   ....[33]....
        /*0ea8*/ 	.word	0x0000ba80
        /*0eac*/ 	.word	0x00000000
        /*0eb0*/ 	.word	0x00019c30
        /*0eb4*/ 	.short	0x010a
        /*0eb6*/ 	.byte	0x3f
	.zero		1


	//   ....[34]....
        /*0eb8*/ 	.word	0x0000dba0
        /*0ebc*/ 	.word	0x00000021
        /*0ec0*/ 	.word	0x00000000
        /*0ec4*/ 	.short	0x0101
        /*0ec6*/ 	.byte	0x3f
	.zero		1


	//   ....[35]....
        /*0ec8*/ 	.word	0x0000e4f0
        /*0ecc*/ 	.word	0x00000014
        /*0ed0*/ 	.word	0x00019c30
        /*0ed4*/ 	.short	0x010a
        /*0ed6*/ 	.byte	0x3f
	.zero		1


	//   ....[36]....
        /*0ed8*/ 	.word	0x0000e560
        /*0edc*/ 	.word	0x00000014
        /*0ee0*/ 	.word	0x00019c30
        /*0ee4*/ 	.short	0x010a
        /*0ee6*/ 	.byte	0x3f
	.zero		1


	//   ....[37]....
        /*0ee8*/ 	.word	0x0000e760
        /*0eec*/ 	.word	0x0000000e
        /*0ef0*/ 	.word	0x00019c50
        /*0ef4*/ 	.short	0x010a
        /*0ef6*/ 	.byte	0x3f
	.zero		1


	//   ....[38]....
        /*0ef8*/ 	.word	0x0000e7b0
        /*0efc*/ 	.word	0x0000000e
        /*0f00*/ 	.word	0x00019c50
        /*0f04*/ 	.short	0x010a
        /*0f06*/ 	.byte	0x3f
	.zero		1


	//   ....[39]....
        /*0f08*/ 	.word	0x0000ede0
        /*0f0c*/ 	.word	0x00000014
        /*0f10*/ 	.word	0x00000000
        /*0f14*/ 	.short	0x0101
        /*0f16*/ 	.byte	0x3f
	.zero		1


	//   ....[40]....
        /*0f18*/ 	.word	0x00010ee0
        /*0f1c*/ 	.word	0x0000000e
        /*0f20*/ 	.word	0x00000000
        /*0f24*/ 	.short	0x0101
        /*0f26*/ 	.byte	0x3f
	.zero		1


	//   ....[41]....
        /*0f28*/ 	.word	0x00011480
        /*0f2c*/ 	.word	0x0000000a
        /*0f30*/ 	.word	0x00019c30
        /*0f34*/ 	.short	0x010a
        /*0f36*/ 	.byte	0x3f
	.zero		1


	//   ....[42]....
        /*0f38*/ 	.word	0x000114f0
        /*0f3c*/ 	.word	0x0000000a
        /*0f40*/ 	.word	0x00019c30
        /*0f44*/ 	.short	0x010a
        /*0f46*/ 	.byte	0x3f
	.zero		1


	//   ....[43]....
        /*0f48*/ 	.word	0x000116f0
        /*0f4c*/ 	.word	0x0000000c
        /*0f50*/ 	.word	0x00019c50
        /*0f54*/ 	.short	0x010a
        /*0f56*/ 	.byte	0x3f
	.zero		1


	//   ....[44]....
        /*0f58*/ 	.word	0x00011740
        /*0f5c*/ 	.word	0x0000000c
        /*0f60*/ 	.word	0x00019c50
        /*0f64*/ 	.short	0x010a
        /*0f66*/ 	.byte	0x3f
	.zero		1


	//   ....[45]....
        /*0f68*/ 	.word	0x00012030
        /*0f6c*/ 	.word	0x0000000a
        /*0f70*/ 	.word	0x00000000
        /*0f74*/ 	.short	0x0101
        /*0f76*/ 	.byte	0x3f
	.zero		1


	//   ....[46]....
        /*0f78*/ 	.word	0x00013460
        /*0f7c*/ 	.word	0x0000000c
        /*0f80*/ 	.word	0x00000000
        /*0f84*/ 	.short	0x0101
        /*0f86*/ 	.byte	0x3f
	.zero		1


	//   ....[47]....
        /*0f88*/ 	.word	0x00013970
        /*0f8c*/ 	.word	0x0000000c
        /*0f90*/ 	.word	0x00019c50
        /*0f94*/ 	.short	0x010a
        /*0f96*/ 	.byte	0x3f
	.zero		1


	//   ....[48]....
        /*0f98*/ 	.word	0x000139c0
        /*0f9c*/ 	.word	0x0000000c
        /*0fa0*/ 	.word	0x00019c50
        /*0fa4*/ 	.short	0x010a
        /*0fa6*/ 	.byte	0x3f
	.zero		1


	//   ....[49]....
        /*0fa8*/ 	.word	0x000142a0
        /*0fac*/ 	.word	0x00000004
        /*0fb0*/ 	.word	0x00000000
        /*0fb4*/ 	.short	0x0101
        /*0fb6*/ 	.byte	0x3f
	.zero		1


	//   ....[50]....
        /*0fb8*/ 	.word	0x000158b0
        /*0fbc*/ 	.word	0x00000000
        /*0fc0*/ 	.word	0x00000000
        /*0fc4*/ 	.short	0x0101
        /*0fc6*/ 	.byte	0x3f
	.zero		1


	//   ....[51]....
        /*0fc8*/ 	.word	0x00017cf0
        /*0fcc*/ 	.word	0x00000016
        /*0fd0*/ 	.word	0x00019c20
        /*0fd4*/ 	.short	0x010a
        /*0fd6*/ 	.byte	0x3f
	.zero		1


	//   ....[52]....
        /*0fd8*/ 	.word	0x00017d80
        /*0fdc*/ 	.word	0x00000008
        /*0fe0*/ 	.word	0x00019ca0
        /*0fe4*/ 	.short	0x010a
        /*0fe6*/ 	.byte	0x3f
	.zero		1


	//   ....[53]....
        /*0fe8*/ 	.word	0x000181d0
        /*0fec*/ 	.word	0x00000008
        /*0ff0*/ 	.word	0x00019cc0
        /*0ff4*/ 	.short	0x010a
        /*0ff6*/ 	.byte	0x3f
	.zero		1


	//   ....[54]....
        /*0ff8*/ 	.word	0x000186e0
        /*0ffc*/ 	.word	0x00000008
        /*1000*/ 	.word	0x00019ca0
        /*1004*/ 	.short	0x010a
        /*1006*/ 	.byte	0x3f
	.zero		1


	//   ....[55]....
        /*1008*/ 	.word	0x00018b20
        /*100c*/ 	.word	0x00000008
        /*1010*/ 	.word	0x00019cc0
        /*1014*/ 	.short	0x010a
        /*1016*/ 	.byte	0x3f
	.zero		1


	//   ....[56]....
        /*1018*/ 	.word	0x00019be0
        /*101c*/ 	.word	0x00000004
        /*1020*/ 	.word	0x00019c80
        /*1024*/ 	.short	0x010a
        /*1026*/ 	.byte	0x3f
	.zero		1


	//   ....[57]....
        /*1028*/ 	.word	0x0001a010
        /*102c*/ 	.word	0x00000004
        /*1030*/ 	.word	0x00019c70
        /*1034*/ 	.short	0x0107
        /*1036*/ 	.byte	0x3f
	.zero		1


	//   ....[58]....
        /*1038*/ 	.word	0x0001a0d0
        /*103c*/ 	.word	0x00000004
        /*1040*/ 	.word	0x00019c70
        /*1044*/ 	.short	0x0101
        /*1046*/ 	.byte	0x3f
	.zero		1


	//   ....[59]....
        /*1048*/ 	.word	0x0001a120
        /*104c*/ 	.word	0x00000004
        /*1050*/ 	.word	0x00019c40
        /*1054*/ 	.short	0x010a
        /*1056*/ 	.byte	0x3f
	.zero		1


	//   ....[60]....
        /*1058*/ 	.word	0x0001a490
        /*105c*/ 	.word	0x00000004
        /*1060*/ 	.word	0x00019c30
        /*1064*/ 	.short	0x0107
        /*1066*/ 	.byte	0x3f
	.zero		1


	//   ....[61]....
        /*1068*/ 	.word	0x0001a560
        /*106c*/ 	.word	0x00000004
        /*1070*/ 	.word	0x00019c30
        /*1074*/ 	.short	0x0101
        /*1076*/ 	.byte	0x3f
	.zero		1


	//   ....[62]....
        /*1078*/ 	.word	0x0001af40
        /*107c*/ 	.word	0x00000016
        /*1080*/ 	.word	0x00019c00
        /*1084*/ 	.short	0x0107
        /*1086*/ 	.byte	0x3f
	.zero		1


	//   ....[63]....
        /*1088*/ 	.word	0x0001b040
        /*108c*/ 	.word	0x00000016
        /*1090*/ 	.word	0x00019c00
        /*1094*/ 	.short	0x0101
        /*1096*/ 	.byte	0x3f
	.zero		1


	//   ....[64]....
        /*1098*/ 	.word	0x0001b060
        /*109c*/ 	.word	0x00000016
        /*10a0*/ 	.word	0x00019c20
        /*10a4*/ 	.short	0x010a
        /*10a6*/ 	.byte	0x3f
	.zero		1


	//   ....[65]....
        /*10a8*/ 	.word	0x0001b3d0
        /*10ac*/ 	.word	0x00000000
        /*10b0*/ 	.word	0x00019c80
        /*10b4*/ 	.short	0x010a
        /*10b6*/ 	.byte	0x3f
	.zero		1


	//   ....[66]....
        /*10b8*/ 	.word	0x0001b790
        /*10bc*/ 	.word	0x00000000
        /*10c0*/ 	.word	0x00019c70
        /*10c4*/ 	.short	0x0107
        /*10c6*/ 	.byte	0x3f
	.zero		1


	//   ....[67]....
        /*10c8*/ 	.word	0x0001b850
        /*10cc*/ 	.word	0x00000000
        /*10d0*/ 	.word	0x00019c70
        /*10d4*/ 	.short	0x0101
        /*10d6*/ 	.byte	0x3f
	.zero		1


	//   ....[68]....
        /*10d8*/ 	.word	0x0001b880
        /*10dc*/ 	.word	0x00000000
        /*10e0*/ 	.word	0x00019c40
        /*10e4*/ 	.short	0x010a
        /*10e6*/ 	.byte	0x3f
	.zero		1


	//   ....[69]....
        /*10e8*/ 	.word	0x0001bbc0
        /*10ec*/ 	.word	0x00000000
        /*10f0*/ 	.word	0x00019c30
        /*10f4*/ 	.short	0x0107
        /*10f6*/ 	.byte	0x3f
	.zero		1


	//   ....[70]....
        /*10f8*/ 	.word	0x0001bc80
        /*10fc*/ 	.word	0x00000000
        /*1100*/ 	.word	0x00019c30
        /*1104*/ 	.short	0x0101
        /*1106*/ 	.byte	0x3f
	.zero		1


	//   ....[71]....
        /*1108*/ 	.word	0x0001bd10
        /*110c*/ 	.word	0x00000002
        /*1110*/ 	.word	0x00019c70
        /*1114*/ 	.short	0x010a
        /*1116*/ 	.byte	0x3f
	.zero		1


	//   ....[72]....
        /*1118*/ 	.word	0x0001bda0
        /*111c*/ 	.word	0x00000002
        /*1120*/ 	.word	0x00019c60
        /*1124*/ 	.short	0x010a
        /*1126*/ 	.byte	0x3f
	.zero		1


	//   ....[73]....
        /*1128*/ 	.word	0x0001c160
        /*112c*/ 	.word	0x00000002
        /*1130*/ 	.word	0x00019c50
        /*1134*/ 	.short	0x0101
        /*1136*/ 	.byte	0x3f
	.zero		1


	//   ....[74]....
        /*1138*/ 	.word	0x0001c1f0
        /*113c*/ 	.word	0x00000002
        /*1140*/ 	.word	0x00000000
        /*1144*/ 	.short	0x0101
        /*1146*/ 	.byte	0x3f
	.zero		1


	//   ....[75]....
        /*1148*/ 	.word	0x0001c3b0
        /*114c*/ 	.word	0x00000003
        /*1150*/ 	.word	0x00019c70
        /*1154*/ 	.short	0x010a
        /*1156*/ 	.byte	0x3f
	.zero		1


	//   ....[76]....
        /*1158*/ 	.word	0x0001c430
        /*115c*/ 	.word	0x00000003
        /*1160*/ 	.word	0x00019c60
        /*1164*/ 	.short	0x010a
        /*1166*/ 	.byte	0x3f
	.zero		1


	//   ....[77]....
        /*1168*/ 	.word	0x0001c800
        /*116c*/ 	.word	0x00000003
        /*1170*/ 	.word	0x00019c50
        /*1174*/ 	.short	0x0101
        /*1176*/ 	.byte	0x3f
	.zero		1


	//   ....[78]....
        /*1178*/ 	.word	0x0001c8b0
        /*117c*/ 	.word	0x00000003
        /*1180*/ 	.word	0x00000000
        /*1184*/ 	.short	0x0101
        /*1186*/ 	.byte	0x3f
	.zero		1


	//   ....[79]....
        /*1188*/ 	.word	0x0001d5d0
        /*118c*/ 	.word	0x00000005
        /*1190*/ 	.word	0x00019c20
        /*1194*/ 	.short	0x010a
        /*1196*/ 	.byte	0x3f
	.zero		1


	//   ....[80]....
        /*1198*/ 	.word	0x0001d740
        /*119c*/ 	.word	0x00000003
        /*11a0*/ 	.word	0x00019c40
        /*11a4*/ 	.short	0x010a
        /*11a6*/ 	.byte	0x3f
	.zero		1


	//   ....[81]....
        /*11a8*/ 	.word	0x0001d7e0
        /*11ac*/ 	.word	0x00000017
        /*11b0*/ 	.word	0x00019c40
        /*11b4*/ 	.short	0x010a
        /*11b6*/ 	.byte	0x3f
	.zero		1


	//   ....[82]....
        /*11b8*/ 	.word	0x0001d820
        /*11bc*/ 	.word	0x00000003
        /*11c0*/ 	.word	0x00019c60
        /*11c4*/ 	.short	0x010a
        /*11c6*/ 	.byte	0x3f
	.zero		1


	//   ....[83]....
        /*11c8*/ 	.word	0x0001d860
        /*11cc*/ 	.word	0x00000017
        /*11d0*/ 	.word	0x00019c60
        /*11d4*/ 	.short	0x010a
        /*11d6*/ 	.byte	0x3f
	.zero		1


	//   ....[84]....
        /*11d8*/ 	.word	0x0001d8a0
        /*11dc*/ 	.word	0x00000003
        /*11e0*/ 	.word	0x00019c80
        /*11e4*/ 	.short	0x010a
        /*11e6*/ 	.byte	0x3f
	.zero		1


	//   ....[85]....
        /*11e8*/ 	.word	0x0001d8e0
        /*11ec*/ 	.word	0x00000017
        /*11f0*/ 	.word	0x00019c80
        /*11f4*/ 	.short	0x010a
        /*11f6*/ 	.byte	0x3f
	.zero		1


	//   ....[86]....
        /*11f8*/ 	.word	0x0001d940
        /*11fc*/ 	.word	0x00000045
        /*1200*/ 	.word	0x00019c90
        /*1204*/ 	.short	0x010a
        /*1206*/ 	.byte	0x3f
	.zero		1


	//   ....[87]....
        /*1208*/ 	.word	0x0001dab0
        /*120c*/ 	.word	0x00000045
        /*1210*/ 	.word	0x00019c90
        /*1214*/ 	.short	0x010a
        /*1216*/ 	.byte	0x3f
	.zero		1


	//   ....[88]....
        /*1218*/ 	.word	0x0001dc30
        /*121c*/ 	.word	0x00000045
        /*1220*/ 	.word	0x00019c90
        /*1224*/ 	.short	0x010a
        /*1226*/ 	.byte	0x3f
	.zero		1


	//   ....[89]....
        /*1228*/ 	.word	0x0001dd90
        /*122c*/ 	.word	0x00000045
        /*1230*/ 	.word	0x00019cb0
        /*1234*/ 	.short	0x010a
        /*1236*/ 	.byte	0x3f
	.zero		1


	//   ....[90]....
        /*1238*/ 	.word	0x0001df90
        /*123c*/ 	.word	0x00000012
        /*1240*/ 	.word	0x00019c00
        /*1244*/ 	.short	0x010a
        /*1246*/ 	.byte	0x3f
	.zero		1


	//   ....[91]....
        /*1248*/ 	.word	0x0001e1a0
        /*124c*/ 	.word	0x00000012
        /*1250*/ 	.word	0x00019c00
        /*1254*/ 	.short	0x010a
        /*1256*/ 	.byte	0x3f
	.zero		1


	//   ....[92]....
        /*1258*/ 	.word	0x0001e1f0
        /*125c*/ 	.word	0x00000000
        /*1260*/ 	.word	0x00019c30
        /*1264*/ 	.short	0x010a
        /*1266*/ 	.byte	0x3f
	.zero		1


	//   ....[93]....
        /*1268*/ 	.word	0x0001e240
        /*126c*/ 	.word	0x00000014
        /*1270*/ 	.word	0x00019c30
        /*1274*/ 	.short	0x010a
        /*1276*/ 	.byte	0x3f
	.zero		1


	//   ....[94]....
        /*1278*/ 	.word	0x0001e290
        /*127c*/ 	.word	0x0000000e
        /*1280*/ 	.word	0x00019c50
        /*1284*/ 	.short	0x010a
        /*1286*/ 	.byte	0x3f
	.zero		1


	//   ....[95]....
        /*1288*/ 	.word	0x0001e2e0
        /*128c*/ 	.word	0x0000000a
        /*1290*/ 	.word	0x00019c30
        /*1294*/ 	.short	0x010a
        /*1296*/ 	.byte	0x3f
	.zero		1


	//   ....[96]....
        /*1298*/ 	.word	0x0001e330
        /*129c*/ 	.word	0x0000000c
        /*12a0*/ 	.word	0x00019c50
        /*12a4*/ 	.short	0x010a
        /*12a6*/ 	.byte	0x3f
	.zero		1


	//   ....[97]....
        /*12a8*/ 	.word	0x0001e380
        /*12ac*/ 	.word	0x0000000c
        /*12b0*/ 	.word	0x00019c50
        /*12b4*/ 	.short	0x010a
        /*12b6*/ 	.byte	0x3f
	.zero		1


	//   ....[98]....
        /*12b8*/ 	.word	0x0001e520
        /*12bc*/ 	.word	0x00000016
        /*12c0*/ 	.word	0x00019c20
        /*12c4*/ 	.short	0x010a
        /*12c6*/ 	.byte	0x3f
	.zero		1


	//   ....[99]....
        /*12c8*/ 	.word	0x0001e570
        /*12cc*/ 	.word	0x00000008
        /*12d0*/ 	.word	0x00019ca0
        /*12d4*/ 	.short	0x010a
        /*12d6*/ 	.byte	0x3f
	.zero		1


	//   ....[100]....
        /*12d8*/ 	.word	0x0001e5c0
        /*12dc*/ 	.word	0x00000008
        /*12e0*/ 	.word	0x00019cc0
        /*12e4*/ 	.short	0x010a
        /*12e6*/ 	.byte	0x3f
	.zero		1


	//   ....[101]....
        /*12e8*/ 	.word	0x0001e610
        /*12ec*/ 	.word	0x00000008
        /*12f0*/ 	.word	0x00019ca0
        /*12f4*/ 	.short	0x010a
        /*12f6*/ 	.byte	0x3f
	.zero		1


	//   ....[102]....
        /*12f8*/ 	.word	0x0001e660
        /*12fc*/ 	.word	0x00000008
        /*1300*/ 	.word	0x00019cc0
        /*1304*/ 	.short	0x010a
        /*1306*/ 	.byte	0x3f
	.zero		1


	//   ....[103]....
        /*1308*/ 	.word	0x0001e790
        /*130c*/ 	.word	0x00000004
        /*1310*/ 	.word	0x00019c80
        /*1314*/ 	.short	0x010a
        /*1316*/ 	.byte	0x3f
	.zero		1


	//   ....[104]....
        /*1318*/ 	.word	0x0001eb80
        /*131c*/ 	.word	0x00000004
        /*1320*/ 	.word	0x00019c40
        /*1324*/ 	.short	0x010a
        /*1326*/ 	.byte	0x3f
	.zero		1


	//   ....[105]....
        /*1328*/ 	.word	0x0001f220
        /*132c*/ 	.word	0x00000016
        /*1330*/ 	.word	0x00019c20
        /*1334*/ 	.short	0x010a
        /*1336*/ 	.byte	0x3f
	.zero		1


	//   ....[106]....
        /*1338*/ 	.word	0x0001f270
        /*133c*/ 	.word	0x00000000
        /*1340*/ 	.word	0x00019c80
        /*1344*/ 	.short	0x010a
        /*1346*/ 	.byte	0x3f
	.zero		1


	//   ....[107]....
        /*1348*/ 	.word	0x0001f570
        /*134c*/ 	.word	0x00000000
        /*1350*/ 	.word	0x00019c40
        /*1354*/ 	.short	0x010a
        /*1356*/ 	.byte	0x3f
	.zero		1


	//   ....[108]....
        /*1358*/ 	.word	0x0001f820
        /*135c*/ 	.word	0x00000002
        /*1360*/ 	.word	0x00019c70
        /*1364*/ 	.short	0x010a
        /*1366*/ 	.byte	0x3f
	.zero		1


	//   ....[109]....
        /*1368*/ 	.word	0x0001f870
        /*136c*/ 	.word	0x00000002
        /*1370*/ 	.word	0x00019c60
        /*1374*/ 	.short	0x010a
        /*1376*/ 	.byte	0x3f
	.zero		1


	//   ....[110]....
        /*1378*/ 	.word	0x0001f8c0
        /*137c*/ 	.word	0x00000003
        /*1380*/ 	.word	0x00019c70
        /*1384*/ 	.short	0x010a
        /*1386*/ 	.byte	0x3f
	.zero		1


	//   ....[111]....
        /*1388*/ 	.word	0x0001f910
        /*138c*/ 	.word	0x00000003
        /*1390*/ 	.word	0x00019c60
        /*1394*/ 	.short	0x010a
        /*1396*/ 	.byte	0x3f
	.zero		1


	//   ....[112]....
        /*1398*/ 	.word	0x000202b0
        /*139c*/ 	.word	0x00000005
        /*13a0*/ 	.word	0x00019c20
        /*13a4*/ 	.short	0x010a
        /*13a6*/ 	.byte	0x3f
	.zero		1


	//   ....[113]....
        /*13a8*/ 	.word	0x00020450
        /*13ac*/ 	.word	0x00000003
        /*13b0*/ 	.word	0x00019c40
        /*13b4*/ 	.short	0x010a
        /*13b6*/ 	.byte	0x3f
	.zero		1


	//   ....[114]....
        /*13b8*/ 	.word	0x000204a0
        /*13bc*/ 	.word	0x00000017
        /*13c0*/ 	.word	0x00019c40
        /*13c4*/ 	.short	0x010a
        /*13c6*/ 	.byte	0x3f
	.zero		1


	//   ....[115]....
        /*13c8*/ 	.word	0x000204f0
        /*13cc*/ 	.word	0x00000003
        /*13d0*/ 	.word	0x00019c60
        /*13d4*/ 	.short	0x010a
        /*13d6*/ 	.byte	0x3f
	.zero		1


	//   ....[116]....
        /*13d8*/ 	.word	0x00020540
        /*13dc*/ 	.word	0x00000017
        /*13e0*/ 	.word	0x00019c60
        /*13e4*/ 	.short	0x010a
        /*13e6*/ 	.byte	0x3f
	.zero		1


	//   ....[117]....
        /*13e8*/ 	.word	0x00020590
        /*13ec*/ 	.word	0x00000003
        /*13f0*/ 	.word	0x00019c80
        /*13f4*/ 	.short	0x010a
        /*13f6*/ 	.byte	0x3f
	.zero		1


	//----- nvinfo : EIATTR_NUM_MBARRIERS
	.align		4
.L_327:
        /*13f8*/ 	.byte	0x03, 0x38
        /*13fa*/ 	.short	0x0016


	//----- nvinfo : EIATTR_EXIT_INSTR_OFFSETS
	.align		4
        /*13fc*/ 	.byte	0x04, 0x1c
        /*13fe*/ 	.short	(.L_329 - .L_328)


	//   ....[0]....
.L_328:
        /*1400*/ 	.word	0x0001d930


	//----- nvinfo : EIATTR_MAX_THREADS
	.align		4
.L_329:
        /*1404*/ 	.byte	0x04, 0x05
        /*1406*/ 	.short	(.L_331 - .L_330)
.L_330:
        /*1408*/ 	.word	0x00000200
        /*140c*/ 	.word	0x00000001
        /*1410*/ 	.word	0x00000001


	//----- nvinfo : EIATTR_CRS_STACK_SIZE
	.align		4
.L_331:
        /*1414*/ 	.byte	0x04, 0x1e
        /*1416*/ 	.short	(.L_333 - .L_332)
.L_332:
        /*1418*/ 	.word	0x00000000


	//----- nvinfo : EIATTR_CBANK_PARAM_SIZE
	.align		4
.L_333:
        /*141c*/ 	.byte	0x03, 0x19
        /*141e*/ 	.short	0x0af0


	//----- nvinfo : EIATTR_PARAM_CBANK
	.align		4
        /*1420*/ 	.byte	0x04, 0x0a
        /*1422*/ 	.short	(.L_335 - .L_334)
	.align		4
.L_334:
        /*1424*/ 	.word	index@(.nv.constant0._ZN7cutlass13device_kernelIN5flash11enable_sm90INS1_16FlashAttnFwdSm90INS1_25CollectiveMainloopFwdSm90ILi2EN4cute5tupleIJNS5_1CILi1EEES8_S8_EEENS6_IJNS7_ILi192EEENS7_ILi128EEENS7_ILi96EEEEEELi96ENS_12float_e4m3_tEfNS_4arch4Sm90ELb1ELb0ELb1ELb1ELb1ELb1ELb0ELb1ELb1ELb1ELb0ELb0EEENS1_21CollectiveEpilogueFwdINS6_IJSA_SC_SB_EEES9_NS_10bfloat16_tESG_Li384ELb1ELb1ELb0ELb1EEENS1_36VarlenDynamicPersistentTileSchedulerILi192ELi128ELi384ELi128ELb0ELb1ELb1ELb1ELb1ELb1EEEEEEEEEvNT_6ParamsE)
        /*1428*/ 	.short	0x0210
        /*142a*/ 	.short	0x0af0


	//----- nvinfo : EIATTR_SW_WAR
	.align		4
.L_335:
        /*142c*/ 	.byte	0x04, 0x36
        /*142e*/ 	.short	(.L_337 - .L_336)
.L_336:
        /*1430*/ 	.word	0x00000008
.L_337:


//--------------------- .nv.callgraph             --------------------------
	.section	.nv.callgraph,"",@"SHT_CUDA_CALLGRAPH"
	.align	4
	.sectionentsize	8
	.align		4
        /*0000*/ 	.word	0x00000000
	.align		4
        /*0004*/ 	.word	0xffffffff
	.align		4
        /*0008*/ 	.word	index@(_ZN7cutlass13device_kernelIN5flash11enable_sm90INS1_16FlashAttnFwdSm90INS1_25CollectiveMainloopFwdSm90ILi2EN4cute5tupleIJNS5_1CILi1EEES8_S8_EEENS6_IJNS7_ILi192EEENS7_ILi128EEENS7_ILi96EEEEEELi96ENS_12float_e4m3_tEfNS_4arch4Sm90ELb0ELb0ELb1ELb0ELb1ELb0ELb0ELb1ELb1ELb1ELb0ELb0EEENS1_21CollectiveEpilogueFwdINS6_IJSA_SC_SB_EEES9_NS_10bfloat16_tESG_Li384ELb0ELb1ELb0ELb1EEENS1_29StaticPersistentTileSchedulerILb0EEEEEEEEEvNT_6ParamsE)
	.align		4
        /*000c*/ 	.word	index@(__assertfail)
	.align		4
        /*0010*/ 	.word	index@(_ZN7cutlass13device_kernelIN5flash11enable_sm90INS1_16FlashAttnFwdSm90INS1_25CollectiveMainloopFwdSm90ILi2EN4cute5tupleIJNS5_1CILi1EEES8_S8_EEENS6_IJNS7_ILi192EEENS7_ILi128EEENS7_ILi96EEEEEELi96ENS_12float_e4m3_tEfNS_4arch4Sm90ELb0ELb0ELb1ELb1ELb1ELb0ELb0ELb1ELb1ELb1ELb0ELb0EEENS1_21CollectiveEpilogueFwdINS6_IJSA_SC_SB_EEES9_NS_10bfloat16_tESG_Li384ELb1ELb1ELb0ELb1EEENS1_36VarlenDynamicPersistentTileSchedulerILi192ELi128ELi384ELi128ELb0ELb1ELb1ELb0ELb1ELb1EEEEEEEEEvNT_6ParamsE)
	.align		4
        /*0014*/ 	.word	index@(__assertfail)
	.align		4
        /*0018*/ 	.word	index@(_ZN7cutlass13device_kernelIN5flash11enable_sm90INS1_16FlashAttnFwdSm90INS1_25CollectiveMainloopFwdSm90ILi2EN4cute5tupleIJNS5_1CILi1EEES8_S8_EEENS6_IJNS7_ILi192EEENS7_ILi128EEENS7_ILi96EEEEEELi96ENS_12float_e4m3_tEfNS_4arch4Sm90ELb0ELb0ELb1ELb1ELb1ELb1ELb0ELb1ELb1ELb1ELb0ELb0EEENS1_21CollectiveEpilogueFwdINS6_IJSA_SC_SB_EEES9_NS_10bfloat16_tESG_Li384ELb1ELb1ELb0ELb1EEENS1_36VarlenDynamicPersistentTileSchedulerILi192ELi128ELi384ELi128ELb0ELb1ELb1ELb0ELb1ELb1EEEEEEEEEvNT_6ParamsE)
	.align		4
        /*001c*/ 	.word	index@(__assertfail)
	.align		4
        /*0020*/ 	.word	index@(_ZN7cutlass13device_kernelIN5flash11enable_sm90INS1_16FlashAttnFwdSm90INS1_25CollectiveMainloopFwdSm90ILi2EN4cute5tupleIJNS5_1CILi1EEES8_S8_EEENS6_IJNS7_ILi192EEENS7_ILi128EEENS7_ILi96EEEEEELi96ENS_12float_e4m3_tEfNS_4arch4Sm90ELb0ELb1ELb1ELb0ELb1ELb0ELb0ELb1ELb1ELb1ELb0ELb0EEENS1_21CollectiveEpilogueFwdINS6_IJSA_SC_SB_EEES9_NS_10bfloat16_tESG_Li384ELb0ELb1ELb0ELb1EEENS1_30DynamicPersistentTileSchedulerILi384ELi128ELb0ELb1ELb1EEEEEEEEEvNT_6ParamsE)
	.align		4
        /*0024*/ 	.word	index@(__assertfail)
	.align		4
        /*0028*/ 	.word	index@(_ZN7cutlass13device_kernelIN5flash11enable_sm90INS1_16FlashAttnFwdSm90INS1_25CollectiveMainloopFwdSm90ILi2EN4cute5tupleIJNS5_1CILi1EEES8_S8_EEENS6_IJNS7_ILi192EEENS7_ILi128EEENS7_ILi96EEEEEELi96ENS_12float_e4m3_tEfNS_4arch4Sm90ELb0ELb1ELb1ELb1ELb1ELb0ELb0ELb1ELb1ELb1ELb0ELb0EEENS1_21CollectiveEpilogueFwdINS6_IJSA_SC_SB_EEES9_NS_10bfloat16_tESG_Li384ELb1ELb1ELb0ELb1EEENS1_36VarlenDynamicPersistentTileSchedulerILi192ELi128ELi384ELi128ELb0ELb1ELb1ELb1ELb0ELb1EEEEEEEEEvNT_6ParamsE)
	.align		4
        /*002c*/ 	.word	index@(__assertfail)
	.align		4
        /*0030*/ 	.word	index@(_ZN7cutlass13device_kernelIN5flash11enable_sm90INS1_16FlashAttnFwdSm90INS1_25CollectiveMainloopFwdSm90ILi2EN4cute5tupleIJNS5_1CILi1EEES8_S8_EEENS6_IJNS7_ILi192EEENS7_ILi128EEENS7_ILi96EEEEEELi96ENS_12float_e4m3_tEfNS_4arch4Sm90ELb0ELb1ELb1ELb1ELb1ELb1ELb0ELb1ELb1ELb1ELb0ELb0EEENS1_21CollectiveEpilogueFwdINS6_IJSA_SC_SB_EEES9_NS_10bfloat16_tESG_Li384ELb1ELb1ELb0ELb1EEENS1_36VarlenDynamicPersistentTileSchedulerILi192ELi128ELi384ELi128ELb0ELb1ELb1ELb1ELb0ELb1EEEEEEEEEvNT_6ParamsE)
	.align		4
        /*0034*/ 	.word	index@(__assertfail)
	.align		4
        /*0038*/ 	.word	index@(_ZN7cutlass13device_kernelIN5flash11enable_sm90INS1_16FlashAttnFwdSm90INS1_25CollectiveMainloopFwdSm90ILi2EN4cute5tupleIJNS5_1CILi1EEES8_S8_EEENS6_IJNS7_ILi192EEENS7_ILi128EEENS7_ILi96EEEEEELi96ENS_12float_e4m3_tEfNS_4arch4Sm90ELb1ELb0ELb1ELb0ELb1ELb0ELb0ELb1ELb1ELb1ELb0ELb0EEENS1_21CollectiveEpilogueFwdINS6_IJSA_SC_SB_EEES9_NS_10bfloat16_tESG_Li384ELb0ELb1ELb0ELb1EEENS1_30DynamicPersistentTileSchedulerILi384ELi128ELb0ELb1ELb1EEEEEEEEEvNT_6ParamsE)
	.align		4
        /*003c*/ 	.word	index@(__assertfail)
	.align		4
        /*0040*/ 	.word	index@(_ZN7cutlass13device_kernelIN5flash11enable_sm90INS1_16FlashAttnFwdSm90INS1_25CollectiveMainloopFwdSm90ILi2EN4cute5tupleIJNS5_1CILi1EEES8_S8_EEENS6_IJNS7_ILi192EEENS7_ILi128EEENS7_ILi96EEEEEELi96ENS_12float_e4m3_tEfNS_4arch4Sm90ELb1ELb0ELb1ELb1ELb1ELb0ELb0ELb1ELb1ELb1ELb0ELb0EEENS1_21CollectiveEpilogueFwdINS6_IJSA_SC_SB_EEES9_NS_10bfloat16_tESG_Li384ELb1ELb1ELb0ELb1EEENS1_36VarlenDynamicPersistentTileSchedulerILi192ELi128ELi384ELi128ELb0ELb1ELb1ELb1ELb1ELb1EEEEEEEEEvNT_6ParamsE)
	.align		4
        /*0044*/ 	.word	index@(__assertfail)
	.align		4
        /*0048*/ 	.word	index@(_ZN7cutlass13device_kernelIN5flash11enable_sm90INS1_16FlashAttnFwdSm90INS1_25CollectiveMainloopFwdSm90ILi2EN4cute5tupleIJNS5_1CILi1EEES8_S8_EEENS6_IJNS7_ILi192EEENS7_ILi128EEENS7_ILi96EEEEEELi96ENS_12float_e4m3_tEfNS_4arch4Sm90ELb1ELb0ELb1ELb1ELb1ELb1ELb0ELb1ELb1ELb1ELb0ELb0EEENS1_21CollectiveEpilogueFwdINS6_IJSA_SC_SB_EEES9_NS_10bfloat16_tESG_Li384ELb1ELb1ELb0ELb1EEENS1_36VarlenDynamicPersistentTileSchedulerILi192ELi128ELi384ELi128ELb0ELb1ELb1ELb1ELb1ELb1EEEEEEEEEvNT_6ParamsE)
	.align		4
        /*004c*/ 	.word	index@(__assertfail)
	.align		4
        /*0050*/ 	.word	0x00000000
	.align		4
        /*0054*/ 	.word	0xfffffffe
	.align		4
        /*0058*/ 	.word	0x00000000
	.align		4
        /*005c*/ 	.word	0xfffffffd
	.align		4
        /*0060*/ 	.word	0x00000000
	.align		4
        /*0064*/ 	.word	0xfffffffc


//--------------------- .nv.constant4             --------------------------
	.section	.nv.constant4,"a",@progbits
	.align	8
	.align		8
.nv.constant4:
        /*0000*/ 	.dword	__assertfail
	.align		8
        /*0008*/ 	.dword	__unnamed_1
	.align		8
        /*0010*/ 	.dword	__unnamed_2
	.align		8
        /*0018*/ 	.dword	__unnamed_3
	.align		8
        /*0020*/ 	.dword	__unnamed_4
	.align		8
        /*0028*/ 	.dword	__unnamed_5
	.align		8
        /*0030*/ 	.dword	__unnamed_6
	.align		8
        /*0038*/ 	.dword	_ZZN5flash28permute_output_fp8_VcolmajorIN4cute6TensorINS1_11ArrayEngineIN7cutlass10bfloat16_tELm48EEENS1_6LayoutINS1_5tupleIJNS8_IJNS1_1CILi2EEESA_NS9_ILi12EEEEEENS9_ILi1EEESD_EEENS8_IJNS8_IJSD_SA_NS9_ILi4EEEEEENS9_ILi0EEESH_EEEEEEEEEvRT_E9upper_map
	.align		8
        /*0040*/ 	.dword	_ZN79_INTERNAL_5e63382a_43_flash_fwd_hdim96_e4m3_paged_softcap_sm90_cu_ea41c527_46484cuda3std3__45__cpo5beginE
	.align		8
        /*0048*/ 	.dword	_ZN79_INTERNAL_5e63382a_43_flash_fwd_hdim96_e4m3_paged_softcap_sm90_cu_ea41c527_46484cuda3std3__45__cpo3endE
	.align		8
        /*0050*/ 	.dword	_ZN79_INTERNAL_5e63382a_43_flash_fwd_hdim96_e4m3_paged_softcap_sm90_cu_ea41c527_46484cuda3std3__45__cpo6cbeginE
	.align		8
        /*0058*/ 	.dword	_ZN79_INTERNAL_5e63382a_43_flash_fwd_hdim96_e4m3_paged_softcap_sm90_cu_ea41c527_46484cuda3std3__45__cpo4cendE
	.align		8
        /*0060*/ 	.dword	_ZN79_INTERNAL_5e63382a_43_flash_fwd_hdim96_e4m3_paged_softcap_sm90_cu_ea41c527_46484cuda3std3__481_GLOBAL__N__5e63382a_43_flash_fwd_hdim96_e4m3_paged_softcap_sm90_cu_ea41c527_46486ignoreE
	.align		8
        /*0068*/ 	.dword	_ZN79_INTERNAL_5e63382a_43_flash_fwd_hdim96_e4m3_paged_softcap_sm90_cu_ea41c527_46484cuda3std3__419piecewise_constructE
	.align		8
        /*0070*/ 	.dword	_ZN79_INTERNAL_5e63382a_43_flash_fwd_hdim96_e4m3_paged_softcap_sm90_cu_ea41c527_46484cuda3std3__48in_placeE
	.align		8
        /*0078*/ 	.dword	_ZN79_INTERNAL_5e63382a_43_flash_fwd_hdim96_e4m3_paged_softcap_sm90_cu_ea41c527_46484cuda3std6ranges3__45__cpo4swapE
	.align		8
        /*0080*/ 	.dword	_ZN79_INTERNAL_5e63382a_43_flash_fwd_hdim96_e4m3_paged_softcap_sm90_cu_ea41c527_46484cuda3std6ranges3__45__cpo9iter_moveE
	.align		8
        /*0088*/ 	.dword	_ZN79_INTERNAL_5e63382a_43_flash_fwd_hdim96_e4m3_paged_softcap_sm90_cu_ea41c527_46484cute7productE
	.align		8
        /*0090*/ 	.dword	_ZN79_INTERNAL_5e63382a_43_flash_fwd_hdim96_e4m3_paged_softcap_sm90_cu_ea41c527_46484cute1_E
	.align		8
        /*0098*/ 	.dword	$str$23
	.align		8
        /*00a0*/ 	.dword	$str$24


//--------------------- .text._ZN7cutlass13device_kernelIN5flash11enable_sm90INS1_16FlashAttnFwdSm90INS1_25CollectiveMainloopFwdSm90ILi2EN4cute5tupleIJNS5_1CILi1EEES8_S8_EEENS6_IJNS7_ILi192EEENS7_ILi128EEENS7_ILi96EEEEEELi96ENS_12float_e4m3_tEfNS_4arch4Sm90ELb0ELb0ELb1ELb0ELb1ELb0ELb0ELb1ELb1ELb1ELb0ELb0EEENS1_21CollectiveEpilogueFwdINS6_IJSA_SC_SB_EEES9_NS_10bfloat16_tESG_Li384ELb0ELb1ELb0ELb1EEENS1_29StaticPersistentTileSchedulerILb0EEEEEEEEEvNT_6ParamsE --------------------------
	.section	.text._ZN7cutlass13device_kernelIN5flash11enable_sm90INS1_16FlashAttnFwdSm90INS1_25CollectiveMainloopFwdSm90ILi2EN4cute5tupleIJNS5_1CILi1EEES8_S8_EEENS6_IJNS7_ILi192EEENS7_ILi128EEENS7_ILi96EEEEEELi96ENS_12float_e4m3_tEfNS_4arch4Sm90ELb0ELb0ELb1ELb0ELb1ELb0ELb0ELb1ELb1ELb1ELb0ELb0EEENS1_21CollectiveEpilogueFwdINS6_IJSA_SC_SB_EEES9_NS_10bfloat16_tESG_Li384ELb0ELb1ELb0ELb1EEENS1_29StaticPersistentTileSchedulerILb0EEEEEEEEEvNT_6ParamsE,"ax",@progbits
	.align	128
.text._ZN7cutlass13device_kernelIN5flash11enable_sm90INS1_16FlashAttnFwdSm90INS1_25CollectiveMainloopFwdSm90ILi2EN4cute5tupleIJNS5_1CILi1EEES8_S8_EEENS6_IJNS7_ILi192EEENS7_ILi128EEENS7_ILi96EEEEEELi96ENS_12float_e4m3_tEfNS_4arch4Sm90ELb0ELb0ELb1ELb0ELb1ELb0ELb0ELb1ELb1ELb1ELb0ELb0EEENS1_21CollectiveEpilogueFwdINS6_IJSA_SC_SB_EEES9_NS_10bfloat16_tESG_Li384ELb0ELb1ELb0ELb1EEENS1_29StaticPersistentTileSchedulerILb0EEEEEEEEEvNT_6ParamsE:
        .type           _ZN7cutlass13device_kernelIN5flash11enable_sm90INS1_16FlashAttnFwdSm90INS1_25CollectiveMainloopFwdSm90ILi2EN4cute5tupleIJNS5_1CILi1EEES8_S8_EEENS6_IJNS7_ILi192EEENS7_ILi128EEENS7_ILi96EEEEEELi96ENS_12float_e4m3_tEfNS_4arch4Sm90ELb0ELb0ELb1ELb0ELb1ELb0ELb0ELb1ELb1ELb1ELb0ELb0EEENS1_21CollectiveEpilogueFwdINS6_IJSA_SC_SB_EEES9_NS_10bfloat16_tESG_Li384ELb0ELb1ELb0ELb1EEENS1_29StaticPersistentTileSchedulerILb0EEEEEEEEEvNT_6ParamsE,@function
        .size           _ZN7cutlass13device_kernelIN5flash11enable_sm90INS1_16FlashAttnFwdSm90INS1_25CollectiveMainloopFwdSm90ILi2EN4cute5tupleIJNS5_1CILi1EEES8_S8_EEENS6_IJNS7_ILi192EEENS7_ILi128EEENS7_ILi96EEEEEELi96ENS_12float_e4m3_tEfNS_4arch4Sm90ELb0ELb0ELb1ELb0ELb1ELb0ELb0ELb1ELb1ELb1ELb0ELb0EEENS1_21CollectiveEpilogueFwdINS6_IJSA_SC_SB_EEES9_NS_10bfloat16_tESG_Li384ELb0ELb1ELb0ELb1EEENS1_29StaticPersistentTileSchedulerILb0EEEEEEEEEvNT_6ParamsE,(.L_x_2578 - _ZN7cutlass13device_kernelIN5flash11enable_sm90INS1_16FlashAttnFwdSm90INS1_25CollectiveMainloopFwdSm90ILi2EN4cute5tupleIJNS5_1CILi1EEES8_S8_EEENS6_IJNS7_ILi192EEENS7_ILi128EEENS7_ILi96EEEEEELi96ENS_12float_e4m3_tEfNS_4arch4Sm90ELb0ELb0ELb1ELb0ELb1ELb0ELb0ELb1ELb1ELb1ELb0ELb0EEENS1_21CollectiveEpilogueFwdINS6_IJSA_SC_SB_EEES9_NS_10bfloat16_tESG_Li384ELb0ELb1ELb0ELb1EEENS1_29StaticPersistentTileSchedulerILb0EEEEEEEEEvNT_6ParamsE)
        .other          _ZN7cutlass13device_kernelIN5flash11enable_sm90INS1_16FlashAttnFwdSm90INS1_25CollectiveMainloopFwdSm90ILi2EN4cute5tupleIJNS5_1CILi1EEES8_S8_EEENS6_IJNS7_ILi192EEENS7_ILi128EEENS7_ILi96EEEEEELi96ENS_12float_e4m3_tEfNS_4arch4Sm90ELb0ELb0ELb1ELb0ELb1ELb0ELb0ELb1ELb1ELb1ELb0ELb0EEENS1_21CollectiveEpilogueFwdINS6_IJSA_SC_SB_EEES9_NS_10bfloat16_tESG_Li384ELb0ELb1ELb0ELb1EEENS1_29StaticPersistentTileSchedulerILb0EEEEEEEEEvNT_6ParamsE,@"STO_CUDA_ENTRY STV_DEFAULT"
_ZN7cutlass13device_kernelIN5flash11enable_sm90INS1_16FlashAttnFwdSm90INS1_25CollectiveMainloopFwdSm90ILi2EN4cute5tupleIJNS5_1CILi1EEES8_S8_EEENS6_IJNS7_ILi192EEENS7_ILi128EEENS7_ILi96EEEEEELi96ENS_12float_e4m3_tEfNS_4arch4Sm90ELb0ELb0ELb1ELb0ELb1ELb0ELb0ELb1ELb1ELb1ELb0ELb0EEENS1_21CollectiveEpilogueFwdINS6_IJSA_SC_SB_EEES9_NS_10bfloat16_tESG_Li384ELb0ELb1ELb0ELb1EEENS1_29StaticPersistentTileSchedulerILb0EEEEEEEEEvNT_6ParamsE:
[----:B------:R-:W0:Y:S02]  /*0000*/  LDC R1, c[0x0][0x28] ;  /* 0x00000a00ff017b82 */ /* 0x000e240000000800 */
[----:B0-----:R-:W-:Y:S01]  /*0010*/  VIADD R1, R1, 0xfffffff0 ;  /* 0xfffffff001017836 */ /* 0x001fe20000000000 */
[----:B------:R-:W0:Y:S01]  /*0020*/  S2R R3, SR_TID.X ;  /* 0x0000000000037919 */ /* 0x000e220000002100 */
[----:B------:R-:W-:Y:S01]  /*0030*/  ELECT P0, URZ, PT ;  /* 0x00000000003f782f */ /* 0x000fe20003800000 */
[----:B------:R-:W-:Y:S01]  /*0040*/  UMOV UR4, 0x80 ;  /* 0x0000008000047882 */ /* 0x000fe20000000000 */
[----:B------:R-:W-:Y:S01]  /*0050*/  UMOV UR7, 0x180 ;  /* 0x0000018000077882 */ /* 0x000fe20000000000 */
[----:B0-----:R-:W-:-:S05]  /*0060*/  SHF.R.U32.HI R0, RZ, 0x5, R3 ;  /* 0x00000005ff007819 */ /* 0x001fca0000011603 */
[----:B------:R-:W0:Y:S02]  /*0070*/  SHFL.IDX PT, R2, R0, RZ, 0x1f ;  /* 0x00001fff00027589 */ /* 0x000e2400000e0000 */
[C---:B0-----:R-:W-:Y:S02]  /*0080*/  ISETP.NE.OR P0, PT, R2.reuse, RZ, !P0 ;  /* 0x000000ff0200720c */ /* 0x041fe40004705670 */
[----:B------:R-:W-:Y:S02]  /*0090*/  ISETP.NE.AND P1, PT, R2, RZ, PT ;  /* 0x000000ff0200720c */ /* 0x000fe40003f25270 */
[----:B------:R-:W-:-:S06]  /*00a0*/  SHF.R.U32.HI R2, RZ, 0x7, R3 ;  /* 0x00000007ff027819 */ /* 0x000fcc0000011603 */
[----:B------:R-:W0:Y:S03]  /*00b0*/  SHFL.IDX PT, R2, R2, RZ, 0x1f ;  /* 0x00001fff02027589 */ /* 0x000e2600000e0000 */
[----:B------:R-:W-:Y:S01]  /*00c0*/  VOTEU.ALL UP0, P0 ;  /* 0x00000000003f7886 */ /* 0x000fe20000000000 */
[----:B------:R-:W-:-:S04]  /*00d0*/  VOTEU.ALL UP1, P0 ;  /* 0x00000000003f7886 */ /* 0x000fc80000020000 */
[----:B------:R-:W1:Y:S01]  /*00e0*/  @!UP0 S2UR UR8, SR_CgaCtaId ;  /* 0x00000000000889c3 */ /* 0x000e620000008800 */
[----:B------:R-:W-:Y:S01]  /*00f0*/  @!UP0 UMOV UR6, 0x400 ;  /* 0x0000040000068882 */ /* 0x000fe20000000000 */
[----:B------:R-:W-:-:S04]  /*0100*/  @!UP0 UIADD3 UR4, -UR4, 0x100000, URZ ;  /* 0x0010000004048890 */ /* 0x000fc8000fffe13f */
[----:B------:R-:W-:Y:S02]  /*0110*/  @!UP0 USHF.L.U32 UR5, UR4, 0xb, URZ ;  /* 0x0000000b04058899 */ /* 0x000fe4000800063f */
[----:B------:R-:W-:Y:S02]  /*0120*/  @!UP0 USHF.L.U32 UR4, UR4, 0x1, URZ ;  /* 0x0000000104048899 */ /* 0x000fe4000800063f */
[----:B-1----:R-:W-:Y:S02]  /*0130*/  @!UP0 ULEA UR8, UR8, UR6, 0x18 ;  /* 0x0000000608088291 */ /* 0x002fe4000f8ec03f */
[----:B------:R-:W-:-:S04]  /*0140*/  @!UP0 UIADD3 UR6, -UR7, 0x100000, URZ ;  /* 0x0010000007068890 */ /* 0x000fc8000fffe13f */
[----:B------:R-:W-:Y:S02]  /*0150*/  @!UP0 USHF.L.U32 UR7, UR6, 0xb, URZ ;  /* 0x0000000b06078899 */ /* 0x000fe4000800063f */
[----:B------:R-:W-:Y:S01]  /*0160*/  @!UP0 USHF.L.U32 UR6, UR6, 0x1, URZ ;  /* 0x0000000106068899 */ /* 0x000fe2000800063f */
[----:B------:R-:W-:-:S05]  /*0170*/  VOTEU.ALL UP0, P0 ;  /* 0x00000000003f7886 */ /* 0x000fca0000000000 */
[----:B------:R1:W2:Y:S06]  /*0180*/  @!UP0 SYNCS.EXCH.64 URZ, [UR8+0x19c00], UR4 ;  /* 0x019c0004083f85b2 */ /* 0x0002ac0008000100 */
[----:B------:R1:W3:Y:S02]  /*0190*/  @!UP1 SYNCS.EXCH.64 URZ, [UR8+0x19c20], UR6 ;  /* 0x019c2006083f95b2 */ /* 0x0002e40008000100 */
[----:B01----:R-:W-:Y:S05]  /*01a0*/  @P1 BRA `(.L_x_0) ;  /* 0x0000000000481947 */ /* 0x003fea0003800000 */
[----:B------:R-:W0:Y:S01]  /*01b0*/  S2UR UR5, SR_CgaCtaId ;  /* 0x00000000000579c3 */ /* 0x000e220000008800 */
[----:B------:R-:W-:Y:S01]  /*01c0*/  UMOV UR4, 0x400 ;  /* 0x0000040000047882 */ /* 0x000fe20000000000 */
[----:B------:R-:W-:Y:S01]  /*01d0*/  UMOV UR6, 0x80 ;  /* 0x0000008000067882 */ /* 0x000fe20000000000 */
[----:B------:R-:W-:Y:S01]  /*01e0*/  UMOV UR7, 0x180 ;  /* 0x0000018000077882 */ /* 0x000fe20000000000 */
[----:B------:R-:W-:Y:S01]  /*01f0*/  ELECT P0, URZ, PT ;  /* 0x00000000003f782f */ /* 0x000fe20003800000 */
[----:B0-----:R-:W-:Y:S02]  /*0200*/  ULEA UR8, UR5, UR4, 0x18 ;  /* 0x0000000405087291 */ /* 0x001fe4000f8ec03f */
[----:B------:R-:W-:-:S04]  /*0210*/  UIADD3 UR4, -UR6, 0x100000, URZ ;  /* 0x0010000006047890 */ /* 0x000fc8000fffe13f */
[----:B------:R-:W-:Y:S02]  /*0220*/  USHF.L.U32 UR5, UR4, 0xb, URZ ;  /* 0x0000000b04057899 */ /* 0x000fe4000800063f */
[----:B------:R-:W-:Y:S02]  /*0230*/  USHF.L.U32 UR4, UR4, 0x1, URZ ;  /* 0x0000000104047899 */ /* 0x000fe4000800063f */
[----:B------:R-:W-:-:S04]  /*0240*/  UIADD3 UR6, -UR7, 0x100000, URZ ;  /* 0x0010000007067890 */ /* 0x000fc8000fffe13f */
[----:B------:R-:W-:Y:S02]  /*0250*/  USHF.L.U32 UR7, UR6, 0xb, URZ ;  /* 0x0000000b06077899 */ /* 0x000fe4000800063f */
[----:B------:R-:W-:Y:S01]  /*0260*/  USHF.L.U32 UR6, UR6, 0x1, URZ ;  /* 0x0000000106067899 */ /* 0x000fe2000800063f */
[----:B------:R-:W0:Y:S03]  /*0270*/  FENCE.VIEW.ASYNC.S ;  /* 0x00000000000073c6 */ /* 0x000e260000000000 */
[----:B0-----:R0:W1:Y:S08]  /*0280*/  SYNCS.EXCH.64 URZ, [UR8+0x19c30], UR4 ;  /* 0x019c3004083f75b2 */ /* 0x0010700008000100 */
[----:B------:R0:W4:Y:S01]  /*0290*/  SYNCS.EXCH.64 URZ, [UR8+0x19c40], UR6 ;  /* 0x019c4006083f75b2 */ /* 0x0001220008000100 */
[----:B------:R0:W0:Y:S01]  /*02a0*/  SYNCS.EXCH.64 URZ, [UR8+0x19c38], UR4 ;  /* 0x019c3804083f75b2 */ /* 0x0000220008000100 */
[----:B------:R0:W0:Y:S01]  /*02b0*/  SYNCS.EXCH.64 URZ, [UR8+0x19c48], UR6 ;  /* 0x019c4806083f75b2 */ /* 0x0000220008000100 */
[----:B------:R-:W-:Y:S01]  /*02c0*/  NOP ;  /* 0x0000000000007918 */ /* 0x000fe20000000000 */
.L_x_0:
[----:B------:R-:W5:Y:S01]  /*02d0*/  SHFL.IDX PT, R3, R0, RZ, 0x1f ;  /* 0x00001fff00037589 */ /* 0x000f6200000e0000 */
[----:B------:R-:W-:Y:S01]  /*02e0*/  NOP ;  /* 0x0000000000007918 */ /* 0x000fe20000000000 */
[----:B-----5:R-:W-:-:S13]  /*02f0*/  ISETP.NE.AND P0, PT, R3, RZ, PT ;  /* 0x000000ff0300720c */ /* 0x020fda0003f05270 */
[----:B------:R-:W-:Y:S05]  /*0300*/  @P0 BRA `(.L_x_1) ;  /* 0x0000000000480947 */ /* 0x000fea0003800000 */
[----:B0-----:R-:W0:Y:S01]  /*0310*/  S2UR UR5, SR_CgaCtaId ;  /* 0x00000000000579c3 */ /* 0x001e220000008800 */
        /* <DEDUP_REMOVED lines=12> */
[----:B0-----:R0:W0:Y:S08]  /*03e0*/  SYNCS.EXCH.64 URZ, [UR8+0x19c50], UR4 ;  /* 0x019c5004083f75b2 */ /* 0x0010300008000100 */
[----:B------:R0:W0:Y:S01]  /*03f0*/  SYNCS.EXCH.64 URZ, [UR8+0x19c60], UR6 ;  /* 0x019c6006083f75b2 */ /* 0x0000220008000100 */
[----:B------:R0:W0:Y:S01]  /*0400*/  SYNCS.EXCH.64 URZ, [UR8+0x19c58], UR4 ;  /* 0x019c5804083f75b2 */ /* 0x0000220008000100 */
[----:B------:R0:W0:Y:S01]  /*0410*/  SYNCS.EXCH.64 URZ, [UR8+0x19c68], UR6 ;  /* 0x019c6806083f75b2 */ /* 0x0000220008000100 */
[----:B------:R-:W-:Y:S01]  /*0420*/  NOP ;  /* 0x0000000000007918 */ /* 0x000fe20000000000 */
.L_x_1:
[----:B------:R-:W5:Y:S01]  /*0430*/  SHFL.IDX PT, R3, R0, RZ, 0x1f ;  /* 0x00001fff00037589 */ /* 0x000f6200000e0000 */
[----:B------:R-:W-:Y:S01]  /*0440*/  NOP ;  /* 0x0000000000007918 */ /* 0x000fe20000000000 */
[----:B-----5:R-:W-:-:S13]  /*0450*/  ISETP.NE.AND P0, PT, R3, RZ, PT ;  /* 0x000000ff0300720c */ /* 0x020fda0003f05270 */
[----:B------:R-:W-:Y:S05]  /*0460*/  @P0 BRA `(.L_x_2) ;  /* 0x0000000000380947 */ /* 0x000fea0003800000 */
[----:B0-----:R-:W0:Y:S01]  /*0470*/  S2UR UR5, SR_CgaCtaId ;  /* 0x00000000000579c3 */ /* 0x001e220000008800 */
[----:B------:R-:W-:Y:S01]  /*0480*/  UMOV UR4, 0x400 ;  /* 0x0000040000047882 */ /* 0x000fe20000000000 */
[----:B------:R-:W-:Y:S01]  /*0490*/  UMOV UR7, 0x80 ;  /* 0x0000008000077882 */ /* 0x000fe20000000000 */
[----:B------:R-:W-:Y:S01]  /*04a0*/  ELECT P0, URZ, PT ;  /* 0x00000000003f782f */ /* 0x000fe20003800000 */
[----:B0-----:R-:W-:Y:S02]  /*04b0*/  ULEA UR6, UR5, UR4, 0x18 ;  /* 0x0000000405067291 */ /* 0x001fe4000f8ec03f */
[----:B------:R-:W-:-:S04]  /*04c0*/  UIADD3 UR4, -UR7, 0x100000, URZ ;  /* 0x0010000007047890 */ /* 0x000fc8000fffe13f */
[----:B------:R-:W-:Y:S02]  /*04d0*/  USHF.L.U32 UR5, UR4, 0xb, URZ ;  /* 0x0000000b04057899 */ /* 0x000fe4000800063f */
[----:B------:R-:W-:Y:S01]  /*04e0*/  USHF.L.U32 UR4, UR4, 0x1, URZ ;  /* 0x0000000104047899 */ /* 0x000fe2000800063f */
[----:B------:R-:W0:Y:S11]  /*04f0*/  FENCE.VIEW.ASYNC.S ;  /* 0x00000000000073c6 */ /* 0x000e360000000000 */
[----:B0-----:R0:W0:Y:S01]  /*0500*/  SYNCS.EXCH.64 URZ, [UR6+0x19c70], UR4 ;  /* 0x019c7004063f75b2 */ /* 0x0010220008000100 */
[----:B------:R0:W0:Y:S01]  /*0510*/  SYNCS.EXCH.64 URZ, [UR6+0x19c80], UR4 ;  /* 0x019c8004063f75b2 */ /* 0x0000220008000100 */
[----:B------:R0:W0:Y:S01]  /*0520*/  SYNCS.EXCH.64 URZ, [UR6+0x19c78], UR4 ;  /* 0x019c7804063f75b2 */ /* 0x0000220008000100 */
[----:B------:R0:W0:Y:S01]  /*0530*/  SYNCS.EXCH.64 URZ, [UR6+0x19c88], UR4 ;  /* 0x019c8804063f75b2 */ /* 0x0000220008000100 */
[----:B------:R-:W-:Y:S01]  /*0540*/  NOP ;  /* 0x0000000000007918 */ /* 0x000fe20000000000 */
.L_x_2:
        /* <DEDUP_REMOVED lines=22> */
.L_x_3:
[----:B------:R-:W5:Y:S01]  /*06b0*/  SHFL.IDX PT, R3, R0, RZ, 0x1f ;  /* 0x00001fff00037589 */ /* 0x000f6200000e0000 */
[----:B------:R-:W0:Y:S01]  /*06c0*/  S2UR UR47, SR_CgaCtaId ;  /* 0x00000000002f79c3 */ /* 0x000e220000008800 */
[----:B------:R-:W-:Y:S01]  /*06d0*/  R2UR UR9, R2 ;  /* 0x00000000020972ca */ /* 0x000fe200000e0000 */
[----:B------:R-:W-:Y:S01]  /*06e0*/  NOP ;  /* 0x0000000000007918 */ /* 0x000fe20000000000 */
[----:B-----5:R-:W-:-:S13]  /*06f0*/  ISETP.NE.AND P0, PT, R3, RZ, PT ;  /* 0x000000ff0300720c */ /* 0x020fda0003f05270 */
[----:B0-----:R-:W-:Y:S05]  /*0700*/  @P0 BRA `(.L_x_4) ;  /* 0x0000000000480947 */ /* 0x001fea0003800000 */
        /* <DEDUP_REMOVED lines=18> */
.L_x_4:
[----:B------:R-:W-:Y:S01]  /*0830*/  UISETP.NE.AND UP0, UPT, UR9, URZ, UPT ;  /* 0x0000003f0900728c */ /* 0x000fe2000bf05270 */
[----:B------:R-:W-:Y:S01]  /*0840*/  NOP ;  /* 0x0000000000007918 */ /* 0x000fe20000000000 */
[----:B------:R-:W-:Y:S01]  /*0850*/  UMOV UR41, 0x1 ;  /* 0x0000000100297882 */ /* 0x000fe20000000000 */
[----:B------:R-:W-:Y:S01]  /*0860*/  ULDC.64 UR36, c[0x0][0x208] ;  /* 0x0000820000247ab9 */ /* 0x000fe20000000a00 */
[----:B------:R-:W-:Y:S01]  /*0870*/  USEL UR41, UR41, 0x2, !UP0 ;  /* 0x0000000229297887 */ /* 0x000fe2000c000000 */
[----:B01234-:R-:W-:Y:S01]  /*0880*/  BAR.SYNC.DEFER_BLOCKING 0x0 ;  /* 0x0000000000007b1d */ /* 0x01ffe20000010000 */
[----:B------:R-:W-:-:S13]  /*0890*/  PLOP3.LUT P0, PT, PT, PT, UP0, 0x80, 0x0 ;  /* 0x000000000000781c */ /* 0x000fda0003f0f008 */
[----:B------:R-:W-:Y:S05]  /*08a0*/  @!P0 BRA `(.L_x_5) ;  /* 0x0000007400988947 */ /* 0x000fea0003800000 */
.L_x_6:
[----:B------:R-:W-:-:S08]  /*08b0*/  NOP ;  /* 0x0000000000007918 */ /* 0x000fd00000000000 */
[----:B------:R-:W0:Y:S02]  /*08c0*/  USETMAXREG.TRY_ALLOC.CTAPOOL UP0, 0xa0 ;  /* 0x000000a0000079c8 */ /* 0x000e240008000600 */
[----:B0-----:R-:W-:-:S13]  /*08d0*/  PLOP3.LUT P0, PT, PT, PT, UP0, 0x80, 0x0 ;  /* 0x000000000000781c */ /* 0x001fda0003f0f008 */
[----:B------:R-:W-:Y:S05]  /*08e0*/  @!P0 BRA `(.L_x_6) ;  /* 0xfffffffc00f08947 */ /* 0x000fea000383ffff */
[----:B------:R-:W0:Y:S08]  /*08f0*/  S2UR UR42, SR_CTAID.X ;  /* 0x00000000002a79c3 */ /* 0x000e300000002500 */
[----:B------:R-:W-:Y:S08]  /*0900*/  BAR.ARV 0x8, 0x200 ;  /* 0x0208000000007b1d */ /* 0x000ff00000002000 */
[----:B------:R-:W0:Y:S02]  /*0910*/  LDC R0, c[0x0][0xc34] ;  /* 0x00030d00ff007b82 */ /* 0x000e240000000800 */
[----:B0-----:R-:W-:-:S13]  /*0920*/  ISETP.LE.AND P0, PT, R0, UR42, PT ;  /* 0x0000002a00007c0c */ /* 0x001fda000bf03270 */
[----:B------:R-:W-:Y:S05]  /*0930*/  @P0 EXIT ;  /* 0x000000000000094d */ /* 0x000fea0003800000 */
[----:B------:R-:W0:Y:S01]  /*0940*/  S2R R2, SR_TID.X ;  /* 0x0000000000027919 */ /* 0x000e220000002100 */
[----:B------:R-:W-:Y:S01]  /*0950*/  ULOP3.LUT UR48, UR41, 0x1, URZ, 0xfc, !UPT ;  /* 0x0000000129307892 */ /* 0x000fe2000f8efc3f */
[----:B------:R-:W-:Y:S01]  /*0960*/  UMOV UR38, URZ ;  /* 0x0000003f00267c82 */ /* 0x000fe20008000000 */
[----:B------:R-:W-:Y:S01]  /*0970*/  UMOV UR39, URZ ;  /* 0x0000003f00277c82 */ /* 0x000fe20008000000 */
[----:B------:R-:W-:Y:S01]  /*0980*/  UMOV UR40, URZ ;  /* 0x0000003f00287c82 */ /* 0x000fe20008000000 */
[----:B0-----:R-:W-:-:S05]  /*0990*/  VIADD R18, R2, 0xffffff80 ;  /* 0xffffff8002127836 */ /* 0x001fca0000000000 */
[----:B------:R-:W-:-:S04]  /*09a0*/  SHF.R.S32.HI R3, RZ, 0x1f, R18 ;  /* 0x0000001fff037819 */ /* 0x000fc80000011412 */
[CC--:B------:R-:W-:Y:S02]  /*09b0*/  LEA.HI R23, R3.reuse, R18.reuse, RZ, 0x7 ;  /* 0x0000001203177211 */ /* 0x0c0fe400078f38ff */
[-C--:B------:R-:W-:Y:S02]  /*09c0*/  LEA.HI R0, R3, R18.reuse, RZ, 0x4 ;  /* 0x0000001203007211 */ /* 0x080fe400078f20ff */
[----:B------:R-:W-:Y:S02]  /*09d0*/  LOP3.LUT R5, R23, 0xffffff80, RZ, 0xc0, !PT ;  /* 0xffffff8017057812 */ /* 0x000fe400078ec0ff */
[----:B------:R-:W-:Y:S02]  /*09e0*/  LEA.HI R4, R3, R18, RZ, 0x5 ;  /* 0x0000001203047211 */ /* 0x000fe400078f28ff */
[----:B------:R-:W-:Y:S01]  /*09f0*/  SHF.R.S32.HI R9, RZ, 0x4, R0 ;  /* 0x00000004ff097819 */ /* 0x000fe20000011400 */
[----:B------:R-:W-:Y:S01]  /*0a00*/  IMAD.IADD R22, R18, 0x1, -R5 ;  /* 0x0000000112167824 */ /* 0x000fe200078e0a05 */
[----:B------:R-:W-:Y:S01]  /*0a10*/  LOP3.LUT R7, R0, 0x7fffff0, RZ, 0xc0, !PT ;  /* 0x07fffff000077812 */ /* 0x000fe200078ec0ff */
[----:B------:R-:W-:Y:S01]  /*0a20*/  IMAD.SHL.U32 R4, R4, 0x10, RZ ;  /* 0x0000001004047824 */ /* 0x000fe200078e00ff */
[----:B------:R-:W-:-:S02]  /*0a30*/  SHF.R.S32.HI R23, RZ, 0x7, R23 ;  /* 0x00000007ff177819 */ /* 0x000fc40000011417 */
[----:B------:R-:W-:Y:S01]  /*0a40*/  SHF.R.S32.HI R5, RZ, 0x1f, R22 ;  /* 0x0000001fff057819 */ /* 0x000fe20000011416 */
[----:B------:R-:W-:Y:S01]  /*0a50*/  IMAD.IADD R7, R18, 0x1, -R7 ;  /* 0x0000000112077824 */ /* 0x000fe200078e0a07 */
[----:B------:R-:W-:Y:S02]  /*0a60*/  LEA.HI R0, R0, R9, RZ, 0x1 ;  /* 0x0000000900007211 */ /* 0x000fe400078f08ff */
[----:B------:R-:W-:Y:S02]  /*0a70*/  LEA.HI R2, R5, R22, RZ, 0x2 ;  /* 0x0000001605027211 */ /* 0x000fe400078f10ff */
[----:B------:R-:W-:Y:S02]  /*0a80*/  LOP3.LUT R6, R4, 0xfffffe00, RZ, 0xc0, !PT ;  /* 0xfffffe0004067812 */ /* 0x000fe400078ec0ff */
[--C-:B------:R-:W-:Y:S02]  /*0a90*/  SHF.R.S32.HI R8, RZ, 0x2, R2.reuse ;  /* 0x00000002ff087819 */ /* 0x100fe40000011402 */
[----:B------:R-:W-:Y:S01]  /*0aa0*/  SHF.R.S32.HI R11, RZ, 0x1f, R2 ;  /* 0x0000001fff0b7819 */ /* 0x000fe20000011402 */
[----:B------:R-:W-:Y:S01]  /*0ab0*/  IMAD R7, R7, 0x20, R6 ;  /* 0x0000002007077824 */ /* 0x000fe200078e0206 */
[----:B------:R-:W-:Y:S01]  /*0ac0*/  LOP3.LUT R4, R0, 0x1ffffffe, RZ, 0xc0, !PT ;  /* 0x1ffffffe00047812 */ /* 0x000fe200078ec0ff */
[----:B------:R-:W-:Y:S01]  /*0ad0*/  IMAD.HI R0, R23, 0x55555556, RZ ;  /* 0x5555555617007827 */ /* 0x000fe200078e02ff */
[----:B------:R-:W-:-:S02]  /*0ae0*/  LEA.HI R11, R11, R8, RZ, 0x3 ;  /* 0x000000080b0b7211 */ /* 0x000fc400078f18ff */
[----:B------:R-:W-:Y:S02]  /*0af0*/  LEA.HI R5, R5, R22, RZ, 0x5 ;  /* 0x0000001605057211 */ /* 0x000fe400078f28ff */
[----:B------:R-:W-:Y:S02]  /*0b00*/  LOP3.LUT R11, R11, 0xfffffff8, RZ, 0xc0, !PT ;  /* 0xfffffff80b0b7812 */ /* 0x000fe400078ec0ff */
[----:B------:R-:W-:Y:S02]  /*0b10*/  LEA.HI R19, R3, R18, RZ, 0x2 ;  /* 0x0000001203137211 */ /* 0x000fe400078f10ff */
[----:B------:R-:W-:Y:S01]  /*0b20*/  IADD3 R4, R9, -R4, RZ ;  /* 0x8000000409047210 */ /* 0x000fe20007ffe0ff */
[----:B------:R-:W-:Y:S01]  /*0b30*/  IMAD.IADD R8, R8, 0x1, -R11 ;  /* 0x0000000108087824 */ /* 0x000fe200078e0a0b */
[----:B------:R-:W-:Y:S02]  /*0b40*/  LEA.HI R0, R0, R0, RZ, 0x1 ;  /* 0x0000000000007211 */ /* 0x000fe400078f08ff */
[----:B------:R-:W-:Y:S01]  /*0b50*/  SHF.R.S32.HI R5, RZ, 0x5, R5 ;  /* 0x00000005ff057819 */ /* 0x000fe20000011405 */
[----:B------:R-:W-:Y:S01]  /*0b60*/  IMAD R154, R4, 0x8, R7 ;  /* 0x00000008049a7824 */ /* 0x000fe200078e0207 */
[----:B------:R-:W-:Y:S01]  /*0b70*/  LOP3.LUT R9, R19, 0xfffffffc, RZ, 0xc0, !PT ;  /* 0xfffffffc13097812 */ /* 0x000fe200078ec0ff */
[----:B------:R-:W-:Y:S01]  /*0b80*/  IMAD R0, R0, -0x3, R23 ;  /* 0xfffffffd00007824 */ /* 0x000fe200078e0217 */
[----:B------:R-:W-:Y:S01]  /*0b90*/  LOP3.LUT R3, R2, 0x7ffffffc, RZ, 0xc0, !PT ;  /* 0x7ffffffc02037812 */ /* 0x000fe200078ec0ff */
[----:B------:R-:W-:Y:S01]  /*0ba0*/  IMAD R5, R5, 0x10, R8 ;  /* 0x0000001005057824 */ /* 0x000fe200078e0208 */
[----:B------:R-:W-:Y:S01]  /*0bb0*/  SHF.R.S32.HI R19, RZ, 0x2, R19 ;  /* 0x00000002ff137819 */ /* 0x000fe20000011413 */
[----:B------:R-:W-:-:S02]  /*0bc0*/  IMAD.IADD R18, R18, 0x1, -R9 ;  /* 0x0000000112127824 */ /* 0x000fc400078e0a09 */
[----:B------:R-:W-:Y:S01]  /*0bd0*/  IMAD.MOV.U32 R2, RZ, RZ, -0x2 ;  /* 0xfffffffeff027424 */ /* 0x000fe200078e00ff */
[----:B------:R-:W-:Y:S01]  /*0be0*/  LEA R152, R0, R5, 0x6 ;  /* 0x0000000500987211 */ /* 0x000fe200078e30ff */
[----:B------:R-:W-:Y:S01]  /*0bf0*/  IMAD.IADD R3, R22, 0x1, -R3 ;  /* 0x0000000116037824 */ /* 0x000fe200078e0a03 */
[----:B------:R-:W-:-:S03]  /*0c00*/  LEA.HI R0, R18, R18, RZ, 0x1 ;  /* 0x0000001212007211 */ /* 0x000fc600078f08ff */
[----:B------:R-:W-:Y:S01]  /*0c10*/  IMAD R155, R3, R2, 0x80 ;  /* 0x00000080039b7424 */ /* 0x000fe200078e0202 */
[----:B------:R-:W-:Y:S01]  /*0c20*/  LOP3.LUT R3, R0, 0x1ffffffe, RZ, 0xc0, !PT ;  /* 0x1ffffffe00037812 */ /* 0x000fe200078ec0ff */
[----:B------:R-:W-:-:S04]  /*0c30*/  IMAD.SHL.U32 R2, R18, 0x8, RZ ;  /* 0x0000000812027824 */ /* 0x000fc800078e00ff */
[C---:B------:R-:W-:Y:S02]  /*0c40*/  VIADD R17, R2.reuse, 0x20 ;  /* 0x0000002002117836 */ /* 0x040fe40000000000 */
[----:B------:R-:W-:Y:S02]  /*0c50*/  VIADD R16, R2, 0x40 ;  /* 0x0000004002107836 */ /* 0x000fe40000000000 */
[----:B------:R-:W-:Y:S01]  /*0c60*/  IMAD.IADD R3, R18, 0x1, -R3 ;  /* 0x0000000112037824 */ /* 0x000fe200078e0a03 */
[----:B------:R-:W-:Y:S02]  /*0c70*/  SHF.R.S32.HI R157, RZ, 0x1f, R17 ;  /* 0x0000001fff9d7819 */ /* 0x000fe40000011411 */
[----:B------:R-:W-:Y:S01]  /*0c80*/  SHF.R.S32.HI R156, RZ, 0x1f, R16 ;  /* 0x0000001fff9c7819 */ /* 0x000fe20000011410 */
[----:B------:R-:W-:-:S07]  /*0c90*/  IMAD R153, R3, 0x8, R152 ;  /* 0x0000000803997824 */ /* 0x000fce00078e0298 */
.L_x_35:
[----:B0-----:R-:W0:Y:S01]  /*0ca0*/  SHFL.IDX PT, R0, R23, RZ, 0x1f ;  /* 0x00001fff17007589 */ /* 0x001e2200000e0000 */
[----:B-1----:R-:W1:Y:S01]  /*0cb0*/  S2UR UR47, SR_CgaCtaId ;  /* 0x00000000002f79c3 */ /* 0x002e620000008800 */
[----:B------:R-:W-:Y:S01]  /*0cc0*/  ULDC UR4, c[0x0][0xc38] ;  /* 0x00030e0000047ab9 */ /* 0x000fe20000000800 */
[----:B------:R-:W-:Y:S01]  /*0cd0*/  ULDC.64 UR6, c[0x0][0x418] ;  /* 0x0001060000067ab9 */ /* 0x000fe20000000a00 */
[----:B------:R-:W-:Y:S02]  /*0ce0*/  UISETP.NE.AND UP1, UPT, UR4, 0x1, UPT ;  /* 0x000000010400788c */ /* 0x000fe4000bf25270 */
[----:B------:R-:W-:Y:S01]  /*0cf0*/  UISETP.NE.U32.AND UP0, UPT, UR6, URZ, UPT ;  /* 0x0000003f0600728c */ /* 0x000fe2000bf05070 */
[----:B------:R-:W-:Y:S01]  /*0d00*/  ULDC UR4, c[0x0][0xc44] ;  /* 0x0003110000047ab9 */ /* 0x000fe20000000800 */
[----:B------:R-:W-:Y:S01]  /*0d10*/  UMOV UR43, UR42 ;  /* 0x0000002a002b7c82 */ /* 0x000fe20008000000 */
[----:B------:R-:W-:Y:S01]  /*0d20*/  UISETP.NE.AND UP2, UPT, UR4, 0x1, UPT ;  /* 0x000000010400788c */ /* 0x000fe2000bf45270 */
[----:B------:R-:W-:Y:S01]  /*0d30*/  UMOV UR50, 0x400 ;  /* 0x0000040000327882 */ /* 0x000fe20000000000 */
[----:B------:R-:W-:-:S04]  /*0d40*/  UISETP.NE.AND.EX UP0, UPT, UR7, URZ, UPT, UP0 ;  /* 0x0000003f0700728c */ /* 0x000fc8000bf05300 */
[----:B------:R-:W-:Y:S01]  /*0d50*/  @UP1 ULDC UR4, c[0x0][0xc3c] ;  /* 0x00030f0000041ab9 */ /* 0x000fe20000000800 */
[----:B------:R-:W-:Y:S01]  /*0d60*/  @UP1 ULDC UR6, c[0x0][0xc40] ;  /* 0x0003100000061ab9 */ /* 0x000fe20000000800 */
[----:B------:R-:W-:Y:S01]  /*0d70*/  UIMAD.WIDE.U32 UR4, UR42, UR4, URZ ;  /* 0x000000042a0472a5 */ /* 0x000fe2000f8e003f */
[----:B------:R-:W-:-:S03]  /*0d80*/  ULDC UR46, c[0x0][0x424] ;  /* 0x00010900002e7ab9 */ /* 0x000fc60000000800 */
[----:B------:R-:W-:Y:S01]  /*0d90*/  @UP1 USHF.R.U32.HI UR43, URZ, UR6, UR5 ;  /* 0x000000063f2b1299 */ /* 0x000fe20008011605 */
[----:B------:R-:W-:Y:S01]  /*0da0*/  @UP2 ULDC.64 UR10, c[0x0][0xc48] ;  /* 0x00031200000a2ab9 */ /* 0x000fe20000000a00 */
[----:B0-----:R-:W-:Y:S01]  /*0db0*/  R2UR UR8, R0 ;  /* 0x00000000000872ca */ /* 0x001fe200000e0000 */
[----:B-1----:R-:W-:Y:S02]  /*0dc0*/  ULEA UR50, UR47, UR50, 0x18 ;  /* 0x000000322f327291 */ /* 0x002fe4000f8ec03f */
[----:B------:R-:W-:Y:S02]  /*0dd0*/  UIMAD.WIDE.U32 UR4, UR43, UR10, URZ ;  /* 0x0000000a2b0472a5 */ /* 0x000fe4000f8e003f */
[----:B------:R-:W-:Y:S02]  /*0de0*/  UIADD3 UR9, UR50, 0xf000, URZ ;  /* 0x0000f00032097890 */ /* 0x000fe4000fffe03f */
[----:B------:R-:W-:Y:S02]  /*0df0*/  USEL UR46, UR46, 0x1, UP0 ;  /* 0x000000012e2e7887 */ /* 0x000fe40008000000 */
[----:B------:R-:W-:Y:S01]  /*0e00*/  ULOP3.LUT UP0, URZ, UR9, 0x3ff, URZ, 0xc0, !UPT ;  /* 0x000003ff093f7892 */ /* 0x000fe2000f80c03f */
[----:B------:R-:W-:Y:S01]  /*0e10*/  ULDC UR4, c[0x0][0x2f0] ;  /* 0x0000bc0000047ab9 */ /* 0x000fe20000000800 */
[----:B------:R-:W-:-:S02]  /*0e20*/  UMOV UR44, UR43 ;  /* 0x0000002b002c7c82 */ /* 0x000fc40008000000 */
[----:B------:R-:W-:Y:S02]  /*0e30*/  UIMAD.WIDE UR6, UR8, 0x55555556, URZ ;  /* 0x55555556080678a5 */ /* 0x000fe4000f8e023f */
[----:B------:R-:W-:Y:S01]  /*0e40*/  UIMAD UR46, UR46, UR4, URZ ;  /* 0x000000042e2e72a4 */ /* 0x000fe2000f8e023f */
[----:B------:R-:W-:Y:S01]  /*0e50*/  PLOP3.LUT P0, PT, PT, PT, UP0, 0x80, 0x0 ;  /* 0x000000000000781c */ /* 0x000fe20003f0f008 */
[----:B------:R-:W-:Y:S02]  /*0e60*/  ULEA.HI UR7, UR7, UR7, URZ, 0x1 ;  /* 0x0000000707077291 */ /* 0x000fe4000f8f083f */
[----:B------:R-:W-:Y:S02]  /*0e70*/  UIADD3 UR4, UR46, 0x7f, URZ ;  /* 0x0000007f2e047890 */ /* 0x000fe4000fffe03f */
[----:B------:R-:W-:Y:S02]  /*0e80*/  UIMAD UR7, UR7, -0x3, UR8 ;  /* 0xfffffffd070778a4 */ /* 0x000fe4000f8e0208 */
[----:B------:R-:W-:-:S02]  /*0e90*/  @UP2 USHF.R.U32.HI UR44, URZ, UR11, UR5 ;  /* 0x0000000b3f2c2299 */ /* 0x000fc40008011605 */
[----:B------:R-:W-:Y:S02]  /*0ea0*/  USHF.R.S32.HI UR5, URZ, 0x1f, UR4 ;  /* 0x0000001f3f057899 */ /* 0x000fe40008011404 */
[----:B------:R-:W-:Y:S02]  /*0eb0*/  ULEA UR7, UR7, UR9, 0xb ;  /* 0x0000000907077291 */ /* 0x000fe4000f8e583f */
[----:B------:R-:W-:Y:S02]  /*0ec0*/  ULEA.HI UR5, UR5, UR4, URZ, 0x7 ;  /* 0x0000000405057291 */ /* 0x000fe4000f8f383f */
[----:B------:R-:W-:Y:S02]  /*0ed0*/  USHF.R.U32.HI UR7, URZ, 0x4, UR7 ;  /* 0x000000043f077899 */ /* 0x000fe40008011607 */
[----:B------:R-:W-:Y:S02]  /*0ee0*/  USHF.R.S32.HI UR45, URZ, 0x7, UR5 ;  /* 0x000000073f2d7899 */ /* 0x000fe40008011405 */
[----:B------:R-:W-:Y:S01]  /*0ef0*/  ULOP3.LUT UR49, UR7, 0x3fff, URZ, 0xc0, !UPT ;  /* 0x00003fff07317892 */ /* 0x000fe2000f8ec03f */
[----:B---345:R-:W-:Y:S11]  /*0f00*/  @!P0 BRA `(.L_x_7) ;  /* 0x0000000000408947 */ /* 0x038ff60003800000 */
[----:B------:R-:W-:Y:S01]  /*0f10*/  MOV R0, 0x0 ;  /* 0x0000000000007802 */ /* 0x000fe20000000f00 */
[----:B------:R-:W-:Y:S01]  /*0f20*/  ULDC.64 UR4, c[0x4][0x98] ;  /* 0x0100260000047ab9 */ /* 0x000fe20000000a00 */
[----:B------:R-:W-:Y:S01]  /*0f30*/  ULDC.64 UR6, c[0x4][0x30] ;  /* 0x01000c0000067ab9 */ /* 0x000fe20000000a00 */
[----:B------:R-:W-:Y:S01]  /*0f40*/  IMAD.U32 R4, RZ, RZ, UR4 ;  /* 0x00000004ff047e24 */ /* 0x000fe2000f8e00ff */
[----:B------:R0:W1:Y:S01]  /*0f50*/  LDC.64 R14, c[0x4][R0] ;  /* 0x01000000000e7b82 */ /* 0x0000620000000a00 */
[----:B------:R-:W-:Y:S01]  /*0f60*/  MOV R5, UR5 ;  /* 0x0000000500057c02 */ /* 0x000fe20008000f00 */
[----:B------:R-:W-:Y:S01]  /*0f70*/  ULDC.64 UR4, c[0x4][0xa0] ;  /* 0x0100280000047ab9 */ /* 0x000fe20000000a00 */
[----:B------:R-:W-:Y:S01]  /*0f80*/  IMAD.U32 R10, RZ, RZ, UR6 ;  /* 0x00000006ff0a7e24 */ /* 0x000fe2000f8e00ff */
[----:B------:R-:W-:Y:S01]  /*0f90*/  MOV R13, RZ ;  /* 0x000000ff000d7202 */ /* 0x000fe20000000f00 */
[----:B------:R-:W-:Y:S02]  /*0fa0*/  IMAD.U32 R6, RZ, RZ, UR4 ;  /* 0x00000004ff067e24 */ /* 0x000fe4000f8e00ff */
[----:B------:R-:W-:-:S02]  /*0fb0*/  IMAD.U32 R7, RZ, RZ, UR5 ;  /* 0x00000005ff077e24 */ /* 0x000fc4000f8e00ff */
[----:B------:R-:W-:Y:S02]  /*0fc0*/  IMAD.U32 R11, RZ, RZ, UR7 ;  /* 0x00000007ff0b7e24 */ /* 0x000fe4000f8e00ff */
[----:B------:R-:W-:Y:S02]  /*0fd0*/  IMAD.MOV.U32 R8, RZ, RZ, 0x70 ;  /* 0x00000070ff087424 */ /* 0x000fe400078e00ff */
[----:B0-----:R-:W-:-:S07]  /*0fe0*/  IMAD.MOV.U32 R12, RZ, RZ, 0x1 ;  /* 0x00000001ff0c7424 */ /* 0x001fce00078e00ff */
[----:B------:R-:W-:-:S07]  /*0ff0*/  LEPC R20, `(.L_x_7) ;  /* 0x000000001014794e */ /* 0x000fce0000000000 */
[----:B-1----:R-:W-:Y:S05]  /*1000*/  CALL.ABS.NOINC R14 ;  /* 0x000000000e007343 */ /* 0x002fea0003c00000 */
.L_x_7:
[----:B------:R-:W-:Y:S01]  /*1010*/  ULDC.64 UR6, c[0x0][0x990] ;  /* 0x0002640000067ab9 */ /* 0x000fe20000000a00 */
[----:B------:R-:W-:Y:S01]  /*1020*/  ULDC.64 UR4, c[0x0][0x998] ;  /* 0x0002660000047ab9 */ /* 0x000fe20000000a00 */
[----:B------:R-:W-:Y:S01]  /*1030*/  UISETP.NE.U32.AND UP0, UPT, UR6, URZ, UPT ;  /* 0x0000003f0600728c */ /* 0x000fe2000bf05070 */
[----:B------:R-:W-:Y:S01]  /*1040*/  IMAD.MOV.U32 R3, RZ, RZ, 0x3f800000 ;  /* 0x3f800000ff037424 */ /* 0x000fe200078e00ff */
[----:B------:R-:W-:Y:S01]  /*1050*/  UISETP.NE.U32.AND UP1, UPT, UR4, URZ, UPT ;  /* 0x0000003f0400728c */ /* 0x000fe2000bf25070 */
[----:B------:R-:W-:Y:S01]  /*1060*/  IMAD.MOV.U32 R0, RZ, RZ, 0x3f800000 ;  /* 0x3f800000ff007424 */ /* 0x000fe200078e00ff */
[----:B------:R-:W-:Y:S02]  /*1070*/  UISETP.NE.AND.EX UP0, UPT, UR7, URZ, UPT, UP0 ;  /* 0x0000003f0700728c */ /* 0x000fe4000bf05300 */
[----:B------:R-:W-:-:S04]  /*1080*/  UISETP.NE.AND.EX UP1, UPT, UR5, URZ, UPT, UP1 ;  /* 0x0000003f0500728c */ /* 0x000fc8000bf25310 */
[----:B------:R-:W-:Y:S02]  /*1090*/  PLOP3.LUT P0, PT, PT, PT, UP0, 0x80, 0x0 ;  /* 0x000000000000781c */ /* 0x000fe40003f0f008 */
[----:B------:R-:W-:-:S03]  /*10a0*/  PLOP3.LUT P1, PT, PT, PT, UP1, 0x80, 0x0 ;  /* 0x000000000000781c */ /* 0x000fc60003f2f018 */
[----:B------:R-:W-:Y:S02]  /*10b0*/  @UP0 USHF.R.S32.HI UR8, URZ, 0x1f, UR44 ;  /* 0x0000001f3f080899 */ /* 0x000fe4000801142c */
[----:B------:R-:W-:Y:S01]  /*10c0*/  @UP1 USHF.R.S32.HI UR9, URZ, 0x1f, UR44 ;  /* 0x0000001f3f091899 */ /* 0x000fe2000801142c */
[----:B------:R-:W-:Y:S01]  /*10d0*/  @UP0 ULDC.64 UR12, c[0x0][0x9a8] ;  /* 0x00026a00000c0ab9 */ /* 0x000fe20000000a00 */
[----:B------:R-:W-:Y:S02]  /*10e0*/  @UP0 UIADD3 UR16, -UR44, URZ, URZ ;  /* 0x0000003f2c100290 */ /* 0x000fe4000fffe13f */
[----:B------:R-:W-:Y:S01]  /*10f0*/  @UP1 UIADD3 UR20, -UR44, URZ, URZ ;  /* 0x0000003f2c141290 */ /* 0x000fe2000fffe13f */
[----:B------:R-:W-:Y:S01]  /*1100*/  @UP1 ULDC.64 UR14, c[0x0][0x9b8] ;  /* 0x00026e00000e1ab9 */ /* 0x000fe20000000a00 */
[----:B------:R-:W-:Y:S02]  /*1110*/  @UP0 UIMAD.WIDE.U32 UR10, UR44, UR12, URZ ;  /* 0x0000000c2c0a02a5 */ /* 0x000fe4000f8e003f */
[----:B------:R-:W-:Y:S01]  /*1120*/  @UP0 UIMAD UR8, UR8, UR12, URZ ;  /* 0x0000000c080802a4 */ /* 0x000fe2000f8e023f */
[----:B------:R-:W-:Y:S01]  /*1130*/  @UP0 ULDC UR17, c[0x0][0xc44] ;  /* 0x0003110000110ab9 */ /* 0x000fe20000000800 */
[----:B------:R-:W-:Y:S01]  /*1140*/  @UP1 ULDC UR21, c[0x0][0xc44] ;  /* 0x0003110000151ab9 */ /* 0x000fe20000000800 */
[----:B------:R-:W-:-:S02]  /*1150*/  @UP1 UIMAD UR12, UR9, UR14, URZ ;  /* 0x0000000e090c12a4 */ /* 0x000fc4000f8e023f */
[----:B------:R-:W-:Y:S02]  /*1160*/  @UP0 UIMAD UR16, UR17, UR16, UR43 ;  /* 0x00000010111002a4 */ /* 0x000fe4000f8e022b */
[----:B------:R-:W-:Y:S02]  /*1170*/  @UP1 UIMAD UR20, UR21, UR20, UR43 ;  /* 0x00000014151412a4 */ /* 0x000fe4000f8e022b */
[----:B------:R-:W-:Y:S02]  /*1180*/  @UP0 UIMAD UR18, UR44, UR13, UR8 ;  /* 0x0000000d2c1202a4 */ /* 0x000fe4000f8e0208 */
[----:B------:R-:W-:Y:S02]  /*1190*/  @UP0 USHF.R.S32.HI UR17, URZ, 0x1f, UR16 ;  /* 0x0000001f3f110899 */ /* 0x000fe40008011410 */
[----:B------:R-:W-:Y:S02]  /*11a0*/  @UP1 USHF.R.S32.HI UR21, URZ, 0x1f, UR20 ;  /* 0x0000001f3f151899 */ /* 0x000fe40008011414 */
[----:B------:R-:W-:-:S02]  /*11b0*/  @UP1 UIMAD.WIDE.U32 UR8, UR44, UR14, URZ ;  /* 0x0000000e2c0812a5 */ /* 0x000fc4000f8e003f */
[----:B------:R-:W-:Y:S02]  /*11c0*/  @UP1 UIMAD UR19, UR44, UR15, UR12 ;  /* 0x0000000f2c1312a4 */ /* 0x000fe4000f8e020c */
[----:B------:R-:W-:Y:S01]  /*11d0*/  @UP0 UIADD3 UR11, UR11, UR18, URZ ;  /* 0x000000120b0b0290 */ /* 0x000fe2000fffe03f */
[----:B------:R-:W-:Y:S01]  /*11e0*/  @UP0 ULDC.64 UR14, c[0x0][0x9b0] ;  /* 0x00026c00000e0ab9 */ /* 0x000fe20000000a00 */
[----:B------:R-:W-:Y:S01]  /*11f0*/  @UP1 ULDC.64 UR12, c[0x0][0x9c0] ;  /* 0x00027000000c1ab9 */ /* 0x000fe20000000a00 */
[----:B------:R-:W-:Y:S02]  /*1200*/  @UP0 UIMAD UR17, UR17, UR14, URZ ;  /* 0x0000000e111102a4 */ /* 0x000fe4000f8e023f */
[----:B------:R-:W-:Y:S02]  /*1210*/  @UP1 UIMAD UR18, UR21, UR12, URZ ;  /* 0x0000000c151212a4 */ /* 0x000fe4000f8e023f */
[----:B------:R-:W-:Y:S02]  /*1220*/  @UP1 UIADD3 UR9, UR9, UR19, URZ ;  /* 0x0000001309091290 */ /* 0x000fe4000fffe03f */
[----:B------:R-:W-:-:S02]  /*1230*/  @UP0 UIMAD UR17, UR16, UR15, UR17 ;  /* 0x0000000f101102a4 */ /* 0x000fc4000f8e0211 */
[----:B------:R-:W-:Y:S02]  /*1240*/  @UP1 UIMAD UR18, UR20, UR13, UR18 ;  /* 0x0000000d141212a4 */ /* 0x000fe4000f8e0212 */
[----:B------:R-:W-:Y:S02]  /*1250*/  @UP0 UIMAD.WIDE.U32 UR14, UR16, UR14, UR10 ;  /* 0x0000000e100e02a5 */ /* 0x000fe4000f8e000a */
[----:B------:R-:W-:Y:S02]  /*1260*/  @UP1 UIMAD.WIDE.U32 UR12, UR20, UR12, UR8 ;  /* 0x0000000c140c12a5 */ /* 0x000fe4000f8e0008 */
[----:B------:R-:W-:Y:S02]  /*1270*/  @UP0 UIADD3 UR9, UR15, UR17, URZ ;  /* 0x000000110f090290 */ /* 0x000fe4000fffe03f */
[----:B------:R-:W-:Y:S02]  /*1280*/  @UP0 ULEA UR6, UP2, UR14, UR6, 0x2 ;  /* 0x000000060e060291 */ /* 0x000fe4000f84103f */
[----:B------:R-:W-:-:S02]  /*1290*/  @UP1 UIADD3 UR8, UR13, UR18, URZ ;  /* 0x000000120d081290 */ /* 0x000fc4000fffe03f */
[----:B------:R-:W-:Y:S02]  /*12a0*/  @UP1 ULEA UR4, UP3, UR12, UR4, 0x2 ;  /* 0x000000040c041291 */ /* 0x000fe4000f86103f */
[----:B------:R-:W-:Y:S01]  /*12b0*/  @UP0 ULEA.HI.X UR7, UR14, UR7, UR9, 0x2, UP2 ;  /* 0x000000070e070291 */ /* 0x000fe200090f1409 */
[----:B------:R-:W-:Y:S01]  /*12c0*/  IMAD.U32 R4, RZ, RZ, UR6 ;  /* 0x00000006ff047e24 */ /* 0x000fe2000f8e00ff */
[----:B------:R-:W-:Y:S02]  /*12d0*/  @UP1 ULEA.HI.X UR5, UR12, UR5, UR8, 0x2, UP3 ;  /* 0x000000050c051291 */ /* 0x000fe400098f1408 */
[----:B------:R-:W-:Y:S02]  /*12e0*/  IMAD.U32 R6, RZ, RZ, UR4 ;  /* 0x00000004ff067e24 */ /* 0x000fe4000f8e00ff */
[----:B------:R-:W-:Y:S02]  /*12f0*/  IMAD.U32 R5, RZ, RZ, UR7 ;  /* 0x00000007ff057e24 */ /* 0x000fe4000f8e00ff */
[----:B------:R-:W-:-:S03]  /*1300*/  IMAD.U32 R7, RZ, RZ, UR5 ;  /* 0x00000005ff077e24 */ /* 0x000fc6000f8e00ff */
[----:B------:R-:W2:Y:S04]  /*1310*/  @P0 LDG.E R3, desc[UR36][R4.64] ;  /* 0x0000002404030981 */ /* 0x000ea8000c1e1900 */
[----:B------:R-:W2:Y:S01]  /*1320*/  @P1 LDG.E R0, desc[UR36][R6.64] ;  /* 0x0000002406001981 */ /* 0x000ea2000c1e1900 */
[----:B------:R-:W-:Y:S01]  /*1330*/  ULOP3.LUT UR4, UR38, 0x1, URZ, 0xc0, !UPT ;  /* 0x0000000126047892 */ /* 0x000fe2000f8ec03f */
[----:B------:R-:W-:-:S05]  /*1340*/  IMAD.U32 R9, RZ, RZ, UR48 ;  /* 0x00000030ff097e24 */ /* 0x000fca000f8e00ff */
[----:B------:R-:W-:Y:S01]  /*1350*/  MOV R8, UR4 ;  /* 0x0000000400087c02 */ /* 0x000fe20008000f00 */
[----:B------:R-:W-:Y:S01]  /*1360*/  ULDC UR4, c[0x0][0x9d8] ;  /* 0x0002760000047ab9 */ /* 0x000fe20000000800 */
[----:B------:R-:W-:Y:S02]  /*1370*/  ISETP.NE.AND P0, PT, R9, 0x3, PT ;  /* 0x000000030900780c */ /* 0x000fe40003f05270 */
[----:B------:R-:W-:-:S04]  /*1380*/  SHF.L.U32 R8, R8, 0x1f, RZ ;  /* 0x0000001f08087819 */ /* 0x000fc800000006ff */
[----:B------:R-:W0:Y:S01]  /*1390*/  SYNCS.PHASECHK.TRANS64.TRYWAIT P1, [UR50+0x19c00], R8 ;  /* 0x019c0008ff0075a7 */ /* 0x000e220008020172 */
[----:B--2---:R-:W-:-:S04]  /*13a0*/  FMUL.FTZ R0, R3, R0 ;  /* 0x0000000003007220 */ /* 0x004fc80000410000 */
[----:B------:R-:W-:Y:S01]  /*13b0*/  FMUL.FTZ R0, R0, UR4 ;  /* 0x0000000400007c20 */ /* 0x000fe20008410000 */
[----:B0-----:R-:W-:Y:S06]  /*13c0*/  @!P1 BRA `(.L_x_8) ;  /* 0x000000a400d09947 */ /* 0x001fec0003800000 */
.L_x_103:
[----:B------:R-:W-:Y:S05]  /*13d0*/  @!P0 BRA `(.L_x_9) ;  /* 0x0000000000048947 */ /* 0x000fea0003800000 */
[----:B------:R-:W-:Y:S01]  /*13e0*/  BPT.TRAP 0x1 ;  /* 0x000000040000795c */ /* 0x000fe20000300000 */
.L_x_9:
[----:B0-----:R-:W-:Y:S02]  /*13f0*/  IMAD.U32 R3, RZ, RZ, UR40 ;  /* 0x00000028ff037e24 */ /* 0x001fe4000f8e00ff */
[----:B------:R-:W-:-:S03]  /*1400*/  IMAD.U32 R4, RZ, RZ, UR39 ;  /* 0x00000027ff047e24 */ /* 0x000fc6000f8e00ff */
[----:B------:R-:W-:Y:S02]  /*1410*/  LEA R3, R3, UR50, 0x3 ;  /* 0x0000003203037c11 */ /* 0x000fe4000f8e18ff */
[----:B------:R-:W-:-:S04]  /*1420*/  SHF.L.U32 R4, R4, 0x1f, RZ ;  /* 0x0000001f04047819 */ /* 0x000fc800000006ff */
[----:B------:R0:W1:Y:S01]  /*1430*/  SYNCS.PHASECHK.TRANS64.TRYWAIT P1, [R3+URZ+0x19c30], R4 ;  /* 0x019c3004030075a7 */ /* 0x000062000802017f */
[----:B------:R-:W-:Y:S05]  /*1440*/  @!P0 BRA `(.L_x_10) ;  /* 0x0000000000048947 */ /* 0x000fea0003800000 */
[----:B------:R-:W-:Y:S01]  /*1450*/  BPT.TRAP 0x1 ;  /* 0x000000040000795c */ /* 0x000fe20000300000 */
.L_x_10:
[----:B------:R-:W-:Y:S01]  /*1460*/  IMAD.MOV.U32 R135, RZ, RZ, RZ ;  /* 0x000000ffff877224 */ /* 0x000fe200078e00ff */
[----:B-1----:R-:W-:Y:S06]  /*1470*/  @P1 BRA `(.L_x_11) ;  /* 0x0000000000081947 */ /* 0x002fec0003800000 */
[----:B------:R-:W1:Y:S02]  /*1480*/  SYNCS.PHASECHK.TRANS64.TRYWAIT P1, [R3+URZ+0x19c30], R4 ;  /* 0x019c3004030075a7 */ /* 0x000e64000802017f */
[----:B-1----:R-:W-:Y:S05]  /*1490*/  @!P1 BRA `(.L_x_12) ;  /* 0x000000a400b49947 */ /* 0x002fea0003800000 */
.L_x_11:
[----:B------:R-:W-:Y:S05]  /*14a0*/  WARPSYNC.ALL ;  /* 0x0000000000007948 */ /* 0x000fea0003800000 */
[----:B------:R-:W-:Y:S01]  /*14b0*/  UIADD3 UR50, UR50, 0x13800, URZ ;  /* 0x0001380032327890 */ /* 0x000fe2000fffe03f */
[----:B------:R-:W-:Y:S01]  /*14c0*/  WARPGROUP.ARRIVE ;  /* 0x00000000000079c5 */ /* 0x000fe20000000000 */
[----:B------:R-:W-:Y:S02]  /*14d0*/  ULOP3.LUT UR4, UR49, 0x10000, URZ, 0xfc, !UPT ;  /* 0x0001000031047892 */ /* 0x000fe4000f8efc3f */
[----:B------:R-:W-:Y:S01]  /*14e0*/  USHF.R.U32.HI UR50, URZ, 0x4, UR50 ;  /* 0x000000043f327899 */ /* 0x000fe20008011632 */
[----:B------:R-:W-:Y:S01]  /*14f0*/  UMOV UR5, 0xc0000010 ;  /* 0xc000001000057882 */ /* 0x000fe20000000000 */
[----:B------:R-:W-:-:S02]  /*1500*/  UMOV UR7, 0xc0000010 ;  /* 0xc000001000077882 */ /* 0x000fc40000000000 */
[----:B------:R-:W-:Y:S02]  /*1510*/  ULOP3.LUT UR16, UR50, 0x3fff, URZ, 0xc0, !UPT ;  /* 0x00003fff32107892 */ /* 0x000fe4000f8ec03f */
[----:B------:R-:W-:Y:S02]  /*1520*/  UIADD3 UR8, UR4, 0x180, URZ ;  /* 0x0000018004087890 */ /* 0x000fe4000fffe03f */
[----:B------:R-:W-:Y:S01]  /*1530*/  ULOP3.LUT UR16, UR16, 0x10000, URZ, 0xfc, !UPT ;  /* 0x0001000010107892 */ /* 0x000fe2000f8efc3f */
[----:B------:R-:W-:Y:S01]  /*1540*/  UMOV UR9, 0xc0000010 ;  /* 0xc000001000097882 */ /* 0x000fe20000000000 */
[----:B------:R-:W-:Y:S02]  /*1550*/  UMOV UR11, 0xc0000010 ;  /* 0xc0000010000b7882 */ /* 0x000fe40000000000 */
[----:B------:R-:W-:Y:S02]  /*1560*/  UIMAD UR6, UR40, 0x300, UR16 ;  /* 0x00000300280678a4 */ /* 0x000fe4000f8e0210 */
[----:B------:R-:W-:-:S02]  /*1570*/  UIADD3 UR12, UR4, 0x300, URZ ;  /* 0x00000300040c7890 */ /* 0x000fc4000fffe03f */
[----:B------:R-:W-:Y:S02]  /*1580*/  UIADD3 UR10, UR6, 0x100, URZ ;  /* 0x00000100060a7890 */ /* 0x000fe4000fffe03f */
[----:B------:R-:W-:Y:S01]  /*1590*/  UIADD3 UR14, UR6, 0x200, URZ ;  /* 0x00000200060e7890 */ /* 0x000fe2000fffe03f */
[----:B------:R-:W-:Y:S02]  /*15a0*/  UMOV UR13, 0xc0000010 ;  /* 0xc0000010000d7882 */ /* 0x000fe40000000000 */
[----:B------:R-:W-:Y:S01]  /*15b0*/  QGMMA.64x128x32.F32.E4M3.E4M3 R24, gdesc[UR4], RZ, !UPT, gsb0 ;  /* 0x01e00000041879f3 */ /* 0x000fe2000c0008ff */
[----:B------:R-:W-:Y:S02]  /*15c0*/  UMOV UR15, 0xc0000010 ;  /* 0xc0000010000f7882 */ /* 0x000fe40000000000 */
[----:B------:R-:W-:Y:S02]  /*15d0*/  WARPGROUP.DEPBAR.LE gsb0, 0x0 ;  /* 0x00008000000079c5 */ /* 0x000fe40000010000 */
[----:B------:R-:W-:-:S07]  /*15e0*/  WARPGROUP.ARRIVE ;  /* 0x00000000000079c5 */ /* 0x000fce0000000000 */
[----:B------:R-:W-:Y:S03]  /*15f0*/  QGMMA.64x128x32.F32.E4M3.E4M3 R24, gdesc[UR8], R24, gsb0 ;  /* 0x01e00000081879f3 */ /* 0x000fe60008000818 */
[----:B------:R-:W-:Y:S02]  /*1600*/  WARPGROUP.DEPBAR.LE gsb0, 0x0 ;  /* 0x00008000000079c5 */ /* 0x000fe40000010000 */
[----:B------:R-:W-:-:S07]  /*1610*/  WARPGROUP.ARRIVE ;  /* 0x00000000000079c5 */ /* 0x000fce0000000000 */
[----:B------:R-:W-:Y:S03]  /*1620*/  QGMMA.64x128x32.F32.E4M3.E4M3 R24, gdesc[UR12], R24, gsb0 ;  /* 0x01e000000c1879f3 */ /* 0x000fe60008000818 */
[----:B------:R-:W-:Y:S02]  /*1630*/  WARPGROUP.DEPBAR.LE gsb0, 0x0 ;  /* 0x00008000000079c5 */ /* 0x000fe40000010000 */
[----:B------:R-:W-:Y:S05]  /*1640*/  @!P0 BRA `(.L_x_13) ;  /* 0x0000000000048947 */ /* 0x000fea0003800000 */
[----:B------:R-:W-:Y:S01]  /*1650*/  BPT.TRAP 0x1 ;  /* 0x000000040000795c */ /* 0x000fe20000300000 */
.L_x_13:
[C---:B------:R-:W-:Y:S01]  /*1660*/  FMUL.FTZ R10, R0.reuse, R26 ;  /* 0x0000001a000a7220 */ /* 0x040fe20000410000 */
[C---:B------:R-:W-:Y:S01]  /*1670*/  FMUL.FTZ R11, R0.reuse, R27 ;  /* 0x0000001b000b7220 */ /* 0x040fe20000410000 */
[C---:B------:R-:W-:Y:S01]  /*1680*/  FMUL.FTZ R20, R0.reuse, R30 ;  /* 0x0000001e00147220 */ /* 0x040fe20000410000 */
[C---:B01----:R-:W-:Y:S01]  /*1690*/  FMUL.FTZ R4, R0.reuse, R24 ;  /* 0x0000001800047220 */ /* 0x043fe20000410000 */
[C---:B------:R-:W-:Y:S01]  /*16a0*/  FMUL.FTZ R24, R0.reuse, R45 ;  /* 0x0000002d00187220 */ /* 0x040fe20000410000 */
[C---:B------:R-:W-:Y:S01]  /*16b0*/  FMUL.FTZ R21, R0.reuse, R31 ;  /* 0x0000001f00157220 */ /* 0x040fe20000410000 */
[----:B------:R-:W0:Y:S01]  /*16c0*/  MUFU.TANH R10, R10 ;  /* 0x0000000a000a7308 */ /* 0x000e220000002400 */
[C---:B------:R-:W-:Y:S01]  /*16d0*/  FMUL.FTZ R8, R0.reuse, R32 ;  /* 0x0000002000087220 */ /* 0x040fe20000410000 */
[C---:B------:R-:W-:Y:S01]  /*16e0*/  FMUL.FTZ R45, R0.reuse, R64 ;  /* 0x00000040002d7220 */ /* 0x040fe20000410000 */
[C---:B------:R-:W-:Y:S01]  /*16f0*/  FMUL.FTZ R32, R0.reuse, R52 ;  /* 0x0000003400207220 */ /* 0x040fe20000410000 */
[----:B------:R-:W-:Y:S01]  /*1700*/  FMUL.FTZ R64, R0, R67 ;  /* 0x0000004300407220 */ /* 0x000fe20000410000 */
[----:B------:R-:W-:-:S02]  /*1710*/  VIADD R67, R155, UR46 ;  /* 0x0000002e9b437c36 */ /* 0x000fc40008000000 */
[C---:B------:R-:W-:Y:S01]  /*1720*/  FMUL.FTZ R26, R0.reuse, R34 ;  /* 0x00000022001a7220 */ /* 0x040fe20000410000 */
[----:B------:R-:W-:Y:S01]  /*1730*/  IMAD.U32 R52, RZ, RZ, UR45 ;  /* 0x0000002dff347e24 */ /* 0x000fe2000f8e00ff */
[----:B------:R-:W1:Y:S01]  /*1740*/  MUFU.TANH R11, R11 ;  /* 0x0000000b000b7308 */ /* 0x000e620000002400 */
[C---:B------:R-:W-:Y:S01]  /*1750*/  FMUL.FTZ R27, R0.reuse, R35 ;  /* 0x00000023001b7220 */ /* 0x040fe20000410000 */
[----:B------:R-:W-:Y:S01]  /*1760*/  FMUL.FTZ R5, R0, R25 ;  /* 0x0000001900057220 */ /* 0x000fe20000410000 */
[----:B------:R-:W-:Y:S02]  /*1770*/  IMAD R67, R52, -0x80, R67 ;  /* 0xffffff8034437824 */ /* 0x000fe400078e0243 */
[C---:B------:R-:W-:Y:S01]  /*1780*/  FMUL.FTZ R31, R0.reuse, R38 ;  /* 0x00000026001f7220 */ /* 0x040fe20000410000 */
[C---:B------:R-:W-:Y:S01]  /*1790*/  FMUL.FTZ R9, R0.reuse, R33 ;  /* 0x0000002100097220 */ /* 0x040fe20000410000 */
[C---:B------:R-:W-:Y:S01]  /*17a0*/  FMUL.FTZ R33, R0.reuse, R53 ;  /* 0x0000003500217220 */ /* 0x040fe20000410000 */
[C---:B------:R-:W-:Y:S01]  /*17b0*/  FMUL.FTZ R6, R0.reuse, R28 ;  /* 0x0000001c00067220 */ /* 0x040fe20000410000 */
[----:B------:R-:W2:Y:S01]  /*17c0*/  MUFU.TANH R20, R20 ;  /* 0x0000001400147308 */ /* 0x000ea20000002400 */
[C---:B------:R-:W-:Y:S01]  /*17d0*/  ISETP.GT.AND P2, PT, R67.reuse, RZ, PT ;  /* 0x000000ff4300720c */ /* 0x040fe20003f44270 */
[C---:B------:R-:W-:Y:S01]  /*17e0*/  FMUL.FTZ R30, R0.reuse, R39 ;  /* 0x00000027001e7220 */ /* 0x040fe20000410000 */
[C---:B------:R-:W-:Y:S01]  /*17f0*/  ISETP.GT.AND P1, PT, R67.reuse, 0x1, PT ;  /* 0x000000014300780c */ /* 0x040fe20003f24270 */
[C---:B------:R-:W-:Y:S01]  /*1800*/  FMUL.FTZ R13, R0.reuse, R36 ;  /* 0x00000024000d7220 */ /* 0x040fe20000410000 */
[----:B------:R-:W-:Y:S01]  /*1810*/  ISETP.GT.AND P6, PT, R67, 0x8, PT ;  /* 0x000000084300780c */ /* 0x000fe20003fc4270 */
[----:B------:R-:W-:Y:S01]  /*1820*/  FMUL.FTZ R36, R0, R56 ;  /* 0x0000003800247220 */ /* 0x000fe20000410000 */
[----:B0-----:R-:W-:Y:S01]  /*1830*/  FSEL R52, R10, -INF , P2 ;  /* 0xff8000000a347808 */ /* 0x001fe20001000000 */
[----:B------:R-:W0:Y:S01]  /*1840*/  MUFU.TANH R21, R21 ;  /* 0x0000001500157308 */ /* 0x000e220000002400 */
[----:B-1----:R-:W-:Y:S01]  /*1850*/  FSEL R53, R11, -INF , P1 ;  /* 0xff8000000b357808 */ /* 0x002fe20000800000 */
[C---:B------:R-:W-:Y:S01]  /*1860*/  FMUL.FTZ R7, R0.reuse, R29 ;  /* 0x0000001d00077220 */ /* 0x040fe20000410000 */
[C---:B------:R-:W-:Y:S01]  /*1870*/  ISETP.GT.AND P5, PT, R67.reuse, 0x9, PT ;  /* 0x000000094300780c */ /* 0x040fe20003fa4270 */
[----:B------:R-:W-:Y:S01]  /*1880*/  FMUL.FTZ R34, R0, R42 ;  /* 0x0000002a00227220 */ /* 0x000fe20000410000 */
[----:B------:R-:W-:Y:S01]  /*1890*/  FMNMX.FTZ R11, R52, R53, !PT ;  /* 0x00000035340b7209 */ /* 0x000fe20007810000 */
[C---:B------:R-:W-:Y:S01]  /*18a0*/  FMUL.FTZ R39, R0.reuse, R46 ;  /* 0x0000002e00277220 */ /* 0x040fe20000410000 */
[----:B------:R-:W-:Y:S01]  /*18b0*/  FMUL.FTZ R46, R0, R55 ;  /* 0x00000037002e7220 */ /* 0x000fe20000410000 */
[----:B------:R-:W1:Y:S01]  /*18c0*/  MUFU.TANH R26, R26 ;  /* 0x0000001a001a7308 */ /* 0x000e620000002400 */
[----:B--2---:R-:W-:Y:S01]  /*18d0*/  FSEL R56, R20, -INF , P6 ;  /* 0xff80000014387808 */ /* 0x004fe20003000000 */
[C---:B------:R-:W-:Y:S01]  /*18e0*/  FMUL.FTZ R35, R0.reuse, R43 ;  /* 0x0000002b00237220 */ /* 0x040fe20000410000 */
[C---:B------:R-:W-:Y:S01]  /*18f0*/  ISETP.GT.AND P4, PT, R67.reuse, 0x10, PT ;  /* 0x000000104300780c */ /* 0x040fe20003f84270 */
[----:B------:R-:W-:Y:S01]  /*1900*/  FMUL.FTZ R12, R0, R37 ;  /* 0x00000025000c7220 */ /* 0x000fe20000410000 */
[----:B------:R-:W-:Y:S01]  /*1910*/  FMNMX.FTZ R10, R56, R11, !PT ;  /* 0x0000000b380a7209 */ /* 0x000fe20007810000 */
[C---:B------:R-:W-:Y:S01]  /*1920*/  FMUL.FTZ R37, R0.reuse, R57 ;  /* 0x0000003900257220 */ /* 0x040fe20000410000 */
[----:B------:R-:W-:Y:S01]  /*1930*/  ISETP.GT.AND P3, PT, R67, 0x11, PT ;  /* 0x000000114300780c */ /* 0x000fe20003f64270 */
[----:B------:R-:W2:Y:S01]  /*1940*/  MUFU.TANH R4, R4 ;  /* 0x0000000400047308 */ /* 0x000ea20000002400 */
[----:B0-----:R-:W-:Y:S01]  /*1950*/  FSEL R55, R21, -INF , P5 ;  /* 0xff80000015377808 */ /* 0x001fe20002800000 */
[C---:B------:R-:W-:Y:S01]  /*1960*/  FMUL.FTZ R43, R0.reuse, R51 ;  /* 0x00000033002b7220 */ /* 0x040fe20000410000 */
[C---:B------:R-:W-:Y:S01]  /*1970*/  FMUL.FTZ R51, R0.reuse, R59 ;  /* 0x0000003b00337220 */ /* 0x040fe20000410000 */
[C---:B------:R-:W-:Y:S01]  /*1980*/  FMUL.FTZ R38, R0.reuse, R47 ;  /* 0x0000002f00267220 */ /* 0x040fe20000410000 */
[----:B------:R-:W-:Y:S01]  /*1990*/  FMNMX.FTZ R10, R55, R10, !PT ;  /* 0x0000000a370a7209 */ /* 0x000fe20007810000 */
[C---:B------:R-:W-:Y:S01]  /*19a0*/  FMUL.FTZ R14, R0.reuse, R41 ;  /* 0x00000029000e7220 */ /* 0x040fe20000410000 */
[----:B------:R-:W-:Y:S01]  /*19b0*/  FMUL.FTZ R42, R0, R50 ;  /* 0x00000032002a7220 */ /* 0x000fe20000410000 */
[----:B------:R-:W0:Y:S01]  /*19c0*/  MUFU.TANH R27, R27 ;  /* 0x0000001b001b7308 */ /* 0x000e220000002400 */
[----:B-1----:R-:W-:Y:S01]  /*19d0*/  FSEL R57, R26, -INF , P4 ;  /* 0xff8000001a397808 */ /* 0x002fe20002000000 */
[C---:B------:R-:W-:Y:S01]  /*19e0*/  FMUL.FTZ R41, R0.reuse, R61 ;  /* 0x0000003d00297220 */ /* 0x040fe20000410000 */
[C---:B------:R-:W-:Y:S01]  /*19f0*/  FMUL.FTZ R61, R0.reuse, R62 ;  /* 0x0000003e003d7220 */ /* 0x040fe20000410000 */
[C---:B------:R-:W-:Y:S01]  /*1a00*/  FMUL.FTZ R15, R0.reuse, R40 ;  /* 0x00000028000f7220 */ /* 0x040fe20000410000 */
[----:B------:R-:W-:Y:S01]  /*1a10*/  FMNMX.FTZ R10, R57, R10, !PT ;  /* 0x0000000a390a7209 */ /* 0x000fe20007810000 */
[C---:B------:R-:W-:Y:S01]  /*1a20*/  FMUL.FTZ R47, R0.reuse, R54 ;  /* 0x00000036002f7220 */ /* 0x040fe20000410000 */
[----:B------:R-:W-:Y:S01]  /*1a30*/  FMUL.FTZ R25, R0, R44 ;  /* 0x0000002c00197220 */ /* 0x000fe20000410000 */
[----:B------:R-:W1:Y:S01]  /*1a40*/  MUFU.TANH R5, R5 ;  /* 0x0000000500057308 */ /* 0x000e620000002400 */
[----:B--2---:R-:W-:Y:S01]  /*1a50*/  FSEL R4, R4, -INF , P2 ;  /* 0xff80000004047808 */ /* 0x004fe20001000000 */
[C---:B------:R-:W-:Y:S01]  /*1a60*/  FMUL.FTZ R50, R0.reuse, R58 ;  /* 0x0000003a00327220 */ /* 0x040fe20000410000 */
[----:B------:R-:W-:Y:S01]  /*1a70*/  ISETP.GT.AND P2, PT, R67, 0x18, PT ;  /* 0x000000184300780c */ /* 0x000fe20003f44270 */
[C---:B------:R-:W-:Y:S01]  /*1a80*/  FMUL.FTZ R28, R0.reuse, R48 ;  /* 0x00000030001c7220 */ /* 0x040fe20000410000 */
[C---:B------:R-:W-:Y:S01]  /*1a90*/  FMUL.FTZ R29, R0.reuse, R49 ;  /* 0x00000031001d7220 */ /* 0x040fe20000410000 */
[C---:B------:R-:W-:Y:S01]  /*1aa0*/  FMUL.FTZ R40, R0.reuse, R60 ;  /* 0x0000003c00287220 */ /* 0x040fe20000410000 */
[C---:B------:R-:W-:Y:S01]  /*1ab0*/  FMUL.FTZ R60, R0.reuse, R63 ;  /* 0x0000003f003c7220 */ /* 0x040fe20000410000 */
[----:B------:R-:W2:Y:S01]  /*1ac0*/  MUFU.TANH R31, R31 ;  /* 0x0000001f001f7308 */ /* 0x000ea20000002400 */
[----:B0-----:R-:W-:Y:S01]  /*1ad0*/  FSEL R59, R27, -INF , P3 ;  /* 0xff8000001b3b7808 */ /* 0x001fe20001800000 */
[C---:B------:R-:W-:Y:S01]  /*1ae0*/  FMUL.FTZ R63, R0.reuse, R66 ;  /* 0x00000042003f7220 */ /* 0x040fe20000410000 */
[C---:B------:R-:W-:Y:S01]  /*1af0*/  FMUL.FTZ R44, R0.reuse, R65 ;  /* 0x00000041002c7220 */ /* 0x040fe20000410000 */
[C---:B------:R-:W-:Y:S01]  /*1b00*/  FMUL.FTZ R65, R0.reuse, R70 ;  /* 0x0000004600417220 */ /* 0x040fe20000410000 */
[----:B------:R-:W-:Y:S01]  /*1b10*/  FMNMX.FTZ R10, R59, R10, !PT ;  /* 0x0000000a3b0a7209 */ /* 0x000fe20007810000 */
[C---:B------:R-:W-:Y:S01]  /*1b20*/  FMUL.FTZ R66, R0.reuse, R71 ;  /* 0x0000004700427220 */ /* 0x040fe20000410000 */
[C---:B------:R-:W-:Y:S01]  /*1b30*/  FMUL.FTZ R70, R0.reuse, R74 ;  /* 0x0000004a00467220 */ /* 0x040fe20000410000 */
[----:B------:R-:W0:Y:S01]  /*1b40*/  MUFU.TANH R6, R6 ;  /* 0x0000000600067308 */ /* 0x000e220000002400 */
[----:B-1----:R-:W-:Y:S01]  /*1b50*/  FSEL R5, R5, -INF , P1 ;  /* 0xff80000005057808 */ /* 0x002fe20000800000 */
[C---:B------:R-:W-:Y:S01]  /*1b60*/  FMUL.FTZ R71, R0.reuse, R75 ;  /* 0x0000004b00477220 */ /* 0x040fe20000410000 */
[----:B------:R-:W-:Y:S01]  /*1b70*/  ISETP.GT.AND P1, PT, R67, 0x19, PT ;  /* 0x000000194300780c */ /* 0x000fe20003f24270 */
[C---:B------:R-:W-:Y:S01]  /*1b80*/  FMUL.FTZ R54, R0.reuse, R72 ;  /* 0x0000004800367220 */ /* 0x040fe20000410000 */
[C---:B------:R-:W-:Y:S01]  /*1b90*/  FMUL.FTZ R72, R0.reuse, R78 ;  /* 0x0000004e00487220 */ /* 0x040fe20000410000 */
[C---:B------:R-:W-:Y:S01]  /*1ba0*/  FMUL.FTZ R49, R0.reuse, R68 ;  /* 0x0000004400317220 */ /* 0x040fe20000410000 */
[C---:B------:R-:W-:Y:S01]  /*1bb0*/  FMUL.FTZ R68, R0.reuse, R79 ;  /* 0x0000004f00447220 */ /* 0x040fe20000410000 */
[----:B------:R-:W1:Y:S01]  /*1bc0*/  MUFU.TANH R30, R30 ;  /* 0x0000001e001e7308 */ /* 0x000e620000002400 */
[----:B--2---:R-:W-:Y:S01]  /*1bd0*/  FSEL R31, R31, -INF , P2 ;  /* 0xff8000001f1f7808 */ /* 0x004fe20001000000 */
[C---:B------:R-:W-:Y:S01]  /*1be0*/  FMUL.FTZ R48, R0.reuse, R69 ;  /* 0x0000004500307220 */ /* 0x040fe20000410000 */
[C---:B------:R-:W-:Y:S01]  /*1bf0*/  FMUL.FTZ R69, R0.reuse, R82 ;  /* 0x0000005200457220 */ /* 0x040fe20000410000 */
[C---:B------:R-:W-:Y:S01]  /*1c00*/  FMUL.FTZ R58, R0.reuse, R73 ;  /* 0x00000049003a7220 */ /* 0x040fe20000410000 */
[----:B------:R-:W-:Y:S01]  /*1c10*/  FMNMX.FTZ R11, R31, R10, !PT ;  /* 0x0000000a1f0b7209 */ /* 0x000fe20007810000 */
[C---:B------:R-:W-:Y:S01]  /*1c20*/  FMUL.FTZ R73, R0.reuse, R83 ;  /* 0x0000005300497220 */ /* 0x040fe20000410000 */
[----:B------:R-:W-:Y:S01]  /*1c30*/  FMUL.FTZ R74, R0, R86 ;  /* 0x00000056004a7220 */ /* 0x000fe20000410000 */
[----:B------:R-:W2:Y:S01]  /*1c40*/  MUFU.TANH R7, R7 ;  /* 0x0000000700077308 */ /* 0x000ea20000002400 */
[----:B0-----:R-:W-:Y:S01]  /*1c50*/  FSEL R6, R6, -INF , P6 ;  /* 0xff80000006067808 */ /* 0x001fe20003000000 */
[C---:B------:R-:W-:Y:S01]  /*1c60*/  FMUL.FTZ R75, R0.reuse, R87 ;  /* 0x00000057004b7220 */ /* 0x040fe20000410000 */
[----:B------:R-:W-:Y:S01]  /*1c70*/  ISETP.GT.AND P6, PT, R67, 0x20, PT ;  /* 0x000000204300780c */ /* 0x000fe20003fc4270 */
[----:B------:R-:W-:Y:S01]  /*1c80*/  ULDC UR6, c[0x0][0x988] ;  /* 0x0002620000067ab9 */ /* 0x000fe20000000800 */
[----:B------:R-:W-:Y:S01]  /*1c90*/  P2R R88, PR, RZ, 0x1 ;  /* 0x00000001ff587803 */ /* 0x000fe20000000000 */
[C---:B------:R-:W-:Y:S01]  /*1ca0*/  FMUL.FTZ R76, R0.reuse, R76 ;  /* 0x0000004c004c7220 */ /* 0x040fe20000410000 */
[----:B------:R-:W-:Y:S01]  /*1cb0*/  FMUL.FTZ R77, R0, R77 ;  /* 0x0000004d004d7220 */ /* 0x000fe20000410000 */
[----:B------:R-:W0:Y:S01]  /*1cc0*/  MUFU.TANH R34, R34 ;  /* 0x0000002200227308 */ /* 0x000e220000002400 */
[----:B-1----:R-:W-:Y:S01]  /*1cd0*/  FSEL R62, R30, -INF , P1 ;  /* 0xff8000001e3e7808 */ /* 0x002fe20000800000 */
[C---:B------:R-:W-:Y:S01]  /*1ce0*/  FMUL.FTZ R80, R0.reuse, R80 ;  /* 0x0000005000507220 */ /* 0x040fe20000410000 */
[C---:B------:R-:W-:Y:S01]  /*1cf0*/  FMUL.FTZ R81, R0.reuse, R81 ;  /* 0x0000005100517220 */ /* 0x040fe20000410000 */
[----:B------:R-:W-:Y:S01]  /*1d00*/  FMUL.FTZ R84, R0, R84 ;  /* 0x0000005400547220 */ /* 0x000fe20000410000 */
[----:B------:R-:W-:Y:S01]  /*1d10*/  FMNMX.FTZ R11, R62, R11, !PT ;  /* 0x0000000b3e0b7209 */ /* 0x000fe20007810000 */
[----:B------:R-:W-:Y:S01]  /*1d20*/  FMUL.FTZ R85, R0, R85 ;  /* 0x0000005500557220 */ /* 0x000fe20000410000 */
[----:B------:R-:W-:Y:S01]  /*1d30*/  R2UR UR7, R3 ;  /* 0x00000000030772ca */ /* 0x000fe200000e0000 */
[----:B------:R-:W1:Y:S01]  /*1d40*/  MUFU.TANH R8, R8 ;  /* 0x0000000800087308 */ /* 0x000e620000002400 */
[----:B--2---:R-:W-:Y:S01]  /*1d50*/  FSEL R7, R7, -INF , P5 ;  /* 0xff80000007077808 */ /* 0x004fe20002800000 */
[----:B------:R-:W-:Y:S01]  /*1d60*/  UISETP.GE.AND UP0, UPT, UR46, 0x81, UPT ;  /* 0x000000812e00788c */ /* 0x000fe2000bf06270 */
[C---:B------:R-:W-:Y:S01]  /*1d70*/  ISETP.GT.AND P5, PT, R67.reuse, 0x21, PT ;  /* 0x000000214300780c */ /* 0x040fe20003fa4270 */
[--C-:B------:R-:W-:Y:S01]  /*1d80*/  IMAD.MOV.U32 R134, RZ, RZ, R135.reuse ;  /* 0x000000ffff867224 */ /* 0x100fe200078e0087 */
[-C--:B------:R-:W-:Y:S01]  /*1d90*/  MOV R129, R135.reuse ;  /* 0x0000008700817202 */ /* 0x080fe20000000f00 */
[--C-:B------:R-:W-:Y:S01]  /*1da0*/  IMAD.MOV.U32 R133, RZ, RZ, R135.reuse ;  /* 0x000000ffff857224 */ /* 0x100fe200078e0087 */
[-C--:B------:R-:W-:Y:S01]  /*1db0*/  MOV R122, R135.reuse ;  /* 0x00000087007a7202 */ /* 0x080fe20000000f00 */
[----:B------:R-:W2:Y:S01]  /*1dc0*/  MUFU.TANH R35, R35 ;  /* 0x0000002300237308 */ /* 0x000ea20000002400 */
[----:B0-----:R-:W-:Y:S01]  /*1dd0*/  FSEL R34, R34, -INF , P6 ;  /* 0xff80000022227808 */ /* 0x001fe20003000000 */
[--C-:B------:R-:W-:Y:S01]  /*1de0*/  IMAD.MOV.U32 R132, RZ, RZ, R135.reuse ;  /* 0x000000ffff847224 */ /* 0x100fe200078e0087 */
[----:B------:R-:W-:Y:S01]  /*1df0*/  MOV R115, R135 ;  /* 0x0000008700737202 */ /* 0x000fe20000000f00 */
[----:B------:R-:W-:Y:S01]  /*1e00*/  UIADD3 UR7, UR7, 0x19c40, URZ ;  /* 0x00019c4007077890 */ /* 0x000fe2000fffe03f */
[----:B------:R-:W-:Y:S01]  /*1e10*/  FMNMX.FTZ R10, R34, R11, !PT ;  /* 0x0000000b220a7209 */ /* 0x000fe20007810000 */
[--C-:B------:R-:W-:Y:S01]  /*1e20*/  IMAD.MOV.U32 R131, RZ, RZ, R135.reuse ;  /* 0x000000ffff837224 */ /* 0x100fe200078e0087 */
[-C--:B------:R-:W-:Y:S01]  /*1e30*/  MOV R108, R135.reuse ;  /* 0x00000087006c7202 */ /* 0x080fe20000000f00 */
[----:B------:R-:W0:Y:S01]  /*1e40*/  MUFU.TANH R9, R9 ;  /* 0x0000000900097308 */ /* 0x000e220000002400 */
[----:B-1----:R-:W-:Y:S01]  /*1e50*/  FSEL R8, R8, -INF , P4 ;  /* 0xff80000008087808 */ /* 0x002fe20002000000 */
[----:B------:R-:W-:Y:S01]  /*1e60*/  UPRMT UR7, UR47, 0x654, UR7 ;  /* 0x000006542f077896 */ /* 0x000fe20008000007 */
[----:B------:R-:W-:Y:S01]  /*1e70*/  ISETP.GT.AND P4, PT, R67, 0x28, PT ;  /* 0x000000284300780c */ /* 0x000fe20003f84270 */
[--C-:B------:R-:W-:Y:S01]  /*1e80*/  IMAD.MOV.U32 R130, RZ, RZ, R135.reuse ;  /* 0x000000ffff827224 */ /* 0x100fe200078e0087 */
[-C--:B------:R-:W-:Y:S01]  /*1e90*/  MOV R101, R135.reuse ;  /* 0x0000008700657202 */ /* 0x080fe20000000f00 */
[--C-:B------:R-:W-:Y:S01]  /*1ea0*/  IMAD.MOV.U32 R128, RZ, RZ, R135.reuse ;  /* 0x000000ffff807224 */ /* 0x100fe200078e0087 */
[----:B------:R-:W-:Y:S01]  /*1eb0*/  MOV R94, R135 ;  /* 0x00000087005e7202 */ /* 0x000fe20000000f00 */
[----:B------:R-:W1:Y:S01]  /*1ec0*/  MUFU.TANH R39, R39 ;  /* 0x0000002700277308 */ /* 0x000e620000002400 */
[----:B--2---:R-:W-:Y:S01]  /*1ed0*/  FSEL R35, R35, -INF , P5 ;  /* 0xff80000023237808 */ /* 0x004fe20002800000 */
[--C-:B------:R-:W-:Y:S01]  /*1ee0*/  IMAD.MOV.U32 R127, RZ, RZ, R135.reuse ;  /* 0x000000ffff7f7224 */ /* 0x100fe200078e0087 */
[----:B------:R-:W-:Y:S01]  /*1ef0*/  SYNCS.ARRIVE.TRANS64.RED.A1T0 RZ, [UR7], RZ ;  /* 0x000000ffffff79a7 */ /* 0x000fe20008100407 */
[--C-:B------:R-:W-:Y:S01]  /*1f00*/  IMAD.MOV.U32 R126, RZ, RZ, R135.reuse ;  /* 0x000000ffff7e7224 */ /* 0x100fe200078e0087 */
[----:B------:R-:W-:Y:S01]  /*1f10*/  FMNMX.FTZ R20, R35, R10, !PT ;  /* 0x0000000a23147209 */ /* 0x000fe20007810000 */
[----:B------:R-:W-:-:S02]  /*1f20*/  IMAD.MOV.U32 R125, RZ, RZ, R135 ;  /* 0x000000ffff7d7224 */ /* 0x000fc400078e0087 */
[----:B------:R-:W2:Y:S01]  /*1f30*/  MUFU.TANH R13, R13 ;  /* 0x0000000d000d7308 */ /* 0x000ea20000002400 */
[----:B0-----:R-:W-:Y:S01]  /*1f40*/  FSEL R9, R9, -INF , P3 ;  /* 0xff80000009097808 */ /* 0x001fe20001800000 */
[--C-:B------:R-:W-:Y:S01]  /*1f50*/  IMAD.MOV.U32 R124, RZ, RZ, R135.reuse ;  /* 0x000000ffff7c7224 */ /* 0x100fe200078e0087 */
[----:B------:R-:W-:Y:S01]  /*1f60*/  ISETP.GT.AND P3, PT, R67, 0x29, PT ;  /* 0x000000294300780c */ /* 0x000fe20003f64270 */
[--C-:B------:R-:W-:Y:S02]  /*1f70*/  IMAD.MOV.U32 R123, RZ, RZ, R135.reuse ;  /* 0x000000ffff7b7224 */ /* 0x100fe400078e0087 */
[--C-:B------:R-:W-:Y:S02]  /*1f80*/  IMAD.MOV.U32 R121, RZ, RZ, R135.reuse ;  /* 0x000000ffff797224 */ /* 0x100fe400078e0087 */
[----:B------:R-:W0:Y:S01]  /*1f90*/  MUFU.TANH R38, R38 ;  /* 0x0000002600267308 */ /* 0x000e220000002400 */
[----:B-1----:R-:W-:Y:S01]  /*1fa0*/  FSEL R39, R39, -INF , P4 ;  /* 0xff80000027277808 */ /* 0x002fe20002000000 */
[----:B------:R-:W-:-:S02]  /*1fb0*/  IMAD.MOV.U32 R120, RZ, RZ, R135 ;  /* 0x000000ffff787224 */ /* 0x000fc400078e0087 */
[--C-:B------:R-:W-:Y:S02]  /*1fc0*/  IMAD.MOV.U32 R119, RZ, RZ, R135.reuse ;  /* 0x000000ffff777224 */ /* 0x100fe400078e0087 */
[--C-:B------:R-:W-:Y:S02]  /*1fd0*/  IMAD.MOV.U32 R118, RZ, RZ, R135.reuse ;  /* 0x000000ffff767224 */ /* 0x100fe400078e0087 */
[----:B------:R-:W1:Y:S01]  /*1fe0*/  MUFU.TANH R12, R12 ;  /* 0x0000000c000c7308 */ /* 0x000e620000002400 */
[----:B--2---:R-:W-:Y:S01]  /*1ff0*/  FSEL R10, R13, -INF , P2 ;  /* 0xff8000000d0a7808 */ /* 0x004fe20001000000 */
[--C-:B------:R-:W-:Y:S01]  /*2000*/  IMAD.MOV.U32 R117, RZ, RZ, R135.reuse ;  /* 0x000000ffff757224 */ /* 0x100fe200078e0087 */
[----:B------:R-:W-:Y:S01]  /*2010*/  ISETP.GT.AND P2, PT, R67, 0x30, PT ;  /* 0x000000304300780c */ /* 0x000fe20003f44270 */
[--C-:B------:R-:W-:Y:S01]  /*2020*/  IMAD.MOV.U32 R116, RZ, RZ, R135.reuse ;  /* 0x000000ffff747224 */ /* 0x100fe200078e0087 */
[----:B------:R-:W-:Y:S01]  /*2030*/  FMNMX.FTZ R13, R39, R20, !PT ;  /* 0x00000014270d7209 */ /* 0x000fe20007810000 */
[----:B------:R-:W-:-:S02]  /*2040*/  IMAD.MOV.U32 R114, RZ, RZ, R135 ;  /* 0x000000ffff727224 */ /* 0x000fc400078e0087 */
[----:B------:R-:W2:Y:S01]  /*2050*/  MUFU.TANH R42, R42 ;  /* 0x0000002a002a7308 */ /* 0x000ea20000002400 */
[----:B0-----:R-:W-:Y:S01]  /*2060*/  FSEL R38, R38, -INF , P3 ;  /* 0xff80000026267808 */ /* 0x001fe20001800000 */
[--C-:B------:R-:W-:Y:S02]  /*2070*/  IMAD.MOV.U32 R113, RZ, RZ, R135.reuse ;  /* 0x000000ffff717224 */ /* 0x100fe400078e0087 */
[--C-:B------:R-:W-:Y:S01]  /*2080*/  IMAD.MOV.U32 R112, RZ, RZ, R135.reuse ;  /* 0x000000ffff707224 */ /* 0x100fe200078e0087 */
[----:B------:R-:W-:Y:S01]  /*2090*/  FMNMX.FTZ R13, R38, R13, !PT ;  /* 0x0000000d260d7209 */ /* 0x000fe20007810000 */
[--C-:B------:R-:W-:Y:S02]  /*20a0*/  IMAD.MOV.U32 R111, RZ, RZ, R135.reuse ;  /* 0x000000ffff6f7224 */ /* 0x100fe400078e0087 */
[----:B------:R-:W0:Y:S01]  /*20b0*/  MUFU.TANH R15, R15 ;  /* 0x0000000f000f7308 */ /* 0x000e220000002400 */
[----:B-1----:R-:W-:Y:S01]  /*20c0*/  FSEL R11, R12, -INF , P1 ;  /* 0xff8000000c0b7808 */ /* 0x002fe20000800000 */
[--C-:B------:R-:W-:Y:S01]  /*20d0*/  IMAD.MOV.U32 R110, RZ, RZ, R135.reuse ;  /* 0x000000ffff6e7224 */ /* 0x100fe200078e0087 */
[----:B------:R-:W-:Y:S01]  /*20e0*/  ISETP.GT.AND P1, PT, R67, 0x31, PT ;  /* 0x000000314300780c */ /* 0x000fe20003f24270 */
[----:B------:R-:W-:-:S02]  /*20f0*/  IMAD.MOV.U32 R109, RZ, RZ, R135 ;  /* 0x000000ffff6d7224 */ /* 0x000fc400078e0087 */
[--C-:B------:R-:W-:Y:S02]  /*2100*/  IMAD.MOV.U32 R107, RZ, RZ, R135.reuse ;  /* 0x000000ffff6b7224 */ /* 0x100fe400078e0087 */
[----:B------:R-:W1:Y:S01]  /*2110*/  MUFU.TANH R43, R43 ;  /* 0x0000002b002b7308 */ /* 0x000e620000002400 */
[----:B--2---:R-:W-:Y:S01]  /*2120*/  FSEL R42, R42, -INF , P2 ;  /* 0xff8000002a2a7808 */ /* 0x004fe20001000000 */
[--C-:B------:R-:W-:Y:S02]  /*2130*/  IMAD.MOV.U32 R106, RZ, RZ, R135.reuse ;  /* 0x000000ffff6a7224 */ /* 0x100fe400078e0087 */
[--C-:B------:R-:W-:Y:S01]  /*2140*/  IMAD.MOV.U32 R105, RZ, RZ, R135.reuse ;  /* 0x000000ffff697224 */ /* 0x100fe200078e0087 */
[----:B------:R-:W-:Y:S01]  /*2150*/  FMNMX.FTZ R20, R42, R13, !PT ;  /* 0x0000000d2a147209 */ /* 0x000fe20007810000 */
[--C-:B------:R-:W-:Y:S02]  /*2160*/  IMAD.MOV.U32 R104, RZ, RZ, R135.reuse ;  /* 0x000000ffff687224 */ /* 0x100fe400078e0087 */
[----:B------:R-:W2:Y:S01]  /*2170*/  MUFU.TANH R14, R14 ;  /* 0x0000000e000e7308 */ /* 0x000ea20000002400 */
[----:B0-----:R-:W-:Y:S01]  /*2180*/  FSEL R12, R15, -INF , P6 ;  /* 0xff8000000f0c7808 */ /* 0x001fe20003000000 */
[--C-:B------:R-:W-:Y:S01]  /*2190*/  IMAD.MOV.U32 R103, RZ, RZ, R135.reuse ;  /* 0x000000ffff677224 */ /* 0x100fe200078e0087 */
[----:B------:R-:W-:Y:S01]  /*21a0*/  ISETP.GT.AND P6, PT, R67, 0x38, PT ;  /* 0x000000384300780c */ /* 0x000fe20003fc4270 */
[----:B------:R-:W-:-:S02]  /*21b0*/  IMAD.MOV.U32 R102, RZ, RZ, R135 ;  /* 0x000000ffff667224 */ /* 0x000fc400078e0087 */
[--C-:B------:R-:W-:Y:S02]  /*21c0*/  IMAD.MOV.U32 R100, RZ, RZ, R135.reuse ;  /* 0x000000ffff647224 */ /* 0x100fe400078e0087 */
[----:B------:R-:W0:Y:S01]  /*21d0*/  MUFU.TANH R47, R47 ;  /* 0x0000002f002f7308 */ /* 0x000e220000002400 */
[----:B-1----:R-:W-:Y:S01]  /*21e0*/  FSEL R43, R43, -INF , P1 ;  /* 0xff8000002b2b7808 */ /* 0x002fe20000800000 */
[--C-:B------:R-:W-:Y:S02]  /*21f0*/  IMAD.MOV.U32 R99, RZ, RZ, R135.reuse ;  /* 0x000000ffff637224 */ /* 0x100fe400078e0087 */
[--C-:B------:R-:W-:Y:S01]  /*2200*/  IMAD.MOV.U32 R98, RZ, RZ, R135.reuse ;  /* 0x000000ffff627224 */ /* 0x100fe200078e0087 */
[----:B------:R-:W-:Y:S01]  /*2210*/  FMNMX.FTZ R20, R43, R20, !PT ;  /* 0x000000142b147209 */ /* 0x000fe20007810000 */
[--C-:B------:R-:W-:Y:S02]  /*2220*/  IMAD.MOV.U32 R97, RZ, RZ, R135.reuse ;  /* 0x000000ffff617224 */ /* 0x100fe400078e0087 */
[----:B------:R-:W1:Y:S01]  /*2230*/  MUFU.TANH R25, R25 ;  /* 0x0000001900197308 */ /* 0x000e620000002400 */
[----:B--2---:R-:W-:Y:S01]  /*2240*/  FSEL R13, R14, -INF , P5 ;  /* 0xff8000000e0d7808 */ /* 0x004fe20002800000 */
[--C-:B------:R-:W-:Y:S01]  /*2250*/  IMAD.MOV.U32 R96, RZ, RZ, R135.reuse ;  /* 0x000000ffff607224 */ /* 0x100fe200078e0087 */
[----:B------:R-:W-:Y:S01]  /*2260*/  ISETP.GT.AND P5, PT, R67, 0x39, PT ;  /* 0x000000394300780c */ /* 0x000fe20003fa4270 */
[----:B------:R-:W-:-:S02]  /*2270*/  IMAD.MOV.U32 R95, RZ, RZ, R135 ;  /* 0x000000ffff5f7224 */ /* 0x000fc400078e0087 */
[--C-:B------:R-:W-:Y:S02]  /*2280*/  IMAD.MOV.U32 R93, RZ, RZ, R135.reuse ;  /* 0x000000ffff5d7224 */ /* 0x100fe400078e0087 */
        /* <DEDUP_REMOVED lines=8> */
[----:B------:R-:W-:Y:S01]  /*2310*/  IMAD.MOV.U32 R89, RZ, RZ, R135 ;  /* 0x000000ffff597224 */ /* 0x000fe200078e0087 */
[----:B------:R-:W-:-:S05]  /*2320*/  ISETP.GT.AND P4, PT, R67, 0x40, PT ;  /* 0x000000404300780c */ /* 0x000fca0003f84270 */
[----:B------:R-:W1:Y:S01]  /*2330*/  MUFU.TANH R50, R50 ;  /* 0x0000003200327308 */ /* 0x000e620000002400 */
[----:B--2---:R-:W-:-:S04]  /*2340*/  FSEL R46, R46, -INF , P5 ;  /* 0xff8000002e2e7808 */ /* 0x004fc80002800000 */
[----:B------:R-:W-:-:S03]  /*2350*/  FMNMX.FTZ R21, R46, R21, !PT ;  /* 0x000000152e157209 */ /* 0x000fc60007810000 */
[----:B------:R-:W2:Y:S01]  /*2360*/  MUFU.TANH R28, R28 ;  /* 0x0000001c001c7308 */ /* 0x000ea20000002400 */
[----:B0-----:R-:W-:Y:S02]  /*2370*/  FSEL R15, R24, -INF , P3 ;  /* 0xff800000180f7808 */ /* 0x001fe40001800000 */
[----:B------:R-:W-:-:S05]  /*2380*/  ISETP.GT.AND P3, PT, R67, 0x41, PT ;  /* 0x000000414300780c */ /* 0x000fca0003f64270 */
[----:B------:R-:W0:Y:S01]  /*2390*/  MUFU.TANH R51, R51 ;  /* 0x0000003300337308 */ /* 0x000e220000002400 */
[----:B-1----:R-:W-:-:S04]  /*23a0*/  FSEL R50, R50, -INF , P4 ;  /* 0xff80000032327808 */ /* 0x002fc80002000000 */
[----:B------:R-:W-:-:S03]  /*23b0*/  FMNMX.FTZ R24, R50, R21, !PT ;  /* 0x0000001532187209 */ /* 0x000fc60007810000 */
[----:B------:R-:W1:Y:S01]  /*23c0*/  MUFU.TANH R29, R29 ;  /* 0x0000001d001d7308 */ /* 0x000e620000002400 */
[----:B--2---:R-:W-:Y:S02]  /*23d0*/  FSEL R20, R28, -INF , P2 ;  /* 0xff8000001c147808 */ /* 0x004fe40001000000 */
[----:B------:R-:W-:-:S05]  /*23e0*/  ISETP.GT.AND P2, PT, R67, 0x48, PT ;  /* 0x000000484300780c */ /* 0x000fca0003f44270 */
[----:B------:R-:W2:Y:S01]  /*23f0*/  MUFU.TANH R61, R61 ;  /* 0x0000003d003d7308 */ /* 0x000ea20000002400 */
[----:B0-----:R-:W-:-:S04]  /*2400*/  FSEL R51, R51, -INF , P3 ;  /* 0xff80000033337808 */ /* 0x001fc80001800000 */
[----:B------:R-:W-:-:S03]  /*2410*/  FMNMX.FTZ R26, R51, R24, !PT ;  /* 0x00000018331a7209 */ /* 0x000fc60007810000 */
[----:B------:R-:W0:Y:S01]  /*2420*/  MUFU.TANH R32, R32 ;  /* 0x0000002000207308 */ /* 0x000e220000002400 */
[----:B-1----:R-:W-:Y:S02]  /*2430*/  FSEL R21, R29, -INF , P1 ;  /* 0xff8000001d157808 */ /* 0x002fe40000800000 */
        /* <DEDUP_REMOVED lines=54> */
[----:B------:R-:W-:Y:S02]  /*27a0*/  ISETP.GT.AND P4, PT, R67, 0x70, PT ;  /* 0x000000704300780c */ /* 0x000fe40003f84270 */
[----:B------:R-:W-:-:S03]  /*27b0*/  MOV R49, UR6 ;  /* 0x0000000600317c02 */ /* 0x000fc60008000f00 */
        /* <DEDUP_REMOVED lines=18> */
[----:B------:R-:W-:Y:S01]  /*28e0*/  MUFU.TANH R76, R76 ;  /* 0x0000004c004c7308 */ /* 0x000fe20000002400 */
[----:B--2---:R-:W-:-:S04]  /*28f0*/  FSEL R67, R74, -INF , P2 ;  /* 0xff8000004a437808 */ /* 0x004fc80001000000 */
[----:B------:R-:W-:-:S03]  /*2900*/  FMNMX.FTZ R32, R67, R32, !PT ;  /* 0x0000002043207209 */ /* 0x000fc60007810000 */
[----:B------:R-:W-:Y:S01]  /*2910*/  MUFU.TANH R77, R77 ;  /* 0x0000004d004d7308 */ /* 0x000fe20000002400 */
[----:B0-----:R-:W-:-:S04]  /*2920*/  FSEL R75, R75, -INF , P1 ;  /* 0xff8000004b4b7808 */ /* 0x001fc80000800000 */
[----:B------:R-:W-:-:S03]  /*2930*/  FMNMX.FTZ R32, R75, R32, !PT ;  /* 0x000000204b207209 */ /* 0x000fc60007810000 */
[----:B------:R-:W-:Y:S02]  /*2940*/  MUFU.TANH R80, R80 ;  /* 0x0000005000507308 */ /* 0x000fe40000002400 */
[----:B------:R-:W0:Y:S06]  /*2950*/  SHFL.BFLY PT, R33, R32, 0x2, 0x1f ;  /* 0x0c401f0020217f89 */ /* 0x000e2c00000e0000 */
[----:B------:R-:W-:Y:S08]  /*2960*/  MUFU.TANH R81, R81 ;  /* 0x0000005100517308 */ /* 0x000ff00000002400 */
[----:B------:R-:W1:Y:S08]  /*2970*/  MUFU.TANH R74, R84 ;  /* 0x00000054004a7308 */ /* 0x000e700000002400 */
[----:B------:R-:W2:Y:S01]  /*2980*/  MUFU.TANH R85, R85 ;  /* 0x0000005500557308 */ /* 0x000ea20000002400 */
[----:B0-----:R-:W-:-:S05]  /*2990*/  FMNMX.FTZ R33, R32, R33, !PT ;  /* 0x0000002120217209 */ /* 0x001fca0007810000 */
[----:B------:R-:W0:Y:S01]  /*29a0*/  SHFL.BFLY PT, R54, R33, 0x1, 0x1f ;  /* 0x0c201f0021367f89 */ /* 0x000e2200000e0000 */
[----:B-1----:R-:W-:Y:S02]  /*29b0*/  FSEL R74, R74, -INF , P2 ;  /* 0xff8000004a4a7808 */ /* 0x002fe40001000000 */
[----:B0-----:R-:W-:-:S04]  /*29c0*/  FMNMX.FTZ R54, R33, R54, !PT ;  /* 0x0000003621367209 */ /* 0x001fc80007810000 */
[C---:B------:R-:W-:Y:S01]  /*29d0*/  FSETP.NEU.FTZ.AND P0, PT, R54.reuse, -INF , PT ;  /* 0xff8000003600780b */ /* 0x040fe20003f1d000 */
[----:B------:R-:W-:-:S01]  /*29e0*/  FFMA.FTZ R48, R54, R49, -8 ;  /* 0xc100000036307423 */ /* 0x000fc20000010031 */
[----:B------:R-:W-:-:S04]  /*29f0*/  FMNMX.FTZ R49, R4, R5, !PT ;  /* 0x0000000504317209 */ /* 0x000fc80007810000 */
[----:B------:R-:W-:Y:S02]  /*2a00*/  FSEL R48, R48, RZ, P0 ;  /* 0x000000ff30307208 */ /* 0x000fe40000000000 */
[----:B------:R-:W-:Y:S01]  /*2a10*/  ISETP.NE.AND P0, PT, R88, RZ, PT ;  /* 0x000000ff5800720c */ /* 0x000fe20003f05270 */
[----:B------:R-:W-:Y:S02]  /*2a20*/  IMAD.MOV.U32 R88, RZ, RZ, R135 ;  /* 0x000000ffff587224 */ /* 0x000fe400078e0087 */
[----:B------:R-:W-:-:S01]  /*2a30*/  FFMA.FTZ R32, R52, UR6, -R48 ;  /* 0x0000000634207c23 */ /* 0x000fc20008010830 */
[----:B------:R-:W-:Y:S01]  /*2a40*/  FMNMX.FTZ R52, R6, R49, !PT ;  /* 0x0000003106347209 */ /* 0x000fe20007810000 */
[----:B------:R-:W-:-:S01]  /*2a50*/  FFMA.FTZ R33, R53, UR6, -R48 ;  /* 0x0000000635217c23 */ /* 0x000fc20008010830 */
[--C-:B------:R-:W-:Y:S01]  /*2a60*/  FFMA.FTZ R36, R56, UR6, -R48.reuse ;  /* 0x0000000638247c23 */ /* 0x100fe20008010830 */
[----:B------:R-:W-:-:S01]  /*2a70*/  FFMA.FTZ R58, R55, UR6, -R48 ;  /* 0x00000006373a7c23 */ /* 0x000fc20008010830 */
[----:B------:R-:W-:Y:S01]  /*2a80*/  FMNMX.FTZ R53, R7, R52, !PT ;  /* 0x0000003407357209 */ /* 0x000fe20007810000 */
[----:B------:R-:W-:-:S01]  /*2a90*/  FFMA.FTZ R52, R57, UR6, -R48 ;  /* 0x0000000639347c23 */ /* 0x000fc20008010830 */
[--C-:B------:R-:W-:Y:S01]  /*2aa0*/  FFMA.FTZ R57, R42, UR6, -R48.reuse ;  /* 0x000000062a397c23 */ /* 0x100fe20008010830 */
[----:B------:R0:W-:Y:S01]  /*2ab0*/  MUFU.EX2 R49, R58 ;  /* 0x0000003a00317308 */ /* 0x0001e20000000800 */
[----:B------:R-:W-:Y:S01]  /*2ac0*/  FMNMX.FTZ R56, R8, R53, !PT ;  /* 0x0000003508387209 */ /* 0x000fe20007810000 */
[--C-:B------:R-:W-:Y:S01]  /*2ad0*/  FFMA.FTZ R78, R47, UR6, -R48.reuse ;  /* 0x000000062f4e7c23 */ /* 0x100fe20008010830 */
[----:B------:R-:W-:Y:S01]  /*2ae0*/  FSEL R47, R76, -INF , P6 ;  /* 0xff8000004c2f7808 */ /* 0x000fe20003000000 */
[--C-:B------:R-:W-:Y:S01]  /*2af0*/  FFMA.FTZ R59, R59, UR6, -R48.reuse ;  /* 0x000000063b3b7c23 */ /* 0x100fe20008010830 */
[----:B------:R-:W-:Y:S01]  /*2b00*/  FMNMX.FTZ R53, R9, R56, !PT ;  /* 0x0000003809357209 */ /* 0x000fe20007810000 */
[--C-:B------:R-:W-:Y:S01]  /*2b10*/  FFMA.FTZ R31, R31, UR6, -R48.reuse ;  /* 0x000000061f1f7c23 */ /* 0x100fe20008010830 */
[----:B--2---:R-:W-:Y:S01]  /*2b20*/  FSEL R76, R85, -INF , P1 ;  /* 0xff800000554c7808 */ /* 0x004fe20000800000 */
[----:B------:R-:W-:Y:S01]  /*2b30*/  MUFU.EX2 R32, R32 ;  /* 0x0000002000207308 */ /* 0x000fe20000000800 */
[----:B------:R-:W-:Y:S01]  /*2b40*/  FMNMX.FTZ R56, R10, R53, !PT ;  /* 0x000000350a387209 */ /* 0x000fe20007810000 */
[--C-:B------:R-:W-:Y:S01]  /*2b50*/  FFMA.FTZ R34, R34, UR6, -R48.reuse ;  /* 0x0000000622227c23 */ /* 0x100fe20008010830 */
[----:B------:R-:W-:-:S01]  /*2b60*/  FFMA.FTZ R35, R35, UR6, -R48 ;  /* 0x0000000623237c23 */ /* 0x000fc20008010830 */
[--C-:B------:R-:W-:Y:S01]  /*2b70*/  FFMA.FTZ R39, R39, UR6, -R48.reuse ;  /* 0x0000000627277c23 */ /* 0x100fe20008010830 */
[----:B------:R-:W-:Y:S01]  /*2b80*/  FMNMX.FTZ R55, R11, R56, !PT ;  /* 0x000000380b377209 */ /* 0x000fe20007810000 */
[--C-:B------:R-:W-:Y:S01]  /*2b90*/  FFMA.FTZ R43, R43, UR6, -R48.reuse ;  /* 0x000000062b2b7c23 */ /* 0x100fe20008010830 */
[----:B------:R-:W-:-:S01]  /*2ba0*/  FFMA.FTZ R50, R50, UR6, -R48 ;  /* 0x0000000632327c23 */ /* 0x000fc20008010830 */
[----:B------:R1:W-:Y:S01]  /*2bb0*/  MUFU.EX2 R53, R59 ;  /* 0x0000003b00357308 */ /* 0x0003e20000000800 */
[----:B------:R-:W-:Y:S01]  /*2bc0*/  FMNMX.FTZ R56, R12, R55, !PT ;  /* 0x000000370c387209 */ /* 0x000fe20007810000 */
[--C-:B------:R-:W-:Y:S01]  /*2bd0*/  FFMA.FTZ R51, R51, UR6, -R48.reuse ;  /* 0x0000000633337c23 */ /* 0x100fe20008010830 */
[----:B------:R-:W-:-:S01]  /*2be0*/  FFMA.FTZ R61, R61, UR6, -R48 ;  /* 0x000000063d3d7c23 */ /* 0x000fc20008010830 */
[--C-:B------:R-:W-:Y:S01]  /*2bf0*/  FFMA.FTZ R71, R71, UR6, -R48.reuse ;  /* 0x0000000647477c23 */ /* 0x100fe20008010830 */
[----:B------:R-:W-:Y:S01]  /*2c00*/  FMNMX.FTZ R55, R13, R56, !PT ;  /* 0x000000380d377209 */ /* 0x000fe20007810000 */
[--C-:B------:R-:W-:Y:S01]  /*2c10*/  FFMA.FTZ R56, R62, UR6, -R48.reuse ;  /* 0x000000063e387c23 */ /* 0x100fe20008010830 */
[----:B------:R-:W-:-:S01]  /*2c20*/  FFMA.FTZ R67, R67, UR6, -R48 ;  /* 0x0000000643437c23 */ /* 0x000fc20008010830 */
[----:B------:R-:W-:Y:S01]  /*2c30*/  MUFU.EX2 R33, R33 ;  /* 0x0000002100217308 */ /* 0x000fe20000000800 */
[----:B0-----:R-:W-:-:S02]  /*2c40*/  FMNMX.FTZ R58, R14, R55, !PT ;  /* 0x000000370e3a7209 */ /* 0x001fc40007810000 */
[----:B-1----:R-:W-:Y:S02]  /*2c50*/  FSEL R59, R81, -INF , P3 ;  /* 0xff800000513b7808 */ /* 0x002fe40001800000 */
[----:B------:R-:W-:-:S03]  /*2c60*/  FMNMX.FTZ R55, R15, R58, !PT ;  /* 0x0000003a0f377209 */ /* 0x000fc60007810000 */
[----:B------:R-:W0:Y:S01]  /*2c70*/  MUFU.EX2 R36, R36 ;  /* 0x0000002400247308 */ /* 0x000e220000000800 */
[----:B------:R-:W-:-:S04]  /*2c80*/  FMNMX.FTZ R58, R20, R55, !PT ;  /* 0x00000037143a7209 */ /* 0x000fc80007810000 */
[----:B------:R-:W-:-:S03]  /*2c90*/  FMNMX.FTZ R55, R21, R58, !PT ;  /* 0x0000003a15377209 */ /* 0x000fc60007810000 */
[----:B------:R-:W-:Y:S01]  /*2ca0*/  MUFU.EX2 R52, R52 ;  /* 0x0000003400347308 */ /* 0x000fe20000000800 */
[----:B------:R-:W-:-:S04]  /*2cb0*/  FMNMX.FTZ R58, R24, R55, !PT ;  /* 0x00000037183a7209 */ /* 0x000fc80007810000 */
[----:B------:R-:W-:-:S03]  /*2cc0*/  FMNMX.FTZ R55, R25, R58, !PT ;  /* 0x0000003a19377209 */ /* 0x000fc60007810000 */
[----:B------:R-:W-:Y:S01]  /*2cd0*/  MUFU.EX2 R31, R31 ;  /* 0x0000001f001f7308 */ /* 0x000fe20000000800 */
[----:B------:R-:W-:Y:S02]  /*2ce0*/  FMNMX.FTZ R58, R26, R55, !PT ;  /* 0x000000371a3a7209 */ /* 0x000fe40007810000 */
[----:B0-----:R-:W-:Y:S02]  /*2cf0*/  F2FP.SATFINITE.E4M3.F32.PACK_AB_MERGE_C R149, R49, R36, RZ ;  /* 0x000000243195723e */ /* 0x001fe400048070ff */
[----:B------:R-:W-:Y:S01]  /*2d00*/  FMNMX.FTZ R55, R37, R58, !PT ;  /* 0x0000003a25377209 */ /* 0x000fe20007810000 */
[----:B------:R-:W-:Y:S01]  /*2d10*/  FFMA.FTZ R58, R38, UR6, -R48 ;  /* 0x00000006263a7c23 */ /* 0x000fe20008010830 */
[----:B------:R-:W-:Y:S01]  /*2d20*/  F2FP.SATFINITE.E4M3.F32.PACK_AB_MERGE_C R149, R33, R32, R149 ;  /* 0x000000202195723e */ /* 0x000fe20004807095 */
[----:B------:R-:W0:Y:S01]  /*2d30*/  MUFU.EX2 R56, R56 ;  /* 0x0000003800387308 */ /* 0x000e220000000800 */
[----:B------:R-:W-:-:S04]  /*2d40*/  FMNMX.FTZ R38, R40, R55, !PT ;  /* 0x0000003728267209 */ /* 0x000fc80007810000 */
[----:B------:R-:W-:-:S03]  /*2d50*/  FMNMX.FTZ R38, R41, R38, !PT ;  /* 0x0000002629267209 */ /* 0x000fc60007810000 */
[----:B------:R-:W-:Y:S01]  /*2d60*/  MUFU.EX2 R34, R34 ;  /* 0x0000002200227308 */ /* 0x000fe20000000800 */
[----:B------:R-:W-:-:S04]  /*2d70*/  FMNMX.FTZ R55, R45, R38, !PT ;  /* 0x000000262d377209 */ /* 0x000fc80007810000 */
[----:B------:R-:W-:-:S03]  /*2d80*/  FMNMX.FTZ R42, R44, R55, !PT ;  /* 0x000000372c2a7209 */ /* 0x000fc60007810000 */
[----:B------:R1:W-:Y:S01]  /*2d90*/  MUFU.EX2 R38, R57 ;  /* 0x0000003900267308 */ /* 0x0003e20000000800 */
[----:B------:R-:W-:Y:S02]  /*2da0*/  FMNMX.FTZ R55, R27, R42, !PT ;  /* 0x0000002a1b377209 */ /* 0x000fe40007810000 */
[----:B0-----:R-:W-:Y:S02]  /*2db0*/  F2FP.SATFINITE.E4M3.F32.PACK_AB_MERGE_C R151, R56, R31, RZ ;  /* 0x0000001f3897723e */ /* 0x001fe400048070ff */
[----:B------:R-:W-:Y:S02]  /*2dc0*/  FMNMX.FTZ R42, R28, R55, !PT ;  /* 0x000000371c2a7209 */ /* 0x000fe40007810000 */
[----:B------:R-:W-:Y:S01]  /*2dd0*/  F2FP.SATFINITE.E4M3.F32.PACK_AB_MERGE_C R151, R53, R52, R151 ;  /* 0x000000343597723e */ /* 0x000fe20004807097 */
[----:B------:R-:W-:Y:S01]  /*2de0*/  MUFU.EX2 R35, R35 ;  /* 0x0000002300237308 */ /* 0x000fe20000000800 */
[----:B------:R-:W-:Y:S01]  /*2df0*/  FMNMX.FTZ R55, R29, R42, !PT ;  /* 0x0000002a1d377209 */ /* 0x000fe20007810000 */
[----:B-1----:R-:W-:Y:S01]  /*2e00*/  FFMA.FTZ R57, R46, UR6, -R48 ;  /* 0x000000062e397c23 */ /* 0x002fe20008010830 */
[----:B------:R-:W-:-:S02]  /*2e10*/  FSEL R46, R80, -INF , P4 ;  /* 0xff800000502e7808 */ /* 0x000fc40002000000 */
[----:B------:R-:W-:Y:S02]  /*2e20*/  FMNMX.FTZ R62, R30, R55, !PT ;  /* 0x000000371e3e7209 */ /* 0x000fe40007810000 */
[----:B------:R-:W-:Y:S01]  /*2e30*/  FSEL R55, R77, -INF , P5 ;  /* 0xff8000004d377808 */ /* 0x000fe20002800000 */
[----:B------:R0:W-:Y:S01]  /*2e40*/  MUFU.EX2 R42, R78 ;  /* 0x0000004e002a7308 */ /* 0x0001e20000000800 */
[----:B------:R-:W-:-:S04]  /*2e50*/  FMNMX.FTZ R62, R47, R62, !PT ;  /* 0x0000003e2f3e7209 */ /* 0x000fc80007810000 */
[----:B------:R-:W-:-:S03]  /*2e60*/  FMNMX.FTZ R77, R55, R62, !PT ;  /* 0x0000003e374d7209 */ /* 0x000fc60007810000 */
[----:B------:R-:W-:Y:S01]  /*2e70*/  MUFU.EX2 R39, R39 ;  /* 0x0000002700277308 */ /* 0x000fe20000000800 */
[----:B------:R-:W-:Y:S01]  /*2e80*/  FMNMX.FTZ R62, R46, R77, !PT ;  /* 0x0000004d2e3e7209 */ /* 0x000fe20007810000 */
[--C-:B0-----:R-:W-:Y:S01]  /*2e90*/  FFMA.FTZ R78, R60, UR6, -R48.reuse ;  /* 0x000000063c4e7c23 */ /* 0x101fe20008010830 */
[----:B------:R-:W-:-:S01]  /*2ea0*/  FFMA.FTZ R60, R63, UR6, -R48 ;  /* 0x000000063f3c7c23 */ /* 0x000fc20008010830 */
[--C-:B------:R-:W-:Y:S01]  /*2eb0*/  FFMA.FTZ R63, R64, UR6, -R48.reuse ;  /* 0x00000006403f7c23 */ /* 0x100fe20008010830 */
[----:B------:R-:W-:Y:S01]  /*2ec0*/  FMNMX.FTZ R77, R59, R62, !PT ;  /* 0x0000003e3b4d7209 */ /* 0x000fe20007810000 */
[--C-:B------:R-:W-:Y:S01]  /*2ed0*/  FFMA.FTZ R64, R65, UR6, -R48.reuse ;  /* 0x0000000641407c23 */ /* 0x100fe20008010830 */
[----:B------:R-:W-:-:S01]  /*2ee0*/  FFMA.FTZ R65, R66, UR6, -R48 ;  /* 0x0000000642417c23 */ /* 0x000fc20008010830 */
[--C-:B------:R-:W-:Y:S01]  /*2ef0*/  FFMA.FTZ R66, R70, UR6, -R48.reuse ;  /* 0x0000000646427c23 */ /* 0x100fe20008010830 */
[----:B------:R-:W-:Y:S01]  /*2f00*/  FMNMX.FTZ R77, R74, R77, !PT ;  /* 0x0000004d4a4d7209 */ /* 0x000fe20007810000 */
[----:B------:R-:W-:Y:S01]  /*2f10*/  FFMA.FTZ R70, R72, UR6, -R48 ;  /* 0x0000000648467c23 */ /* 0x000fe20008010830 */
[----:B------:R-:W0:Y:S02]  /*2f20*/  MUFU.EX2 R58, R58 ;  /* 0x0000003a003a7308 */ /* 0x000e240000000800 */
[----:B------:R-:W-:-:S05]  /*2f30*/  FMNMX.FTZ R77, R76, R77, !PT ;  /* 0x0000004d4c4d7209 */ /* 0x000fca0007810000 */
[----:B------:R-:W1:Y:S01]  /*2f40*/  SHFL.BFLY PT, R62, R77, 0x2, 0x1f ;  /* 0x0c401f004d3e7f89 */ /* 0x000e6200000e0000 */
[----:B------:R-:W-:Y:S08]  /*2f50*/  MUFU.EX2 R43, R43 ;  /* 0x0000002b002b7308 */ /* 0x000ff00000000800 */
[----:B------:R-:W2:Y:S01]  /*2f60*/  MUFU.EX2 R57, R57 ;  /* 0x0000003900397308 */ /* 0x000ea20000000800 */
[----:B0-----:R-:W-:-:S04]  /*2f70*/  F2FP.SATFINITE.E4M3.F32.PACK_AB_MERGE_C R137, R58, R39, RZ ;  /* 0x000000273a89723e */ /* 0x001fc800048070ff */
[----:B------:R-:W-:-:S03]  /*2f80*/  F2FP.SATFINITE.E4M3.F32.PACK_AB_MERGE_C R137, R35, R34, R137 ;  /* 0x000000222389723e */ /* 0x000fc60004807089 */
[----:B------:R-:W-:Y:S01]  /*2f90*/  MUFU.EX2 R50, R50 ;  /* 0x0000003200327308 */ /* 0x000fe20000000800 */
[----:B-1----:R-:W-:Y:S01]  /*2fa0*/  FMNMX.FTZ R79, R77, R62, !PT ;  /* 0x0000003e4d4f7209 */ /* 0x002fe20007810000 */
[--C-:B------:R-:W-:Y:S01]  /*2fb0*/  FFMA.FTZ R77, R68, UR6, -R48.reuse ;  /* 0x00000006444d7c23 */ /* 0x100fe20008010830 */
[----:B------:R-:W-:-:S01]  /*2fc0*/  FFMA.FTZ R68, R69, UR6, -R48 ;  /* 0x0000000645447c23 */ /* 0x000fc20008010830 */
[--C-:B------:R-:W-:Y:S01]  /*2fd0*/  FFMA.FTZ R69, R73, UR6, -R48.reuse ;  /* 0x0000000649457c23 */ /* 0x100fe20008010830 */
[----:B------:R-:W-:Y:S01]  /*2fe0*/  IMAD.U32 R73, RZ, RZ, UR6 ;  /* 0x00000006ff497e24 */ /* 0x000fe2000f8e00ff */
[----:B------:R-:W0:Y:S01]  /*2ff0*/  SHFL.BFLY PT, R62, R79, 0x1, 0x1f ;  /* 0x0c201f004f3e7f89 */ /* 0x000e2200000e0000 */
[----:B------:R-:W-:-:S01]  /*3000*/  FFMA.FTZ R48, R75, UR6, -R48 ;  /* 0x000000064b307c23 */ /* 0x000fc20008010830 */
[----:B------:R-:W-:Y:S01]  /*3010*/  MUFU.EX2 R51, R51 ;  /* 0x0000003300337308 */ /* 0x000fe20000000800 */
[----:B--2---:R-:W-:-:S04]  /*3020*/  F2FP.SATFINITE.E4M3.F32.PACK_AB_MERGE_C R139, R57, R42, RZ ;  /* 0x0000002a398b723e */ /* 0x004fc800048070ff */
[----:B------:R-:W-:-:S03]  /*3030*/  F2FP.SATFINITE.E4M3.F32.PACK_AB_MERGE_C R139, R43, R38, R139 ;  /* 0x000000262b8b723e */ /* 0x000fc6000480708b */
[----:B------:R-:W-:Y:S08]  /*3040*/  MUFU.EX2 R61, R61 ;  /* 0x0000003d003d7308 */ /* 0x000ff00000000800 */
[----:B------:R-:W-:Y:S01]  /*3050*/  MUFU.EX2 R78, R78 ;  /* 0x0000004e004e7308 */ /* 0x000fe20000000800 */
[----:B0-----:R-:W-:-:S07]  /*3060*/  FMNMX.FTZ R62, R79, R62, !PT ;  /* 0x0000003e4f3e7209 */ /* 0x001fce0007810000 */
[----:B------:R-:W-:Y:S01]  /*3070*/  MUFU.EX2 R60, R60 ;  /* 0x0000003c003c7308 */ /* 0x000fe20000000800 */
[C---:B------:R-:W-:Y:S01]  /*3080*/  FSETP.NEU.FTZ.AND P1, PT, R62.reuse, -INF , PT ;  /* 0xff8000003e00780b */ /* 0x040fe20003f3d000 */
[----:B------:R-:W-:-:S05]  /*3090*/  FFMA.FTZ R72, R62, R73, -8 ;  /* 0xc10000003e487423 */ /* 0x000fca0000010049 */
[----:B------:R-:W-:Y:S01]  /*30a0*/  FSEL R72, R72, RZ, P1 ;  /* 0x000000ff48487208 */ /* 0x000fe20000800000 */
[----:B------:R-:W-:Y:S01]  /*30b0*/  MUFU.EX2 R63, R63 ;  /* 0x0000003f003f7308 */ /* 0x000fe20000000800 */
[----:B------:R-:W-:-:S03]  /*30c0*/  PLOP3.LUT P1, PT, PT, PT, UP0, 0x80, 0x0 ;  /* 0x000000000000781c */ /* 0x000fc60003f2f008 */
[--C-:B------:R-:W-:Y:S01]  /*30d0*/  FFMA.FTZ R4, R4, UR6, -R72.reuse ;  /* 0x0000000604047c23 */ /* 0x100fe20008010848 */
[----:B------:R-:W-:-:S01]  /*30e0*/  FFMA.FTZ R5, R5, UR6, -R72 ;  /* 0x0000000605057c23 */ /* 0x000fc20008010848 */
[--C-:B------:R-:W-:Y:S01]  /*30f0*/  FFMA.FTZ R73, R6, UR6, -R72.reuse ;  /* 0x0000000606497c23 */ /* 0x100fe20008010848 */
[----:B------:R-:W-:-:S01]  /*3100*/  FFMA.FTZ R80, R7, UR6, -R72 ;  /* 0x0000000607507c23 */ /* 0x000fc20008010848 */
[--C-:B------:R-:W-:Y:S01]  /*3110*/  FFMA.FTZ R6, R8, UR6, -R72.reuse ;  /* 0x0000000608067c23 */ /* 0x100fe20008010848 */
[----:B------:R-:W-:-:S01]  /*3120*/  FFMA.FTZ R7, R9, UR6, -R72 ;  /* 0x0000000609077c23 */ /* 0x000fc20008010848 */
[----:B------:R-:W-:Y:S01]  /*3130*/  MUFU.EX2 R4, R4 ;  /* 0x0000000400047308 */ /* 0x000fe20000000800 */
[----:B------:R-:W-:-:S01]  /*3140*/  FFMA.FTZ R15, R15, UR6, -R72 ;  /* 0x000000060f0f7c23 */ /* 0x000fc20008010848 */
[--C-:B------:R-:W-:Y:S01]  /*3150*/  FFMA.FTZ R10, R10, UR6, -R72.reuse ;  /* 0x000000060a0a7c23 */ /* 0x100fe20008010848 */
[----:B------:R-:W-:-:S01]  /*3160*/  FFMA.FTZ R75, R11, UR6, -R72 ;  /* 0x000000060b4b7c23 */ /* 0x000fc20008010848 */
[--C-:B------:R-:W-:Y:S01]  /*3170*/  FFMA.FTZ R11, R20, UR6, -R72.reuse ;  /* 0x00000006140b7c23 */ /* 0x100fe20008010848 */
[----:B------:R-:W-:-:S01]  /*3180*/  FFMA.FTZ R9, R13, UR6, -R72 ;  /* 0x000000060d097c23 */ /* 0x000fc20008010848 */
[--C-:B------:R-:W-:Y:S01]  /*3190*/  FFMA.FTZ R8, R12, UR6, -R72.reuse ;  /* 0x000000060c087c23 */ /* 0x100fe20008010848 */
[----:B------:R-:W-:-:S01]  /*31a0*/  FFMA.FTZ R13, R26, UR6, -R72 ;  /* 0x000000061a0d7c23 */ /* 0x000fc20008010848 */
[----:B------:R-:W0:Y:S01]  /*31b0*/  MUFU.EX2 R5, R5 ;  /* 0x0000000500057308 */ /* 0x000e220000000800 */
[----:B------:R-:W-:-:S01]  /*31c0*/  FFMA.FTZ R12, R21, UR6, -R72 ;  /* 0x00000006150c7c23 */ /* 0x000fc20008010848 */
[--C-:B------:R-:W-:Y:S01]  /*31d0*/  FFMA.FTZ R79, R14, UR6, -R72.reuse ;  /* 0x000000060e4f7c23 */ /* 0x100fe20008010848 */
[----:B------:R-:W-:-:S01]  /*31e0*/  FFMA.FTZ R14, R37, UR6, -R72 ;  /* 0x00000006250e7c23 */ /* 0x000fc20008010848 */
[--C-:B------:R-:W-:Y:S01]  /*31f0*/  FFMA.FTZ R24, R24, UR6, -R72.reuse ;  /* 0x0000000618187c23 */ /* 0x100fe20008010848 */
[----:B------:R-:W-:-:S01]  /*3200*/  FFMA.FTZ R25, R25, UR6, -R72 ;  /* 0x0000000619197c23 */ /* 0x000fc20008010848 */
[--C-:B------:R-:W-:Y:S01]  /*3210*/  FFMA.FTZ R40, R40, UR6, -R72.reuse ;  /* 0x0000000628287c23 */ /* 0x100fe20008010848 */
[----:B------:R-:W-:-:S01]  /*3220*/  FFMA.FTZ R41, R41, UR6, -R72 ;  /* 0x0000000629297c23 */ /* 0x000fc20008010848 */
[----:B------:R-:W1:Y:S01]  /*3230*/  MUFU.EX2 R73, R73 ;  /* 0x0000004900497308 */ /* 0x000e620000000800 */
[----:B------:R-:W-:-:S01]  /*3240*/  FFMA.FTZ R27, R27, UR6, -R72 ;  /* 0x000000061b1b7c23 */ /* 0x000fc20008010848 */
[--C-:B------:R-:W-:Y:S01]  /*3250*/  FFMA.FTZ R28, R28, UR6, -R72.reuse ;  /* 0x000000061c1c7c23 */ /* 0x100fe20008010848 */
[----:B------:R-:W-:-:S01]  /*3260*/  FFMA.FTZ R30, R30, UR6, -R72 ;  /* 0x000000061e1e7c23 */ /* 0x000fc20008010848 */
[--C-:B------:R-:W-:Y:S01]  /*3270*/  FFMA.FTZ R47, R47, UR6, -R72.reuse ;  /* 0x000000062f2f7c23 */ /* 0x100fe20008010848 */
[----:B------:R-:W-:-:S01]  /*3280*/  FFMA.FTZ R55, R55, UR6, -R72 ;  /* 0x0000000637377c23 */ /* 0x000fc20008010848 */
[--C-:B------:R-:W-:Y:S01]  /*3290*/  FFMA.FTZ R46, R46, UR6, -R72.reuse ;  /* 0x000000062e2e7c23 */ /* 0x100fe20008010848 */
[----:B------:R-:W-:-:S01]  /*32a0*/  FFMA.FTZ R59, R59, UR6, -R72 ;  /* 0x000000063b3b7c23 */ /* 0x000fc20008010848 */
[----:B------:R-:W2:Y:S01]  /*32b0*/  MUFU.EX2 R80, R80 ;  /* 0x0000005000507308 */ /* 0x000ea20000000800 */
[----:B0-----:R-:W-:-:S01]  /*32c0*/  FADD.FTZ R20, R4, R5 ;  /* 0x0000000504147221 */ /* 0x001fc20000010000 */
[----:B------:R-:W-:-:S06]  /*32d0*/  FFMA.FTZ R74, R74, UR6, -R72 ;  /* 0x000000064a4a7c23 */ /* 0x000fcc0008010848 */
[----:B------:R-:W0:Y:S01]  /*32e0*/  MUFU.EX2 R6, R6 ;  /* 0x0000000600067308 */ /* 0x000e220000000800 */
[----:B-1----:R-:W-:-:S01]  /*32f0*/  FADD.FTZ R21, R73, R20 ;  /* 0x0000001449157221 */ /* 0x002fc20000010000 */
[----:B------:R-:W-:-:S06]  /*3300*/  FFMA.FTZ R20, R44, UR6, -R72 ;  /* 0x000000062c147c23 */ /* 0x000fcc0008010848 */
[----:B------:R1:W-:Y:S01]  /*3310*/  MUFU.EX2 R82, R15 ;  /* 0x0000000f00527308 */ /* 0x0003e20000000800 */
[----:B--2---:R-:W-:-:S01]  /*3320*/  FADD.FTZ R21, R80, R21 ;  /* 0x0000001550157221 */ /* 0x004fc20000010000 */
[----:B------:R-:W-:-:S04]  /*3330*/  F2FP.SATFINITE.E4M3.F32.PACK_AB_MERGE_C R73, R80, R73, RZ ;  /* 0x000000495049723e */ /* 0x000fc800048070ff */
[----:B------:R-:W-:Y:S02]  /*3340*/  F2FP.SATFINITE.E4M3.F32.PACK_AB_MERGE_C R148, R5, R4, R73 ;  /* 0x000000040594723e */ /* 0x000fe40004807049 */
[----:B------:R-:W2:Y:S01]  /*3350*/  MUFU.EX2 R7, R7 ;  /* 0x0000000700077308 */ /* 0x000ea20000000800 */
[----:B-1----:R-:W-:-:S04]  /*3360*/  FADD.FTZ R15, R32, R33 ;  /* 0x00000021200f7221 */ /* 0x002fc80000010000 */
[----:B------:R-:W-:Y:S01]  /*3370*/  FADD.FTZ R26, R36, R15 ;  /* 0x0000000f241a7221 */ /* 0x000fe20000010000 */
[----:B------:R-:W-:-:S02]  /*3380*/  FFMA.FTZ R15, R45, UR6, -R72 ;  /* 0x000000062d0f7c23 */ /* 0x000fc40008010848 */
[----:B------:R-:W1:Y:S01]  /*3390*/  MUFU.EX2 R10, R10 ;  /* 0x0000000a000a7308 */ /* 0x000e620000000800 */
[----:B------:R-:W-:-:S01]  /*33a0*/  FADD.FTZ R37, R49, R26 ;  /* 0x0000001a31257221 */ /* 0x000fc20000010000 */
[----:B0-----:R-:W-:-:S03]  /*33b0*/  FADD.FTZ R26, R6, R21 ;  /* 0x00000015061a7221 */ /* 0x001fc60000010000 */
[----:B------:R-:W-:-:S03]  /*33c0*/  FADD.FTZ R84, R52, R37 ;  /* 0x0000002534547221 */ /* 0x000fc60000010000 */
[----:B------:R-:W0:Y:S01]  /*33d0*/  MUFU.EX2 R75, R75 ;  /* 0x0000004b004b7308 */ /* 0x000e220000000800 */
[----:B------:R-:W-:-:S01]  /*33e0*/  FADD.FTZ R84, R53, R84 ;  /* 0x0000005435547221 */ /* 0x000fc20000010000 */
[----:B--2---:R-:W-:-:S03]  /*33f0*/  FADD.FTZ R3, R7, R26 ;  /* 0x0000001a07037221 */ /* 0x004fc60000010000 */
[----:B------:R-:W-:-:S03]  /*3400*/  FADD.FTZ R21, R31, R84 ;  /* 0x000000541f157221 */ /* 0x000fc60000010000 */
[----:B------:R-:W2:Y:S01]  /*3410*/  MUFU.EX2 R8, R8 ;  /* 0x0000000800087308 */ /* 0x000ea20000000800 */
[----:B-1----:R-:W-:-:S01]  /*3420*/  FADD.FTZ R26, R10, R3 ;  /* 0x000000030a1a7221 */ /* 0x002fc20000010000 */
[----:B------:R-:W-:Y:S01]  /*3430*/  FADD.FTZ R37, R56, R21 ;  /* 0x0000001538257221 */ /* 0x000fe20000010000 */
[----:B------:R-:W-:-:S01]  /*3440*/  FFMA.FTZ R3, R29, UR6, -R72 ;  /* 0x000000061d037c23 */ /* 0x000fc20008010848 */
[----:B------:R-:W-:Y:S02]  /*3450*/  FFMA.FTZ R72, R76, UR6, -R72 ;  /* 0x000000064c487c23 */ /* 0x000fe40008010848 */
[----:B------:R-:W-:-:S02]  /*3460*/  FADD.FTZ R44, R34, R37 ;  /* 0x00000025222c7221 */ /* 0x000fc40000010000 */
[----:B------:R-:W1:Y:S01]  /*3470*/  MUFU.EX2 R9, R9 ;  /* 0x0000000900097308 */ /* 0x000e620000000800 */
[----:B0-----:R-:W-:-:S01]  /*3480*/  FADD.FTZ R21, R75, R26 ;  /* 0x0000001a4b157221 */ /* 0x001fc20000010000 */
[----:B------:R-:W-:Y:S01]  /*3490*/  FADD.FTZ R44, R35, R44 ;  /* 0x0000002c232c7221 */ /* 0x000fe20000010000 */
[----:B------:R-:W-:-:S03]  /*34a0*/  F2FP.SATFINITE.E4M3.F32.PACK_AB_MERGE_C R75, R75, R10, RZ ;  /* 0x0000000a4b4b723e */ /* 0x000fc600048070ff */
[----:B------:R-:W-:Y:S01]  /*34b0*/  FADD.FTZ R29, R39, R44 ;  /* 0x0000002c271d7221 */ /* 0x000fe20000010000 */
[----:B------:R-:W-:Y:S01]  /*34c0*/  F2FP.SATFINITE.E4M3.F32.PACK_AB_MERGE_C R150, R7, R6, R75 ;  /* 0x000000060796723e */ /* 0x000fe2000480704b */
[----:B------:R-:W0:Y:S01]  /*34d0*/  MUFU.EX2 R79, R79 ;  /* 0x0000004f004f7308 */ /* 0x000e220000000800 */
[----:B--2---:R-:W-:-:S01]  /*34e0*/  FADD.FTZ R26, R8, R21 ;  /* 0x00000015081a7221 */ /* 0x004fc20000010000 */
[----:B------:R-:W-:-:S04]  /*34f0*/  FADD.FTZ R29, R58, R29 ;  /* 0x0000001d3a1d7221 */ /* 0x000fc80000010000 */
[----:B------:R-:W-:Y:S02]  /*3500*/  FADD.FTZ R44, R38, R29 ;  /* 0x0000001d262c7221 */ /* 0x000fe40000010000 */
[----:B------:R-:W2:Y:S01]  /*3510*/  MUFU.EX2 R11, R11 ;  /* 0x0000000b000b7308 */ /* 0x000ea20000000800 */
[----:B-1----:R-:W-:-:S01]  /*3520*/  FADD.FTZ R26, R9, R26 ;  /* 0x0000001a091a7221 */ /* 0x002fc20000010000 */
[----:B------:R-:W-:-:S04]  /*3530*/  FADD.FTZ R29, R43, R44 ;  /* 0x0000002c2b1d7221 */ /* 0x000fc80000010000 */
[----:B------:R-:W-:Y:S02]  /*3540*/  FADD.FTZ R36, R42, R29 ;  /* 0x0000001d2a247221 */ /* 0x000fe40000010000 */
[----:B------:R-:W1:Y:S01]  /*3550*/  MUFU.EX2 R12, R12 ;  /* 0x0000000c000c7308 */ /* 0x000e620000000800 */
[----:B0-----:R-:W-:-:S01]  /*3560*/  FADD.FTZ R21, R79, R26 ;  /* 0x0000001a4f157221 */ /* 0x001fc20000010000 */
[----:B------:R-:W-:Y:S01]  /*3570*/  FADD.FTZ R57, R57, R36 ;  /* 0x0000002439397221 */ /* 0x000fe20000010000 */
[C---:B------:R-:W-:Y:S02]  /*3580*/  F2FP.SATFINITE.E4M3.F32.PACK_AB_MERGE_C R79, R82.reuse, R79, RZ ;  /* 0x0000004f524f723e */ /* 0x040fe400048070ff */
[----:B------:R-:W-:Y:S01]  /*3590*/  FADD.FTZ R26, R82, R21 ;  /* 0x00000015521a7221 */ /* 0x000fe20000010000 */
[----:B------:R-:W-:-:S01]  /*35a0*/  FADD.FTZ R36, R50, R57 ;  /* 0x0000003932247221 */ /* 0x000fc20000010000 */
[----:B------:R-:W-:Y:S01]  /*35b0*/  F2FP.SATFINITE.E4M3.F32.PACK_AB_MERGE_C R136, R9, R8, R79 ;  /* 0x000000080988723e */ /* 0x000fe2000480704f */
[----:B------:R-:W0:Y:S01]  /*35c0*/  MUFU.EX2 R24, R24 ;  /* 0x0000001800187308 */ /* 0x000e220000000800 */
[----:B--2---:R-:W-:-:S01]  /*35d0*/  FADD.FTZ R21, R11, R26 ;  /* 0x0000001a0b157221 */ /* 0x004fc20000010000 */
[----:B------:R-:W-:-:S06]  /*35e0*/  FADD.FTZ R36, R51, R36 ;  /* 0x0000002433247221 */ /* 0x000fcc0000010000 */
[----:B------:R-:W2:Y:S01]  /*35f0*/  MUFU.EX2 R25, R25 ;  /* 0x0000001900197308 */ /* 0x000ea20000000800 */
[----:B-1----:R-:W-:-:S07]  /*3600*/  FADD.FTZ R21, R12, R21 ;  /* 0x000000150c157221 */ /* 0x002fce0000010000 */
[----:B------:R-:W1:Y:S01]  /*3610*/  MUFU.EX2 R13, R13 ;  /* 0x0000000d000d7308 */ /* 0x000e620000000800 */
[----:B0-----:R-:W-:-:S07]  /*3620*/  FADD.FTZ R26, R24, R21 ;  /* 0x00000015181a7221 */ /* 0x001fce0000010000 */
[----:B------:R-:W0:Y:S01]  /*3630*/  MUFU.EX2 R14, R14 ;  /* 0x0000000e000e7308 */ /* 0x000e220000000800 */
[----:B--2---:R-:W-:-:S01]  /*3640*/  FADD.FTZ R26, R25, R26 ;  /* 0x0000001a191a7221 */ /* 0x004fc20000010000 */
[----:B------:R-:W-:Y:S01]  /*3650*/  F2FP.SATFINITE.E4M3.F32.PACK_AB_MERGE_C R29, R25, R24, RZ ;  /* 0x00000018191d723e */ /* 0x000fe200048070ff */
[----:B------:R-:W-:-:S01]  /*3660*/  FADD.FTZ R25, R61, R36 ;  /* 0x000000243d197221 */ /* 0x000fc20000010000 */
[----:B------:R-:W-:Y:S02]  /*3670*/  F2FP.SATFINITE.E4M3.F32.PACK_AB_MERGE_C R61, R78, R61, RZ ;  /* 0x0000003d4e3d723e */ /* 0x000fe400048070ff */
[----:B------:R-:W-:Y:S01]  /*3680*/  F2FP.SATFINITE.E4M3.F32.PACK_AB_MERGE_C R138, R12, R11, R29 ;  /* 0x0000000b0c8a723e */ /* 0x000fe2000480701d */
[----:B------:R-:W-:Y:S01]  /*3690*/  FADD.FTZ R25, R78, R25 ;  /* 0x000000194e197221 */ /* 0x000fe20000010000 */
[----:B------:R-:W2:Y:S01]  /*36a0*/  MUFU.EX2 R40, R40 ;  /* 0x0000002800287308 */ /* 0x000ea20000000800 */
[----:B-1----:R-:W-:-:S01]  /*36b0*/  FADD.FTZ R21, R13, R26 ;  /* 0x0000001a0d157221 */ /* 0x002fc20000010000 */
[----:B------:R-:W-:Y:S01]  /*36c0*/  F2FP.SATFINITE.E4M3.F32.PACK_AB_MERGE_C R141, R51, R50, R61 ;  /* 0x00000032338d723e */ /* 0x000fe2000480703d */
[----:B------:R-:W-:-:S04]  /*36d0*/  FADD.FTZ R26, R60, R25 ;  /* 0x000000193c1a7221 */ /* 0x000fc80000010000 */
[----:B------:R-:W-:Y:S01]  /*36e0*/  FADD.FTZ R25, R63, R26 ;  /* 0x0000001a3f197221 */ /* 0x000fe20000010000 */
[----:B------:R-:W1:Y:S01]  /*36f0*/  MUFU.EX2 R41, R41 ;  /* 0x0000002900297308 */ /* 0x000e620000000800 */
[----:B0-----:R-:W-:-:S07]  /*3700*/  FADD.FTZ R21, R14, R21 ;  /* 0x000000150e157221 */ /* 0x001fce0000010000 */
[----:B------:R-:W0:Y:S01]  /*3710*/  MUFU.EX2 R15, R15 ;  /* 0x0000000f000f7308 */ /* 0x000e220000000800 */
[----:B--2---:R-:W-:-:S07]  /*3720*/  FADD.FTZ R24, R40, R21 ;  /* 0x0000001528187221 */ /* 0x004fce0000010000 */
[----:B------:R-:W2:Y:S01]  /*3730*/  MUFU.EX2 R20, R20 ;  /* 0x0000001400147308 */ /* 0x000ea20000000800 */
[----:B-1----:R-:W-:-:S01]  /*3740*/  FADD.FTZ R24, R41, R24 ;  /* 0x0000001829187221 */ /* 0x002fc20000010000 */
[----:B------:R-:W-:-:S04]  /*3750*/  F2FP.SATFINITE.E4M3.F32.PACK_AB_MERGE_C R40, R41, R40, RZ ;  /* 0x000000282928723e */ /* 0x000fc800048070ff */
[----:B------:R-:W-:Y:S02]  /*3760*/  F2FP.SATFINITE.E4M3.F32.PACK_AB_MERGE_C R140, R14, R13, R40 ;  /* 0x0000000d0e8c723e */ /* 0x000fe40004807028 */
[----:B------:R-:W1:Y:S01]  /*3770*/  MUFU.EX2 R64, R64 ;  /* 0x0000004000407308 */ /* 0x000e620000000800 */
[----:B0-----:R-:W-:-:S07]  /*3780*/  FADD.FTZ R21, R15, R24 ;  /* 0x000000180f157221 */ /* 0x001fce0000010000 */
[----:B------:R-:W0:Y:S01]  /*3790*/  MUFU.EX2 R27, R27 ;  /* 0x0000001b001b7308 */ /* 0x000e220000000800 */
[----:B--2---:R-:W-:-:S07]  /*37a0*/  FADD.FTZ R24, R20, R21 ;  /* 0x0000001514187221 */ /* 0x004fce0000010000 */
[----:B------:R-:W2:Y:S01]  /*37b0*/  MUFU.EX2 R65, R65 ;  /* 0x0000004100417308 */ /* 0x000ea20000000800 */
[----:B-1----:R-:W-:-:S07]  /*37c0*/  FADD.FTZ R26, R64, R25 ;  /* 0x00000019401a7221 */ /* 0x002fce0000010000 */
[----:B------:R-:W1:Y:S01]  /*37d0*/  MUFU.EX2 R28, R28 ;  /* 0x0000001c001c7308 */ /* 0x000e620000000800 */
[----:B0-----:R-:W-:-:S07]  /*37e0*/  FADD.FTZ R21, R27, R24 ;  /* 0x000000181b157221 */ /* 0x001fce0000010000 */
[----:B------:R-:W-:Y:S01]  /*37f0*/  MUFU.EX2 R70, R70 ;  /* 0x0000004600467308 */ /* 0x000fe20000000800 */
[C---:B--2---:R-:W-:Y:S01]  /*3800*/  F2FP.SATFINITE.E4M3.F32.PACK_AB_MERGE_C R64, R65.reuse, R64, RZ ;  /* 0x000000404140723e */ /* 0x044fe200048070ff */
[----:B------:R-:W-:-:S03]  /*3810*/  FADD.FTZ R65, R65, R26 ;  /* 0x0000001a41417221 */ /* 0x000fc60000010000 */
[----:B------:R-:W-:-:S03]  /*3820*/  F2FP.SATFINITE.E4M3.F32.PACK_AB_MERGE_C R143, R63, R60, R64 ;  /* 0x0000003c3f8f723e */ /* 0x000fc60004807040 */
[----:B------:R-:W0:Y:S01]  /*3830*/  MUFU.EX2 R77, R77 ;  /* 0x0000004d004d7308 */ /* 0x000e220000000800 */
[C---:B-1----:R-:W-:Y:S01]  /*3840*/  F2FP.SATFINITE.E4M3.F32.PACK_AB_MERGE_C R27, R28.reuse, R27, RZ ;  /* 0x0000001b1c1b723e */ /* 0x042fe200048070ff */
[----:B------:R-:W-:-:S03]  /*3850*/  FADD.FTZ R28, R28, R21 ;  /* 0x000000151c1c7221 */ /* 0x000fc60000010000 */
[----:B------:R-:W-:-:S03]  /*3860*/  F2FP.SATFINITE.E4M3.F32.PACK_AB_MERGE_C R142, R20, R15, R27 ;  /* 0x0000000f148e723e */ /* 0x000fc6000480701b */
[----:B------:R-:W1:Y:S08]  /*3870*/  MUFU.EX2 R66, R66 ;  /* 0x0000004200427308 */ /* 0x000e700000000800 */
[----:B------:R-:W2:Y:S01]  /*3880*/  MUFU.EX2 R3, R3 ;  /* 0x0000000300037308 */ /* 0x000ea20000000800 */
[----:B0-----:R-:W-:-:S07]  /*3890*/  F2FP.SATFINITE.E4M3.F32.PACK_AB_MERGE_C R25, R77, R70, RZ ;  /* 0x000000464d19723e */ /* 0x001fce00048070ff */
[----:B------:R-:W0:Y:S01]  /*38a0*/  MUFU.EX2 R71, R71 ;  /* 0x0000004700477308 */ /* 0x000e220000000800 */
[----:B-1----:R-:W-:-:S07]  /*38b0*/  FADD.FTZ R24, R66, R65 ;  /* 0x0000004142187221 */ /* 0x002fce0000010000 */
[----:B------:R-:W1:Y:S01]  /*38c0*/  MUFU.EX2 R30, R30 ;  /* 0x0000001e001e7308 */ /* 0x000e620000000800 */
[----:B--2---:R-:W-:-:S07]  /*38d0*/  FADD.FTZ R21, R3, R28 ;  /* 0x0000001c03157221 */ /* 0x004fce0000010000 */
[----:B------:R-:W2:Y:S01]  /*38e0*/  MUFU.EX2 R47, R47 ;  /* 0x0000002f002f7308 */ /* 0x000ea20000000800 */
[C---:B0-----:R-:W-:Y:S01]  /*38f0*/  F2FP.SATFINITE.E4M3.F32.PACK_AB_MERGE_C R145, R71.reuse, R66, R25 ;  /* 0x000000424791723e */ /* 0x041fe20004807019 */
[----:B------:R-:W-:-:S04]  /*3900*/  FADD.FTZ R71, R71, R24 ;  /* 0x0000001847477221 */ /* 0x000fc80000010000 */
[----:B------:R-:W-:Y:S02]  /*3910*/  FADD.FTZ R70, R70, R71 ;  /* 0x0000004746467221 */ /* 0x000fe40000010000 */
[----:B------:R-:W0:Y:S01]  /*3920*/  MUFU.EX2 R10, R55 ;  /* 0x00000037000a7308 */ /* 0x000e220000000800 */
[----:B-1----:R-:W-:-:S01]  /*3930*/  FADD.FTZ R4, R30, R21 ;  /* 0x000000151e047221 */ /* 0x002fc20000010000 */
[----:B------:R-:W-:-:S06]  /*3940*/  FADD.FTZ R77, R77, R70 ;  /* 0x000000464d4d7221 */ /* 0x000fcc0000010000 */
[----:B------:R-:W1:Y:S01]  /*3950*/  MUFU.EX2 R68, R68 ;  /* 0x0000004400447308 */ /* 0x000e620000000800 */
[----:B--2---:R-:W-:-:S07]  /*3960*/  FADD.FTZ R7, R47, R4 ;  /* 0x000000042f077221 */ /* 0x004fce0000010000 */
[----:B------:R-:W2:Y:S01]  /*3970*/  MUFU.EX2 R46, R46 ;  /* 0x0000002e002e7308 */ /* 0x000ea20000000800 */
[----:B0-----:R-:W-:-:S01]  /*3980*/  FADD.FTZ R7, R10, R7 ;  /* 0x000000070a077221 */ /* 0x001fc20000010000 */
[----:B------:R-:W-:-:S04]  /*3990*/  F2FP.SATFINITE.E4M3.F32.PACK_AB_MERGE_C R47, R10, R47, RZ ;  /* 0x0000002f0a2f723e */ /* 0x000fc800048070ff */
[----:B------:R-:W-:Y:S02]  /*39a0*/  F2FP.SATFINITE.E4M3.F32.PACK_AB_MERGE_C R144, R30, R3, R47 ;  /* 0x000000031e90723e */ /* 0x000fe4000480702f */
[----:B------:R-:W-:Y:S01]  /*39b0*/  MUFU.EX2 R67, R67 ;  /* 0x0000004300437308 */ /* 0x000fe20000000800 */
[----:B-1----:R-:W-:-:S07]  /*39c0*/  FADD.FTZ R6, R68, R77 ;  /* 0x0000004d44067221 */ /* 0x002fce0000010000 */
[----:B------:R-:W0:Y:S01]  /*39d0*/  MUFU.EX2 R48, R48 ;  /* 0x0000003000307308 */ /* 0x000e220000000800 */
[----:B--2---:R-:W-:-:S07]  /*39e0*/  FADD.FTZ R4, R46, R7 ;  /* 0x000000072e047221 */ /* 0x004fce0000010000 */
[----:B------:R-:W1:Y:S08]  /*39f0*/  MUFU.EX2 R69, R69 ;  /* 0x0000004500457308 */ /* 0x000e700000000800 */
[----:B------:R-:W2:Y:S01]  /*3a00*/  MUFU.EX2 R59, R59 ;  /* 0x0000003b003b7308 */ /* 0x000ea20000000800 */
[----:B0-----:R-:W-:-:S07]  /*3a10*/  F2FP.SATFINITE.E4M3.F32.PACK_AB_MERGE_C R8, R48, R67, RZ ;  /* 0x000000433008723e */ /* 0x001fce00048070ff */
[----:B------:R-:W0:Y:S01]  /*3a20*/  MUFU.EX2 R74, R74 ;  /* 0x0000004a004a7308 */ /* 0x000e220000000800 */
[----:B-1----:R-:W-:-:S01]  /*3a30*/  FADD.FTZ R6, R69, R6 ;  /* 0x0000000645067221 */ /* 0x002fc20000010000 */
[----:B------:R-:W-:-:S03]  /*3a40*/  F2FP.SATFINITE.E4M3.F32.PACK_AB_MERGE_C R147, R69, R68, R8 ;  /* 0x000000444593723e */ /* 0x000fc60004807008 */
[----:B------:R-:W-:-:S03]  /*3a50*/  FADD.FTZ R67, R67, R6 ;  /* 0x0000000643437221 */ /* 0x000fc60000010000 */
[----:B------:R-:W1:Y:S01]  /*3a60*/  MUFU.EX2 R5, R72 ;  /* 0x0000004800057308 */ /* 0x000e620000000800 */
[----:B--2---:R-:W-:-:S01]  /*3a70*/  FADD.FTZ R7, R59, R4 ;  /* 0x000000043b077221 */ /* 0x004fc20000010000 */
[----:B------:R-:W-:-:S03]  /*3a80*/  FADD.FTZ R6, R48, R67 ;  /* 0x0000004330067221 */ /* 0x000fc60000010000 */
[----:B0-----:R-:W-:Y:S01]  /*3a90*/  FADD.FTZ R4, R74, R7 ;  /* 0x000000074a047221 */ /* 0x001fe20000010000 */
[----:B-1----:R-:W-:-:S03]  /*3aa0*/  F2FP.SATFINITE.E4M3.F32.PACK_AB_MERGE_C R8, R5, R74, RZ ;  /* 0x0000004a0508723e */ /* 0x002fc600048070ff */
[----:B------:R-:W-:Y:S01]  /*3ab0*/  FADD.FTZ R4, R5, R4 ;  /* 0x0000000405047221 */ /* 0x000fe20000010000 */
[----:B------:R-:W-:Y:S01]  /*3ac0*/  F2FP.SATFINITE.E4M3.F32.PACK_AB_MERGE_C R146, R59, R46, R8 ;  /* 0x0000002e3b92723e */ /* 0x000fe20004807008 */
[----:B------:R-:W-:Y:S06]  /*3ad0*/  @!P1 BRA `(.L_x_14) ;  /* 0x0000002400689947 */ /* 0x000fec0003800000 */
[----:B------:R-:W-:Y:S01]  /*3ae0*/  MOV R5, R54 ;  /* 0x0000003600057202 */ /* 0x000fe20000000f00 */
[----:B------:R-:W-:Y:S01]  /*3af0*/  IMAD.MOV.U32 R3, RZ, RZ, R62 ;  /* 0x000000ffff037224 */ /* 0x000fe200078e003e */
[----:B------:R-:W-:Y:S02]  /*3b00*/  CS2R R134, SRZ ;  /* 0x0000000000867805 */ /* 0x000fe4000001ff00 */
[----:B------:R-:W-:Y:S02]  /*3b10*/  CS2R R132, SRZ ;  /* 0x0000000000847805 */ /* 0x000fe4000001ff00 */
[----:B------:R-:W-:Y:S02]  /*3b20*/  CS2R R130, SRZ ;  /* 0x0000000000827805 */ /* 0x000fe4000001ff00 */
[----:B------:R-:W-:Y:S02]  /*3b30*/  CS2R R128, SRZ ;  /* 0x0000000000807805 */ /* 0x000fe4000001ff00 */
[----:B------:R-:W-:-:S02]  /*3b40*/  CS2R R126, SRZ ;  /* 0x00000000007e7805 */ /* 0x000fc4000001ff00 */
[----:B------:R-:W-:Y:S02]  /*3b50*/  CS2R R124, SRZ ;  /* 0x00000000007c7805 */ /* 0x000fe4000001ff00 */
        /* <DEDUP_REMOVED lines=17> */
[----:B------:R-:W-:Y:S01]  /*3c70*/  CS2R R88, SRZ ;  /* 0x0000000000587805 */ /* 0x000fe2000001ff00 */
[----:B------:R-:W-:Y:S01]  /*3c80*/  UIADD3 UR45, UR45, -0x2, URZ ;  /* 0xfffffffe2d2d7890 */ /* 0x000fe2000fffe03f */
[----:B------:R-:W-:Y:S01]  /*3c90*/  UMOV UR19, UR39 ;  /* 0x0000002700137c82 */ /* 0x000fe20008000000 */
[----:B------:R-:W-:Y:S01]  /*3ca0*/  UMOV UR20, UR40 ;  /* 0x0000002800147c82 */ /* 0x000fe20008000000 */
[----:B------:R-:W-:-:S09]  /*3cb0*/  ULDC UR17, c[0x0][0x988] ;  /* 0x0002620000117ab9 */ /* 0x000fd20000000800 */
.L_x_25:
[----:B------:R-:W-:-:S04]  /*3cc0*/  UISETP.NE.AND UP0, UPT, UR20, 0x1, UPT ;  /* 0x000000011400788c */ /* 0x000fc8000bf05270 */
[----:B------:R-:W-:-:S04]  /*3cd0*/  USEL UR39, URZ, 0x1, UP0 ;  /* 0x000000013f277887 */ /* 0x000fc80008000000 */
[----:B------:R-:W-:Y:S01]  /*3ce0*/  ULOP3.LUT UR39, UR19, UR39, URZ, 0x3c, !UPT ;  /* 0x0000002713277292 */ /* 0x000fe2000f8e3c3f */
[----:B------:R-:W-:Y:S11]  /*3cf0*/  @!P0 BRA `(.L_x_15) ;  /* 0x0000000000048947 */ /* 0x000ff60003800000 */
[----:B------:R-:W-:Y:S01]  /*3d00*/  BPT.TRAP 0x1 ;  /* 0x000000040000795c */ /* 0x000fe20000300000 */
.L_x_15:
[----:B------:R-:W0:Y:S01]  /*3d10*/  S2UR UR18, SR_CgaCtaId ;  /* 0x00000000001279c3 */ /* 0x000e220000008800 */
[----:B------:R-:W-:Y:S01]  /*3d20*/  UIADD3 UR40, UR20, 0x1, URZ ;  /* 0x0000000114287890 */ /* 0x000fe2000fffe03f */
[----:B------:R-:W-:Y:S01]  /*3d30*/  IMAD.U32 R7, RZ, RZ, UR39 ;  /* 0x00000027ff077e24 */ /* 0x000fe2000f8e00ff */
[----:B------:R-:W-:Y:S02]  /*3d40*/  UMOV UR6, 0x400 ;  /* 0x0000040000067882 */ /* 0x000fe40000000000 */
[----:B------:R-:W-:Y:S02]  /*3d50*/  UISETP.NE.AND UP0, UPT, UR40, 0x2, UPT ;  /* 0x000000022800788c */ /* 0x000fe4000bf05270 */
[----:B------:R-:W-:Y:S02]  /*3d60*/  SHF.L.U32 R7, R7, 0x1f, RZ ;  /* 0x0000001f07077819 */ /* 0x000fe400000006ff */
[----:B------:R-:W-:Y:S02]  /*3d70*/  USEL UR40, UR40, URZ, UP0 ;  /* 0x0000003f28287287 */ /* 0x000fe40008000000 */
[----:B0-----:R-:W-:-:S04]  /*3d80*/  ULEA UR22, UR18, UR6, 0x18 ;  /* 0x0000000612167291 */ /* 0x001fc8000f8ec03f */
[----:B------:R-:W-:-:S09]  /*3d90*/  ULEA UR21, UR40, UR22, 0x3 ;  /* 0x0000001628157291 */ /* 0x000fd2000f8e183f */
[----:B------:R0:W1:Y:S01]  /*3da0*/  SYNCS.PHASECHK.TRANS64.TRYWAIT P1, [UR21+0x19c30], R7 ;  /* 0x019c3007ff0075a7 */ /* 0x0000620008020155 */
[----:B------:R-:W-:Y:S05]  /*3db0*/  @!P0 BRA `(.L_x_16) ;  /* 0x0000000000048947 */ /* 0x000fea0003800000 */
[----:B------:R-:W-:Y:S01]  /*3dc0*/  BPT.TRAP 0x1 ;  /* 0x000000040000795c */ /* 0x000fe20000300000 */
.L_x_16:
[----:B-1----:R-:W-:Y:S05]  /*3dd0*/  @P1 BRA `(.L_x_17) ;  /* 0x0000000000081947 */ /* 0x002fea0003800000 */
[----:B------:R-:W1:Y:S02]  /*3de0*/  SYNCS.PHASECHK.TRANS64.TRYWAIT P1, [UR21+0x19c30], R7 ;  /* 0x019c3007ff0075a7 */ /* 0x000e640008020155 */
[----:B-1----:R-:W-:Y:S05]  /*3df0*/  @!P1 BRA `(.L_x_18) ;  /* 0x0000007c00709947 */ /* 0x002fea0003800000 */
.L_x_17:
[----:B------:R-:W-:Y:S01]  /*3e00*/  UIMAD UR6, UR40, 0x300, UR16 ;  /* 0x00000300280678a4 */ /* 0x000fe2000f8e0210 */
[----:B------:R-:W-:Y:S01]  /*3e10*/  WARPGROUP.ARRIVE ;  /* 0x00000000000079c5 */ /* 0x000fe20000000000 */
[----:B------:R-:W-:Y:S01]  /*3e20*/  UMOV UR7, 0xc0000010 ;  /* 0xc000001000077882 */ /* 0x000fe20000000000 */
[----:B------:R-:W-:Y:S01]  /*3e30*/  UMOV UR11, 0xc0000010 ;  /* 0xc0000010000b7882 */ /* 0x000fe20000000000 */
[----:B------:R-:W-:Y:S02]  /*3e40*/  UIADD3 UR10, UR6, 0x100, URZ ;  /* 0x00000100060a7890 */ /* 0x000fe4000fffe03f */
[----:B------:R-:W-:Y:S01]  /*3e50*/  UIADD3 UR14, UR6, 0x200, URZ ;  /* 0x00000200060e7890 */ /* 0x000fe2000fffe03f */
[----:B------:R-:W-:Y:S02]  /*3e60*/  UMOV UR15, 0xc0000010 ;  /* 0xc0000010000f7882 */ /* 0x000fe40000000000 */
[----:B------:R-:W-:Y:S03]  /*3e70*/  QGMMA.64x128x32.F32.E4M3.E4M3 R24, gdesc[UR4], RZ, !UPT, gsb0 ;  /* 0x01e00000041879f3 */ /* 0x000fe6000c0008ff */
[----:B------:R-:W-:-:S02]  /*3e80*/  WARPGROUP.DEPBAR.LE gsb0, 0x0 ;  /* 0x00008000000079c5 */ /* 0x000fc40000010000 */
        /* <DEDUP_REMOVED lines=8> */
.L_x_19:
[----:B------:R-:W-:Y:S01]  /*3f10*/  ULEA UR11, UR20, UR22, 0x3 ;  /* 0x00000016140b7291 */ /* 0x000fe2000f8e183f */
[----:B01----:R-:W-:-:S05]  /*3f20*/  IMAD.U32 R7, RZ, RZ, UR19 ;  /* 0x00000013ff077e24 */ /* 0x003fca000f8e00ff */
[----:B------:R-:W-:-:S04]  /*3f30*/  SHF.L.U32 R7, R7, 0x1f, RZ ;  /* 0x0000001f07077819 */ /* 0x000fc800000006ff */
[----:B------:R0:W1:Y:S01]  /*3f40*/  SYNCS.PHASECHK.TRANS64.TRYWAIT P1, [UR11+0x19c50], R7 ;  /* 0x019c5007ff0075a7 */ /* 0x000062000802014b */
[----:B------:R-:W-:Y:S05]  /*3f50*/  @!P0 BRA `(.L_x_20) ;  /* 0x0000000000048947 */ /* 0x000fea0003800000 */
[----:B------:R-:W-:Y:S01]  /*3f60*/  BPT.TRAP 0x1 ;  /* 0x000000040000795c */ /* 0x000fe20000300000 */
.L_x_20:
[----:B-1----:R-:W-:Y:S05]  /*3f70*/  @P1 BRA `(.L_x_21) ;  /* 0x0000000000081947 */ /* 0x002fea0003800000 */
[----:B------:R-:W1:Y:S02]  /*3f80*/  SYNCS.PHASECHK.TRANS64.TRYWAIT P1, [UR11+0x19c50], R7 ;  /* 0x019c5007ff0075a7 */ /* 0x000e64000802014b */
[----:B-1----:R-:W-:Y:S05]  /*3f90*/  @!P1 BRA `(.L_x_22) ;  /* 0x0000007c00209947 */ /* 0x002fea0003800000 */
.L_x_21:
[----:B------:R-:W-:Y:S01]  /*3fa0*/  UIADD3 UR6, UR22, 0x3000, URZ ;  /* 0x0000300016067890 */ /* 0x000fe2000fffe03f */
[----:B------:R-:W-:Y:S01]  /*3fb0*/  WARPGROUP.ARRIVE ;  /* 0x00000000000079c5 */ /* 0x000fe20000000000 */
[----:B------:R-:W-:Y:S02]  /*3fc0*/  UMOV UR7, 0x40000040 ;  /* 0x4000004000077882 */ /* 0x000fe40000000000 */
[----:B------:R-:W-:-:S04]  /*3fd0*/  USHF.R.U32.HI UR6, URZ, 0x4, UR6 ;  /* 0x000000043f067899 */ /* 0x000fc80008011606 */
[----:B------:R-:W-:-:S04]  /*3fe0*/  ULOP3.LUT UR6, UR6, 0x3fff, URZ, 0xc0, !UPT ;  /* 0x00003fff06067892 */ /* 0x000fc8000f8ec03f */
[----:B------:R-:W-:-:S04]  /*3ff0*/  ULOP3.LUT UR6, UR6, 0x10000, URZ, 0xfc, !UPT ;  /* 0x0001000006067892 */ /* 0x000fc8000f8efc3f */
[----:B------:R-:W-:-:S07]  /*4000*/  UIMAD UR10, UR20, 0x300, UR6 ;  /* 0x00000300140a78a4 */ /* 0x000fce000f8e0206 */
[----:B------:R-:W-:Y:S02]  /*4010*/  UMOV UR6, UR10 ;  /* 0x0000000a00067c82 */ /* 0x000fe40008000000 */
[----:B------:R-:W-:Y:S01]  /*4020*/  QGMMA.64x96x32.F32.E4M3.E4M3 R88, R148, gdesc[UR4], R88, gsb0 ;  /* 0x0160000494587df3 */ /* 0x000fe20008000858 */
[----:B------:R-:W-:Y:S01]  /*4030*/  UIADD3 UR6, UR10, 0x2, URZ ;  /* 0x000000020a067890 */ /* 0x000fe2000fffe03f */
[----:B------:R-:W-:Y:S01]  /*4040*/  UMOV UR7, 0x40000040 ;  /* 0x4000004000077882 */ /* 0x000fe20000000000 */
[----:B------:R-:W-:Y:S02]  /*4050*/  WARPGROUP.DEPBAR.LE gsb0, 0x0 ;  /* 0x00008000000079c5 */ /* 0x000fe40000010000 */
[----:B------:R-:W-:-:S06]  /*4060*/  WARPGROUP.ARRIVE ;  /* 0x00000000000079c5 */ /* 0x000fcc0000000000 */
        /* <DEDUP_REMOVED lines=10> */
[----:B------:R-:W-:Y:S03]  /*4110*/  QGMMA.64x96x32.F32.E4M3.E4M3 R88, R144, gdesc[UR4], R88, gsb0 ;  /* 0x0160000490587df3 */ /* 0x000fe60008000858 */
[----:B------:R-:W-:Y:S02]  /*4120*/  WARPGROUP.DEPBAR.LE gsb0, 0x0 ;  /* 0x00008000000079c5 */ /* 0x000fe40000010000 */
[----:B------:R-:W-:Y:S05]  /*4130*/  @!P0 BRA `(.L_x_23) ;  /* 0x0000000000048947 */ /* 0x000fea0003800000 */
[----:B------:R-:W-:Y:S01]  /*4140*/  BPT.TRAP 0x1 ;  /* 0x000000040000795c */ /* 0x000fe20000300000 */
.L_x_23:
[C---:B-1----:R-:W-:Y:S01]  /*4150*/  FMUL.FTZ R8, R0.reuse, R24 ;  /* 0x0000001800087220 */ /* 0x042fe20000410000 */
[C---:B------:R-:W-:Y:S01]  /*4160*/  FMUL.FTZ R10, R0.reuse, R26 ;  /* 0x0000001a000a7220 */ /* 0x040fe20000410000 */
[C---:B0-----:R-:W-:Y:S01]  /*4170*/  FMUL.FTZ R7, R0.reuse, R25 ;  /* 0x0000001900077220 */ /* 0x041fe20000410000 */
[C---:B------:R-:W-:Y:S01]  /*4180*/  FMUL.FTZ R9, R0.reuse, R27 ;  /* 0x0000001b00097220 */ /* 0x040fe20000410000 */
[C---:B------:R-:W-:Y:S01]  /*4190*/  FMUL.FTZ R11, R0.reuse, R28 ;  /* 0x0000001c000b7220 */ /* 0x040fe20000410000 */
[C---:B------:R-:W-:Y:S01]  /*41a0*/  FMUL.FTZ R13, R0.reuse, R30 ;  /* 0x0000001e000d7220 */ /* 0x040fe20000410000 */
[----:B------:R-:W0:Y:S01]  /*41b0*/  MUFU.TANH R8, R8 ;  /* 0x0000000800087308 */ /* 0x000e220000002400 */
[C---:B------:R-:W-:Y:S01]  /*41c0*/  FMUL.FTZ R12, R0.reuse, R29 ;  /* 0x0000001d000c7220 */ /* 0x040fe20000410000 */
[C---:B------:R-:W-:Y:S01]  /*41d0*/  FMUL.FTZ R14, R0.reuse, R31 ;  /* 0x0000001f000e7220 */ /* 0x040fe20000410000 */
[C---:B------:R-:W-:Y:S01]  /*41e0*/  FMUL.FTZ R15, R0.reuse, R32 ;  /* 0x00000020000f7220 */ /* 0x040fe20000410000 */
[C---:B------:R-:W-:Y:S01]  /*41f0*/  FMUL.FTZ R21, R0.reuse, R34 ;  /* 0x0000002200157220 */ /* 0x040fe20000410000 */
[C---:B------:R-:W-:Y:S01]  /*4200*/  FMUL.FTZ R20, R0.reuse, R33 ;  /* 0x0000002100147220 */ /* 0x040fe20000410000 */
[C---:B------:R-:W-:Y:S01]  /*4210*/  FMUL.FTZ R32, R0.reuse, R43 ;  /* 0x0000002b00207220 */ /* 0x040fe20000410000 */
[C---:B------:R-:W-:Y:S01]  /*4220*/  FMUL.FTZ R43, R0.reuse, R54 ;  /* 0x00000036002b7220 */ /* 0x040fe20000410000 */
[----:B------:R-:W1:Y:S01]  /*4230*/  MUFU.TANH R10, R10 ;  /* 0x0000000a000a7308 */ /* 0x000e620000002400 */
[C---:B------:R-:W-:Y:S01]  /*4240*/  FMUL.FTZ R24, R0.reuse, R35 ;  /* 0x0000002300187220 */ /* 0x040fe20000410000 */
[C---:B------:R-:W-:Y:S01]  /*4250*/  FMUL.FTZ R29, R0.reuse, R40 ;  /* 0x00000028001d7220 */ /* 0x040fe20000410000 */
[C---:B------:R-:W-:Y:S01]  /*4260*/  FMUL.FTZ R25, R0.reuse, R36 ;  /* 0x0000002400197220 */ /* 0x040fe20000410000 */
[C---:B------:R-:W-:Y:S01]  /*4270*/  FMUL.FTZ R40, R0.reuse, R51 ;  /* 0x0000003300287220 */ /* 0x040fe20000410000 */
[C---:B------:R-:W-:Y:S01]  /*4280*/  FMUL.FTZ R51, R0.reuse, R62 ;  /* 0x0000003e00337220 */ /* 0x040fe20000410000 */
[C---:B------:R-:W-:Y:S01]  /*4290*/  FMUL.FTZ R27, R0.reuse, R38 ;  /* 0x00000026001b7220 */ /* 0x040fe20000410000 */
[----:B------:R-:W-:Y:S01]  /*42a0*/  FMUL.FTZ R26, R0, R37 ;  /* 0x00000025001a7220 */ /* 0x000fe20000410000 */
[----:B------:R-:W2:Y:S01]  /*42b0*/  MUFU.TANH R7, R7 ;  /* 0x0000000700077308 */ /* 0x000ea20000002400 */
[----:B0-----:R-:W-:Y:S01]  /*42c0*/  FMNMX.FTZ R54, R8, R3, !PT ;  /* 0x0000000308367209 */ /* 0x001fe20007810000 */
[C---:B------:R-:W-:Y:S01]  /*42d0*/  FMUL.FTZ R35, R0.reuse, R46 ;  /* 0x0000002e00237220 */ /* 0x040fe20000410000 */
[C---:B------:R-:W-:Y:S01]  /*42e0*/  FMUL.FTZ R46, R0.reuse, R57 ;  /* 0x00000039002e7220 */ /* 0x040fe20000410000 */
[C---:B------:R-:W-:Y:S01]  /*42f0*/  FMUL.FTZ R57, R0.reuse, R67 ;  /* 0x0000004300397220 */ /* 0x040fe20000410000 */
[C---:B------:R-:W-:Y:S01]  /*4300*/  FMUL.FTZ R28, R0.reuse, R39 ;  /* 0x00000027001c7220 */ /* 0x040fe20000410000 */
[C---:B------:R-:W-:Y:S01]  /*4310*/  FMUL.FTZ R37, R0.reuse, R48 ;  /* 0x0000003000257220 */ /* 0x040fe20000410000 */
[----:B------:R-:W-:Y:S01]  /*4320*/  FMUL.FTZ R48, R0, R59 ;  /* 0x0000003b00307220 */ /* 0x000fe20000410000 */
[----:B------:R-:W0:Y:S01]  /*4330*/  MUFU.TANH R9, R9 ;  /* 0x0000000900097308 */ /* 0x000e220000002400 */
[----:B-1----:R-:W-:Y:S01]  /*4340*/  FMNMX.FTZ R62, R10, R5, !PT ;  /* 0x000000050a3e7209 */ /* 0x002fe20007810000 */
[C---:B------:R-:W-:Y:S01]  /*4350*/  FMUL.FTZ R59, R0.reuse, R69 ;  /* 0x00000045003b7220 */ /* 0x040fe20000410000 */
[C---:B------:R-:W-:Y:S01]  /*4360*/  FMUL.FTZ R31, R0.reuse, R42 ;  /* 0x0000002a001f7220 */ /* 0x040fe20000410000 */
[C---:B------:R-:W-:Y:S01]  /*4370*/  FMUL.FTZ R30, R0.reuse, R41 ;  /* 0x00000029001e7220 */ /* 0x040fe20000410000 */
[C---:B------:R-:W-:Y:S01]  /*4380*/  FMUL.FTZ R39, R0.reuse, R50 ;  /* 0x0000003200277220 */ /* 0x040fe20000410000 */
[C---:B------:R-:W-:Y:S01]  /*4390*/  FMUL.FTZ R33, R0.reuse, R44 ;  /* 0x0000002c00217220 */ /* 0x040fe20000410000 */
[C---:B------:R-:W-:Y:S01]  /*43a0*/  FMUL.FTZ R50, R0.reuse, R61 ;  /* 0x0000003d00327220 */ /* 0x040fe20000410000 */
[----:B------:R-:W1:Y:S01]  /*43b0*/  MUFU.TANH R11, R11 ;  /* 0x0000000b000b7308 */ /* 0x000e620000002400 */
[----:B--2---:R-:W-:Y:S01]  /*43c0*/  FMNMX.FTZ R54, R7, R54, !PT ;  /* 0x0000003607367209 */ /* 0x004fe20007810000 */
[C---:B------:R-:W-:Y:S01]  /*43d0*/  FMUL.FTZ R61, R0.reuse, R71 ;  /* 0x00000047003d7220 */ /* 0x040fe20000410000 */
[C---:B------:R-:W-:Y:S01]  /*43e0*/  FMUL.FTZ R34, R0.reuse, R45 ;  /* 0x0000002d00227220 */ /* 0x040fe20000410000 */
[C---:B------:R-:W-:Y:S01]  /*43f0*/  FMUL.FTZ R36, R0.reuse, R47 ;  /* 0x0000002f00247220 */ /* 0x040fe20000410000 */
[C---:B------:R-:W-:Y:S01]  /*4400*/  FMUL.FTZ R38, R0.reuse, R49 ;  /* 0x0000003100267220 */ /* 0x040fe20000410000 */
[C---:B------:R-:W-:Y:S01]  /*4410*/  FMUL.FTZ R42, R0.reuse, R53 ;  /* 0x00000035002a7220 */ /* 0x040fe20000410000 */
[C---:B------:R-:W-:Y:S01]  /*4420*/  FMUL.FTZ R41, R0.reuse, R52 ;  /* 0x0000003400297220 */ /* 0x040fe20000410000 */
[----:B------:R-:W2:Y:S01]  /*4430*/  MUFU.TANH R13, R13 ;  /* 0x0000000d000d7308 */ /* 0x000ea20000002400 */
[----:B0-----:R-:W-:Y:S01]  /*4440*/  FMNMX.FTZ R62, R9, R62, !PT ;  /* 0x0000003e093e7209 */ /* 0x001fe20007810000 */
[C---:B------:R-:W-:Y:S01]  /*4450*/  FMUL.FTZ R53, R0.reuse, R64 ;  /* 0x0000004000357220 */ /* 0x040fe20000410000 */
[C---:B------:R-:W-:Y:S01]  /*4460*/  FMUL.FTZ R64, R0.reuse, R73 ;  /* 0x0000004900407220 */ /* 0x040fe20000410000 */
[C---:B------:R-:W-:Y:S01]  /*4470*/  FMUL.FTZ R44, R0.reuse, R55 ;  /* 0x00000037002c7220 */ /* 0x040fe20000410000 */
[C---:B------:R-:W-:Y:S01]  /*4480*/  FMUL.FTZ R45, R0.reuse, R56 ;  /* 0x00000038002d7220 */ /* 0x040fe20000410000 */
[C---:B------:R-:W-:Y:S01]  /*4490*/  FMUL.FTZ R47, R0.reuse, R58 ;  /* 0x0000003a002f7220 */ /* 0x040fe20000410000 */
[C---:B------:R-:W-:Y:S01]  /*44a0*/  FMUL.FTZ R49, R0.reuse, R60 ;  /* 0x0000003c00317220 */ /* 0x040fe20000410000 */
        /* <DEDUP_REMOVED lines=19> */
[----:B------:R-:W-:Y:S01]  /*45e0*/  FMUL.FTZ R76, R0, R85 ;  /* 0x00000055004c7220 */ /* 0x000fe20000410000 */
[----:B------:R-:W-:Y:S01]  /*45f0*/  UMOV UR6, UR17 ;  /* 0x0000001100067c82 */ /* 0x000fe20008000000 */
[----:B------:R-:W-:-:S03]  /*4600*/  UIADD3 UR7, UR21, 0x19c40, URZ ;  /* 0x00019c4015077890 */ /* 0x000fc6000fffe03f */
[----:B------:R-:W0:Y:S01]  /*4610*/  MUFU.TANH R21, R21 ;  /* 0x0000001500157308 */ /* 0x000e220000002400 */
[----:B-1----:R-:W-:Y:S01]  /*4620*/  FMNMX.FTZ R62, R14, R69, !PT ;  /* 0x000000450e3e7209 */ /* 0x002fe20007810000 */
[----:B------:R-:W-:-:S06]  /*4630*/  UPRMT UR7, UR18, 0x654, UR7 ;  /* 0x0000065412077896 */ /* 0x000fcc0008000007 */
[----:B------:R-:W1:Y:S01]  /*4640*/  MUFU.TANH R20, R20 ;  /* 0x0000001400147308 */ /* 0x000e620000002400 */
[----:B--2---:R-:W-:Y:S02]  /*4650*/  FMNMX.FTZ R69, R15, R54, !PT ;  /* 0x000000360f457209 */ /* 0x004fe40007810000 */
[----:B------:R-:W-:Y:S05]  /*4660*/  SYNCS.ARRIVE.TRANS64.RED.A1T0 RZ, [UR7], RZ ;  /* 0x000000ffffff79a7 */ /* 0x000fea0008100407 */
[----:B------:R-:W2:Y:S01]  /*4670*/  MUFU.TANH R24, R24 ;  /* 0x0000001800187308 */ /* 0x000ea20000002400 */
[----:B0-----:R-:W-:-:S07]  /*4680*/  FMNMX.FTZ R71, R21, R62, !PT ;  /* 0x0000003e15477209 */ /* 0x001fce0007810000 */
[----:B------:R-:W0:Y:S01]  /*4690*/  MUFU.TANH R25, R25 ;  /* 0x0000001900197308 */ /* 0x000e220000002400 */
[----:B-1----:R-:W-:-:S07]  /*46a0*/  FMNMX.FTZ R54, R20, R69, !PT ;  /* 0x0000004514367209 */ /* 0x002fce0007810000 */
[----:B------:R-:W1:Y:S01]  /*46b0*/  MUFU.TANH R27, R27 ;  /* 0x0000001b001b7308 */ /* 0x000e620000002400 */
[----:B--2---:R-:W-:-:S07]  /*46c0*/  FMNMX.FTZ R62, R24, R71, !PT ;  /* 0x00000047183e7209 */ /* 0x004fce0007810000 */
[----:B------:R-:W2:Y:S01]  /*46d0*/  MUFU.TANH R26, R26 ;  /* 0x0000001a001a7308 */ /* 0x000ea20000002400 */
[----:B0-----:R-:W-:-:S07]  /*46e0*/  FMNMX.FTZ R69, R25, R54, !PT ;  /* 0x0000003619457209 */ /* 0x001fce0007810000 */
[----:B------:R-:W0:Y:S01]  /*46f0*/  MUFU.TANH R28, R28 ;  /* 0x0000001c001c7308 */ /* 0x000e220000002400 */
[----:B-1----:R-:W-:-:S07]  /*4700*/  FMNMX.FTZ R71, R27, R62, !PT ;  /* 0x0000003e1b477209 */ /* 0x002fce0007810000 */
[----:B------:R-:W1:Y:S01]  /*4710*/  MUFU.TANH R29, R29 ;  /* 0x0000001d001d7308 */ /* 0x000e620000002400 */
[----:B--2---:R-:W-:Y:S01]  /*4720*/  FMNMX.FTZ R54, R26, R69, !PT ;  /* 0x000000451a367209 */ /* 0x004fe20007810000 */
[C---:B------:R-:W-:Y:S01]  /*4730*/  FMUL.FTZ R69, R0.reuse, R78 ;  /* 0x0000004e00457220 */ /* 0x040fe20000410000 */
[----:B------:R-:W-:-:S05]  /*4740*/  FMUL.FTZ R78, R0, R87 ;  /* 0x00000057004e7220 */ /* 0x000fca0000410000 */
        /* <DEDUP_REMOVED lines=15> */
[----:B-1----:R-:W-:Y:S01]  /*4840*/  FMNMX.FTZ R54, R34, R71, !PT ;  /* 0x0000004722367209 */ /* 0x002fe20007810000 */
[----:B------:R-:W-:-:S06]  /*4850*/  FMUL.FTZ R71, R0, R80 ;  /* 0x0000005000477220 */ /* 0x000fcc0000410000 */
        /* <DEDUP_REMOVED lines=15> */
[----:B0-----:R-:W-:Y:S01]  /*4950*/  FMNMX.FTZ R54, R42, R73, !PT ;  /* 0x000000492a367209 */ /* 0x001fe20007810000 */
[----:B------:R-:W-:-:S06]  /*4960*/  FMUL.FTZ R73, R0, R82 ;  /* 0x0000005200497220 */ /* 0x000fcc0000410000 */
        /* <DEDUP_REMOVED lines=16> */
[----:B------:R-:W-:-:S06]  /*4a70*/  FMUL.FTZ R75, R0, R84 ;  /* 0x00000054004b7220 */ /* 0x000fcc0000410000 */
        /* <DEDUP_REMOVED lines=46> */
[----:B-1----:R-:W-:-:S05]  /*4d60*/  FMNMX.FTZ R79, R76, R79, !PT ;  /* 0x0000004f4c4f7209 */ /* 0x002fca0007810000 */
[----:B------:R-:W1:Y:S01]  /*4d70*/  SHFL.BFLY PT, R54, R79, 0x2, 0x1f ;  /* 0x0c401f004f367f89 */ /* 0x000e6200000e0000 */
[----:B--2---:R-:W-:-:S04]  /*4d80*/  FMNMX.FTZ R81, R77, R62, !PT ;  /* 0x0000003e4d517209 */ /* 0x004fc80007810000 */
[----:B0-----:R-:W-:-:S05]  /*4d90*/  FMNMX.FTZ R81, R78, R81, !PT ;  /* 0x000000514e517209 */ /* 0x001fca0007810000 */
[----:B------:R-:W0:Y:S01]  /*4da0*/  SHFL.BFLY PT, R62, R81, 0x2, 0x1f ;  /* 0x0c401f00513e7f89 */ /* 0x000e2200000e0000 */
[----:B-1----:R-:W-:-:S05]  /*4db0*/  FMNMX.FTZ R80, R79, R54, !PT ;  /* 0x000000364f507209 */ /* 0x002fca0007810000 */
[----:B------:R-:W1:Y:S01]  /*4dc0*/  SHFL.BFLY PT, R83, R80, 0x1, 0x1f ;  /* 0x0c201f0050537f89 */ /* 0x000e6200000e0000 */
[----:B0-----:R-:W-:-:S05]  /*4dd0*/  FMNMX.FTZ R82, R81, R62, !PT ;  /* 0x0000003e51527209 */ /* 0x001fca0007810000 */
[----:B------:R-:W0:Y:S01]  /*4de0*/  SHFL.BFLY PT, R85, R82, 0x1, 0x1f ;  /* 0x0c201f0052557f89 */ /* 0x000e2200000e0000 */
[----:B-1----:R-:W-:Y:S01]  /*4df0*/  FMNMX.FTZ R62, R80, R83, !PT ;  /* 0x00000053503e7209 */ /* 0x002fe20007810000 */
[----:B------:R-:W-:-:S04]  /*4e00*/  IMAD.U32 R83, RZ, RZ, UR6 ;  /* 0x00000006ff537e24 */ /* 0x000fc8000f8e00ff */
[C---:B------:R-:W-:Y:S01]  /*4e10*/  FFMA.FTZ R80, R62.reuse, R83, -8 ;  /* 0xc10000003e507423 */ /* 0x040fe20000010053 */
[----:B------:R-:W-:-:S03]  /*4e20*/  FADD.FTZ R3, -R62, R3 ;  /* 0x000000033e037221 */ /* 0x000fc60000010100 */
[--C-:B------:R-:W-:Y:S01]  /*4e30*/  FFMA.FTZ R8, R8, UR6, -R80.reuse ;  /* 0x0000000608087c23 */ /* 0x100fe20008010850 */
[----:B------:R-:W-:Y:S01]  /*4e40*/  FMUL.FTZ R79, R3, UR6 ;  /* 0x00000006034f7c20 */ /* 0x000fe20008410000 */
[--C-:B------:R-:W-:Y:S01]  /*4e50*/  FFMA.FTZ R7, R7, UR6, -R80.reuse ;  /* 0x0000000607077c23 */ /* 0x100fe20008010850 */
[----:B------:R-:W-:-:S01]  /*4e60*/  FFMA.FTZ R11, R11, UR6, -R80 ;  /* 0x000000060b0b7c23 */ /* 0x000fc20008010850 */
[--C-:B------:R-:W-:Y:S01]  /*4e70*/  FFMA.FTZ R12, R12, UR6, -R80.reuse ;  /* 0x000000060c0c7c23 */ /* 0x100fe20008010850 */
[----:B------:R-:W-:-:S01]  /*4e80*/  FFMA.FTZ R15, R15, UR6, -R80 ;  /* 0x000000060f0f7c23 */ /* 0x000fc20008010850 */
[----:B------:R-:W-:Y:S01]  /*4e90*/  MUFU.EX2 R8, R8 ;  /* 0x0000000800087308 */ /* 0x000fe20000000800 */
[----:B0-----:R-:W-:Y:S01]  /*4ea0*/  FMNMX.FTZ R54, R82, R85, !PT ;  /* 0x0000005552367209 */ /* 0x001fe20007810000 */
[--C-:B------:R-:W-:Y:S01]  /*4eb0*/  FFMA.FTZ R82, R55, UR6, -R80.reuse ;  /* 0x0000000637527c23 */ /* 0x100fe20008010850 */
[----:B------:R-:W-:-:S01]  /*4ec0*/  FFMA.FTZ R55, R58, UR6, -R80 ;  /* 0x000000063a377c23 */ /* 0x000fc20008010850 */
[--C-:B------:R-:W-:Y:S01]  /*4ed0*/  FFMA.FTZ R58, R59, UR6, -R80.reuse ;  /* 0x000000063b3a7c23 */ /* 0x100fe20008010850 */
[----:B------:R-:W-:-:S01]  /*4ee0*/  FFMA.FTZ R59, R63, UR6, -R80 ;  /* 0x000000063f3b7c23 */ /* 0x000fc20008010850 */
[--C-:B------:R-:W-:Y:S01]  /*4ef0*/  FFMA.FTZ R63, R67, UR6, -R80.reuse ;  /* 0x00000006433f7c23 */ /* 0x100fe20008010850 */
[----:B------:R-:W-:-:S01]  /*4f00*/  FFMA.FTZ R67, R71, UR6, -R80 ;  /* 0x0000000647437c23 */ /* 0x000fc20008010850 */
[----:B------:R-:W-:Y:S01]  /*4f10*/  FFMA.FTZ R71, R75, UR6, -R80 ;  /* 0x000000064b477c23 */ /* 0x000fe20008010850 */
[----:B------:R-:W-:-:S02]  /*4f20*/  IMAD.U32 R75, RZ, RZ, UR6 ;  /* 0x00000006ff4b7e24 */ /* 0x000fc4000f8e00ff */
[----:B------:R-:W-:Y:S01]  /*4f30*/  FADD.FTZ R3, -R54, R5 ;  /* 0x0000000536037221 */ /* 0x000fe20000010100 */
[----:B------:R-:W-:Y:S01]  /*4f40*/  MUFU.EX2 R7, R7 ;  /* 0x0000000700077308 */ /* 0x000fe20000000800 */
[----:B------:R-:W-:-:S01]  /*4f50*/  FFMA.FTZ R20, R20, UR6, -R80 ;  /* 0x0000000614147c23 */ /* 0x000fc20008010850 */
[----:B------:R-:W-:Y:S01]  /*4f60*/  FFMA.FTZ R75, R54, R75, -8 ;  /* 0xc1000000364b7423 */ /* 0x000fe2000001004b */
[----:B------:R-:W-:Y:S01]  /*4f70*/  FMUL.FTZ R3, R3, UR6 ;  /* 0x0000000603037c20 */ /* 0x000fe20008410000 */
        /* <DEDUP_REMOVED lines=10> */
[----:B------:R-:W-:Y:S01]  /*5020*/  FFMA.FTZ R28, R28, UR6, -R75 ;  /* 0x000000061c1c7c23 */ /* 0x000fe2000801084b */
[----:B------:R-:W-:-:S01]  /*5030*/  FFMA.FTZ R29, R29, UR6, -R80 ;  /* 0x000000061d1d7c23 */ /* 0x000fc20008010850 */
[----:B------:R-:W-:Y:S01]  /*5040*/  MUFU.EX2 R3, R3 ;  /* 0x0000000300037308 */ /* 0x000fe20000000800 */
[----:B------:R-:W-:-:S01]  /*5050*/  FFMA.FTZ R31, R31, UR6, -R75 ;  /* 0x000000061f1f7c23 */ /* 0x000fc2000801084b */
[----:B------:R-:W-:Y:S01]  /*5060*/  FFMA.FTZ R30, R30, UR6, -R80 ;  /* 0x000000061e1e7c23 */ /* 0x000fe20008010850 */
[----:B------:R-:W-:-:S01]  /*5070*/  FFMA.FTZ R32, R32, UR6, -R75 ;  /* 0x0000000620207c23 */ /* 0x000fc2000801084b */
[----:B------:R-:W-:Y:S01]  /*5080*/  FFMA.FTZ R33, R33, UR6, -R80 ;  /* 0x0000000621217c23 */ /* 0x000fe20008010850 */
[----:B------:R-:W-:-:S01]  /*5090*/  FFMA.FTZ R35, R35, UR6, -R75 ;  /* 0x0000000623237c23 */ /* 0x000fc2000801084b */
[----:B------:R-:W-:Y:S01]  /*50a0*/  FFMA.FTZ R34, R34, UR6, -R80 ;  /* 0x0000000622227c23 */ /* 0x000fe20008010850 */
[----:B------:R-:W-:-:S01]  /*50b0*/  FFMA.FTZ R36, R36, UR6, -R75 ;  /* 0x0000000624247c23 */ /* 0x000fc2000801084b */
[----:B------:R-:W1:Y:S01]  /*50c0*/  MUFU.EX2 R10, R10 ;  /* 0x0000000a000a7308 */ /* 0x000e620000000800 */
[----:B0-----:R-:W-:-:S01]  /*50d0*/  FFMA.FTZ R4, R5, R4, R8 ;  /* 0x0000000405047223 */ /* 0x001fc20000010008 */
[----:B------:R-:W-:Y:S01]  /*50e0*/  FFMA.FTZ R37, R37, UR6, -R80 ;  /* 0x0000000625257c23 */ /* 0x000fe20008010850 */
[----:B------:R-:W-:-:S01]  /*50f0*/  FFMA.FTZ R39, R39, UR6, -R75 ;  /* 0x0000000627277c23 */ /* 0x000fc2000801084b */
[----:B------:R-:W-:Y:S01]  /*5100*/  FFMA.FTZ R38, R38, UR6, -R80 ;  /* 0x0000000626267c23 */ /* 0x000fe20008010850 */
[----:B------:R-:W-:-:S01]  /*5110*/  FADD.FTZ R4, R7, R4 ;  /* 0x0000000407047221 */ /* 0x000fc20000010000 */
[----:B------:R-:W-:Y:S01]  /*5120*/  FFMA.FTZ R40, R40, UR6, -R75 ;  /* 0x0000000628287c23 */ /* 0x000fe2000801084b */
[----:B------:R-:W-:-:S01]  /*5130*/  FFMA.FTZ R41, R41, UR6, -R80 ;  /* 0x0000000629297c23 */ /* 0x000fc20008010850 */
[----:B------:R-:W0:Y:S01]  /*5140*/  MUFU.EX2 R9, R9 ;  /* 0x0000000900097308 */ /* 0x000e220000000800 */
[----:B------:R-:W-:-:S01]  /*5150*/  FFMA.FTZ R43, R43, UR6, -R75 ;  /* 0x000000062b2b7c23 */ /* 0x000fc2000801084b */
[----:B------:R-:W-:Y:S01]  /*5160*/  FFMA.FTZ R42, R42, UR6, -R80 ;  /* 0x000000062a2a7c23 */ /* 0x000fe20008010850 */
[----:B------:R-:W-:-:S01]  /*5170*/  FFMA.FTZ R44, R44, UR6, -R75 ;  /* 0x000000062c2c7c23 */ /* 0x000fc2000801084b */
[----:B------:R-:W-:Y:S01]  /*5180*/  FFMA.FTZ R45, R45, UR6, -R80 ;  /* 0x000000062d2d7c23 */ /* 0x000fe20008010850 */
[----:B------:R-:W-:-:S01]  /*5190*/  FFMA.FTZ R47, R47, UR6, -R75 ;  /* 0x000000062f2f7c23 */ /* 0x000fc2000801084b */
[----:B------:R-:W-:Y:S01]  /*51a0*/  FFMA.FTZ R46, R46, UR6, -R80 ;  /* 0x000000062e2e7c23 */ /* 0x000fe20008010850 */
[----:B------:R-:W-:-:S01]  /*51b0*/  FFMA.FTZ R48, R48, UR6, -R75 ;  /* 0x0000000630307c23 */ /* 0x000fc2000801084b */
[----:B------:R-:W2:Y:S01]  /*51c0*/  MUFU.EX2 R11, R11 ;  /* 0x0000000b000b7308 */ /* 0x000ea20000000800 */
[----:B-1----:R-:W-:-:S01]  /*51d0*/  FFMA.FTZ R6, R3, R6, R10 ;  /* 0x0000000603067223 */ /* 0x002fc2000001000a */
[----:B------:R-:W-:Y:S01]  /*51e0*/  FFMA.FTZ R49, R49, UR6, -R80 ;  /* 0x0000000631317c23 */ /* 0x000fe20008010850 */
[----:B------:R-:W-:-:S01]  /*51f0*/  FFMA.FTZ R51, R51, UR6, -R75 ;  /* 0x0000000633337c23 */ /* 0x000fc2000801084b */
[----:B------:R-:W-:Y:S01]  /*5200*/  FFMA.FTZ R50, R50, UR6, -R80 ;  /* 0x0000000632327c23 */ /* 0x000fe20008010850 */
[----:B------:R-:W-:-:S01]  /*5210*/  FFMA.FTZ R52, R52, UR6, -R75 ;  /* 0x0000000634347c23 */ /* 0x000fc2000801084b */
[----:B------:R-:W-:Y:S01]  /*5220*/  FFMA.FTZ R53, R53, UR6, -R80 ;  /* 0x0000000635357c23 */ /* 0x000fe20008010850 */
[----:B------:R-:W-:-:S01]  /*5230*/  FFMA.FTZ R56, R56, UR6, -R75 ;  /* 0x0000000638387c23 */ /* 0x000fc2000801084b */
[----:B------:R-:W1:Y:S01]  /*5240*/  MUFU.EX2 R13, R13 ;  /* 0x0000000d000d7308 */ /* 0x000e620000000800 */
[----:B0-----:R-:W-:-:S01]  /*5250*/  FADD.FTZ R6, R9, R6 ;  /* 0x0000000609067221 */ /* 0x001fc20000010000 */
[--C-:B------:R-:W-:Y:S01]  /*5260*/  FFMA.FTZ R57, R57, UR6, -R75.reuse ;  /* 0x0000000639397c23 */ /* 0x100fe2000801084b */
[----:B------:R-:W-:-:S01]  /*5270*/  FFMA.FTZ R60, R60, UR6, -R75 ;  /* 0x000000063c3c7c23 */ /* 0x000fc2000801084b */
[--C-:B------:R-:W-:Y:S01]  /*5280*/  FFMA.FTZ R61, R61, UR6, -R75.reuse ;  /* 0x000000063d3d7c23 */ /* 0x100fe2000801084b */
[----:B------:R-:W-:-:S01]  /*5290*/  FFMA.FTZ R65, R65, UR6, -R75 ;  /* 0x0000000641417c23 */ /* 0x000fc2000801084b */
[----:B------:R-:W-:Y:S01]  /*52a0*/  FFMA.FTZ R64, R64, UR6, -R80 ;  /* 0x0000000640407c23 */ /* 0x000fe20008010850 */
[----:B------:R-:W-:-:S01]  /*52b0*/  FFMA.FTZ R66, R66, UR6, -R75 ;  /* 0x0000000642427c23 */ /* 0x000fc2000801084b */
[----:B------:R-:W0:Y:S01]  /*52c0*/  MUFU.EX2 R12, R12 ;  /* 0x0000000c000c7308 */ /* 0x000e220000000800 */
[----:B--2---:R-:W-:-:S01]  /*52d0*/  FADD.FTZ R79, R11, R4 ;  /* 0x000000040b4f7221 */ /* 0x004fc20000010000 */
[----:B------:R-:W-:Y:S01]  /*52e0*/  FFMA.FTZ R69, R69, UR6, -R75 ;  /* 0x0000000645457c23 */ /* 0x000fe2000801084b */
[----:B------:R-:W-:-:S01]  /*52f0*/  FFMA.FTZ R68, R68, UR6, -R80 ;  /* 0x0000000644447c23 */ /* 0x000fc20008010850 */
[--C-:B------:R-:W-:Y:S01]  /*5300*/  FFMA.FTZ R70, R70, UR6, -R75.reuse ;  /* 0x0000000646467c23 */ /* 0x100fe2000801084b */
[----:B------:R-:W-:-:S01]  /*5310*/  FFMA.FTZ R73, R73, UR6, -R75 ;  /* 0x0000000649497c23 */ /* 0x000fc2000801084b */
[----:B------:R-:W-:Y:S01]  /*5320*/  FFMA.FTZ R72, R72, UR6, -R80 ;  /* 0x0000000648487c23 */ /* 0x000fe20008010850 */
[----:B------:R-:W-:-:S01]  /*5330*/  FFMA.FTZ R74, R74, UR6, -R75 ;  /* 0x000000064a4a7c23 */ /* 0x000fc2000801084b */
[----:B------:R-:W2:Y:S01]  /*5340*/  MUFU.EX2 R14, R14 ;  /* 0x0000000e000e7308 */ /* 0x000ea20000000800 */
[----:B-1----:R-:W-:-:S01]  /*5350*/  FADD.FTZ R81, R13, R6 ;  /* 0x000000060d517221 */ /* 0x002fc20000010000 */
[----:B------:R-:W-:Y:S01]  /*5360*/  FFMA.FTZ R77, R77, UR6, -R75 ;  /* 0x000000064d4d7c23 */ /* 0x000fe2000801084b */
[----:B------:R-:W-:-:S01]  /*5370*/  FFMA.FTZ R76, R76, UR6, -R80 ;  /* 0x000000064c4c7c23 */ /* 0x000fc20008010850 */
[----:B------:R-:W-:-:S04]  /*5380*/  FFMA.FTZ R78, R78, UR6, -R75 ;  /* 0x000000064e4e7c23 */ /* 0x000fc8000801084b */
        /* <DEDUP_REMOVED lines=111> */
[----:B--2---:R-:W-:-:S01]  /*5a80*/  FADD.FTZ R79, R77, R6 ;  /* 0x000000064d4f7221 */ /* 0x004fc20000010000 */
[----:B-1----:R-:W-:-:S03]  /*5a90*/  FADD.FTZ R4, R76, R75 ;  /* 0x0000004b4c047221 */ /* 0x002fc60000010000 */
[----:B0-----:R-:W-:Y:S01]  /*5aa0*/  FADD.FTZ R6, R78, R79 ;  /* 0x0000004f4e067221 */ /* 0x001fe20000010000 */
[----:B------:R-:W-:Y:S06]  /*5ab0*/  @!P0 BRA `(.L_x_24) ;  /* 0x0000000000048947 */ /* 0x000fec0003800000 */
[----:B------:R-:W-:Y:S01]  /*5ac0*/  BPT.TRAP 0x1 ;  /* 0x000000040000795c */ /* 0x000fe20000300000 */
.L_x_24:
[----:B------:R-:W-:Y:S01]  /*5ad0*/  UIADD3 UR7, UR11, 0x19c60, URZ ;  /* 0x00019c600b077890 */ /* 0x000fe2000fffe03f */
[----:B------:R-:W-:Y:S01]  /*5ae0*/  ISETP.LT.AND P1, PT, RZ, UR45, PT ;  /* 0x0000002dff007c0c */ /* 0x000fe2000bf21270 */
[----:B------:R-:W-:Y:S01]  /*5af0*/  UIADD3 UR10, UR45, -0x1, URZ ;  /* 0xffffffff2d0a7890 */ /* 0x000fe2000fffe03f */
[----:B------:R-:W-:Y:S01]  /*5b00*/  F2FP.SATFINITE.E4M3.F32.PACK_AB_MERGE_C R11, R12, R11, RZ ;  /* 0x0000000b0c0b723e */ /* 0x000fe200048070ff */
[----:B------:R-:W-:Y:S01]  /*5b10*/  UPRMT UR7, UR18, 0x654, UR7 ;  /* 0x0000065412077896 */ /* 0x000fe20008000007 */
[----:B------:R-:W-:Y:S01]  /*5b20*/  F2FP.SATFINITE.E4M3.F32.PACK_AB_MERGE_C R13, R14, R13, RZ ;  /* 0x0000000d0e0d723e */ /* 0x000fe200048070ff */
[----:B------:R-:W-:Y:S01]  /*5b30*/  UMOV UR19, UR39 ;  /* 0x0000002700137c82 */ /* 0x000fe20008000000 */
[----:B------:R-:W-:Y:S01]  /*5b40*/  F2FP.SATFINITE.E4M3.F32.PACK_AB_MERGE_C R25, R26, R25, RZ ;  /* 0x000000191a19723e */ /* 0x000fe200048070ff */
[----:B------:R-:W-:Y:S01]  /*5b50*/  UMOV UR20, UR40 ;  /* 0x0000002800147c82 */ /* 0x000fe20008000000 */
[----:B------:R-:W-:Y:S01]  /*5b60*/  F2FP.SATFINITE.E4M3.F32.PACK_AB_MERGE_C R27, R28, R27, RZ ;  /* 0x0000001b1c1b723e */ /* 0x000fe200048070ff */
[----:B------:R-:W-:Y:S01]  /*5b70*/  UMOV UR45, UR10 ;  /* 0x0000000a002d7c82 */ /* 0x000fe20008000000 */
[----:B------:R-:W-:Y:S01]  /*5b80*/  F2FP.SATFINITE.E4M3.F32.PACK_AB_MERGE_C R33, R34, R33, RZ ;  /* 0x000000212221723e */ /* 0x000fe200048070ff */
[----:B------:R-:W-:Y:S01]  /*5b90*/  FMUL.FTZ R88, R88, R5 ;  /* 0x0000000558587220 */ /* 0x000fe20000410000 */
[----:B------:R-:W-:Y:S01]  /*5ba0*/  F2FP.SATFINITE.E4M3.F32.PACK_AB_MERGE_C R35, R36, R35, RZ ;  /* 0x000000232423723e */ /* 0x000fe200048070ff */
[----:B------:R-:W-:Y:S01]  /*5bb0*/  SYNCS.ARRIVE.TRANS64.RED.A1T0 RZ, [UR7], RZ ;  /* 0x000000ffffff79a7 */ /* 0x000fe20008100407 */
[----:B------:R-:W-:Y:S01]  /*5bc0*/  F2FP.SATFINITE.E4M3.F32.PACK_AB_MERGE_C R41, R42, R41, RZ ;  /* 0x000000292a29723e */ /* 0x000fe200048070ff */
[----:B------:R-:W-:Y:S01]  /*5bd0*/  FMUL.FTZ R89, R89, R5 ;  /* 0x0000000559597220 */ /* 0x000fe20000410000 */
[----:B------:R-:W-:Y:S01]  /*5be0*/  F2FP.SATFINITE.E4M3.F32.PACK_AB_MERGE_C R43, R44, R43, RZ ;  /* 0x0000002b2c2b723e */ /* 0x000fe200048070ff */
[----:B------:R-:W-:Y:S01]  /*5bf0*/  FMUL.FTZ R92, R92, R5 ;  /* 0x000000055c5c7220 */ /* 0x000fe20000410000 */
[----:B------:R-:W-:Y:S01]  /*5c00*/  F2FP.SATFINITE.E4M3.F32.PACK_AB_MERGE_C R49, R50, R49, RZ ;  /* 0x000000313231723e */ /* 0x000fe200048070ff */
[----:B------:R-:W-:Y:S01]  /*5c10*/  FMUL.FTZ R93, R93, R5 ;  /* 0x000000055d5d7220 */ /* 0x000fe20000410000 */
[----:B------:R-:W-:Y:S01]  /*5c20*/  F2FP.SATFINITE.E4M3.F32.PACK_AB_MERGE_C R51, R52, R51, RZ ;  /* 0x000000333433723e */ /* 0x000fe200048070ff */
[----:B------:R-:W-:Y:S01]  /*5c30*/  FMUL.FTZ R96, R96, R5 ;  /* 0x0000000560607220 */ /* 0x000fe20000410000 */
[----:B------:R-:W-:Y:S01]  /*5c40*/  F2FP.SATFINITE.E4M3.F32.PACK_AB_MERGE_C R55, R58, R55, RZ ;  /* 0x000000373a37723e */ /* 0x000fe200048070ff */
[-C--:B------:R-:W-:Y:S01]  /*5c50*/  FMUL.FTZ R97, R97, R5.reuse ;  /* 0x0000000561617220 */ /* 0x080fe20000410000 */
        /* <DEDUP_REMOVED lines=22> */
[----:B------:R-:W-:Y:S01]  /*5dc0*/  FMUL.FTZ R133, R133, R5 ;  /* 0x0000000585857220 */ /* 0x000fe20000410000 */
        /* <DEDUP_REMOVED lines=24> */
[----:B------:R-:W-:Y:S01]  /*5f50*/  F2FP.SATFINITE.E4M3.F32.PACK_AB_MERGE_C R148, R7, R8, R11 ;  /* 0x000000080794723e */ /* 0x000fe2000480700b */
[----:B------:R-:W-:Y:S01]  /*5f60*/  IMAD.MOV.U32 R5, RZ, RZ, R54 ;  /* 0x000000ffff057224 */ /* 0x000fe200078e0036 */
[----:B------:R-:W-:-:S02]  /*5f70*/  F2FP.SATFINITE.E4M3.F32.PACK_AB_MERGE_C R149, R9, R10, R13 ;  /* 0x0000000a0995723e */ /* 0x000fc4000480700d */
[----:B------:R-:W-:Y:S02]  /*5f80*/  F2FP.SATFINITE.E4M3.F32.PACK_AB_MERGE_C R150, R20, R15, R25 ;  /* 0x0000000f1496723e */ /* 0x000fe40004807019 */
[----:B------:R-:W-:Y:S02]  /*5f90*/  F2FP.SATFINITE.E4M3.F32.PACK_AB_MERGE_C R151, R24, R21, R27 ;  /* 0x000000151897723e */ /* 0x000fe4000480701b */
[----:B------:R-:W-:Y:S02]  /*5fa0*/  F2FP.SATFINITE.E4M3.F32.PACK_AB_MERGE_C R136, R30, R29, R33 ;  /* 0x0000001d1e88723e */ /* 0x000fe40004807021 */
[----:B------:R-:W-:Y:S02]  /*5fb0*/  F2FP.SATFINITE.E4M3.F32.PACK_AB_MERGE_C R137, R32, R31, R35 ;  /* 0x0000001f2089723e */ /* 0x000fe40004807023 */
[----:B------:R-:W-:Y:S02]  /*5fc0*/  F2FP.SATFINITE.E4M3.F32.PACK_AB_MERGE_C R138, R38, R37, R41 ;  /* 0x00000025268a723e */ /* 0x000fe40004807029 */
        /* <DEDUP_REMOVED lines=9> */
[----:B------:R-:W-:Y:S01]  /*6060*/  MOV R3, R62 ;  /* 0x0000003e00037202 */ /* 0x000fe20000000f00 */
[----:B------:R-:W-:Y:S06]  /*6070*/  @P1 BRA `(.L_x_25) ;  /* 0xffffffdc00101947 */ /* 0x000fec000383ffff */
.L_x_14:
[----:B------:R-:W-:Y:S06]  /*6080*/  BAR.ARV 0x8, 0x200 ;  /* 0x0208000000007b1d */ /* 0x000fec0000002000 */
[----:B------:R-:W-:Y:S05]  /*6090*/  @!P0 BRA `(.L_x_26) ;  /* 0x0000000000048947 */ /* 0x000fea0003800000 */
[----:B------:R-:W-:Y:S01]  /*60a0*/  BPT.TRAP 0x1 ;  /* 0x000000040000795c */ /* 0x000fe20000300000 */
.L_x_26:
[----:B------:R-:W0:Y:S01]  /*60b0*/  S2UR UR5, SR_CgaCtaId ;  /* 0x00000000000579c3 */ /* 0x000e220000008800 */
[----:B------:R-:W-:Y:S01]  /*60c0*/  UMOV UR4, 0x400 ;  /* 0x0000040000047882 */ /* 0x000fe20000000000 */
[----:B------:R-:W-:-:S05]  /*60d0*/  IMAD.U32 R0, RZ, RZ, UR39 ;  /* 0x00000027ff007e24 */ /* 0x000fca000f8e00ff */
[----:B------:R-:W-:Y:S01]  /*60e0*/  SHF.L.U32 R0, R0, 0x1f, RZ ;  /* 0x0000001f00007819 */ /* 0x000fe200000006ff */
[----:B0-----:R-:W-:-:S04]  /*60f0*/  ULEA UR4, UR5, UR4, 0x18 ;  /* 0x0000000405047291 */ /* 0x001fc8000f8ec03f */
[----:B------:R-:W-:-:S09]  /*6100*/  ULEA UR7, UR40, UR4, 0x3 ;  /* 0x0000000428077291 */ /* 0x000fd2000f8e183f */
[----:B------:R0:W1:Y:S01]  /*6110*/  SYNCS.PHASECHK.TRANS64.TRYWAIT P1, [UR7+0x19c50], R0 ;  /* 0x019c5000ff0075a7 */ /* 0x0000620008020147 */
[----:B------:R-:W-:Y:S05]  /*6120*/  @!P0 BRA `(.L_x_27) ;  /* 0x0000000000048947 */ /* 0x000fea0003800000 */
[----:B------:R-:W-:Y:S01]  /*6130*/  BPT.TRAP 0x1 ;  /* 0x000000040000795c */ /* 0x000fe20000300000 */
.L_x_27:
[----:B-1----:R-:W-:Y:S05]  /*6140*/  @P1 BRA `(.L_x_28) ;  /* 0x0000000000081947 */ /* 0x002fea0003800000 */
[----:B------:R-:W1:Y:S02]  /*6150*/  SYNCS.PHASECHK.TRANS64.TRYWAIT P1, [UR7+0x19c50], R0 ;  /* 0x019c5000ff0075a7 */ /* 0x000e640008020147 */
[----:B-1----:R-:W-:Y:S05]  /*6160*/  @!P1 BRA `(.L_x_29) ;  /* 0x0000005800c49947 */ /* 0x002fea0003800000 */
.L_x_28:
[----:B------:R-:W-:Y:S01]  /*6170*/  ULDC.64 UR8, c[0x0][0x9a0] ;  /* 0x0002680000087ab9 */ /* 0x000fe20000000a00 */
[----:B------:R-:W-:Y:S01]  /*6180*/  UIADD3 UR10, UR4, 0x3000, URZ ;  /* 0x00003000040a7890 */ /* 0x000fe2000fffe03f */
[----:B------:R-:W-:Y:S01]  /*6190*/  WARPGROUP.ARRIVE ;  /* 0x00000000000079c5 */ /* 0x000fe20000000000 */
[----:B------:R-:W-:Y:S01]  /*61a0*/  UISETP.NE.U32.AND UP0, UPT, UR8, URZ, UPT ;  /* 0x0000003f0800728c */ /* 0x000fe2000bf05070 */
[----:B------:R-:W-:Y:S01]  /*61b0*/  IMAD.MOV.U32 R5, RZ, RZ, 0x3f800000 ;  /* 0x3f800000ff057424 */ /* 0x000fe200078e00ff */
[----:B------:R-:W-:Y:S02]  /*61c0*/  USHF.R.U32.HI UR10, URZ, 0x4, UR10 ;  /* 0x000000043f0a7899 */ /* 0x000fe4000801160a */
[----:B------:R-:W-:Y:S02]  /*61d0*/  UISETP.NE.AND.EX UP0, UPT, UR9, URZ, UPT, UP0 ;  /* 0x0000003f0900728c */ /* 0x000fe4000bf05300 */
[----:B------:R-:W-:-:S04]  /*61e0*/  ULOP3.LUT UR10, UR10, 0x3fff, URZ, 0xc0, !UPT ;  /* 0x00003fff0a0a7892 */ /* 0x000fc8000f8ec03f */
[----:B------:R-:W-:Y:S01]  /*61f0*/  ULOP3.LUT UR14, UR10, 0x10000, URZ, 0xfc, !UPT ;  /* 0x000100000a0e7892 */ /* 0x000fe2000f8efc3f */
[----:B------:R-:W-:-:S03]  /*6200*/  PLOP3.LUT P1, PT, PT, PT, UP0, 0x80, 0x0 ;  /* 0x000000000000781c */ /* 0x000fc60003f2f008 */
[----:B------:R-:W-:Y:S02]  /*6210*/  UIMAD UR14, UR40, 0x300, UR14 ;  /* 0x00000300280e78a4 */ /* 0x000fe4000f8e020e */
[----:B------:R-:W-:Y:S01]  /*6220*/  @UP0 USHF.R.S32.HI UR15, URZ, 0x1f, UR44 ;  /* 0x0000001f3f0f0899 */ /* 0x000fe2000801142c */
[----:B------:R-:W-:Y:S01]  /*6230*/  @UP0 ULDC.64 UR10, c[0x0][0x9c8] ;  /* 0x00027200000a0ab9 */ /* 0x000fe20000000a00 */
[----:B------:R-:W-:Y:S02]  /*6240*/  @UP0 UIADD3 UR16, -UR44, URZ, URZ ;  /* 0x0000003f2c100290 */ /* 0x000fe4000fffe13f */
[----:B------:R-:W-:Y:S02]  /*6250*/  @UP0 UIMAD.WIDE.U32 UR12, UR44, UR10, URZ ;  /* 0x0000000a2c0c02a5 */ /* 0x000fe4000f8e003f */
[----:B------:R-:W-:Y:S01]  /*6260*/  @UP0 UIMAD UR10, UR15, UR10, URZ ;  /* 0x0000000a0f0a02a4 */ /* 0x000fe2000f8e023f */
[----:B------:R-:W-:-:S03]  /*6270*/  @UP0 ULDC UR17, c[0x0][0xc44] ;  /* 0x0003110000110ab9 */ /* 0x000fc60000000800 */
[----:B------:R-:W-:Y:S02]  /*6280*/  @UP0 UIMAD UR10, UR44, UR11, UR10 ;  /* 0x0000000b2c0a02a4 */ /* 0x000fe4000f8e020a */
[----:B------:R-:W-:Y:S02]  /*6290*/  @UP0 UIMAD UR18, UR17, UR16, UR43 ;  /* 0x00000010111202a4 */ /* 0x000fe4000f8e022b */
[----:B------:R-:W-:Y:S01]  /*62a0*/  @UP0 UIADD3 UR13, UR13, UR10, URZ ;  /* 0x0000000a0d0d0290 */ /* 0x000fe2000fffe03f */
[----:B------:R-:W-:Y:S02]  /*62b0*/  UMOV UR11, 0x40000040 ;  /* 0x40000040000b7882 */ /* 0x000fe40000000000 */
[----:B------:R-:W-:Y:S01]  /*62c0*/  UMOV UR10, UR14 ;  /* 0x0000000e000a7c82 */ /* 0x000fe20008000000 */
[----:B------:R-:W-:Y:S01]  /*62d0*/  @UP0 USHF.R.S32.HI UR15, URZ, 0x1f, UR18 ;  /* 0x0000001f3f0f0899 */ /* 0x000fe20008011412 */
[----:B------:R-:W-:Y:S01]  /*62e0*/  QGMMA.64x96x32.F32.E4M3.E4M3 R88, R148, gdesc[UR8], R88, gsb0 ;  /* 0x0160000894587df3 */ /* 0x000fe20008000858 */
[----:B------:R-:W-:-:S02]  /*62f0*/  @UP0 ULDC.64 UR16, c[0x0][0x9d0] ;  /* 0x0002740000100ab9 */ /* 0x000fc40000000a00 */
[----:B------:R-:W-:Y:S02]  /*6300*/  @UP0 UIMAD UR15, UR15, UR16, URZ ;  /* 0x000000100f0f02a4 */ /* 0x000fe4000f8e023f */
[----:B------:R-:W-:Y:S02]  /*6310*/  @UP0 UIMAD.WIDE.U32 UR12, UR18, UR16, UR12 ;  /* 0x00000010120c02a5 */ /* 0x000fe4000f8e000c */
[----:B------:R-:W-:Y:S02]  /*6320*/  @UP0 UIMAD UR15, UR18, UR17, UR15 ;  /* 0x00000011120f02a4 */ /* 0x000fe4000f8e020f */
[----:B------:R-:W-:Y:S02]  /*6330*/  @UP0 ULEA UR8, UP1, UR12, UR8, 0x2 ;  /* 0x000000080c080291 */ /* 0x000fe4000f82103f */
[----:B------:R-:W-:-:S04]  /*6340*/  @UP0 UIADD3 UR10, UR13, UR15, URZ ;  /* 0x0000000f0d0a0290 */ /* 0x000fc8000fffe03f */
[----:B------:R-:W-:Y:S01]  /*6350*/  @UP0 ULEA.HI.X UR9, UR12, UR9, UR10, 0x2, UP1 ;  /* 0x000000090c090291 */ /* 0x000fe200088f140a */
[----:B------:R-:W-:-:S05]  /*6360*/  IMAD.U32 R8, RZ, RZ, UR8 ;  /* 0x00000008ff087e24 */ /* 0x000fca000f8e00ff */
[----:B------:R-:W-:-:S05]  /*6370*/  IMAD.U32 R9, RZ, RZ, UR9 ;  /* 0x00000009ff097e24 */ /* 0x000fca000f8e00ff */
[----:B------:R2:W3:Y:S01]  /*6380*/  @P1 LDG.E R5, desc[UR36][R8.64] ;  /* 0x0000002408051981 */ /* 0x0004e2000c1e1900 */
[----:B------:R-:W-:Y:S01]  /*6390*/  UIADD3 UR10, UR14, 0x2, URZ ;  /* 0x000000020e0a7890 */ /* 0x000fe2000fffe03f */
[----:B------:R-:W-:Y:S01]  /*63a0*/  UMOV UR11, 0x40000040 ;  /* 0x40000040000b7882 */ /* 0x000fe20000000000 */
[----:B------:R-:W-:Y:S02]  /*63b0*/  WARPGROUP.DEPBAR.LE gsb0, 0x0 ;  /* 0x00008000000079c5 */ /* 0x000fe40000010000 */
[----:B------:R-:W-:-:S06]  /*63c0*/  WARPGROUP.ARRIVE ;  /* 0x00000000000079c5 */ /* 0x000fcc0000000000 */
[----:B------:R-:W-:Y:S01]  /*63d0*/  QGMMA.64x96x32.F32.E4M3.E4M3 R88, R136, gdesc[UR8], R88, gsb0 ;  /* 0x0160000888587df3 */ /* 0x000fe20008000858 */
[----:B------:R-:W-:Y:S01]  /*63e0*/  UIADD3 UR10, UR14, 0x4, URZ ;  /* 0x000000040e0a7890 */ /* 0x000fe2000fffe03f */
[----:B------:R-:W-:Y:S01]  /*63f0*/  UMOV UR11, 0x40000040 ;  /* 0x40000040000b7882 */ /* 0x000fe20000000000 */
[----:B-1----:R-:W1:Y:S04]  /*6400*/  SHFL.BFLY PT, R3, R4, 0x2, 0x1f ;  /* 0x0c401f0004037f89 */ /* 0x002e6800000e0000 */
[----:B------:R-:W4:Y:S01]  /*6410*/  SHFL.BFLY PT, R7, R6, 0x2, 0x1f ;  /* 0x0c401f0006077f89 */ /* 0x000f2200000e0000 */
[----:B------:R-:W-:Y:S02]  /*6420*/  WARPGROUP.DEPBAR.LE gsb0, 0x0 ;  /* 0x00008000000079c5 */ /* 0x000fe40000010000 */
[----:B------:R-:W-:-:S06]  /*6430*/  WARPGROUP.ARRIVE ;  /* 0x00000000000079c5 */ /* 0x000fcc0000000000 */
[----:B------:R-:W-:Y:S01]  /*6440*/  QGMMA.64x96x32.F32.E4M3.E4M3 R88, R140, gdesc[UR8], R88, gsb0 ;  /* 0x016000088c587df3 */ /* 0x000fe20008000858 */
[----:B------:R-:W-:Y:S01]  /*6450*/  UIADD3 UR10, UR14, 0x6, URZ ;  /* 0x000000060e0a7890 */ /* 0x000fe2000fffe03f */
[----:B------:R-:W-:Y:S01]  /*6460*/  UMOV UR11, 0x40000040 ;  /* 0x40000040000b7882 */ /* 0x000fe20000000000 */
[----:B-1----:R-:W-:-:S01]  /*6470*/  FADD.FTZ R3, R3, R4 ;  /* 0x0000000403037221 */ /* 0x002fc20000010000 */
[----:B----4-:R-:W-:-:S04]  /*6480*/  FADD.FTZ R7, R7, R6 ;  /* 0x0000000607077221 */ /* 0x010fc80000010000 */
[----:B0-----:R-:W0:Y:S04]  /*6490*/  SHFL.BFLY PT, R0, R3, 0x1, 0x1f ;  /* 0x0c201f0003007f89 */ /* 0x001e2800000e0000 */
[----:B--2---:R-:W1:Y:S01]  /*64a0*/  SHFL.BFLY PT, R8, R7, 0x1, 0x1f ;  /* 0x0c201f0007087f89 */ /* 0x004e6200000e0000 */
[----:B------:R-:W-:Y:S02]  /*64b0*/  IMAD.MOV.U32 R4, RZ, RZ, RZ ;  /* 0x000000ffff047224 */ /* 0x000fe400078e00ff */
[----:B0-----:R-:W-:Y:S01]  /*64c0*/  FADD.FTZ R10, R3, R0 ;  /* 0x00000000030a7221 */ /* 0x001fe20000010000 */
[----:B-1----:R-:W-:-:S04]  /*64d0*/  FADD.FTZ R11, R7, R8 ;  /* 0x00000008070b7221 */ /* 0x002fc80000010000 */
[C---:B------:R-:W-:Y:S01]  /*64e0*/  FSETP.NE.FTZ.AND P1, PT, R10.reuse, RZ, PT ;  /* 0x000000ff0a00720b */ /* 0x040fe20003f35000 */
[----:B------:R-:W-:Y:S01]  /*64f0*/  FMUL.FTZ R12, R10, 0.00390625 ;  /* 0x3b8000000a0c7820 */ /* 0x000fe20000410000 */
[----:B------:R-:W-:-:S04]  /*6500*/  FMUL.FTZ R13, R11, 0.00390625 ;  /* 0x3b8000000b0d7820 */ /* 0x000fc80000410000 */
[----:B------:R-:W-:Y:S02]  /*6510*/  FSETP.NE.FTZ.AND P2, PT, R12, RZ, PT ;  /* 0x000000ff0c00720b */ /* 0x000fe40003f55000 */
[----:B------:R-:W-:Y:S01]  /*6520*/  FSETP.NE.FTZ.AND P3, PT, R13, RZ, PT ;  /* 0x000000ff0d00720b */ /* 0x000fe20003f75000 */
[----:B------:R-:W-:Y:S02]  /*6530*/  WARPGROUP.DEPBAR.LE gsb0, 0x0 ;  /* 0x00008000000079c5 */ /* 0x000fe40000010000 */
[----:B------:R-:W-:-:S06]  /*6540*/  WARPGROUP.ARRIVE ;  /* 0x00000000000079c5 */ /* 0x000fcc0000000000 */
[----:B------:R-:W-:Y:S01]  /*6550*/  QGMMA.64x96x32.F32.E4M3.E4M3 R88, R144, gdesc[UR8], R88, gsb0 ;  /* 0x0160000890587df3 */ /* 0x000fe20008000858 */
[----:B------:R-:W-:Y:S01]  /*6560*/  @P1 MUFU.RCP R4, R10 ;  /* 0x0000000a00041308 */ /* 0x000fe20000001000 */
[----:B------:R-:W-:Y:S01]  /*6570*/  FSETP.NE.FTZ.AND P1, PT, R11, RZ, PT ;  /* 0x000000ff0b00720b */ /* 0x000fe20003f35000 */
[----:B------:R-:W-:-:S06]  /*6580*/  IMAD.MOV.U32 R8, RZ, RZ, RZ ;  /* 0x000000ffff087224 */ /* 0x000fcc00078e00ff */
[----:B------:R-:W0:Y:S08]  /*6590*/  @P2 MUFU.LG2 R6, R12 ;  /* 0x0000000c00062308 */ /* 0x000e300000000c00 */
[----:B------:R-:W1:Y:S08]  /*65a0*/  @P3 MUFU.LG2 R9, R13 ;  /* 0x0000000d00093308 */ /* 0x000e700000000c00 */
[----:B------:R-:W2:Y:S01]  /*65b0*/  @P1 MUFU.RCP R8, R11 ;  /* 0x0000000b00081308 */ /* 0x000ea20000001000 */
[----:B------:R-:W-:Y:S01]  /*65c0*/  MOV R7, UR6 ;  /* 0x0000000600077c02 */ /* 0x000fe20008000f00 */
[----:B------:R-:W-:-:S02]  /*65d0*/  IMAD.U32 R14, RZ, RZ, UR6 ;  /* 0x00000006ff0e7e24 */ /* 0x000fc4000f8e00ff */
[----:B0-----:R-:W-:Y:S02]  /*65e0*/  @P2 FMUL.FTZ R6, R6, 0.69314718246459960938 ;  /* 0x3f31721806062820 */ /* 0x001fe40000410000 */
[----:B------:R-:W-:Y:S01]  /*65f0*/  @P2 FMUL.FTZ R7, R7, 0.69314718246459960938 ;  /* 0x3f31721807072820 */ /* 0x000fe20000410000 */
[----:B------:R-:W-:Y:S01]  /*6600*/  @P3 FMUL.FTZ R10, R14, 0.69314718246459960938 ;  /* 0x3f3172180e0a3820 */ /* 0x000fe20000410000 */
[----:B-1----:R-:W-:Y:S01]  /*6610*/  @P3 FMUL.FTZ R9, R9, 0.69314718246459960938 ;  /* 0x3f31721809093820 */ /* 0x002fe20000410000 */
[----:B------:R-:W-:Y:S02]  /*6620*/  IMAD.MOV.U32 R3, RZ, RZ, -0x800000 ;  /* 0xff800000ff037424 */ /* 0x000fe400078e00ff */
[----:B------:R-:W-:Y:S01]  /*6630*/  @P2 FFMA.FTZ R3, R7, R62, R6 ;  /* 0x0000003e07032223 */ /* 0x000fe20000010006 */
[----:B------:R-:W-:Y:S02]  /*6640*/  IMAD.MOV.U32 R0, RZ, RZ, -0x800000 ;  /* 0xff800000ff007424 */ /* 0x000fe400078e00ff */
[----:B------:R-:W-:Y:S01]  /*6650*/  @P3 FFMA.FTZ R0, R10, R54, R9 ;  /* 0x000000360a003223 */ /* 0x000fe20000010009 */
[-C--:B---3--:R-:W-:Y:S01]  /*6660*/  FMUL.FTZ R56, R4, R5.reuse ;  /* 0x0000000504387220 */ /* 0x088fe20000410000 */
[----:B--2---:R-:W-:Y:S01]  /*6670*/  FMUL.FTZ R58, R8, R5 ;  /* 0x00000005083a7220 */ /* 0x004fe20000410000 */
[----:B------:R-:W-:-:S02]  /*6680*/  WARPGROUP.DEPBAR.LE gsb0, 0x0 ;  /* 0x00008000000079c5 */ /* 0x000fc40000010000 */
[----:B------:R-:W-:Y:S05]  /*6690*/  @!P0 BRA `(.L_x_30) ;  /* 0x0000000000048947 */ /* 0x000fea0003800000 */
[----:B------:R-:W-:Y:S01]  /*66a0*/  BPT.TRAP 0x1 ;  /* 0x000000040000795c */ /* 0x000fe20000300000 */
.L_x_30:
[----:B------:R-:W0:Y:S01]  /*66b0*/  S2R R59, SR_TID.X ;  /* 0x00000000003b7919 */ /* 0x000e220000002100 */
[----:B------:R-:W-:Y:S01]  /*66c0*/  ULDC.64 UR8, c[0x4][0x38] ;  /* 0x01000e0000087ab9 */ /* 0x000fe20000000a00 */
[----:B------:R-:W1:Y:S01]  /*66d0*/  S2UR UR6, SR_SWINHI ;  /* 0x00000000000679c3 */ /* 0x000e620000002f00 */
        /* <DEDUP_REMOVED lines=28> */
[----:B------:R-:W-:Y:S01]  /*68a0*/  FMUL.FTZ R11, R95, R58 ;  /* 0x0000003a5f0b7220 */ /* 0x000fe20000410000 */
[----:B0-----:R-:W-:-:S02]  /*68b0*/  IMAD.SHL.U32 R4, R59, 0x4, RZ ;  /* 0x000000043b047824 */ /* 0x001fc400078e00ff */
[-C--:B------:R-:W-:Y:S01]  /*68c0*/  FMUL.FTZ R12, R91, R58.reuse ;  /* 0x0000003a5b0c7220 */ /* 0x080fe20000410000 */
[-C--:B------:R-:W-:Y:S01]  /*68d0*/  FMUL.FTZ R15, R102, R58.reuse ;  /* 0x0000003a660f7220 */ /* 0x080fe20000410000 */
[-C--:B------:R-:W-:Y:S01]  /*68e0*/  FMUL.FTZ R20, R98, R58.reuse ;  /* 0x0000003a62147220 */ /* 0x080fe20000410000 */
[-C--:B------:R-:W-:Y:S01]  /*68f0*/  FMUL.FTZ R25, R103, R58.reuse ;  /* 0x0000003a67197220 */ /* 0x080fe20000410000 */
[----:B------:R-:W-:Y:S01]  /*6900*/  LOP3.LUT R4, R4, 0xc, RZ, 0xc0, !PT ;  /* 0x0000000c04047812 */ /* 0x000fe200078ec0ff */
[-C--:B------:R-:W-:Y:S01]  /*6910*/  FMUL.FTZ R26, R99, R58.reuse ;  /* 0x0000003a631a7220 */ /* 0x080fe20000410000 */
[-C--:B------:R-:W-:Y:S01]  /*6920*/  FMUL.FTZ R37, R118, R58.reuse ;  /* 0x0000003a76257220 */ /* 0x080fe20000410000 */
[-C--:B------:R-:W-:Y:S01]  /*6930*/  FMUL.FTZ R38, R114, R58.reuse ;  /* 0x0000003a72267220 */ /* 0x080fe20000410000 */
[----:B------:R-:W-:Y:S01]  /*6940*/  IADD3 R4, P0, R4, UR8, RZ ;  /* 0x0000000804047c10 */ /* 0x000fe2000ff1e0ff */
[-C--:B------:R-:W-:Y:S01]  /*6950*/  FMUL.FTZ R41, R119, R58.reuse ;  /* 0x0000003a77297220 */ /* 0x080fe20000410000 */
[-C--:B------:R-:W-:Y:S01]  /*6960*/  FMUL.FTZ R42, R115, R58.reuse ;  /* 0x0000003a732a7220 */ /* 0x080fe20000410000 */
[-C--:B------:R-:W-:Y:S01]  /*6970*/  FMUL.FTZ R45, R126, R58.reuse ;  /* 0x0000003a7e2d7220 */ /* 0x080fe20000410000 */
[----:B------:R-:W-:Y:S01]  /*6980*/  FMUL.FTZ R46, R122, R58 ;  /* 0x0000003a7a2e7220 */ /* 0x000fe20000410000 */
[----:B------:R-:W-:-:S02]  /*6990*/  IMAD.X R5, RZ, RZ, UR9, P0 ;  /* 0x00000009ff057e24 */ /* 0x000fc400080e06ff */
[-C--:B------:R-:W-:Y:S01]  /*69a0*/  FMUL.FTZ R49, R127, R58.reuse ;  /* 0x0000003a7f317220 */ /* 0x080fe20000410000 */
[-C--:B------:R-:W-:Y:S01]  /*69b0*/  FMUL.FTZ R50, R123, R58.reuse ;  /* 0x0000003a7b327220 */ /* 0x080fe20000410000 */
[-C--:B------:R-:W-:Y:S01]  /*69c0*/  FMUL.FTZ R53, R134, R58.reuse ;  /* 0x0000003a86357220 */ /* 0x080fe20000410000 */
[----:B------:R-:W-:Y:S01]  /*69d0*/  FMUL.FTZ R54, R130, R58 ;  /* 0x0000003a82367220 */ /* 0x000fe20000410000 */
[----:B------:R0:W2:Y:S01]  /*69e0*/  LDG.E.CONSTANT R4, desc[UR36][R4.64] ;  /* 0x0000002404047981 */ /* 0x0000a2000c1e9900 */
[----:B------:R-:W-:Y:S01]  /*69f0*/  F2FP.BF16.F32.PACK_AB R34, R33, R34 ;  /* 0x000000222122723e */ /* 0x000fe200000010ff */
[----:B------:R-:W-:Y:S01]  /*6a00*/  FMUL.FTZ R56, R129, R56 ;  /* 0x0000003881387220 */ /* 0x000fe20000410000 */
[----:B------:R-:W-:Y:S01]  /*6a10*/  F2FP.BF16.F32.PACK_AB R29, R29, R30 ;  /* 0x0000001e1d1d723e */ /* 0x000fe200000010ff */
[----:B------:R-:W-:Y:S01]  /*6a20*/  FMUL.FTZ R57, R135, R58 ;  /* 0x0000003a87397220 */ /* 0x000fe20000410000 */
[----:B------:R-:W-:Y:S01]  /*6a30*/  F2FP.BF16.F32.PACK_AB R27, R27, R28 ;  /* 0x0000001c1b1b723e */ /* 0x000fe200000010ff */
[----:B------:R-:W-:Y:S01]  /*6a40*/  UMOV UR8, UR4 ;  /* 0x0000000400087c82 */ /* 0x000fe20008000000 */
[----:B-1----:R-:W-:Y:S01]  /*6a50*/  UMOV UR9, UR6 ;  /* 0x0000000600097c82 */ /* 0x002fe20008000000 */
[----:B------:R-:W-:Y:S01]  /*6a60*/  F2FP.BF16.F32.PACK_AB R32, R31, R32 ;  /* 0x000000201f20723e */ /* 0x000fe200000010ff */
[----:B------:R-:W-:Y:S01]  /*6a70*/  IMAD.U32 R33, RZ, RZ, UR9 ;  /* 0x00000009ff217e24 */ /* 0x000fe2000f8e00ff */
[----:B------:R-:W-:Y:S01]  /*6a80*/  F2FP.BF16.F32.PACK_AB R36, R35, R36 ;  /* 0x000000242324723e */ /* 0x000fe200000010ff */
[-C--:B0-----:R-:W-:Y:S01]  /*6a90*/  FMUL.FTZ R5, R94, R58.reuse ;  /* 0x0000003a5e057220 */ /* 0x081fe20000410000 */
[----:B------:R-:W-:Y:S01]  /*6aa0*/  FMUL.FTZ R58, R131, R58 ;  /* 0x0000003a833a7220 */ /* 0x000fe20000410000 */
[----:B------:R-:W-:Y:S01]  /*6ab0*/  F2FP.BF16.F32.PACK_AB R56, R55, R56 ;  /* 0x000000383738723e */ /* 0x000fe200000010ff */
[----:B------:R-:W0:Y:S01]  /*6ac0*/  LDC R81, c[0x0][0xc38] ;  /* 0x00030e00ff517b82 */ /* 0x000e220000000800 */
[----:B------:R-:W-:Y:S01]  /*6ad0*/  F2FP.BF16.F32.PACK_AB R39, R39, R40 ;  /* 0x000000282727723e */ /* 0x000fe200000010ff */
[----:B------:R-:W-:Y:S01]  /*6ae0*/  UIADD3 UR6, -UR44, URZ, URZ ;  /* 0x0000003f2c067290 */ /* 0x000fe2000fffe13f */
[----:B------:R-:W-:Y:S01]  /*6af0*/  F2FP.BF16.F32.PACK_AB R8, R5, R8 ;  /* 0x000000080508723e */ /* 0x000fe200000010ff */
[----:B------:R-:W-:Y:S01]  /*6b00*/  ULDC.64 UR10, c[0x0][0xb90] ;  /* 0x0002e400000a7ab9 */ /* 0x000fe20000000a00 */
[----:B------:R-:W-:Y:S01]  /*6b10*/  LOP3.LUT P0, R5, R59, 0x3, RZ, 0xc0, !PT ;  /* 0x000000033b057812 */ /* 0x000fe2000780c0ff */
[----:B------:R-:W-:Y:S01]  /*6b20*/  USHF.R.S32.HI UR16, URZ, 0x1f, UR44 ;  /* 0x0000001f3f107899 */ /* 0x000fe2000801142c */
[----:B------:R-:W-:Y:S01]  /*6b30*/  F2FP.BF16.F32.PACK_AB R6, R6, R7 ;  /* 0x000000070606723e */ /* 0x000fe200000010ff */
[----:B------:R-:W-:Y:S01]  /*6b40*/  ULDC.64 UR12, c[0x0][0xb98] ;  /* 0x0002e600000c7ab9 */ /* 0x000fe20000000a00 */
[----:B------:R-:W-:Y:S01]  /*6b50*/  ISETP.EQ.OR P0, PT, R5, 0x3, !P0 ;  /* 0x000000030500780c */ /* 0x000fe20004702670 */
[----:B------:R-:W-:Y:S01]  /*6b60*/  UIADD3 UR7, UR7, 0x19c60, URZ ;  /* 0x00019c6007077890 */ /* 0x000fe2000fffe03f */
[----:B------:R-:W-:-:S02]  /*6b70*/  F2FP.BF16.F32.PACK_AB R7, R37, R38 ;  /* 0x000000262507723e */ /* 0x000fc400000010ff */
[----:B------:R-:W-:Y:S01]  /*6b80*/  SEL R67, R29, R34, P0 ;  /* 0x000000221d437207 */ /* 0x000fe20000000000 */
[----:B------:R-:W-:Y:S01]  /*6b90*/  UPRMT UR7, UR5, 0x654, UR7 ;  /* 0x0000065405077896 */ /* 0x000fe20008000007 */
[----:B------:R-:W-:Y:S02]  /*6ba0*/  SEL R69, R34, R29, P0 ;  /* 0x0000001d22457207 */ /* 0x000fe40000000000 */
[----:B------:R-:W1:Y:S01]  /*6bb0*/  LDC R34, c[0x0][0xbe8] ;  /* 0x0002fa00ff227b82 */ /* 0x000e620000000800 */
[----:B------:R-:W-:Y:S01]  /*6bc0*/  SEL R55, R27, R32, P0 ;  /* 0x000000201b377207 */ /* 0x000fe20000000000 */
[----:B------:R-:W-:Y:S01]  /*6bd0*/  ULDC UR5, c[0x0][0xa88] ;  /* 0x0002a20000057ab9 */ /* 0x000fe20000000800 */
[----:B------:R-:W-:Y:S02]  /*6be0*/  SEL R35, R32, R27, P0 ;  /* 0x0000001b20237207 */ /* 0x000fe40000000000 */
[----:B------:R-:W-:Y:S01]  /*6bf0*/  MOV R32, UR8 ;  /* 0x0000000800207c02 */ /* 0x000fe20008000f00 */
[----:B------:R-:W-:Y:S01]  /*6c00*/  ULDC UR8, c[0x0][0xc44] ;  /* 0x0003110000087ab9 */ /* 0x000fe20000000800 */
[----:B------:R-:W-:Y:S01]  /*6c10*/  F2FP.BF16.F32.PACK_AB R58, R57, R58 ;  /* 0x0000003a393a723e */ /* 0x000fe200000010ff */
[----:B------:R-:W-:Y:S01]  /*6c20*/  UIMAD UR15, UR8, UR6, UR43 ;  /* 0x00000006080f72a4 */ /* 0x000fe2000f8e022b */
[----:B------:R-:W-:Y:S01]  /*6c30*/  SEL R57, R36, R39, P0 ;  /* 0x0000002724397207 */ /* 0x000fe20000000000 */
[----:B------:R-:W-:Y:S01]  /*6c40*/  SYNCS.ARRIVE.TRANS64.RED.A1T0 RZ, [UR7], RZ ;  /* 0x000000ffffff79a7 */ /* 0x000fe20008100407 */
[----:B------:R-:W-:Y:S01]  /*6c50*/  SEL R38, R39, R36, P0 ;  /* 0x0000002427267207 */ /* 0x000fe20000000000 */
[----:B------:R-:W-:Y:S01]  /*6c60*/  IMAD.WIDE R36, R154, 0x2, R32 ;  /* 0x000000029a247825 */ /* 0x000fe200078e0220 */
[----:B------:R-:W-:Y:S01]  /*6c70*/  F2FP.BF16.F32.PACK_AB R42, R41, R42 ;  /* 0x0000002a292a723e */ /* 0x000fe200000010ff */
[----:B------:R-:W-:Y:S01]  /*6c80*/  USHF.R.S32.HI UR14, URZ, 0x1f, UR15 ;  /* 0x0000001f3f0e7899 */ /* 0x000fe2000801140f */
[----:B------:R-:W-:Y:S01]  /*6c90*/  F2FP.BF16.F32.PACK_AB R13, R13, R14 ;  /* 0x0000000e0d0d723e */ /* 0x000fe200000010ff */
[----:B------:R-:W-:Y:S01]  /*6ca0*/  UIMAD.WIDE.U32 UR8, UR15, UR10, URZ ;  /* 0x0000000a0f0872a5 */ /* 0x000fe2000f8e003f */
[----:B------:R-:W-:Y:S01]  /*6cb0*/  IADD3 R29, P2, R36, 0x6000, RZ ;  /* 0x00006000241d7810 */ /* 0x000fe20007f5e0ff */
[----:B------:R-:W-:Y:S01]  /*6cc0*/  UIMAD UR6, UR14, UR10, URZ ;  /* 0x0000000a0e0672a4 */ /* 0x000fe2000f8e023f */
[----:B------:R-:W-:Y:S01]  /*6cd0*/  SEL R71, R7, R42, P0 ;  /* 0x0000002a07477207 */ /* 0x000fe20000000000 */
[----:B------:R-:W-:Y:S01]  /*6ce0*/  UIMAD UR10, UR16, UR12, URZ ;  /* 0x0000000c100a72a4 */ /* 0x000fe2000f8e023f */
[----:B------:R-:W-:Y:S01]  /*6cf0*/  SEL R73, R42, R7, P0 ;  /* 0x000000072a497207 */ /* 0x000fe20000000000 */
[----:B------:R-:W-:Y:S01]  /*6d00*/  IMAD R7, R19, 0x20, R2 ;  /* 0x0000002013077824 */ /* 0x000fe200078e0202 */
[----:B------:R-:W-:Y:S01]  /*6d10*/  F2FP.BF16.F32.PACK_AB R24, R21, R24 ;  /* 0x000000181518723e */ /* 0x000fe200000010ff */
[----:B------:R-:W-:Y:S01]  /*6d20*/  IMAD.X R27, RZ, RZ, R37, P2 ;  /* 0x000000ffff1b7224 */ /* 0x000fe200010e0625 */
[----:B-1----:R-:W-:Y:S01]  /*6d30*/  ISETP.NE.AND P2, PT, R34, 0x1, PT ;  /* 0x000000012200780c */ /* 0x002fe20003f45270 */
[----:B------:R-:W-:Y:S01]  /*6d40*/  IMAD.WIDE R32, R7, 0x2, R32 ;  /* 0x0000000207207825 */ /* 0x000fe200078e0220 */
[----:B------:R-:W-:Y:S01]  /*6d50*/  F2FP.BF16.F32.PACK_AB R26, R25, R26 ;  /* 0x0000001a191a723e */ /* 0x000fe200000010ff */
[----:B------:R-:W-:Y:S01]  /*6d60*/  UIMAD UR6, UR15, UR11, UR6 ;  /* 0x0000000b0f0672a4 */ /* 0x000fe2000f8e0206 */
[----:B------:R-:W-:Y:S01]  /*6d70*/  IADD3 R25, P1, R36, 0x6020, RZ ;  /* 0x0000602024197810 */ /* 0x000fe20007f3e0ff */
[----:B------:R-:W-:Y:S01]  /*6d80*/  UIMAD UR10, UR44, UR13, UR10 ;  /* 0x0000000d2c0a72a4 */ /* 0x000fe2000f8e020a */
[----:B------:R-:W-:Y:S01]  /*6d90*/  F2FP.BF16.F32.PACK_AB R43, R43, R44 ;  /* 0x0000002c2b2b723e */ /* 0x000fe200000010ff */
[----:B------:R-:W-:Y:S01]  /*6da0*/  UIADD3 UR9, UR9, UR6, URZ ;  /* 0x0000000609097290 */ /* 0x000fe2000fffe03f */
[----:B------:R-:W-:-:S02]  /*6db0*/  F2FP.BF16.F32.PACK_AB R48, R47, R48 ;  /* 0x000000302f30723e */ /* 0x000fc400000010ff */
[----:B------:R-:W-:Y:S01]  /*6dc0*/  LOP3.LUT R7, R36, 0x180, RZ, 0xc0, !PT ;  /* 0x0000018024077812 */ /* 0x000fe200078ec0ff */
[----:B------:R-:W-:Y:S01]  /*6dd0*/  UIMAD.WIDE.U32 UR8, UR44, UR12, UR8 ;  /* 0x0000000c2c0872a5 */ /* 0x000fe2000f8e0008 */
[----:B------:R-:W-:Y:S01]  /*6de0*/  F2FP.BF16.F32.PACK_AB R50, R49, R50 ;  /* 0x000000323132723e */ /* 0x000fe200000010ff */
[----:B------:R-:W1:Y:S01]  /*6df0*/  @P2 LDC R42, c[0x0][0xbec] ;  /* 0x0002fb00ff2a2b82 */ /* 0x000e620000000800 */
[----:B------:R-:W-:Y:S02]  /*6e00*/  F2FP.BF16.F32.PACK_AB R51, R51, R52 ;  /* 0x000000343333723e */ /* 0x000fe400000010ff */
[----:B------:R-:W-:Y:S02]  /*6e10*/  F2FP.BF16.F32.PACK_AB R9, R9, R10 ;  /* 0x0000000a0909723e */ /* 0x000fe400000010ff */
[----:B------:R-:W-:Y:S02]  /*6e20*/  F2FP.BF16.F32.PACK_AB R11, R11, R12 ;  /* 0x0000000c0b0b723e */ /* 0x000fe400000010ff */
[----:B------:R-:W-:-:S02]  /*6e30*/  SEL R49, R13, R24, P0 ;  /* 0x000000180d317207 */ /* 0x000fc40000000000 */
[----:B------:R-:W-:Y:S02]  /*6e40*/  SEL R5, R24, R13, P0 ;  /* 0x0000000d18057207 */ /* 0x000fe40000000000 */
[----:B------:R-:W-:Y:S02]  /*6e50*/  LOP3.LUT R24, R25, 0x180, RZ, 0xc0, !PT ;  /* 0x0000018019187812 */ /* 0x000fe400078ec0ff */
[----:B------:R-:W-:Y:S02]  /*6e60*/  SEL R59, R43, R48, P0 ;  /* 0x000000302b3b7207 */ /* 0x000fe40000000000 */
[----:B------:R-:W-:Y:S01]  /*6e70*/  SEL R39, R48, R43, P0 ;  /* 0x0000002b30277207 */ /* 0x000fe20000000000 */
[----:B------:R-:W-:Y:S01]  /*6e80*/  IMAD R48, RZ, RZ, -UR43 ;  /* 0x8000002bff307e24 */ /* 0x000fe2000f8e02ff */
[----:B------:R-:W-:Y:S02]  /*6e90*/  SHF.R.U64 R7, R7, 0x3, RZ ;  /* 0x0000000307077819 */ /* 0x000fe400000012ff */
[----:B------:R-:W-:Y:S01]  /*6ea0*/  SEL R43, R51, R56, P0 ;  /* 0x00000038332b7207 */ /* 0x000fe20000000000 */
[----:B0-----:R-:W-:Y:S01]  /*6eb0*/  IMAD R48, R81, R48, UR42 ;  /* 0x0000002a51307e24 */ /* 0x001fe2000f8e0230 */
[----:B------:R-:W-:-:S02]  /*6ec0*/  SEL R40, R56, R51, P0 ;  /* 0x0000003338287207 */ /* 0x000fc40000000000 */
[----:B------:R-:W-:Y:S02]  /*6ed0*/  SEL R47, R6, R9, P0 ;  /* 0x00000009062f7207 */ /* 0x000fe40000000000 */
[----:B------:R-:W-:Y:S02]  /*6ee0*/  SEL R41, R9, R6, P0 ;  /* 0x0000000609297207 */ /* 0x000fe40000000000 */
[----:B------:R-:W-:Y:S02]  /*6ef0*/  SEL R51, R8, R11, P0 ;  /* 0x0000000b08337207 */ /* 0x000fe40000000000 */
[----:B------:R-:W-:Y:S02]  /*6f00*/  SEL R61, R11, R8, P0 ;  /* 0x000000080b3d7207 */ /* 0x000fe40000000000 */
[----:B------:R-:W-:Y:S02]  /*6f10*/  F2FP.BF16.F32.PACK_AB R15, R15, R20 ;  /* 0x000000140f0f723e */ /* 0x000fe400000010ff */
[----:B------:R-:W-:-:S02]  /*6f20*/  SHF.R.U64 R24, R24, 0x3, RZ ;  /* 0x0000000318187819 */ /* 0x000fc400000012ff */
[C---:B------:R-:W-:Y:S02]  /*6f30*/  IADD3 R21, P3, R36.reuse, 0x3020, RZ ;  /* 0x0000302024157810 */ /* 0x040fe40007f7e0ff */
[C---:B------:R-:W-:Y:S02]  /*6f40*/  IADD3 R11, P4, R36.reuse, 0x3000, RZ ;  /* 0x00003000240b7810 */ /* 0x040fe40007f9e0ff */
[----:B------:R-:W-:Y:S02]  /*6f50*/  IADD3 R9, P5, R36, 0x20, RZ ;  /* 0x0000002024097810 */ /* 0x000fe40007fbe0ff */
[----:B------:R-:W-:Y:S02]  /*6f60*/  LOP3.LUT R36, R7, R36, RZ, 0x3c, !PT ;  /* 0x0000002407247212 */ /* 0x000fe400078e3cff */
[----:B------:R-:W-:Y:S01]  /*6f70*/  SEL R63, R15, R26, P0 ;  /* 0x0000001a0f3f7207 */ /* 0x000fe20000000000 */
[--C-:B------:R-:W-:Y:S01]  /*6f80*/  IMAD.X R7, RZ, RZ, R37.reuse, P5 ;  /* 0x000000ffff077224 */ /* 0x100fe200028e0625 */
[----:B------:R-:W-:Y:S01]  /*6f90*/  SEL R65, R26, R15, P0 ;  /* 0x0000000f1a417207 */ /* 0x000fe20000000000 */
[--C-:B------:R-:W-:Y:S01]  /*6fa0*/  IMAD.X R15, RZ, RZ, R37.reuse, P3 ;  /* 0x000000ffff0f7224 */ /* 0x100fe200018e0625 */
[----:B------:R-:W-:Y:S01]  /*6fb0*/  LOP3.LUT R24, R24, R25, RZ, 0x3c, !PT ;  /* 0x0000001918187212 */ /* 0x000fe200078e3cff */
[----:B------:R-:W-:Y:S01]  /*6fc0*/  IMAD.X R25, RZ, RZ, R37, P1 ;  /* 0x000000ffff197224 */ /* 0x000fe200008e0625 */
[----:B------:R-:W-:-:S02]  /*6fd0*/  IADD3.X R13, RZ, R37, RZ, P4, !PT ;  /* 0x00000025ff0d7210 */ /* 0x000fc400027fe4ff */
[----:B------:R-:W-:Y:S02]  /*6fe0*/  MOV R37, R36 ;  /* 0x0000002400257202 */ /* 0x000fe40000000f00 */
[----:B------:R-:W0:Y:S01]  /*6ff0*/  @P2 LDC R36, c[0x0][0xbf0] ;  /* 0x0002fc00ff242b82 */ /* 0x000e220000000800 */
[----:B------:R-:W-:Y:S02]  /*7000*/  LOP3.LUT R10, R21, 0x180, RZ, 0xc0, !PT ;  /* 0x00000180150a7812 */ /* 0x000fe400078ec0ff */
[----:B------:R-:W-:Y:S02]  /*7010*/  LOP3.LUT R12, R29, 0x180, RZ, 0xc0, !PT ;  /* 0x000001801d0c7812 */ /* 0x000fe400078ec0ff */
[----:B------:R-:W-:Y:S02]  /*7020*/  LOP3.LUT R8, R11, 0x180, RZ, 0xc0, !PT ;  /* 0x000001800b087812 */ /* 0x000fe400078ec0ff */
[----:B------:R-:W-:Y:S02]  /*7030*/  SHF.R.U64 R10, R10, 0x3, RZ ;  /* 0x000000030a0a7819 */ /* 0x000fe400000012ff */
[----:B------:R-:W-:-:S02]  /*7040*/  SHF.R.U64 R12, R12, 0x3, RZ ;  /* 0x000000030c0c7819 */ /* 0x000fc400000012ff */
[----:B------:R-:W-:Y:S02]  /*7050*/  SHF.R.U64 R8, R8, 0x3, RZ ;  /* 0x0000000308087819 */ /* 0x000fe400000012ff */
[----:B------:R-:W-:Y:S02]  /*7060*/  LOP3.LUT R14, R10, R21, RZ, 0x3c, !PT ;  /* 0x000000150a0e7212 */ /* 0x000fe400078e3cff */
[----:B------:R-:W-:Y:S02]  /*7070*/  LOP3.LUT R26, R12, R29, RZ, 0x3c, !PT ;  /* 0x0000001d0c1a7212 */ /* 0x000fe400078e3cff */
[----:B------:R-:W-:Y:S02]  /*7080*/  LOP3.LUT R12, R8, R11, RZ, 0x3c, !PT ;  /* 0x0000000b080c7212 */ /* 0x000fe400078e3cff */
[----:B------:R-:W-:Y:S01]  /*7090*/  MOV R70, R14 ;  /* 0x0000000e00467202 */ /* 0x000fe20000000f00 */
[----:B------:R-:W-:Y:S01]  /*70a0*/  IMAD R15, R48, 0xc0, R153 ;  /* 0x000000c0300f7824 */ /* 0x000fe200078e0299 */
[----:B------:R-:W-:-:S02]  /*70b0*/  LOP3.LUT R6, R9, 0x180, RZ, 0xc0, !PT ;  /* 0x0000018009067812 */ /* 0x000fc400078ec0ff */
[----:B------:R-:W-:Y:S02]  /*70c0*/  IADD3 R31, P1, R32, 0x1800, RZ ;  /* 0x00001800201f7810 */ /* 0x000fe40007f3e0ff */
[----:B------:R-:W-:Y:S01]  /*70d0*/  MOV R62, R12 ;  /* 0x0000000c003e7202 */ /* 0x000fe20000000f00 */
[----:B-1----:R-:W-:Y:S01]  /*70e0*/  @P2 IMAD.HI.U32 R13, R15, R42, RZ ;  /* 0x0000002a0f0d2227 */ /* 0x002fe200078e00ff */
[----:B------:R-:W-:Y:S02]  /*70f0*/  SHF.R.U64 R6, R6, 0x3, RZ ;  /* 0x0000000306067819 */ /* 0x000fe400000012ff */
[----:B------:R-:W-:Y:S01]  /*7100*/  LOP3.LUT R30, R31, 0x180, RZ, 0xc0, !PT ;  /* 0x000001801f1e7812 */ /* 0x000fe200078ec0ff */
[----:B------:R-:W-:Y:S01]  /*7110*/  IMAD.MOV.U32 R12, RZ, RZ, R15 ;  /* 0x000000ffff0c7224 */ /* 0x000fe200078e000f */
[----:B0-----:R-:W-:Y:S02]  /*7120*/  @P2 SHF.R.U32.HI R12, RZ, R36, R13 ;  /* 0x00000024ff0c2219 */ /* 0x001fe4000001160d */
[----:B------:R-:W-:-:S02]  /*7130*/  LOP3.LUT R6, R6, R9, RZ, 0x3c, !PT ;  /* 0x0000000906067212 */ /* 0x000fc400078e3cff */
[----:B------:R-:W-:Y:S02]  /*7140*/  SHF.R.U64 R30, R30, 0x3, RZ ;  /* 0x000000031e1e7819 */ /* 0x000fe400000012ff */
[----:B------:R-:W-:Y:S01]  /*7150*/  MOV R66, R24 ;  /* 0x0000001800427202 */ /* 0x000fe20000000f00 */
[----:B------:R-:W-:Y:S01]  /*7160*/  IMAD.U32 R24, RZ, RZ, UR10 ;  /* 0x0000000aff187e24 */ /* 0x000fe2000f8e00ff */
[----:B------:R-:W-:Y:S01]  /*7170*/  LOP3.LUT R30, R30, R31, RZ, 0x3c, !PT ;  /* 0x0000001f1e1e7212 */ /* 0x000fe200078e3cff */
[----:B------:R-:W-:Y:S01]  /*7180*/  IMAD.X R31, RZ, RZ, R33, P1 ;  /* 0x000000ffff1f7224 */ /* 0x000fe200008e0621 */
[----:B------:R-:W-:Y:S01]  /*7190*/  MOV R72, R6 ;  /* 0x0000000600487202 */ /* 0x000fe20000000f00 */
[--C-:B------:R-:W-:Y:S01]  /*71a0*/  IMAD.MOV R7, RZ, RZ, -R12.reuse ;  /* 0x000000ffff077224 */ /* 0x100fe200078e0a0c */
[----:B------:R-:W-:Y:S01]  /*71b0*/  F2FP.BF16.F32.PACK_AB R45, R45, R46 ;  /* 0x0000002e2d2d723e */ /* 0x000fe200000010ff */
[----:B------:R-:W-:Y:S01]  /*71c0*/  ULDC.64 UR10, c[0x0][0xaf0] ;  /* 0x0002bc00000a7ab9 */ /* 0x000fe20000000a00 */
[----:B------:R-:W-:Y:S01]  /*71d0*/  SHF.R.S32.HI R13, RZ, 0x1f, R12 ;  /* 0x0000001fff0d7819 */ /* 0x000fe2000001140c */
[----:B------:R-:W-:Y:S01]  /*71e0*/  IMAD R7, R34, R7, R15 ;  /* 0x0000000722077224 */ /* 0x000fe200078e020f */
[----:B------:R-:W-:-:S02]  /*71f0*/  F2FP.BF16.F32.PACK_AB R53, R53, R54 ;  /* 0x000000363535723e */ /* 0x000fc400000010ff */
[----:B------:R-:W-:Y:S02]  /*7200*/  IADD3 R12, P1, R12, UR8, RZ ;  /* 0x000000080c0c7c10 */ /* 0x000fe4000ff3e0ff */
[----:B------:R-:W-:Y:S02]  /*7210*/  SEL R75, R45, R50, P0 ;  /* 0x000000322d4b7207 */ /* 0x000fe40000000000 */
[----:B------:R-:W-:Y:S02]  /*7220*/  SEL R45, R50, R45, P0 ;  /* 0x0000002d322d7207 */ /* 0x000fe40000000000 */
[----:B------:R-:W-:Y:S02]  /*7230*/  SEL R77, R53, R58, P0 ;  /* 0x0000003a354d7207 */ /* 0x000fe40000000000 */
[----:B------:R-:W-:Y:S01]  /*7240*/  IADD3.X R13, R13, UR9, R24, P1, !PT ;  /* 0x000000090d0d7c10 */ /* 0x000fe20008ffe418 */
[----:B------:R-:W-:Y:S01]  /*7250*/  ULDC.64 UR8, c[0x0][0xb88] ;  /* 0x0002e20000087ab9 */ /* 0x000fe20000000a00 */
[----:B------:R-:W-:-:S02]  /*7260*/  SEL R53, R58, R53, P0 ;  /* 0x000000353a357207 */ /* 0x000fc40000000000 */
[----:B------:R-:W-:Y:S01]  /*7270*/  MOV R68, R26 ;  /* 0x0000001a00447202 */ /* 0x000fe20000000f00 */
[----:B------:R-:W-:Y:S01]  /*7280*/  IMAD.WIDE.U32 R12, R7, UR8, R12 ;  /* 0x00000008070c7c25 */ /* 0x000fe2000f8e000c */
[----:B------:R-:W-:Y:S02]  /*7290*/  SHF.R.S32.HI R15, RZ, 0x1f, R7 ;  /* 0x0000001fff0f7819 */ /* 0x000fe40000011407 */
[C---:B------:R-:W-:Y:S02]  /*72a0*/  IADD3 R21, P4, R32.reuse, 0x4800, RZ ;  /* 0x0000480020157810 */ /* 0x040fe40007f9e0ff */
[----:B------:R-:W-:Y:S02]  /*72b0*/  IADD3 R29, P3, R32, 0x3000, RZ ;  /* 0x00003000201d7810 */ /* 0x000fe40007f7e0ff */
[----:B------:R-:W-:Y:S02]  /*72c0*/  LOP3.LUT R20, R21, 0x180, RZ, 0xc0, !PT ;  /* 0x0000018015147812 */ /* 0x000fe400078ec0ff */
[----:B------:R-:W-:-:S02]  /*72d0*/  LOP3.LUT R28, R29, 0x180, RZ, 0xc0, !PT ;  /* 0x000001801d1c7812 */ /* 0x000fc400078ec0ff */
[----:B------:R-:W-:Y:S02]  /*72e0*/  SHF.R.U64 R20, R20, 0x3, RZ ;  /* 0x0000000314147819 */ /* 0x000fe400000012ff */
[----:B------:R-:W-:Y:S02]  /*72f0*/  SHF.R.U64 R28, R28, 0x3, RZ ;  /* 0x000000031c1c7819 */ /* 0x000fe400000012ff */
[----:B------:R-:W-:Y:S01]  /*7300*/  LOP3.LUT R20, R20, R21, RZ, 0x3c, !PT ;  /* 0x0000001514147212 */ /* 0x000fe200078e3cff */
[--C-:B------:R-:W-:Y:S01]  /*7310*/  IMAD.X R21, RZ, RZ, R33.reuse, P4 ;  /* 0x000000ffff157224 */ /* 0x100fe200020e0621 */
[----:B------:R-:W-:Y:S02]  /*7320*/  LOP3.LUT P1, RZ, R22, 0x3, RZ, 0xc0, !PT ;  /* 0x0000000316ff7812 */ /* 0x000fe4000782c0ff */
[----:B------:R-:W-:Y:S01]  /*7330*/  LOP3.LUT R28, R28, R29, RZ, 0x3c, !PT ;  /* 0x0000001d1c1c7212 */ /* 0x000fe200078e3cff */
[----:B------:R-:W-:Y:S01]  /*7340*/  IMAD.X R29, RZ, RZ, R33, P3 ;  /* 0x000000ffff1d7224 */ /* 0x000fe200018e0621 */
[----:B------:R-:W-:-:S02]  /*7350*/  IADD3 R11, P5, R32, 0x6000, RZ ;  /* 0x00006000200b7810 */ /* 0x000fc40007fbe0ff */
[C---:B------:R-:W-:Y:S02]  /*7360*/  IADD3 R79, P6, R32.reuse, 0x7800, RZ ;  /* 0x00007800204f7810 */ /* 0x040fe40007fde0ff */
[----:B------:R-:W-:Y:S02]  /*7370*/  LOP3.LUT R10, R11, 0x180, RZ, 0xc0, !PT ;  /* 0x000001800b0a7812 */ /* 0x000fe400078ec0ff */
[----:B------:R-:W-:Y:S02]  /*7380*/  LOP3.LUT R9, R32, 0x180, RZ, 0xc0, !PT ;  /* 0x0000018020097812 */ /* 0x000fe400078ec0ff */
[----:B------:R-:W-:Y:S02]  /*7390*/  SHF.R.U64 R10, R10, 0x3, RZ ;  /* 0x000000030a0a7819 */ /* 0x000fe400000012ff */
[----:B------:R-:W-:Y:S02]  /*73a0*/  LOP3.LUT R8, R79, 0x180, RZ, 0xc0, !PT ;  /* 0x000001804f087812 */ /* 0x000fe400078ec0ff */
[----:B------:R-:W-:Y:S01]  /*73b0*/  LOP3.LUT R10, R10, R11, RZ, 0x3c, !PT ;  /* 0x0000000b0a0a7212 */ /* 0x000fe200078e3cff */
[----:B------:R-:W-:Y:S01]  /*73c0*/  IMAD.X R11, RZ, RZ, R33, P5 ;  /* 0x000000ffff0b7224 */ /* 0x000fe200028e0621 */
[----:B------:R-:W-:-:S02]  /*73d0*/  SHF.R.U64 R9, R9, 0x3, RZ ;  /* 0x0000000309097819 */ /* 0x000fc400000012ff */
[----:B------:R-:W-:Y:S02]  /*73e0*/  SHF.R.U64 R8, R8, 0x3, RZ ;  /* 0x0000000308087819 */ /* 0x000fe400000012ff */
[----:B------:R-:W-:Y:S02]  /*73f0*/  LOP3.LUT R32, R9, R32, RZ, 0x3c, !PT ;  /* 0x0000002009207212 */ /* 0x000fe400078e3cff */
[----:B------:R-:W-:Y:S02]  /*7400*/  IADD3.X R9, RZ, R33, RZ, P6, !PT ;  /* 0x00000021ff097210 */ /* 0x000fe400037fe4ff */
[----:B------:R-:W-:Y:S02]  /*7410*/  LOP3.LUT R8, R8, R79, RZ, 0x3c, !PT ;  /* 0x0000004f08087212 */ /* 0x000fe400078e3cff */
[----:B--2---:R-:W-:Y:S01]  /*7420*/  LOP3.LUT R14, R4, 0x2, RZ, 0x3c, !PT ;  /* 0x00000002040e7812 */ /* 0x004fe200078e3cff */
[----:B------:R-:W-:Y:S04]  /*7430*/  SHFL.IDX PT, R51, R51, R4, 0x1c1f ;  /* 0x001c1f0433337589 */ /* 0x000fe800000e0000 */
[----:B------:R-:W0:Y:S04]  /*7440*/  SHFL.IDX PT, R36, R61, R14, 0x1c1f ;  /* 0x001c1f0e3d247589 */ /* 0x000e2800000e0000 */
[----:B------:R-:W-:Y:S04]  /*7450*/  SHFL.IDX PT, R47, R47, R4, 0x1c1f ;  /* 0x001c1f042f2f7589 */ /* 0x000fe800000e0000 */
[----:B------:R-:W-:Y:S04]  /*7460*/  SHFL.IDX PT, R6, R41, R14, 0x1c1f ;  /* 0x001c1f0e29067589 */ /* 0x000fe800000e0000 */
[----:B------:R-:W-:Y:S04]  /*7470*/  SHFL.IDX PT, R49, R49, R4, 0x1c1f ;  /* 0x001c1f0431317589 */ /* 0x000fe800000e0000 */
[----:B------:R0:W-:Y:S04]  /*7480*/  SHFL.IDX PT, R24, R5, R14, 0x1c1f ;  /* 0x001c1f0e05187589 */ /* 0x0001e800000e0000 */
[----:B------:R-:W-:Y:S04]  /*7490*/  SHFL.IDX PT, R55, R55, R4, 0x1c1f ;  /* 0x001c1f0437377589 */ /* 0x000fe800000e0000 */
[----:B------:R-:W-:Y:S01]  /*74a0*/  SHFL.IDX PT, R63, R63, R4, 0x1c1f ;  /* 0x001c1f043f3f7589 */ /* 0x000fe200000e0000 */
[----:B0-----:R-:W-:-:S03]  /*74b0*/  SEL R5, R51, R36, P0 ;  /* 0x0000002433057207 */ /* 0x001fc60000000000 */
[----:B------:R0:W-:Y:S04]  /*74c0*/  SHFL.IDX PT, R26, R35, R14, 0x1c1f ;  /* 0x001c1f0e231a7589 */ /* 0x0001e800000e0000 */
[----:B------:R-:W-:Y:S04]  /*74d0*/  SHFL.IDX PT, R52, R65, R14, 0x1c1f ;  /* 0x001c1f0e41347589 */ /* 0x000fe800000e0000 */
[----:B------:R-:W-:Y:S01]  /*74e0*/  SHFL.IDX PT, R57, R57, R4, 0x1c1f ;  /* 0x001c1f0439397589 */ /* 0x000fe200000e0000 */
[----:B0-----:R-:W-:-:S03]  /*74f0*/  IMAD R35, R34, UR5, RZ ;  /* 0x0000000522237c24 */ /* 0x001fc6000f8e02ff */
[----:B------:R-:W-:Y:S04]  /*7500*/  SHFL.IDX PT, R43, R43, R4, 0x1c1f ;  /* 0x001c1f042b2b7589 */ /* 0x000fe800000e0000 */
[----:B------:R-:W-:Y:S04]  /*7510*/  SHFL.IDX PT, R67, R67, R4, 0x1c1f ;  /* 0x001c1f0443437589 */ /* 0x000fe800000e0000 */
[----:B------:R-:W-:Y:S04]  /*7520*/  SHFL.IDX PT, R38, R38, R14, 0x1c1f ;  /* 0x001c1f0e26267589 */ /* 0x000fe800000e0000 */
[----:B------:R-:W0:Y:S04]  /*7530*/  SHFL.IDX PT, R46, R40, R14, 0x1c1f ;  /* 0x001c1f0e282e7589 */ /* 0x000e2800000e0000 */
[----:B------:R-:W1:Y:S04]  /*7540*/  SHFL.IDX PT, R54, R69, R14, 0x1c1f ;  /* 0x001c1f0e45367589 */ /* 0x000e6800000e0000 */
[----:B------:R-:W-:Y:S04]  /*7550*/  SHFL.IDX PT, R59, R59, R4, 0x1c1f ;  /* 0x001c1f043b3b7589 */ /* 0x000fe800000e0000 */
[----:B------:R-:W-:Y:S04]  /*7560*/  SHFL.IDX PT, R71, R71, R4, 0x1c1f ;  /* 0x001c1f0447477589 */ /* 0x000fe800000e0000 */
[----:B------:R-:W2:Y:S04]  /*7570*/  SHFL.IDX PT, R42, R39, R14, 0x1c1f ;  /* 0x001c1f0e272a7589 */ /* 0x000ea800000e0000 */
[----:B------:R-:W3:Y:S04]  /*7580*/  SHFL.IDX PT, R56, R73, R14, 0x1c1f ;  /* 0x001c1f0e49387589 */ /* 0x000ee800000e0000 */
[----:B------:R-:W-:Y:S01]  /*7590*/  SHFL.IDX PT, R75, R75, R4, 0x1c1f ;  /* 0x001c1f044b4b7589 */ /* 0x000fe200000e0000 */
[----:B0-----:R-:W-:-:S02]  /*75a0*/  SEL R44, R43, R46, P0 ;  /* 0x0000002e2b2c7207 */ /* 0x001fc40000000000 */
[----:B------:R-:W-:Y:S01]  /*75b0*/  SEL R46, R46, R43, P0 ;  /* 0x0000002b2e2e7207 */ /* 0x000fe20000000000 */
[----:B------:R-:W0:Y:S01]  /*75c0*/  SHFL.IDX PT, R58, R45, R14, 0x1c1f ;  /* 0x001c1f0e2d3a7589 */ /* 0x000e2200000e0000 */
[----:B-1----:R-:W-:Y:S02]  /*75d0*/  SEL R25, R67, R54, P0 ;  /* 0x0000003643197207 */ /* 0x002fe40000000000 */
[----:B------:R-:W-:Y:S01]  /*75e0*/  SEL R27, R54, R67, P0 ;  /* 0x00000043361b7207 */ /* 0x000fe20000000000 */
[----:B------:R1:W-:Y:S04]  /*75f0*/  SHFL.IDX PT, R77, R77, R4, 0x1c1f ;  /* 0x001c1f044d4d7589 */ /* 0x0003e800000e0000 */
[----:B------:R4:W0:Y:S01]  /*7600*/  SHFL.IDX PT, R60, R53, R14, 0x1c1f ;  /* 0x001c1f0e353c7589 */ /* 0x00082200000e0000 */
[----:B--2---:R-:W-:Y:S01]  /*7610*/  SEL R40, R59, R42, P0 ;  /* 0x0000002a3b287207 */ /* 0x004fe20000000000 */
[----:B-1----:R-:W-:Y:S01]  /*7620*/  IMAD R4, R15, UR8, RZ ;  /* 0x000000080f047c24 */ /* 0x002fe2000f8e02ff */
[----:B------:R-:W-:-:S03]  /*7630*/  SEL R42, R42, R59, P0 ;  /* 0x0000003b2a2a7207 */ /* 0x000fc60000000000 */
[----:B------:R-:W-:Y:S01]  /*7640*/  IMAD R15, R7, UR9, R4 ;  /* 0x00000009070f7c24 */ /* 0x000fe2000f8e0204 */
[----:B------:R-:W-:Y:S01]  /*7650*/  SEL R7, R36, R51, P0 ;  /* 0x0000003324077207 */ /* 0x000fe20000000000 */
[----:B------:R-:W-:Y:S01]  /*7660*/  IMAD R36, R48, 0xc0, R152 ;  /* 0x000000c030247824 */ /* 0x000fe200078e0298 */
[----:B------:R-:W-:Y:S01]  /*7670*/  ULDC.64 UR8, c[0x0][0xb50] ;  /* 0x0002d40000087ab9 */ /* 0x000fe20000000a00 */
[----:B------:R-:W-:Y:S02]  /*7680*/  SEL R4, R47, R6, P0 ;  /* 0x000000062f047207 */ /* 0x000fe40000000000 */
[----:B----4-:R-:W-:Y:S01]  /*7690*/  VIADD R14, R36, 0x8 ;  /* 0x00000008240e7836 */ /* 0x010fe20000000000 */
[----:B------:R-:W-:Y:S02]  /*76a0*/  IADD3 R13, R13, R15, RZ ;  /* 0x0000000f0d0d7210 */ /* 0x000fe40007ffe0ff */
[----:B------:R-:W-:Y:S02]  /*76b0*/  LEA R39, P4, R12, UR8, 0x2 ;  /* 0x000000080c277c11 */ /* 0x000fe4000f8810ff */
[----:B------:R-:W-:Y:S01]  /*76c0*/  SEL R6, R6, R47, P0 ;  /* 0x0000002f06067207 */ /* 0x000fe20000000000 */
[----:B------:R-:W-:Y:S01]  /*76d0*/  BAR.SYNC.DEFER_BLOCKING 0x1, 0x180 ;  /* 0x0046000000007b1d */ /* 0x000fe20000010000 */
[----:B------:R-:W-:-:S02]  /*76e0*/  ISETP.GE.OR P3, PT, R36, R35, P1 ;  /* 0x000000232400720c */ /* 0x000fc40000f66670 */
[----:B------:R-:W-:Y:S02]  /*76f0*/  LEA.HI.X R41, R12, UR9, R13, 0x2, P4 ;  /* 0x000000090c297c11 */ /* 0x000fe4000a0f140d */
[----:B------:R-:W-:Y:S01]  /*7700*/  ISETP.GE.OR P1, PT, R14, R35, P1 ;  /* 0x000000230e00720c */ /* 0x000fe20000f26670 */
[----:B------:R-:W-:Y:S01]  /*7710*/  ULDC.64 UR8, c[0x0][0xae8] ;  /* 0x0002ba0000087ab9 */ /* 0x000fe20000000a00 */
[----:B------:R-:W-:Y:S01]  /*7720*/  SEL R12, R49, R24, P0 ;  /* 0x00000018310c7207 */ /* 0x000fe20000000000 */
[----:B------:R-:W-:Y:S01]  /*7730*/  SHFL.IDX PT, R50, R39, RZ, 0x1c1f ;  /* 0x001c1fff27327589 */ /* 0x000fe200000e0000 */
[----:B------:R-:W-:Y:S02]  /*7740*/  SEL R14, R24, R49, P0 ;  /* 0x00000031180e7207 */ /* 0x000fe40000000000 */
[----:B------:R-:W-:Y:S01]  /*7750*/  SEL R24, R55, R26, P0 ;  /* 0x0000001a37187207 */ /* 0x000fe20000000000 */
[----:B------:R3:W-:Y:S01]  /*7760*/  SHFL.IDX PT, R64, R39, 0x1, 0x1c1f ;  /* 0x003c1f0027407f89 */ /* 0x0007e200000e0000 */
[----:B------:R-:W-:-:S02]  /*7770*/  SEL R13, R63, R52, P0 ;  /* 0x000000343f0d7207 */ /* 0x000fc40000000000 */
[----:B------:R-:W-:Y:S01]  /*7780*/  SEL R15, R52, R63, P0 ;  /* 0x0000003f340f7207 */ /* 0x000fe20000000000 */
[----:B------:R-:W1:Y:S01]  /*7790*/  SHFL.IDX PT, R51, R41, RZ, 0x1c1f ;  /* 0x001c1fff29337589 */ /* 0x000e6200000e0000 */
[----:B------:R-:W-:Y:S02]  /*77a0*/  SEL R26, R26, R55, P0 ;  /* 0x000000371a1a7207 */ /* 0x000fe40000000000 */
[----:B------:R-:W-:Y:S01]  /*77b0*/  SEL R36, R57, R38, P0 ;  /* 0x0000002639247207 */ /* 0x000fe20000000000 */
[----:B------:R2:W4:Y:S01]  /*77c0*/  SHFL.IDX PT, R65, R41, 0x1, 0x1c1f ;  /* 0x003c1f0029417f89 */ /* 0x00052200000e0000 */
[----:B------:R-:W-:Y:S02]  /*77d0*/  SEL R38, R38, R57, P0 ;  /* 0x0000003926267207 */ /* 0x000fe40000000000 */
[----:B---3--:R-:W-:Y:S01]  /*77e0*/  SEL R39, R56, R71, P0 ;  /* 0x0000004738277207 */ /* 0x008fe20000000000 */
[----:B------:R3:W-:Y:S01]  /*77f0*/  STSM.16.M88.4 [R37], R4 ;  /* 0x0000000425007844 */ /* 0x0007e20000000200 */
[----:B0-----:R-:W-:-:S02]  /*7800*/  SEL R43, R58, R75, P0 ;  /* 0x0000004b3a2b7207 */ /* 0x001fc40000000000 */
[----:B------:R-:W-:Y:S01]  /*7810*/  SEL R45, R77, R60, P0 ;  /* 0x0000003c4d2d7207 */ /* 0x000fe20000000000 */
[----:B------:R-:W-:Y:S01]  /*7820*/  STSM.16.M88.4 [R72], R12 ;  /* 0x0000000c48007844 */ /* 0x000fe20000000200 */
[----:B--2---:R-:W-:Y:S02]  /*7830*/  SEL R41, R75, R58, P0 ;  /* 0x0000003a4b297207 */ /* 0x004fe40000000000 */
[----:B------:R-:W-:Y:S01]  /*7840*/  SEL R47, R60, R77, P0 ;  /* 0x0000004d3c2f7207 */ /* 0x000fe20000000000 */
[----:B------:R-:W-:Y:S01]  /*7850*/  STSM.16.M88.4 [R62], R24 ;  /* 0x000000183e007844 */ /* 0x000fe20000000200 */
[----:B---3--:R-:W-:-:S05]  /*7860*/  SEL R37, R71, R56, P0 ;  /* 0x0000003847257207 */ /* 0x008fca0000000000 */
[----:B------:R0:W-:Y:S04]  /*7870*/  STSM.16.M88.4 [R70], R36 ;  /* 0x0000002446007844 */ /* 0x0001e80000000200 */
[----:B------:R-:W-:Y:S04]  /*7880*/  STSM.16.M88.4 [R68], R40 ;  /* 0x0000002844007844 */ /* 0x000fe80000000200 */
[----:B------:R-:W-:Y:S01]  /*7890*/  STSM.16.M88.4 [R66], R44 ;  /* 0x0000002c42007844 */ /* 0x000fe20000000200 */
[----:B------:R-:W-:Y:S08]  /*78a0*/  BAR.SYNC.DEFER_BLOCKING 0x1, 0x180 ;  /* 0x0046000000007b1d */ /* 0x000ff00000010000 */
[----:B0-----:R-:W0:Y:S08]  /*78b0*/  @P2 LDC R37, c[0x0][0xbec] ;  /* 0x0002fb00ff252b82 */ /* 0x001e300000000800 */
[----:B------:R-:W2:Y:S01]  /*78c0*/  @P2 LDC R39, c[0x0][0xbf0] ;  /* 0x0002fc00ff272b82 */ /* 0x000ea20000000800 */
[----:B------:R-:W-:Y:S01]  /*78d0*/  UIMAD UR5, UR14, UR8, URZ ;  /* 0x000000080e0572a4 */ /* 0x000fe2000f8e023f */
[----:B-1----:R1:W-:Y:S04]  /*78e0*/  @!P3 ST.E desc[UR36][R50.64], R3 ;  /* 0x000000033200b985 */ /* 0x0023e8000c101924 */
[----:B----4-:R0:W-:Y:S04]  /*78f0*/  @!P1 ST.E desc[UR36][R64.64], R0 ;  /* 0x0000000040009985 */ /* 0x0101e8000c101924 */
[----:B------:R3:W5:Y:S01]  /*7900*/  LD.E.128 R60, desc[UR36][R10.64] ;  /* 0x000000240a3c7980 */ /* 0x000762000c101d00 */
[----:B-1----:R-:W-:Y:S01]  /*7910*/  IMAD R3, R18, 0x60, R19 ;  /* 0x0000006012037824 */ /* 0x002fe200078e0213 */
[----:B------:R-:W-:-:S02]  /*7920*/  UIMAD.WIDE.U32 UR6, UR15, UR8, URZ ;  /* 0x000000080f0672a5 */ /* 0x000fc4000f8e003f */
[----:B------:R1:W5:Y:S01]  /*7930*/  LD.E.128 R24, desc[UR36][R8.64] ;  /* 0x0000002408187980 */ /* 0x000362000c101d00 */
[----:B------:R-:W-:Y:S01]  /*7940*/  UIMAD UR5, UR15, UR9, UR5 ;  /* 0x000000090f0572a4 */ /* 0x000fe2000f8e0205 */
[----:B---3--:R-:W-:Y:S01]  /*7950*/  IMAD R10, R48, 0xc0, R3 ;  /* 0x000000c0300a7824 */ /* 0x008fe200078e0203 */
[----:B------:R-:W-:Y:S01]  /*7960*/  UIMAD UR8, UR16, UR10, URZ ;  /* 0x0000000a100872a4 */ /* 0x000fe2000f8e023f */
[----:B------:R3:W5:Y:S02]  /*7970*/  LD.E.128 R12, desc[UR36][R20.64] ;  /* 0x00000024140c7980 */ /* 0x000764000c101d00 */
[----:B0-----:R-:W-:Y:S01]  /*7980*/  @P2 IMAD.HI.U32 R0, R10, R37, RZ ;  /* 0x000000250a002227 */ /* 0x001fe200078e00ff */
[----:B------:R-:W-:Y:S01]  /*7990*/  UIADD3 UR7, UR7, UR5, URZ ;  /* 0x0000000507077290 */ /* 0x000fe2000fffe03f */
[----:B------:R-:W5:Y:S02]  /*79a0*/  LD.E.128 R52, desc[UR36][R32.64] ;  /* 0x0000002420347980 */ /* 0x000f64000c101d00 */
[----:B------:R-:W-:Y:S01]  /*79b0*/  IMAD.MOV.U32 R3, RZ, RZ, R10 ;  /* 0x000000ffff037224 */ /* 0x000fe200078e000a */
[----:B--2---:R-:W-:Y:S01]  /*79c0*/  @P2 SHF.R.U32.HI R3, RZ, R39, R0 ;  /* 0x00000027ff032219 */ /* 0x004fe20000011600 */
[----:B------:R-:W-:Y:S01]  /*79d0*/  UIMAD UR5, UR44, UR11, UR8 ;  /* 0x0000000b2c0572a4 */ /* 0x000fe2000f8e0208 */
[----:B------:R0:W5:Y:S01]  /*79e0*/  LD.E.128 R4, desc[UR36][R30.64] ;  /* 0x000000241e047980 */ /* 0x000162000c101d00 */
[----:B------:R-:W-:Y:S01]  /*79f0*/  UIMAD.WIDE.U32 UR44, UR44, UR10, UR6 ;  /* 0x0000000a2c2c72a5 */ /* 0x000fe2000f8e0006 */
[--C-:B------:R-:W-:Y:S01]  /*7a00*/  SHF.R.S32.HI R0, RZ, 0x1f, R3.reuse ;  /* 0x0000001fff007819 */ /* 0x100fe20000011403 */
[----:B------:R-:W-:Y:S01]  /*7a10*/  IMAD.MOV R11, RZ, RZ, -R3 ;  /* 0x000000ffff0b7224 */ /* 0x000fe200078e0a03 */
[----:B------:R-:W-:Y:S01]  /*7a20*/  ULDC.64 UR6, c[0x0][0xae0] ;  /* 0x0002b80000067ab9 */ /* 0x000fe20000000a00 */
[----:B------:R-:W-:Y:S01]  /*7a30*/  UIADD3 UR5, UR45, UR5, URZ ;  /* 0x000000052d057290 */ /* 0x000fe2000fffe03f */
[----:B------:R2:W5:Y:S01]  /*7a40*/  LD.E.128 R56, desc[UR36][R28.64] ;  /* 0x000000241c387980 */ /* 0x000562000c101d00 */
[----:B------:R-:W-:-:S02]  /*7a50*/  IMAD R0, R0, UR6, RZ ;  /* 0x0000000600007c24 */ /* 0x000fc4000f8e02ff */
[----:B------:R-:W-:Y:S01]  /*7a60*/  IMAD R11, R34, R11, R10 ;  /* 0x0000000b220b7224 */ /* 0x000fe200078e020a */
[----:B------:R-:W-:Y:S01]  /*7a70*/  @!PT LDS RZ, [RZ] ;  /* 0x00000000fffff984 */ /* 0x000fe20000000800 */
[----:B------:R-:W-:Y:S01]  /*7a80*/  @!PT LDS RZ, [RZ] ;  /* 0x00000000fffff984 */ /* 0x000fe20000000800 */
[----:B------:R-:W-:Y:S01]  /*7a90*/  @!PT LDS RZ, [RZ] ;  /* 0x00000000fffff984 */ /* 0x000fe20000000800 */
[----:B------:R-:W-:Y:S01]  /*7aa0*/  @!PT LDS RZ, [RZ] ;  /* 0x00000000fffff984 */ /* 0x000fe20000000800 */
[----:B------:R4:W-:Y:S06]  /*7ab0*/  MEMBAR.ALL.CTA ;  /* 0x0000000000007992 */ /* 0x0009ec0000008000 */
[----:B----4-:R-:W4:Y:S01]  /*7ac0*/  FENCE.VIEW.ASYNC.S ;  /* 0x00000000000073c6 */ /* 0x010f220000000000 */
[----:B-1----:R-:W-:Y:S02]  /*7ad0*/  IMAD.U32 R9, RZ, RZ, UR45 ;  /* 0x0000002dff097e24 */ /* 0x002fe4000f8e00ff */
[----:B------:R-:W-:-:S02]  /*7ae0*/  IMAD.U32 R8, RZ, RZ, UR44 ;  /* 0x0000002cff087e24 */ /* 0x000fc4000f8e00ff */
[----:B------:R-:W-:Y:S02]  /*7af0*/  IMAD.U32 R9, RZ, RZ, UR5 ;  /* 0x00000005ff097e24 */ /* 0x000fe4000f8e00ff */
[C---:B---3--:R-:W-:Y:S01]  /*7b00*/  IMAD R21, R3.reuse, UR7, R0 ;  /* 0x0000000703157c24 */ /* 0x048fe2000f8e0200 */
[----:B------:R-:W-:Y:S01]  /*7b10*/  SHF.R.S32.HI R0, RZ, 0x1f, R11 ;  /* 0x0000001fff007819 */ /* 0x000fe2000001140b */
[----:B------:R-:W-:Y:S01]  /*7b20*/  IMAD.WIDE.U32 R8, R3, UR6, R8 ;  /* 0x0000000603087c25 */ /* 0x000fe2000f8e0008 */
[----:B------:R-:W-:-:S03]  /*7b30*/  ULDC.64 UR6, c[0x0][0xad8] ;  /* 0x0002b60000067ab9 */ /* 0x000fc60000000a00 */
[----:B------:R-:W-:Y:S01]  /*7b40*/  IMAD R0, R0, UR6, RZ ;  /* 0x0000000600007c24 */ /* 0x000fe2000f8e02ff */
[----:B------:R-:W-:-:S03]  /*7b50*/  IADD3 R9, R9, R21, RZ ;  /* 0x0000001509097210 */ /* 0x000fc60007ffe0ff */
[C---:B------:R-:W-:Y:S02]  /*7b60*/  IMAD R3, R11.reuse, UR7, R0 ;  /* 0x000000070b037c24 */ /* 0x040fe4000f8e0200 */
[----:B------:R-:W-:Y:S01]  /*7b70*/  IMAD R0, R48, 0xc0, R19 ;  /* 0x000000c030007824 */ /* 0x000fe200078e0213 */
[----:B------:R-:W-:Y:S01]  /*7b80*/  UIADD3 UR4, UR4, 0x19c20, URZ ;  /* 0x00019c2004047890 */ /* 0x000fe2000fffe03f */
[----:B------:R-:W-:Y:S01]  /*7b90*/  IMAD.WIDE.U32 R8, R11, UR6, R8 ;  /* 0x000000060b087c25 */ /* 0x000fe2000f8e0008 */
[----:B------:R-:W-:Y:S02]  /*7ba0*/  UIADD3 UR40, UR40, 0x1, URZ ;  /* 0x0000000128287890 */ /* 0x000fe4000fffe03f */
[----:B------:R-:W-:Y:S01]  /*7bb0*/  ISETP.GE.AND P0, PT, R0, R35, PT ;  /* 0x000000230000720c */ /* 0x000fe20003f06270 */
[----:B------:R-:W-:Y:S01]  /*7bc0*/  ULDC.64 UR6, c[0x0][0xa80] ;  /* 0x0002a00000067ab9 */ /* 0x000fe20000000a00 */
[----:B------:R-:W-:Y:S01]  /*7bd0*/  IMAD.IADD R3, R9, 0x1, R3 ;  /* 0x0000000109037824 */ /* 0x000fe200078e0203 */
[----:B------:R-:W-:Y:S01]  /*7be0*/  UPRMT UR4, URZ, 0x654, UR4 ;  /* 0x000006543f047896 */ /* 0x000fe20008000004 */
[----:B0-----:R-:W-:Y:S01]  /*7bf0*/  LEA R30, P1, R8, UR6, 0x1 ;  /* 0x00000006081e7c11 */ /* 0x001fe2000f8208ff */
[----:B------:R-:W-:-:S03]  /*7c00*/  UISETP.NE.AND UP0, UPT, UR40, 0x2, UPT ;  /* 0x000000022800788c */ /* 0x000fc6000bf05270 */
[----:B------:R-:W-:Y:S01]  /*7c10*/  LEA.HI.X R3, R8, UR7, R3, 0x1, P1 ;  /* 0x0000000708037c11 */ /* 0x000fe200088f0c03 */
[----:B------:R-:W-:Y:S01]  /*7c20*/  USEL UR6, URZ, 0x1, UP0 ;  /* 0x000000013f067887 */ /* 0x000fe20008000000 */
[----:B------:R-:W-:Y:S01]  /*7c30*/  ULDC UR5, c[0x0][0xc] ;  /* 0x0000030000057ab9 */ /* 0x000fe20000000800 */
[----:B------:R-:W-:Y:S01]  /*7c40*/  USEL UR40, UR40, URZ, UP0 ;  /* 0x0000003f28287287 */ /* 0x000fe20008000000 */
[----:B----4-:R2:W0:Y:S01]  /*7c50*/  SHFL.IDX PT, R10, R30, RZ, 0x1c1f ;  /* 0x001c1fff1e0a7589 */ /* 0x01042200000e0000 */
[----:B------:R-:W-:Y:S01]  /*7c60*/  UIADD3 UR42, UR5, UR42, URZ ;  /* 0x0000002a052a7290 */ /* 0x000fe2000fffe03f */
[----:B------:R-:W-:Y:S01]  /*7c70*/  SYNCS.ARRIVE.TRANS64.RED.A1T0 RZ, [UR4], RZ ;  /* 0x000000ffffff79a7 */ /* 0x000fe20008100404 */
[----:B------:R-:W-:Y:S01]  /*7c80*/  ULOP3.LUT UR39, UR39, UR6, URZ, 0x3c, !UPT ;  /* 0x0000000627277292 */ /* 0x000fe2000f8e3c3f */
[----:B------:R2:W1:Y:S01]  /*7c90*/  SHFL.IDX PT, R11, R3, RZ, 0x1c1f ;  /* 0x001c1fff030b7589 */ /* 0x00046200000e0000 */
[----:B------:R-:W-:Y:S04]  /*7ca0*/  BSSY B0, `(.L_x_31) ;  /* 0x000000e000007945 */ /* 0x000fe80003800000 */
[----:B------:R-:W-:Y:S06]  /*7cb0*/  @P0 BRA `(.L_x_32) ;  /* 0x0000000000300947 */ /* 0x000fec0003800000 */
[----:B------:R-:W-:Y:S02]  /*7cc0*/  ULDC UR4, c[0x0][0xac8] ;  /* 0x0002b20000047ab9 */ /* 0x000fe40000000800 */
[----:B------:R-:W-:Y:S02]  /*7cd0*/  ISETP.GE.AND P1, PT, R17, UR4, PT ;  /* 0x0000000411007c0c */ /* 0x000fe4000bf26270 */
[----:B------:R-:W-:Y:S02]  /*7ce0*/  ISETP.GE.AND P2, PT, R16, UR4, PT ;  /* 0x0000000410007c0c */ /* 0x000fe4000bf46270 */
[----:B------:R-:W-:-:S09]  /*7cf0*/  ISETP.GE.AND P0, PT, R2, UR4, PT ;  /* 0x0000000402007c0c */ /* 0x000fd2000bf06270 */
[CC--:B0-----:R-:W-:Y:S02]  /*7d00*/  @!P1 LEA R20, P3, R17.reuse, R10.reuse, 0x1 ;  /* 0x0000000a11149211 */ /* 0x0c1fe400078608ff */
[----:B--2---:R-:W-:Y:S02]  /*7d10*/  @!P2 LEA R28, P4, R16, R10, 0x1 ;  /* 0x0000000a101ca211 */ /* 0x004fe400078808ff */
[----:B-1----:R-:W-:Y:S01]  /*7d20*/  @!P0 IMAD.WIDE R8, R2, 0x2, R10 ;  /* 0x0000000202088825 */ /* 0x002fe200078e020a */
[-C--:B------:R-:W-:Y:S02]  /*7d30*/  @!P1 LEA.HI.X R21, R17, R11.reuse, R157, 0x1, P3 ;  /* 0x0000000b11159211 */ /* 0x080fe400018f0c9d */
[----:B------:R-:W-:Y:S02]  /*7d40*/  @!P2 LEA.HI.X R29, R16, R11, R156, 0x1, P4 ;  /* 0x0000000b101da211 */ /* 0x000fe400020f0c9c */
[----:B-----5:R3:W-:Y:S04]  /*7d50*/  @!P0 ST.E.128 desc[UR36][R8.64], R52 ;  /* 0x0000003408008985 */ /* 0x0207e8000c101d24 */
[----:B------:R3:W-:Y:S04]  /*7d60*/  @!P1 ST.E.128 desc[UR36][R20.64], R56 ;  /* 0x0000003814009985 */ /* 0x0007e8000c101d24 */
[----:B------:R3:W-:Y:S02]  /*7d70*/  @!P2 ST.E.128 desc[UR36][R28.64], R60 ;  /* 0x0000003c1c00a985 */ /* 0x0007e4000c101d24 */
.L_x_32:
[----:B------:R-:W-:Y:S05]  /*7d80*/  BSYNC B0 ;  /* 0x0000000000007941 */ /* 0x000fea0003800000 */
.L_x_31:
[----:B------:R-:W-:Y:S01]  /*7d90*/  VIADD R0, R0, 0x60 ;  /* 0x0000006000007836 */ /* 0x000fe20000000000 */
[----:B-1----:R1:W4:Y:S01]  /*7da0*/  SHFL.IDX PT, R11, R3, 0x1, 0x1c1f ;  /* 0x003c1f00030b7f89 */ /* 0x00232200000e0000 */
[----:B------:R-:W-:Y:S01]  /*7db0*/  UIADD3 UR38, UR38, 0x1, URZ ;  /* 0x0000000126267890 */ /* 0x000fe2000fffe03f */
[----:B------:R-:W-:Y:S02]  /*7dc0*/  BSSY B0, `(.L_x_33) ;  /* 0x0000010000007945 */ /* 0x000fe40003800000 */
[----:B------:R-:W-:Y:S01]  /*7dd0*/  ISETP.GE.AND P0, PT, R0, R35, PT ;  /* 0x000000230000720c */ /* 0x000fe20003f06270 */
[----:B0-----:R1:W0:-:S12]  /*7de0*/  SHFL.IDX PT, R10, R30, 0x1, 0x1c1f ;  /* 0x003c1f001e0a7f89 */ /* 0x00121800000e0000 */
[----:B-1----:R-:W-:Y:S05]  /*7df0*/  @P0 BRA `(.L_x_34) ;  /* 0x0000000000300947 */ /* 0x002fea0003800000 */
[----:B------:R-:W-:Y:S02]  /*7e00*/  ULDC UR4, c[0x0][0xac8] ;  /* 0x0002b20000047ab9 */ /* 0x000fe40000000800 */
[----:B------:R-:W-:Y:S02]  /*7e10*/  ISETP.GE.AND P3, PT, R17, UR4, PT ;  /* 0x0000000411007c0c */ /* 0x000fe4000bf66270 */
[----:B------:R-:W-:Y:S02]  /*7e20*/  ISETP.GE.AND P4, PT, R16, UR4, PT ;  /* 0x0000000410007c0c */ /* 0x000fe4000bf86270 */
[----:B------:R-:W-:-:S09]  /*7e30*/  ISETP.GE.AND P2, PT, R2, UR4, PT ;  /* 0x0000000402007c0c */ /* 0x000fd2000bf46270 */
[CC--:B0--3--:R-:W-:Y:S02]  /*7e40*/  @!P3 LEA R20, P0, R17.reuse, R10.reuse, 0x1 ;  /* 0x0000000a1114b211 */ /* 0x0c9fe400078008ff */
[----:B--2---:R-:W-:Y:S02]  /*7e50*/  @!P4 LEA R28, P1, R16, R10, 0x1 ;  /* 0x0000000a101cc211 */ /* 0x004fe400078208ff */
[----:B----4-:R-:W-:Y:S01]  /*7e60*/  @!P2 IMAD.WIDE R8, R2, 0x2, R10 ;  /* 0x000000020208a825 */ /* 0x010fe200078e020a */
[-C--:B------:R-:W-:Y:S02]  /*7e70*/  @!P3 LEA.HI.X R21, R17, R11.reuse, R157, 0x1, P0 ;  /* 0x0000000b1115b211 */ /* 0x080fe400000f0c9d */
[----:B------:R-:W-:Y:S02]  /*7e80*/  @!P4 LEA.HI.X R29, R16, R11, R156, 0x1, P1 ;  /* 0x0000000b101dc211 */ /* 0x000fe400008f0c9c */
[----:B-----5:R1:W-:Y:S04]  /*7e90*/  @!P2 ST.E.128 desc[UR36][R8.64], R4 ;  /* 0x000000040800a985 */ /* 0x0203e8000c101d24 */
[----:B------:R1:W-:Y:S04]  /*7ea0*/  @!P3 ST.E.128 desc[UR36][R20.64], R12 ;  /* 0x0000000c1400b985 */ /* 0x0003e8000c101d24 */
[----:B------:R1:W-:Y:S02]  /*7eb0*/  @!P4 ST.E.128 desc[UR36][R28.64], R24 ;  /* 0x000000181c00c985 */ /* 0x0003e4000c101d24 */
.L_x_34:
[----:B------:R-:W-:Y:S05]  /*7ec0*/  BSYNC B0 ;  /* 0x0000000000007941 */ /* 0x000fea0003800000 */
.L_x_33:
[----:B------:R-:W2:Y:S02]  /*7ed0*/  LDC R0, c[0x0][0xc34] ;  /* 0x00030d00ff007b82 */ /* 0x000ea40000000800 */
[----:B--2---:R-:W-:-:S13]  /*7ee0*/  ISETP.LE.AND P0, PT, R0, UR42, PT ;  /* 0x0000002a00007c0c */ /* 0x004fda000bf03270 */
[----:B------:R-:W-:Y:S05]  /*7ef0*/  @!P0 BRA `(.L_x_35) ;  /* 0xffffff8c00688947 */ /* 0x000fea000383ffff */
[----:B------:R-:W-:Y:S05]  /*7f00*/  EXIT ;  /* 0x000000000000794d */ /* 0x000fea0003800000 */
.L_x_5:
[----:B------:R-:W-:-:S08]  /*7f10*/  NOP ;  /* 0x0000000000007918 */ /* 0x000fd00000000000 */
[----:B------:R-:W0:-:S00]  /*7f20*/  USETMAXREG.DEALLOC.CTAPOOL 0x20 ;  /* 0x00000020000079c8 */ /* 0x000e0000080e0500 */
[----:B------:R-:W1:Y:S01]  /*7f30*/  S2UR UR39, SR_CTAID.X ;  /* 0x00000000002779c3 */ /* 0x000e620000002500 */
[----:B------:R-:W-:Y:S01]  /*7f40*/  UMOV UR38, 0x1 ;  /* 0x0000000100267882 */ /* 0x000fe20000000000 */
[----:B0-----:R-:W-:Y:S02]  /*7f50*/  IMAD.MOV.U32 R19, RZ, RZ, RZ ;  /* 0x000000ffff137224 */ /* 0x001fe400078e00ff */
[----:B------:R-:W-:-:S04]  /*7f60*/  IMAD.MOV.U32 R22, RZ, RZ, 0x1 ;  /* 0x00000001ff167424 */ /* 0x000fc800078e00ff */
[----:B------:R-:W1:Y:S02]  /*7f70*/  LDC R2, c[0x0][0xc34] ;  /* 0x00030d00ff027b82 */ /* 0x000e640000000800 */
[----:B-1----:R-:W-:-:S13]  /*7f80*/  ISETP.LE.AND P0, PT, R2, UR39, PT ;  /* 0x0000002702007c0c */ /* 0x002fda000bf03270 */
[----:B------:R-:W-:Y:S05]  /*7f90*/  @P0 BRA `(.L_x_36) ;  /* 0x0000003400fc0947 */ /* 0x000fea0003800000 */
[----:B------:R-:W0:Y:S01]  /*7fa0*/  S2R R10, SR_TID.X ;  /* 0x00000000000a7919 */ /* 0x000e220000002100 */
[----:B------:R-:W-:Y:S01]  /*7fb0*/  ULDC.64 UR4, c[0x0][0x418] ;  /* 0x0001060000047ab9 */ /* 0x000fe20000000a00 */
[----:B------:R-:W-:Y:S01]  /*7fc0*/  SHF.L.U32 R6, R0, 0xb, RZ ;  /* 0x0000000b00067819 */ /* 0x000fe200000006ff */
[----:B------:R-:W-:Y:S01]  /*7fd0*/  UISETP.NE.U32.AND UP0, UPT, UR4, URZ, UPT ;  /* 0x0000003f0400728c */ /* 0x000fe2000bf05070 */
[----:B------:R-:W-:Y:S01]  /*7fe0*/  LOP3.LUT R16, R16, 0xfffffffb, RZ, 0xc0, !PT ;  /* 0xfffffffb10107812 */ /* 0x000fe200078ec0ff */
[----:B------:R-:W-:Y:S01]  /*7ff0*/  ULDC.64 UR6, c[0x0][0x2f0] ;  /* 0x0000bc0000067ab9 */ /* 0x000fe20000000a00 */
[----:B------:R-:W-:Y:S01]  /*8000*/  ULDC UR4, c[0x0][0x424] ;  /* 0x0001090000047ab9 */ /* 0x000fe20000000800 */
[----:B------:R-:W-:Y:S01]  /*8010*/  UISETP.NE.AND.EX UP0, UPT, UR5, URZ, UPT, UP0 ;  /* 0x0000003f0500728c */ /* 0x000fe2000bf05300 */
[----:B------:R-:W-:Y:S01]  /*8020*/  IMAD.MOV.U32 R22, RZ, RZ, 0x1 ;  /* 0x00000001ff167424 */ /* 0x000fe200078e00ff */
[----:B------:R-:W-:Y:S01]  /*8030*/  ULDC UR42, c[0x0][0x448] ;  /* 0x00011200002a7ab9 */ /* 0x000fe20000000800 */
[----:B------:R-:W-:Y:S01]  /*8040*/  ULDC UR8, c[0x0][0x2b8] ;  /* 0x0000ae0000087ab9 */ /* 0x000fe20000000800 */
[----:B------:R-:W-:Y:S01]  /*8050*/  USEL UR4, UR4, 0x1, UP0 ;  /* 0x0000000104047887 */ /* 0x000fe20008000000 */
[----:B------:R-:W-:Y:S01]  /*8060*/  IMAD.MOV.U32 R19, RZ, RZ, RZ ;  /* 0x000000ffff137224 */ /* 0x000fe200078e00ff */
[----:B------:R-:W-:Y:S01]  /*8070*/  UMOV UR43, 0x400 ;  /* 0x00000400002b7882 */ /* 0x000fe20000000000 */
[----:B------:R-:W-:-:S02]  /*8080*/  ULOP3.LUT UR48, UR41, 0x2, URZ, 0xfc, !UPT ;  /* 0x0000000229307892 */ /* 0x000fc4000f8efc3f */
[----:B------:R-:W-:Y:S02]  /*8090*/  UIMAD UR40, UR4, UR6, URZ ;  /* 0x00000006042872a4 */ /* 0x000fe4000f8e023f */
[----:B------:R-:W-:Y:S02]  /*80a0*/  ULEA UR43, UR47, UR43, 0x18 ;  /* 0x0000002b2f2b7291 */ /* 0x000fe4000f8ec03f */
[----:B------:R-:W-:Y:S01]  /*80b0*/  UIADD3 UR5, UR40, 0x7f, URZ ;  /* 0x0000007f28057890 */ /* 0x000fe2000fffe03f */
[----:B------:R-:W-:Y:S01]  /*80c0*/  ULDC UR4, c[0x0][0x288] ;  /* 0x0000a20000047ab9 */ /* 0x000fe20000000800 */
[----:B------:R-:W-:Y:S02]  /*80d0*/  ULOP3.LUT UR49, UR41, 0x1, URZ, 0xfc, !UPT ;  /* 0x0000000129317892 */ /* 0x000fe4000f8efc3f */
[----:B------:R-:W-:Y:S02]  /*80e0*/  USHF.R.S32.HI UR6, URZ, 0x1f, UR5 ;  /* 0x0000001f3f067899 */ /* 0x000fe40008011405 */
[----:B------:R-:W-:-:S02]  /*80f0*/  UIMAD UR42, UR42, UR4, URZ ;  /* 0x000000042a2a72a4 */ /* 0x000fc4000f8e023f */
[----:B------:R-:W-:Y:S01]  /*8100*/  ULEA.HI UR6, UR6, UR5, URZ, 0x7 ;  /* 0x0000000506067291 */ /* 0x000fe2000f8f383f */
[----:B------:R-:W-:Y:S01]  /*8110*/  ULDC UR50, c[0x0][0xc] ;  /* 0x0000030000327ab9 */ /* 0x000fe20000000800 */
[C---:B0-----:R-:W-:Y:S01]  /*8120*/  IMAD.SHL.U32 R4, R10.reuse, 0x80, RZ ;  /* 0x000000800a047824 */ /* 0x041fe200078e00ff */
[----:B------:R-:W-:Y:S01]  /*8130*/  SHF.R.U32.HI R0, RZ, 0x1, R10 ;  /* 0x00000001ff007819 */ /* 0x000fe2000001160a */
[C---:B------:R-:W-:Y:S01]  /*8140*/  IMAD.SHL.U32 R2, R10.reuse, 0x10, RZ ;  /* 0x000000100a027824 */ /* 0x040fe200078e00ff */
[----:B------:R-:W-:Y:S01]  /*8150*/  ULOP3.LUT UR4, UR6, 0xffffff80, URZ, 0xc0, !UPT ;  /* 0xffffff8006047892 */ /* 0x000fe2000f8ec03f */
[----:B------:R-:W-:Y:S01]  /*8160*/  IMAD.SHL.U32 R9, R10, 0x2, RZ ;  /* 0x000000020a097824 */ /* 0x000fe200078e00ff */
[----:B------:R-:W-:Y:S01]  /*8170*/  LOP3.LUT R3, R4, 0x400, RZ, 0xc0, !PT ;  /* 0x0000040004037812 */ /* 0x000fe200078ec0ff */
[----:B------:R-:W-:Y:S01]  /*8180*/  UMOV UR38, URZ ;  /* 0x0000003f00267c82 */ /* 0x000fe20008000000 */
[----:B------:R-:W-:Y:S01]  /*8190*/  LOP3.LUT R5, R0, 0x20, RZ, 0xc0, !PT ;  /* 0x0000002000057812 */ /* 0x000fe200078ec0ff */
[----:B------:R-:W-:Y:S01]  /*81a0*/  UIADD3 UR4, UR4, -0x80, URZ ;  /* 0xffffff8004047890 */ /* 0x000fe2000fffe03f */
[----:B------:R-:W-:Y:S01]  /*81b0*/  LOP3.LUT R6, R3, 0x800, R6, 0xf8, !PT ;  /* 0x0000080003067812 */ /* 0x000fe200078ef806 */
[----:B------:R-:W-:Y:S01]  /*81c0*/  IMAD.SHL.U32 R3, R10, 0x20, RZ ;  /* 0x000000200a037824 */ /* 0x000fe200078e00ff */
[----:B------:R-:W-:Y:S01]  /*81d0*/  LOP3.LUT R7, R5, 0x10, R10, 0xf8, !PT ;  /* 0x0000001005077812 */ /* 0x000fe200078ef80a */
[----:B------:R-:W-:Y:S01]  /*81e0*/  ULEA.HI.SX32 UR44, UR6, 0xfffffffe, 0x19 ;  /* 0xfffffffe062c7891 */ /* 0x000fe2000f8fca3f */
[----:B------:R-:W-:-:S02]  /*81f0*/  LOP3.LUT R8, R2, 0x90, RZ, 0xc0, !PT ;  /* 0x0000009002087812 */ /* 0x000fc400078ec0ff */
[----:B------:R-:W-:Y:S02]  /*8200*/  LOP3.LUT R5, R3, 0x80, RZ, 0xc0, !PT ;  /* 0x0000008003057812 */ /* 0x000fe400078ec0ff */
[----:B------:R-:W-:Y:S01]  /*8210*/  LOP3.LUT R7, R7, 0x380, R4, 0xf8, !PT ;  /* 0x0000038007077812 */ /* 0x000fe200078ef804 */
[----:B------:R-:W-:Y:S01]  /*8220*/  IMAD.SHL.U32 R4, R10, 0x4, RZ ;  /* 0x000000040a047824 */ /* 0x000fe200078e00ff */
[----:B------:R-:W-:Y:S02]  /*8230*/  LOP3.LUT R5, R5, 0x10, R0, 0xf8, !PT ;  /* 0x0000001005057812 */ /* 0x000fe400078ef800 */
[----:B------:R-:W-:Y:S02]  /*8240*/  LOP3.LUT R3, R3, 0x360, RZ, 0xc0, !PT ;  /* 0x0000036003037812 */ /* 0x000fe400078ec0ff */
[----:B------:R-:W-:Y:S02]  /*8250*/  LOP3.LUT R4, R5, 0x10, R4, 0x78, !PT ;  /* 0x0000001005047812 */ /* 0x000fe400078e7804 */
[----:B------:R-:W-:-:S02]  /*8260*/  LOP3.LUT R3, R3, 0x400, R2, 0xf8, !PT ;  /* 0x0000040003037812 */ /* 0x000fc400078ef802 */
[----:B------:R-:W-:Y:S02]  /*8270*/  LOP3.LUT R9, R8, 0x10, R9, 0x78, !PT ;  /* 0x0000001008097812 */ /* 0x000fe400078e7809 */
[----:B------:R-:W-:Y:S02]  /*8280*/  LOP3.LUT R3, R3, R4, RZ, 0xfc, !PT ;  /* 0x0000000403037212 */ /* 0x000fe400078efcff */
[----:B------:R-:W-:Y:S02]  /*8290*/  LOP3.LUT R5, R2, 0x10, RZ, 0xc0, !PT ;  /* 0x0000001002057812 */ /* 0x000fe400078ec0ff */
[--C-:B------:R-:W-:Y:S01]  /*82a0*/  LOP3.LUT R7, R7, 0x70, R2.reuse, 0x78, !PT ;  /* 0x0000007007077812 */ /* 0x100fe200078e7802 */
[----:B------:R0:W-:Y:S01]  /*82b0*/  STL [R1+0x4], R3 ;  /* 0x0000040301007387 */ /* 0x0001e20000100800 */
[----:B------:R-:W-:Y:S02]  /*82c0*/  LOP3.LUT R25, R9, 0x760, R2, 0xf8, !PT ;  /* 0x0000076009197812 */ /* 0x000fe400078ef802 */
[----:B------:R-:W-:-:S02]  /*82d0*/  LOP3.LUT R2, R5, 0x20, RZ, 0xfc, !PT ;  /* 0x0000002005027812 */ /* 0x000fc400078efcff */
[----:B------:R-:W-:Y:S02]  /*82e0*/  LOP3.LUT P0, RZ, R10, 0x4, RZ, 0xc0, !PT ;  /* 0x000000040aff7812 */ /* 0x000fe4000780c0ff */
[----:B------:R-:W-:Y:S02]  /*82f0*/  MOV R4, 0x40 ;  /* 0x0000004000047802 */ /* 0x000fe40000000f00 */
[----:B------:R-:W-:Y:S01]  /*8300*/  ISETP.GE.AND P3, PT, R2, UR7, PT ;  /* 0x0000000702007c0c */ /* 0x000fe2000bf66270 */
[----:B0-----:R-:W-:Y:S01]  /*8310*/  IMAD.SHL.U32 R3, R10, 0x40, RZ ;  /* 0x000000400a037824 */ /* 0x001fe200078e00ff */
[----:B------:R-:W-:Y:S02]  /*8320*/  LOP3.LUT R29, R6, R7, RZ, 0xfc, !PT ;  /* 0x00000007061d7212 */ /* 0x000fe400078efcff */
[----:B------:R-:W-:Y:S02]  /*8330*/  SEL R4, R4, 0xffffffc0, !P0 ;  /* 0xffffffc004047807 */ /* 0x000fe40004000000 */
[----:B------:R-:W-:-:S02]  /*8340*/  LOP3.LUT R3, R3, 0x40, RZ, 0xc0, !PT ;  /* 0x0000004003037812 */ /* 0x000fc400078ec0ff */
[----:B------:R-:W-:Y:S01]  /*8350*/  LOP3.LUT R7, R0, 0x3f, RZ, 0xc0, !PT ;  /* 0x0000003f00077812 */ /* 0x000fe200078ec0ff */
[----:B------:R0:W-:Y:S01]  /*8360*/  STL [R1], R4 ;  /* 0x0000000401007387 */ /* 0x0001e20000100800 */
[----:B------:R-:W-:Y:S01]  /*8370*/  LOP3.LUT R6, R3, 0x3f, R0, 0xf8, !PT ;  /* 0x0000003f03067812 */ /* 0x000fe200078ef800 */
[----:B------:R-:W-:Y:S01]  /*8380*/  IMAD.U32 R0, RZ, RZ, UR4 ;  /* 0x00000004ff007e24 */ /* 0x000fe2000f8e00ff */
[----:B------:R-:W-:Y:S02]  /*8390*/  ISETP.GE.AND P1, PT, R5, UR7, PT ;  /* 0x0000000705007c0c */ /* 0x000fe4000bf26270 */
[----:B------:R-:W-:Y:S02]  /*83a0*/  @P3 LOP3.LUT R16, R16, 0x4, RZ, 0xfc, !PT ;  /* 0x0000000410103812 */ /* 0x000fe400078efcff */
[----:B------:R-:W-:Y:S02]  /*83b0*/  ISETP.GE.AND P2, PT, R2, UR7, PT ;  /* 0x0000000702007c0c */ /* 0x000fe4000bf46270 */
[----:B------:R-:W-:-:S02]  /*83c0*/  LOP3.LUT R16, R16, 0xffffefff, RZ, 0xc0, !PT ;  /* 0xffffefff10107812 */ /* 0x000fc400078ec0ff */
[----:B0-----:R-:W-:Y:S01]  /*83d0*/  IADD3 R4, -R7, UR40, -R0 ;  /* 0x0000002807047c10 */ /* 0x001fe2000fffe900 */
[----:B------:R-:W-:Y:S01]  /*83e0*/  VIADD R7, R25, UR43 ;  /* 0x0000002b19077c36 */ /* 0x000fe20008000000 */
[----:B------:R-:W-:Y:S02]  /*83f0*/  LOP3.LUT R3, R5, 0x40, RZ, 0xfc, !PT ;  /* 0x0000004005037812 */ /* 0x000fe400078efcff */
[C---:B------:R-:W-:Y:S01]  /*8400*/  ISETP.LT.OR P3, PT, R4.reuse, 0x1, P1 ;  /* 0x000000010400780c */ /* 0x040fe20000f61670 */
[----:B------:R0:W-:Y:S01]  /*8410*/  STL [R1+0x8], R4 ;  /* 0x0000080401007387 */ /* 0x0001e20000100800 */
[C---:B------:R-:W-:Y:S02]  /*8420*/  ISETP.LT.OR P4, PT, R4.reuse, 0x41, P1 ;  /* 0x000000410400780c */ /* 0x040fe40000f81670 */
[----:B------:R-:W-:Y:S02]  /*8430*/  ISETP.LT.OR P1, PT, R4, 0x1, P2 ;  /* 0x000000010400780c */ /* 0x000fe40001721670 */
[----:B------:R-:W-:-:S02]  /*8440*/  ISETP.GE.AND P0, PT, R3, UR7, PT ;  /* 0x0000000703007c0c */ /* 0x000fc4000bf06270 */
[----:B------:R-:W-:-:S05]  /*8450*/  LOP3.LUT R0, R6, UR4, RZ, 0xfc, !PT ;  /* 0x0000000406007c12 */ /* 0x000fca000f8efcff */
[----:B------:R-:W-:Y:S01]  /*8460*/  @P3 LOP3.LUT R16, R16, 0x1000, RZ, 0xfc, !PT ;  /* 0x0000100010103812 */ /* 0x000fe200078efcff */
[----:B------:R0:W-:Y:S01]  /*8470*/  STL [R1+0xc], R0 ;  /* 0x00000c0001007387 */ /* 0x0001e20000100800 */
[----:B------:R-:W-:Y:S02]  /*8480*/  ISETP.LT.OR P3, PT, R4, 0x41, P2 ;  /* 0x000000410400780c */ /* 0x000fe40001761670 */
[----:B------:R-:W-:Y:S02]  /*8490*/  LOP3.LUT R16, R16, 0xffff7fff, RZ, 0xc0, !PT ;  /* 0xffff7fff10107812 */ /* 0x000fe400078ec0ff */
[----:B------:R-:W-:Y:S02]  /*84a0*/  ISETP.LT.OR P2, PT, R4, 0x1, P0 ;  /* 0x000000010400780c */ /* 0x000fe40000741670 */
[----:B------:R-:W-:-:S04]  /*84b0*/  @P4 LOP3.LUT R16, R16, 0x8000, RZ, 0xfc, !PT ;  /* 0x0000800010104812 */ /* 0x000fc800078efcff */
[----:B------:R-:W-:-:S04]  /*84c0*/  LOP3.LUT R16, R16, 0xfffff7ff, RZ, 0xc0, !PT ;  /* 0xfffff7ff10107812 */ /* 0x000fc800078ec0ff */
[----:B------:R-:W-:Y:S02]  /*84d0*/  @P1 LOP3.LUT R16, R16, 0x800, RZ, 0xfc, !PT ;  /* 0x0000080010101812 */ /* 0x000fe400078efcff */
[----:B------:R-:W-:Y:S02]  /*84e0*/  ISETP.LT.OR P1, PT, R4, 0x41, P0 ;  /* 0x000000410400780c */ /* 0x000fe40000721670 */
[----:B------:R-:W-:Y:S02]  /*84f0*/  LOP3.LUT R16, R16, 0xffffbfff, RZ, 0xc0, !PT ;  /* 0xffffbfff10107812 */ /* 0x000fe400078ec0ff */
[----:B------:R-:W-:Y:S02]  /*8500*/  ISETP.GE.AND P0, PT, R2, UR8, PT ;  /* 0x0000000802007c0c */ /* 0x000fe4000bf06270 */
[----:B------:R-:W-:-:S04]  /*8510*/  @P3 LOP3.LUT R16, R16, 0x4000, RZ, 0xfc, !PT ;  /* 0x0000400010103812 */ /* 0x000fc800078efcff */
[----:B------:R-:W-:-:S04]  /*8520*/  LOP3.LUT R16, R16, 0xfffffbff, RZ, 0xc0, !PT ;  /* 0xfffffbff10107812 */ /* 0x000fc800078ec0ff */
[----:B------:R-:W-:Y:S02]  /*8530*/  @P2 LOP3.LUT R16, R16, 0x400, RZ, 0xfc, !PT ;  /* 0x0000040010102812 */ /* 0x000fe400078efcff */
[----:B------:R-:W-:Y:S02]  /*8540*/  ISETP.GE.AND P2, PT, R3, UR7, PT ;  /* 0x0000000703007c0c */ /* 0x000fe4000bf46270 */
[----:B------:R-:W-:-:S04]  /*8550*/  LOP3.LUT R16, R16, 0xffffdfff, RZ, 0xc0, !PT ;  /* 0xffffdfff10107812 */ /* 0x000fc800078ec0ff */
[----:B------:R-:W-:Y:S02]  /*8560*/  @P1 LOP3.LUT R16, R16, 0x2000, RZ, 0xfc, !PT ;  /* 0x0000200010101812 */ /* 0x000fe400078efcff */
[----:B------:R-:W-:Y:S02]  /*8570*/  ISETP.GE.AND P1, PT, R3, UR8, PT ;  /* 0x0000000803007c0c */ /* 0x000fe4000bf26270 */
[----:B------:R-:W-:-:S04]  /*8580*/  LOP3.LUT R16, R16, 0xfffffeff, RZ, 0xc0, !PT ;  /* 0xfffffeff10107812 */ /* 0x000fc800078ec0ff */
[----:B------:R-:W-:Y:S02]  /*8590*/  @P0 LOP3.LUT R16, R16, 0x100, RZ, 0xfc, !PT ;  /* 0x0000010010100812 */ /* 0x000fe400078efcff */
[----:B------:R-:W-:Y:S02]  /*85a0*/  ISETP.GE.AND P0, PT, R4, 0x1, PT ;  /* 0x000000010400780c */ /* 0x000fe40003f06270 */
[----:B------:R-:W-:-:S04]  /*85b0*/  LOP3.LUT R16, R16, 0xfffffffd, RZ, 0xc0, !PT ;  /* 0xfffffffd10107812 */ /* 0x000fc800078ec0ff */
[----:B------:R-:W-:Y:S02]  /*85c0*/  @P2 LOP3.LUT R16, R16, 0x2, RZ, 0xfc, !PT ;  /* 0x0000000210102812 */ /* 0x000fe400078efcff */
[----:B------:R-:W-:Y:S02]  /*85d0*/  ISETP.GE.AND P2, PT, R4, 0x41, PT ;  /* 0x000000410400780c */ /* 0x000fe40003f46270 */
[----:B------:R-:W-:-:S04]  /*85e0*/  LOP3.LUT R16, R16, 0xffffff7f, RZ, 0xc0, !PT ;  /* 0xffffff7f10107812 */ /* 0x000fc800078ec0ff */
[----:B------:R-:W-:Y:S02]  /*85f0*/  @P1 LOP3.LUT R16, R16, 0x80, RZ, 0xfc, !PT ;  /* 0x0000008010101812 */ /* 0x000fe400078efcff */
[----:B------:R-:W-:Y:S02]  /*8600*/  ISETP.GE.AND P1, PT, R5, UR7, PT ;  /* 0x0000000705007c0c */ /* 0x000fe4000bf26270 */
[----:B------:R-:W-:-:S04]  /*8610*/  LOP3.LUT R16, R16, 0xffffffdf, RZ, 0xc0, !PT ;  /* 0xffffffdf10107812 */ /* 0x000fc800078ec0ff */
[----:B------:R-:W-:Y:S02]  /*8620*/  @P0 LOP3.LUT R16, R16, 0x20, RZ, 0xfc, !PT ;  /* 0x0000002010100812 */ /* 0x000fe400078efcff */
[----:B------:R-:W-:Y:S02]  /*8630*/  ISETP.GE.AND P0, PT, R5, UR8, PT ;  /* 0x0000000805007c0c */ /* 0x000fe4000bf06270 */
[----:B------:R-:W-:-:S04]  /*8640*/  LOP3.LUT R16, R16, 0xffffffbf, RZ, 0xc0, !PT ;  /* 0xffffffbf10107812 */ /* 0x000fc800078ec0ff */
[----:B------:R-:W-:-:S04]  /*8650*/  @P2 LOP3.LUT R16, R16, 0x40, RZ, 0xfc, !PT ;  /* 0x0000004010102812 */ /* 0x000fc800078efcff */
[----:B------:R-:W-:-:S04]  /*8660*/  LOP3.LUT R16, R16, 0xfffffdff, RZ, 0xc0, !PT ;  /* 0xfffffdff10107812 */ /* 0x000fc800078ec0ff */
[----:B------:R-:W-:-:S04]  /*8670*/  LOP3.LUT R16, R16, 0xfffffff7, RZ, 0xc0, !PT ;  /* 0xfffffff710107812 */ /* 0x000fc800078ec0ff */
[----:B------:R-:W-:-:S04]  /*8680*/  @P1 LOP3.LUT R16, R16, 0x8, RZ, 0xfc, !PT ;  /* 0x0000000810101812 */ /* 0x000fc800078efcff */
[----:B0-----:R-:W-:-:S07]  /*8690*/  @P0 LOP3.LUT R16, R16, 0x200, RZ, 0xfc, !PT ;  /* 0x0000020010100812 */ /* 0x001fce00078efcff */
.L_x_88:
[----:B------:R-:W-:Y:S01]  /*86a0*/  ULDC UR4, c[0x0][0xc38] ;  /* 0x00030e0000047ab9 */ /* 0x000fe20000000800 */
[----:B------:R-:W-:Y:S01]  /*86b0*/  ULDC.64 UR8, c[0x0][0xa28] ;  /* 0x00028a0000087ab9 */ /* 0x000fe20000000a00 */
[----:B------:R-:W-:Y:S01]  /*86c0*/  UISETP.NE.AND UP0, UPT, UR4, 0x1, UPT ;  /* 0x000000010400788c */ /* 0x000fe2000bf05270 */
[----:B------:R-:W-:Y:S01]  /*86d0*/  ISETP.NE.U32.AND P0, PT, RZ, UR8, PT ;  /* 0x00000008ff007c0c */ /* 0x000fe2000bf05070 */
[----:B------:R-:W-:Y:S01]  /*86e0*/  UMOV UR45, UR39 ;  /* 0x00000027002d7c82 */ /* 0x000fe20008000000 */
[----:B------:R-:W-:Y:S01]  /*86f0*/  ULDC UR4, c[0x0][0xc44] ;  /* 0x0003110000047ab9 */ /* 0x000fe20000000800 */
[----:B------:R-:W-:Y:S01]  /*8700*/  UIADD3 UR11, UR43, 0x13800, URZ ;  /* 0x000138002b0b7890 */ /* 0x000fe2000fffe03f */
[----:B------:R-:W-:Y:S01]  /*8710*/  ISETP.NE.AND.EX P0, PT, RZ, UR9, PT, P0 ;  /* 0x00000009ff007c0c */ /* 0x000fe2000bf05300 */
[----:B------:R-:W-:Y:S01]  /*8720*/  UISETP.NE.AND UP1, UPT, UR4, 0x1, UPT ;  /* 0x000000010400788c */ /* 0x000fe2000bf25270 */
[----:B------:R-:W-:-:S04]  /*8730*/  IMAD.MOV.U32 R28, RZ, RZ, RZ ;  /* 0x000000ffff1c7224 */ /* 0x000fc800078e00ff */
[----:B------:R-:W-:Y:S01]  /*8740*/  @UP0 ULDC UR4, c[0x0][0xc3c] ;  /* 0x00030f0000040ab9 */ /* 0x000fe20000000800 */
[----:B------:R-:W-:Y:S01]  /*8750*/  @UP0 ULDC UR10, c[0x0][0xc40] ;  /* 0x00031000000a0ab9 */ /* 0x000fe20000000800 */
[----:B------:R-:W-:-:S04]  /*8760*/  UIMAD.WIDE.U32 UR4, UR39, UR4, URZ ;  /* 0x00000004270472a5 */ /* 0x000fc8000f8e003f */
[----:B------:R-:W-:Y:S01]  /*8770*/  @UP0 USHF.R.U32.HI UR45, URZ, UR10, UR5 ;  /* 0x0000000a3f2d0299 */ /* 0x000fe20008011605 */
[----:B------:R-:W-:Y:S01]  /*8780*/  @UP1 ULDC.64 UR6, c[0x0][0xc48] ;  /* 0x0003120000061ab9 */ /* 0x000fe20000000a00 */
[----:B------:R-:W-:Y:S02]  /*8790*/  ULOP3.LUT UP0, URZ, UR11, 0x9f, URZ, 0xc0, !UPT ;  /* 0x0000009f0b3f7892 */ /* 0x000fe4000f80c03f */
[----:B------:R-:W-:-:S03]  /*87a0*/  UIMAD.WIDE.U32 UR4, UR45, UR6, URZ ;  /* 0x000000062d0472a5 */ /* 0x000fc6000f8e003f */
[----:B------:R-:W-:Y:S01]  /*87b0*/  UMOV UR46, UR45 ;  /* 0x0000002d002e7c82 */ /* 0x000fe20008000000 */
[----:B------:R-:W-:Y:S01]  /*87c0*/  @UP1 USHF.R.U32.HI UR46, URZ, UR7, UR5 ;  /* 0x000000073f2e1299 */ /* 0x000fe20008011605 */
[----:B-1----:R-:W-:Y:S11]  /*87d0*/  @!P0 BRA `(.L_x_37) ;  /* 0x0000000000148947 */ /* 0x002ff60003800000 */
[----:B------:R-:W-:Y:S02]  /*87e0*/  ULDC.64 UR4, c[0x0][0xa28] ;  /* 0x00028a0000047ab9 */ /* 0x000fe40000000a00 */
[----:B------:R-:W-:-:S06]  /*87f0*/  UIMAD.WIDE UR4, UR46, 0x4, UR4 ;  /* 0x000000042e0478a5 */ /* 0x000fcc000f8e0204 */
[----:B------:R-:W-:Y:S01]  /*8800*/  MOV R2, UR4 ;  /* 0x0000000400027c02 */ /* 0x000fe20008000f00 */
[----:B------:R-:W-:-:S05]  /*8810*/  IMAD.U32 R3, RZ, RZ, UR5 ;  /* 0x00000005ff037e24 */ /* 0x000fca000f8e00ff */
[----:B------:R0:W5:Y:S02]  /*8820*/  LDG.E R28, desc[UR36][R2.64] ;  /* 0x00000024021c7981 */ /* 0x000164000c1e1900 */
.L_x_37:
[----:B------:R-:W-:-:S13]  /*8830*/  PLOP3.LUT P0, PT, PT, PT, UP0, 0x80, 0x0 ;  /* 0x000000000000781c */ /* 0x000fda0003f0f008 */
[----:B------:R-:W-:Y:S05]  /*8840*/  @!P0 BRA `(.L_x_38) ;  /* 0x0000000000408947 */ /* 0x000fea0003800000 */
[----:B0-----:R-:W-:Y:S01]  /*8850*/  MOV R2, 0x0 ;  /* 0x0000000000027802 */ /* 0x001fe20000000f00 */
[----:B------:R-:W-:Y:S01]  /*8860*/  ULDC.64 UR6, c[0x4][0x98] ;  /* 0x0100260000067ab9 */ /* 0x000fe20000000a00 */
[----:B------:R-:W-:Y:S01]  /*8870*/  ULDC.64 UR8, c[0x4][0xa0] ;  /* 0x0100280000087ab9 */ /* 0x000fe20000000a00 */
[----:B------:R-:W-:Y:S01]  /*8880*/  ULDC.64 UR4, c[0x4][0x8] ;  /* 0x0100020000047ab9 */ /* 0x000fe20000000a00 */
[----:B------:R-:W-:Y:S01]  /*8890*/  IMAD.U32 R4, RZ, RZ, UR6 ;  /* 0x00000006ff047e24 */ /* 0x000fe2000f8e00ff */
[----:B------:R-:W-:Y:S01]  /*88a0*/  MOV R10, UR4 ;  /* 0x00000004000a7c02 */ /* 0x000fe20008000f00 */
[----:B------:R-:W0:Y:S01]  /*88b0*/  LDC.64 R2, c[0x4][R2] ;  /* 0x0100000002027b82 */ /* 0x000e220000000a00 */
[----:B------:R-:W-:Y:S02]  /*88c0*/  IMAD.U32 R5, RZ, RZ, UR7 ;  /* 0x00000007ff057e24 */ /* 0x000fe4000f8e00ff */
[----:B------:R-:W-:Y:S02]  /*88d0*/  IMAD.U32 R6, RZ, RZ, UR8 ;  /* 0x00000008ff067e24 */ /* 0x000fe4000f8e00ff */
[----:B------:R-:W-:-:S02]  /*88e0*/  IMAD.U32 R7, RZ, RZ, UR9 ;  /* 0x00000009ff077e24 */ /* 0x000fc4000f8e00ff */
[----:B------:R-:W-:Y:S02]  /*88f0*/  IMAD.U32 R11, RZ, RZ, UR5 ;  /* 0x00000005ff0b7e24 */ /* 0x000fe4000f8e00ff */
[----:B------:R-:W-:Y:S02]  /*8900*/  IMAD.MOV.U32 R8, RZ, RZ, 0x70 ;  /* 0x00000070ff087424 */ /* 0x000fe400078e00ff */
[----:B------:R-:W-:Y:S02]  /*8910*/  IMAD.MOV.U32 R12, RZ, RZ, 0x1 ;  /* 0x00000001ff0c7424 */ /* 0x000fe400078e00ff */
[----:B------:R-:W-:-:S07]  /*8920*/  IMAD.MOV.U32 R13, RZ, RZ, RZ ;  /* 0x000000ffff0d7224 */ /* 0x000fce00078e00ff */
[----:B------:R-:W-:-:S07]  /*8930*/  LEPC R20, `(.L_x_38) ;  /* 0x000000001014794e */ /* 0x000fce0000000000 */
[----:B0----5:R-:W-:Y:S05]  /*8940*/  CALL.ABS.NOINC R2 ;  /* 0x0000000002007343 */ /* 0x021fea0003c00000 */
.L_x_38:
[----:B------:R-:W-:Y:S01]  /*8950*/  UIADD3 UR4, UR43, 0x9000, URZ ;  /* 0x000090002b047890 */ /* 0x000fe2000fffe03f */
[----:B------:R-:W-:-:S05]  /*8960*/  LOP3.LUT R16, R16, 0xfffffffe, RZ, 0xc0, !PT ;  /* 0xfffffffe10107812 */ /* 0x000fca00078ec0ff */
[----:B------:R-:W-:-:S05]  /*8970*/  IMAD.U32 R17, RZ, RZ, UR4 ;  /* 0x00000004ff117e24 */ /* 0x000fca000f8e00ff */
[----:B------:R-:W-:-:S13]  /*8980*/  LOP3.LUT P0, RZ, R17, 0x9f, RZ, 0xc0, !PT ;  /* 0x0000009f11ff7812 */ /* 0x000fda000780c0ff */
[----:B------:R-:W-:Y:S01]  /*8990*/  @P0 LOP3.LUT R16, R16, 0x1, RZ, 0xfc, !PT ;  /* 0x0000000110100812 */ /* 0x000fe200078efcff */
[----:B------:R-:W-:Y:S06]  /*89a0*/  @!P0 BRA `(.L_x_39) ;  /* 0x0000000000408947 */ /* 0x000fec0003800000 */
[----:B0-----:R-:W-:Y:S01]  /*89b0*/  MOV R2, 0x0 ;  /* 0x0000000000027802 */ /* 0x001fe20000000f00 */
[----:B------:R-:W-:Y:S01]  /*89c0*/  ULDC.64 UR6, c[0x4][0x98] ;  /* 0x0100260000067ab9 */ /* 0x000fe20000000a00 */
[----:B------:R-:W-:Y:S01]  /*89d0*/  ULDC.64 UR8, c[0x4][0xa0] ;  /* 0x0100280000087ab9 */ /* 0x000fe20000000a00 */
[----:B------:R-:W-:Y:S01]  /*89e0*/  ULDC.64 UR4, c[0x4][0x10] ;  /* 0x0100040000047ab9 */ /* 0x000fe20000000a00 */
[----:B------:R-:W-:Y:S01]  /*89f0*/  MOV R4, UR6 ;  /* 0x0000000600047c02 */ /* 0x000fe20008000f00 */
[----:B------:R-:W-:Y:S01]  /*8a00*/  IMAD.U32 R5, RZ, RZ, UR7 ;  /* 0x00000007ff057e24 */ /* 0x000fe2000f8e00ff */
[----:B------:R-:W0:Y:S01]  /*8a10*/  LDC.64 R2, c[0x4][R2] ;  /* 0x0100000002027b82 */ /* 0x000e220000000a00 */
[----:B------:R-:W-:Y:S01]  /*8a20*/  IMAD.U32 R6, RZ, RZ, UR8 ;  /* 0x00000008ff067e24 */ /* 0x000fe2000f8e00ff */
[----:B------:R-:W-:Y:S01]  /*8a30*/  MOV R8, 0x70 ;  /* 0x0000007000087802 */ /* 0x000fe20000000f00 */
[----:B------:R-:W-:Y:S02]  /*8a40*/  IMAD.U32 R7, RZ, RZ, UR9 ;  /* 0x00000009ff077e24 */ /* 0x000fe4000f8e00ff */
[----:B------:R-:W-:-:S02]  /*8a50*/  IMAD.U32 R10, RZ, RZ, UR4 ;  /* 0x00000004ff0a7e24 */ /* 0x000fc4000f8e00ff */
[----:B------:R-:W-:Y:S02]  /*8a60*/  IMAD.U32 R11, RZ, RZ, UR5 ;  /* 0x00000005ff0b7e24 */ /* 0x000fe4000f8e00ff */
[----:B------:R-:W-:Y:S02]  /*8a70*/  IMAD.MOV.U32 R12, RZ, RZ, 0x1 ;  /* 0x00000001ff0c7424 */ /* 0x000fe400078e00ff */
[----:B------:R-:W-:-:S07]  /*8a80*/  IMAD.MOV.U32 R13, RZ, RZ, RZ ;  /* 0x000000ffff0d7224 */ /* 0x000fce00078e00ff */
[----:B------:R-:W-:-:S07]  /*8a90*/  LEPC R20, `(.L_x_39) ;  /* 0x000000001014794e */ /* 0x000fce0000000000 */
[----:B0----5:R-:W-:Y:S05]  /*8aa0*/  CALL.ABS.NOINC R2 ;  /* 0x0000000002007343 */ /* 0x021fea0003c00000 */
.L_x_39:
[----:B------:R-:W-:-:S04]  /*8ab0*/  UIADD3 UR4, UR43, 0x3000, URZ ;  /* 0x000030002b047890 */ /* 0x000fc8000fffe03f */
[----:B------:R-:W-:-:S06]  /*8ac0*/  ULOP3.LUT UP0, URZ, UR4, 0x3ff, URZ, 0xc0, !UPT ;  /* 0x000003ff043f7892 */ /* 0x000fcc000f80c03f */
        /* <DEDUP_REMOVED lines=18> */
.L_x_40:
[----:B------:R-:W-:-:S13]  /*8bf0*/  LOP3.LUT P6, RZ, R17, 0x9f, RZ, 0xc0, !PT ;  /* 0x0000009f11ff7812 */ /* 0x000fda00078cc0ff */
[----:B------:R-:W-:Y:S05]  /*8c00*/  @!P6 BRA `(.L_x_41) ;  /* 0x000000000040e947 */ /* 0x000fea0003800000 */
        /* <DEDUP_REMOVED lines=16> */
.L_x_41:
[----:B------:R-:W-:Y:S01]  /*8d10*/  ULDC.64 UR4, c[0x0][0x9f8] ;  /* 0x00027e0000047ab9 */ /* 0x000fe20000000a00 */
[----:B------:R-:W-:Y:S01]  /*8d20*/  IMAD.U32 R23, RZ, RZ, UR46 ;  /* 0x0000002eff177e24 */ /* 0x000fe2000f8e00ff */
[----:B------:R-:W-:Y:S01]  /*8d30*/  UISETP.NE.U32.AND UP0, UPT, UR4, URZ, UPT ;  /* 0x0000003f0400728c */ /* 0x000fe2000bf05070 */
[----:B------:R-:W1:Y:S03]  /*8d40*/  LDC R9, c[0x0][0x430] ;  /* 0x00010c00ff097b82 */ /* 0x000e660000000800 */
[----:B------:R-:W-:-:S06]  /*8d50*/  UISETP.NE.AND.EX UP0, UPT, UR5, URZ, UPT, UP0 ;  /* 0x0000003f0500728c */ /* 0x000fcc000bf05300 */
[----:B------:R-:W-:-:S05]  /*8d60*/  PLOP3.LUT P0, PT, PT, PT, UP0, 0x80, 0x0 ;  /* 0x000000000000781c */ /* 0x000fca0003f0f008 */
[----:B------:R-:W-:Y:S02]  /*8d70*/  @UP0 ULDC.64 UR4, c[0x0][0x9f8] ;  /* 0x00027e0000040ab9 */ /* 0x000fe40000000a00 */
[----:B------:R-:W-:-:S06]  /*8d80*/  @UP0 UIMAD.WIDE UR4, UR46, 0x4, UR4 ;  /* 0x000000042e0408a5 */ /* 0x000fcc000f8e0204 */
[----:B0-----:R-:W-:Y:S02]  /*8d90*/  IMAD.U32 R2, RZ, RZ, UR4 ;  /* 0x00000004ff027e24 */ /* 0x001fe4000f8e00ff */
[----:B------:R-:W-:-:S05]  /*8da0*/  IMAD.U32 R3, RZ, RZ, UR5 ;  /* 0x00000005ff037e24 */ /* 0x000fca000f8e00ff */
[----:B------:R0:W5:Y:S01]  /*8db0*/  @P0 LDG.E R23, desc[UR36][R2.64] ;  /* 0x0000002402170981 */ /* 0x000162000c1e1900 */
[----:B------:R-:W-:-:S03]  /*8dc0*/  UMOV UR4, 0xffffffff ;  /* 0xffffffff00047882 */ /* 0x000fc60000000000 */
[----:B------:R-:W-:Y:S05]  /*8dd0*/  BRA.DIV UR4, `(.L_x_42) ;  /* 0x0000002e04c07947 */ /* 0x000fea000b800000 */
.L_x_105:
[----:B0-----:R-:W2:Y:S01]  /*8de0*/  LDL R2, [R1+0xc] ;  /* 0x00000c0001027983 */ /* 0x001ea20000100800 */
[----:B-1----:R-:W-:Y:S02]  /*8df0*/  ISETP.NE.AND P1, PT, R9, 0x1, PT ;  /* 0x000000010900780c */ /* 0x002fe40003f25270 */
[----:B-----5:R-:W-:Y:S02]  /*8e00*/  SHF.R.S32.HI R27, RZ, 0x1f, R23 ;  /* 0x0000001fff1b7819 */ /* 0x020fe40000011417 */
[----:B------:R-:W-:-:S09]  /*8e10*/  LOP3.LUT R16, R16, 0xffffffef, RZ, 0xc0, !PT ;  /* 0xffffffef10107812 */ /* 0x000fd200078ec0ff */
[----:B------:R-:W0:Y:S01]  /*8e20*/  @P1 LDC R3, c[0x0][0x434] ;  /* 0x00010d00ff031b82 */ /* 0x000e220000000800 */
[----:B------:R-:W-:-:S07]  /*8e30*/  @P1 LOP3.LUT R16, R16, 0x10, RZ, 0xfc, !PT ;  /* 0x0000001010101812 */ /* 0x000fce00078efcff */
[----:B------:R-:W1:Y:S01]  /*8e40*/  @P1 LDC R5, c[0x0][0x438] ;  /* 0x00010e00ff051b82 */ /* 0x000e620000000800 */
[----:B------:R-:W-:Y:S02]  /*8e50*/  IADD3 R17, RZ, -UR46, RZ ;  /* 0x8000002eff117c10 */ /* 0x000fe4000fffe0ff */
[----:B------:R-:W-:Y:S02]  /*8e60*/  LOP3.LUT R16, R16, 0xfffffffe, RZ, 0xc0, !PT ;  /* 0xfffffffe10107812 */ /* 0x000fe400078ec0ff */
[C---:B--2---:R-:W-:Y:S02]  /*8e70*/  ISETP.GE.AND P0, PT, R2.reuse, UR40, PT ;  /* 0x0000002802007c0c */ /* 0x044fe4000bf06270 */
[----:B------:R-:W-:-:S05]  /*8e80*/  IADD3 R0, R2, R28, RZ ;  /* 0x0000001c02007210 */ /* 0x000fca0007ffe0ff */
[----:B0-----:R-:W-:-:S04]  /*8e90*/  @P1 IMAD.HI.U32 R2, R0, R3, RZ ;  /* 0x0000000300021227 */ /* 0x001fc800078e00ff */
[----:B------:R-:W-:Y:S01]  /*8ea0*/  IMAD.MOV.U32 R8, RZ, RZ, R0 ;  /* 0x000000ffff087224 */ /* 0x000fe200078e0000 */
[----:B-1----:R-:W-:Y:S01]  /*8eb0*/  @P1 SHF.R.U32.HI R8, RZ, R5, R2 ;  /* 0x00000005ff081219 */ /* 0x002fe20000011602 */
[----:B------:R-:W0:Y:S03]  /*8ec0*/  @!P0 LDC.64 R6, c[0x0][0x428] ;  /* 0x00010a00ff068b82 */ /* 0x000e260000000a00 */
[----:B------:R-:W-:-:S05]  /*8ed0*/  @!P0 SHF.R.S32.HI R3, RZ, 0x1f, R8 ;  /* 0x0000001fff038819 */ /* 0x000fca0000011408 */
[----:B------:R-:W1:Y:S01]  /*8ee0*/  @!P0 LDC.64 R4, c[0x0][0x418] ;  /* 0x00010600ff048b82 */ /* 0x000e620000000a00 */
[----:B0-----:R-:W-:-:S04]  /*8ef0*/  @!P0 IMAD R2, R27, R6, RZ ;  /* 0x000000061b028224 */ /* 0x001fc800078e02ff */
[----:B------:R-:W-:Y:S02]  /*8f00*/  @!P0 IMAD R7, R23, R7, R2 ;  /* 0x0000000717078224 */ /* 0x000fe400078e0202 */
[----:B------:R-:W-:-:S04]  /*8f10*/  @!P0 IMAD.MOV.U32 R2, RZ, RZ, R8 ;  /* 0x000000ffff028224 */ /* 0x000fc800078e0008 */
[----:B------:R-:W-:-:S04]  /*8f20*/  @!P0 IMAD.WIDE.U32 R2, R23, R6, R2 ;  /* 0x0000000617028225 */ /* 0x000fc800078e0002 */
[----:B------:R-:W-:Y:S01]  /*8f30*/  @!P0 IMAD.IADD R3, R3, 0x1, R7 ;  /* 0x0000000103038824 */ /* 0x000fe200078e0207 */
[----:B-1----:R-:W-:-:S04]  /*8f40*/  @!P0 LEA R6, P1, R2, R4, 0x2 ;  /* 0x0000000402068211 */ /* 0x002fc800078210ff */
[----:B------:R-:W-:Y:S01]  /*8f50*/  @!P0 LEA.HI.X R7, R2, R5, R3, 0x2, P1 ;  /* 0x0000000502078211 */ /* 0x000fe200008f1403 */
[----:B------:R-:W-:Y:S01]  /*8f60*/  IMAD.U32 R4, RZ, RZ, UR48 ;  /* 0x00000030ff047e24 */ /* 0x000fe2000f8e00ff */
[----:B------:R-:W0:Y:S01]  /*8f70*/  LDC R2, c[0x0][0xc44] ;  /* 0x00031100ff027b82 */ /* 0x000e220000000800 */
[----:B------:R-:W-:-:S03]  /*8f80*/  IMAD.MOV.U32 R5, RZ, RZ, RZ ;  /* 0x000000ffff057224 */ /* 0x000fc600078e00ff */
[----:B------:R-:W-:Y:S01]  /*8f90*/  ISETP.NE.AND P2, PT, R4, 0x3, PT ;  /* 0x000000030400780c */ /* 0x000fe20003f45270 */
[----:B------:R-:W-:Y:S02]  /*8fa0*/  IMAD.MOV R3, RZ, RZ, -R8 ;  /* 0x000000ffff037224 */ /* 0x000fe400078e0a08 */
[----:B------:R1:W5:Y:S02]  /*8fb0*/  @!P0 LDG.E R5, desc[UR36][R6.64] ;  /* 0x0000002406058981 */ /* 0x000364000c1e1900 */
[----:B-1----:R-:W-:-:S08]  /*8fc0*/  IMAD R6, R9, R3, R0 ;  /* 0x0000000309067224 */ /* 0x002fd000078e0200 */
[----:B------:R-:W-:Y:S01]  /*8fd0*/  @P2 LOP3.LUT R16, R16, 0x1, RZ, 0xfc, !PT ;  /* 0x0000000110102812 */ /* 0x000fe200078efcff */
[----:B0-----:R-:W-:-:S05]  /*8fe0*/  IMAD R17, R2, R17, UR45 ;  /* 0x0000002d02117e24 */ /* 0x001fca000f8e0211 */
[----:B------:R-:W-:Y:S01]  /*8ff0*/  SHF.R.S32.HI R24, RZ, 0x1f, R17 ;  /* 0x0000001fff187819 */ /* 0x000fe20000011411 */
[----:B------:R-:W-:Y:S06]  /*9000*/  @!P2 BRA `(.L_x_43) ;  /* 0x000000000004a947 */ /* 0x000fec0003800000 */
[----:B------:R-:W-:Y:S01]  /*9010*/  BPT.TRAP 0x1 ;  /* 0x000000040000795c */ /* 0x000fe20000300000 */
.L_x_43:
[----:B------:R-:W-:Y:S01]  /*9020*/  LEA R4, R19, UR43, 0x3 ;  /* 0x0000002b13047c11 */ /* 0x000fe2000f8e18ff */
[----:B------:R-:W-:Y:S01]  /*9030*/  BSSY B0, `(.L_x_44) ;  /* 0x0000005000007945 */ /* 0x000fe20003800000 */
[----:B------:R-:W-:Y:S02]  /*9040*/  SHF.L.U32 R20, R22, 0x1f, RZ ;  /* 0x0000001f16147819 */ /* 0x000fe400000006ff */
[----:B------:R-:W-:Y:S02]  /*9050*/  SHF.R.S32.HI R10, RZ, 0x1f, R6 ;  /* 0x0000001fff0a7819 */ /* 0x000fe40000011406 */
[----:B------:R-:W0:Y:S02]  /*9060*/  SYNCS.PHASECHK.TRANS64.TRYWAIT P0, [R4+URZ+0x19c80], R20 ;  /* 0x019c8014040075a7 */ /* 0x000e24000800017f */
[----:B0-----:R-:W-:Y:S05]  /*9070*/  @!P0 BRA `(.L_x_45) ;  /* 0x0000002c00448947 */ /* 0x001fea0003800000 */
.L_x_106:
[----:B------:R-:W-:Y:S05]  /*9080*/  BSYNC B0 ;  /* 0x0000000000007941 */ /* 0x000fea0003800000 */
.L_x_44:
[----:B------:R-:W1:Y:S01]  /*9090*/  S2R R11, SR_TID.X ;  /* 0x00000000000b7919 */ /* 0x000e620000002100 */
[----:B------:R-:W-:Y:S01]  /*90a0*/  ULDC.64 UR4, c[0x0][0x328] ;  /* 0x0000ca0000047ab9 */ /* 0x000fe20000000a00 */
[----:B-----5:R-:W-:Y:S01]  /*90b0*/  SHF.R.S32.HI R18, RZ, 0x1f, R5 ;  /* 0x0000001fff127819 */ /* 0x020fe20000011405 */
[----:B------:R-:W-:Y:S01]  /*90c0*/  IMAD R3, R10, UR4, RZ ;  /* 0x000000040a037c24 */ /* 0x000fe2000f8e02ff */
[----:B------:R-:W-:Y:S01]  /*90d0*/  ULDC.64 UR6, c[0x0][0x318] ;  /* 0x0000c60000067ab9 */ /* 0x000fe20000000a00 */
[----:B------:R-:W-:Y:S02]  /*90e0*/  IMAD R9, R19, 0x3000, R25 ;  /* 0x0000300013097824 */ /* 0x000fe400078e0219 */
[C---:B------:R-:W-:Y:S02]  /*90f0*/  IMAD R0, R6.reuse, UR5, R3 ;  /* 0x0000000506007c24 */ /* 0x040fe4000f8e0203 */
[----:B------:R-:W-:Y:S01]  /*9100*/  IMAD.WIDE.U32 R2, R6, UR4, RZ ;  /* 0x0000000406027c25 */ /* 0x000fe2000f8e00ff */
[----:B------:R-:W-:-:S03]  /*9110*/  ULDC.64 UR4, c[0x0][0x338] ;  /* 0x0000ce0000047ab9 */ /* 0x000fc60000000a00 */
[----:B------:R-:W-:Y:S02]  /*9120*/  IMAD.IADD R3, R3, 0x1, R0 ;  /* 0x0000000103037824 */ /* 0x000fe400078e0200 */
[----:B------:R-:W-:Y:S02]  /*9130*/  IMAD R0, R18, UR4, RZ ;  /* 0x0000000412007c24 */ /* 0x000fe4000f8e02ff */
[----:B------:R-:W-:-:S04]  /*9140*/  IMAD.WIDE.U32 R2, R5, UR4, R2 ;  /* 0x0000000405027c25 */ /* 0x000fc8000f8e0002 */
[----:B------:R-:W-:Y:S01]  /*9150*/  IMAD R0, R5, UR5, R0 ;  /* 0x0000000505007c24 */ /* 0x000fe2000f8e0200 */
[----:B------:R-:W-:Y:S02]  /*9160*/  ULDC.64 UR4, c[0x0][0x330] ;  /* 0x0000cc0000047ab9 */ /* 0x000fe40000000a00 */
[----:B------:R-:W-:Y:S02]  /*9170*/  IMAD R8, R24, UR4, RZ ;  /* 0x0000000418087c24 */ /* 0x000fe4000f8e02ff */
[----:B------:R-:W-:Y:S02]  /*9180*/  IMAD.IADD R3, R3, 0x1, R0 ;  /* 0x0000000103037824 */ /* 0x000fe400078e0200 */
[C---:B------:R-:W-:Y:S02]  /*9190*/  IMAD R8, R17.reuse, UR5, R8 ;  /* 0x0000000511087c24 */ /* 0x040fe4000f8e0208 */
[----:B------:R-:W-:Y:S01]  /*91a0*/  IMAD.WIDE.U32 R2, R17, UR4, R2 ;  /* 0x0000000411027c25 */ /* 0x000fe2000f8e0002 */
[----:B------:R-:W-:-:S03]  /*91b0*/  UMOV UR4, 0xffffffff ;  /* 0xffffffff00047882 */ /* 0x000fc60000000000 */
[----:B-1----:R-:W-:Y:S01]  /*91c0*/  IMAD.SHL.U32 R21, R11, 0x10, RZ ;  /* 0x000000100b157824 */ /* 0x002fe200078e00ff */
[----:B------:R-:W-:-:S04]  /*91d0*/  IADD3 R7, P0, R2, UR6, RZ ;  /* 0x0000000602077c10 */ /* 0x000fc8000ff1e0ff */
[----:B------:R-:W-:Y:S02]  /*91e0*/  IADD3.X R8, R3, UR7, R8, P0, !PT ;  /* 0x0000000703087c10 */ /* 0x000fe400087fe408 */
[----:B------:R-:W-:Y:S01]  /*91f0*/  LOP3.LUT R21, R21, 0x10, RZ, 0xc0, !PT ;  /* 0x0000001015157812 */ /* 0x000fe200078ec0ff */
[----:B------:R-:W-:Y:S06]  /*9200*/  BRA.DIV UR4, `(.L_x_46) ;  /* 0x0000002a04f47947 */ /* 0x000fec000b800000 */
[----:B------:R-:W1:Y:S01]  /*9210*/  SHFL.IDX PT, R2, R7, RZ, 0x1e1f ;  /* 0x001e1fff07027589 */ /* 0x000e6200000e0000 */
[C---:B------:R-:W-:Y:S02]  /*9220*/  LOP3.LUT P3, RZ, R16.reuse, 0x1000, RZ, 0xc0, !PT ;  /* 0x0000100010ff7812 */ /* 0x040fe4000786c0ff */
[C---:B------:R-:W-:Y:S01]  /*9230*/  LOP3.LUT P2, RZ, R16.reuse, 0x800, RZ, 0xc0, !PT ;  /* 0x0000080010ff7812 */ /* 0x040fe2000784c0ff */
[----:B------:R-:W2:Y:S01]  /*9240*/  SHFL.IDX PT, R0, R8, RZ, 0x1e1f ;  /* 0x001e1fff08007589 */ /* 0x000ea200000e0000 */
[----:B------:R-:W-:-:S03]  /*9250*/  LOP3.LUT P1, RZ, R16, 0x400, RZ, 0xc0, !PT ;  /* 0x0000040010ff7812 */ /* 0x000fc6000782c0ff */
[----:B------:R-:W3:Y:S01]  /*9260*/  SHFL.IDX PT, R8, R8, 0x1, 0x1e1f ;  /* 0x003e1f0008087f89 */ /* 0x000ee200000e0000 */
[----:B-1----:R-:W-:-:S05]  /*9270*/  IADD3 R2, P0, R21, R2, RZ ;  /* 0x0000000215027210 */ /* 0x002fca0007f1e0ff */
[----:B--2---:R-:W-:Y:S01]  /*9280*/  IMAD.X R3, RZ, RZ, R0, P0 ;  /* 0x000000ffff037224 */ /* 0x004fe200000e0600 */
[----:B------:R-:W-:-:S05]  /*9290*/  IADD3 R0, R9, UR43, RZ ;  /* 0x0000002b09007c10 */ /* 0x000fca000fffe0ff */
[----:B------:R-:W-:Y:S04]  /*92a0*/  LDGSTS.E.BYPASS.LTC128B.128 [R0+0x9000], desc[UR36][R2.64], !P3 ;  /* 0x0900000002007fae */ /* 0x000fe8000d901d64 */
[----:B------:R-:W-:Y:S04]  /*92b0*/  LDGSTS.E.BYPASS.LTC128B.128 [R0+0xa000], desc[UR36][R2.64+0x20], !P2 ;  /* 0x0a00002002007fae */ /* 0x000fe8000d101d64 */
[----:B------:R1:W-:Y:S04]  /*92c0*/  LDGSTS.E.BYPASS.LTC128B.128 [R0+0xb000], desc[UR36][R2.64+0x40], !P1 ;  /* 0x0b00004002007fae */ /* 0x0003e8000c901d64 */
[----:B-1-3--:R1:W2:Y:S02]  /*92d0*/  SHFL.IDX PT, R2, R7, 0x1, 0x1e1f ;  /* 0x003e1f0007027f89 */ /* 0x00a2a400000e0000 */
.L_x_112:
[C---:B------:R-:W-:Y:S02]  /*92e0*/  LOP3.LUT P3, RZ, R16.reuse, 0x8000, RZ, 0xc0, !PT ;  /* 0x0000800010ff7812 */ /* 0x040fe4000786c0ff */
[C---:B------:R-:W-:Y:S02]  /*92f0*/  LOP3.LUT P2, RZ, R16.reuse, 0x4000, RZ, 0xc0, !PT ;  /* 0x0000400010ff7812 */ /* 0x040fe4000784c0ff */
[----:B------:R-:W-:Y:S02]  /*9300*/  LOP3.LUT P1, RZ, R16, 0x2000, RZ, 0xc0, !PT ;  /* 0x0000200010ff7812 */ /* 0x000fe4000782c0ff */
[----:B--2---:R-:W-:-:S05]  /*9310*/  IADD3 R2, P0, R21, R2, RZ ;  /* 0x0000000215027210 */ /* 0x004fca0007f1e0ff */
[----:B------:R-:W-:Y:S01]  /*9320*/  IMAD.X R3, RZ, RZ, R8, P0 ;  /* 0x000000ffff037224 */ /* 0x000fe200000e0608 */
[----:B------:R-:W-:-:S04]  /*9330*/  PLOP3.LUT P0, PT, PT, PT, PT, 0x80, 0x0 ;  /* 0x000000000000781c */ /* 0x000fc80003f0f070 */
[----:B------:R-:W-:Y:S01]  /*9340*/  @!PT LDS RZ, [RZ] ;  /* 0x00000000fffff984 */ /* 0x000fe20000000800 */
[----:B------:R-:W-:Y:S01]  /*9350*/  @!PT LDS RZ, [RZ] ;  /* 0x00000000fffff984 */ /* 0x000fe20000000800 */
[----:B------:R-:W-:Y:S01]  /*9360*/  @!PT LDS RZ, [RZ] ;  /* 0x00000000fffff984 */ /* 0x000fe20000000800 */
[----:B------:R2:W-:Y:S04]  /*9370*/  LDGSTS.E.BYPASS.LTC128B.128 [R0+0x9800], desc[UR36][R2.64], !P3 ;  /* 0x0980000002007fae */ /* 0x0005e8000d901d64 */
[----:B------:R2:W-:Y:S04]  /*9380*/  LDGSTS.E.BYPASS.LTC128B.128 [R0+0xa800], desc[UR36][R2.64+0x20], !P2 ;  /* 0x0a80002002007fae */ /* 0x0005e8000d101d64 */
[----:B------:R2:W-:Y:S01]  /*9390*/  LDGSTS.E.BYPASS.LTC128B.128 [R0+0xb800], desc[UR36][R2.64+0x40], !P1 ;  /* 0x0b80004002007fae */ /* 0x0005e2000c901d64 */
[----:B------:R-:W-:Y:S01]  /*93a0*/  NOP ;  /* 0x0000000000007918 */ /* 0x000fe20000000000 */
.L_x_47:
[----:B------:R-:W-:Y:S02]  /*93b0*/  PLOP3.LUT P1, PT, P1, P0, PT, 0xa2, 0x0 ;  /* 0x000000000000781c */ /* 0x000fe40000f21472 */
[----:B------:R-:W-:-:S08]  /*93c0*/  @P0 R2UR P1, UR4, R4 ;  /* 0x00000000040402ca */ /* 0x000fd00000020000 */
[----:B------:R-:W-:-:S05]  /*93d0*/  @P0 PLOP3.LUT P0, PT, P1, PT, PT, 0x80, 0x0 ;  /* 0x000000000000081c */ /* 0x000fca0000f0f070 */
[----:B------:R-:W-:Y:S01]  /*93e0*/  @!P1 SYNCS.ARRIVE.TRANS64.RED.A0T1 RZ, [UR4+0x19c70], RZ ;  /* 0x019c70ffffff99a7 */ /* 0x000fe20008200404 */
[----:B------:R-:W-:Y:S07]  /*93f0*/  @!P1 ARRIVES.LDGSTSBAR.64.TRANSCNT [UR4+0x19c70] ;  /* 0x019c7000ff0099b0 */ /* 0x000fee0008000a84 */
[----:B------:R-:W-:Y:S05]  /*9400*/  @P0 BRA.U.ANY `(.L_x_47) ;  /* 0xfffffffd00e80947 */ /* 0x000fea000393ffff */
[----:B------:R-:W-:Y:S01]  /*9410*/  NOP ;  /* 0x0000000000007918 */ /* 0x000fe20000000000 */
[----:B--2---:R-:W-:-:S05]  /*9420*/  IMAD.U32 R2, RZ, RZ, UR48 ;  /* 0x00000030ff027e24 */ /* 0x004fca000f8e00ff */
[----:B------:R-:W-:-:S13]  /*9430*/  ISETP.NE.AND P2, PT, R2, 0x3, PT ;  /* 0x000000030200780c */ /* 0x000fda0003f45270 */
[----:B------:R-:W-:Y:S05]  /*9440*/  @!P2 BRA `(.L_x_48) ;  /* 0x000000000004a947 */ /* 0x000fea0003800000 */
[----:B------:R-:W-:Y:S01]  /*9450*/  BPT.TRAP 0x1 ;  /* 0x000000040000795c */ /* 0x000fe20000300000 */
.L_x_48:
[----:B------:R2:W-:Y:S01]  /*9460*/  SYNCS.ARRIVE.TRANS64.A1T0 RZ, [R4+URZ+0x19c70], RZ ;  /* 0x019c70ff04ff79a7 */ /* 0x0005e2000810003f */
[----:B------:R-:W-:Y:S05]  /*9470*/  @!P2 BRA `(.L_x_49) ;  /* 0x000000000004a947 */ /* 0x000fea0003800000 */
[----:B------:R-:W-:Y:S01]  /*9480*/  BPT.TRAP 0x1 ;  /* 0x000000040000795c */ /* 0x000fe20000300000 */
.L_x_49:
[----:B------:R-:W3:Y:S01]  /*9490*/  SYNCS.PHASECHK.TRANS64.TRYWAIT P0, [R4+URZ+0x19c40], R20 ;  /* 0x019c4014040075a7 */ /* 0x000ee2000800017f */
[----:B------:R-:W-:Y:S04]  /*94a0*/  BSSY B0, `(.L_x_50) ;  /* 0x0000002000007945 */ /* 0x000fe80003800000 */
[----:B---3--:R-:W-:Y:S05]  /*94b0*/  @!P0 BRA `(.L_x_51) ;  /* 0x0000002800f08947 */ /* 0x008fea0003800000 */
.L_x_113:
[----:B------:R-:W-:Y:S05]  /*94c0*/  BSYNC B0 ;  /* 0x0000000000007941 */ /* 0x000fea0003800000 */
.L_x_50:
[----:B------:R4:W5:Y:S01]  /*94d0*/  LDL R9, [R1+0x8] ;  /* 0x0000080001097983 */ /* 0x0009620000100800 */
[----:B------:R-:W-:Y:S01]  /*94e0*/  ULDC.64 UR4, c[0x0][0x300] ;  /* 0x0000c00000047ab9 */ /* 0x000fe20000000a00 */
[----:B------:R-:W-:Y:S01]  /*94f0*/  ULDC.64 UR6, c[0x0][0x2e8] ;  /* 0x0000ba0000067ab9 */ /* 0x000fe20000000a00 */
[----:B-1----:R-:W-:Y:S01]  /*9500*/  IMAD R7, R10, UR4, RZ ;  /* 0x000000040a077c24 */ /* 0x002fe2000f8e02ff */
[----:B------:R-:W1:Y:S01]  /*9510*/  S2R R8, SR_TID.X ;  /* 0x0000000000087919 */ /* 0x000e620000002100 */
[----:B------:R-:W-:Y:S01]  /*9520*/  IMAD.WIDE.U32 R2, R6, UR4, RZ ;  /* 0x0000000406027c25 */ /* 0x000fe2000f8e00ff */
[C---:B------:R-:W-:Y:S02]  /*9530*/  LOP3.LUT P4, RZ, R16.reuse, 0x8, RZ, 0xc0, !PT ;  /* 0x0000000810ff7812 */ /* 0x040fe4000788c0ff */
[----:B------:R-:W-:Y:S01]  /*9540*/  LOP3.LUT P3, RZ, R16, 0x4, RZ, 0xc0, !PT ;  /* 0x0000000410ff7812 */ /* 0x000fe2000786c0ff */
[----:B------:R-:W-:Y:S01]  /*9550*/  IMAD R7, R6, UR5, R7 ;  /* 0x0000000506077c24 */ /* 0x000fe2000f8e0207 */
[----:B------:R-:W-:Y:S01]  /*9560*/  ULDC.64 UR4, c[0x0][0x310] ;  /* 0x0000c40000047ab9 */ /* 0x000fe20000000a00 */
[----:B------:R-:W-:Y:S01]  /*9570*/  LOP3.LUT P1, RZ, R16, 0x2, RZ, 0xc0, !PT ;  /* 0x0000000210ff7812 */ /* 0x000fe2000782c0ff */
[----:B------:R-:W-:-:S02]  /*9580*/  IMAD R18, R18, UR4, RZ ;  /* 0x0000000412127c24 */ /* 0x000fc4000f8e02ff */
[----:B------:R-:W-:Y:S02]  /*9590*/  IMAD.IADD R3, R3, 0x1, R7 ;  /* 0x0000000103037824 */ /* 0x000fe400078e0207 */
[C---:B------:R-:W-:Y:S02]  /*95a0*/  IMAD R18, R5.reuse, UR5, R18 ;  /* 0x0000000505127c24 */ /* 0x040fe4000f8e0212 */
[----:B------:R-:W-:Y:S01]  /*95b0*/  IMAD.WIDE.U32 R2, R5, UR4, R2 ;  /* 0x0000000405027c25 */ /* 0x000fe2000f8e0002 */
[----:B------:R-:W-:-:S03]  /*95c0*/  ULDC.64 UR4, c[0x0][0x308] ;  /* 0x0000c20000047ab9 */ /* 0x000fc60000000a00 */
[----:B------:R-:W-:Y:S02]  /*95d0*/  IMAD.IADD R3, R3, 0x1, R18 ;  /* 0x0000000103037824 */ /* 0x000fe400078e0212 */
[----:B------:R-:W-:Y:S02]  /*95e0*/  IMAD R6, R24, UR4, RZ ;  /* 0x0000000418067c24 */ /* 0x000fe4000f8e02ff */
[----:B------:R-:W-:Y:S01]  /*95f0*/  IMAD.WIDE.U32 R2, R17, UR4, R2 ;  /* 0x0000000411027c25 */ /* 0x000fe2000f8e0002 */
[----:B------:R-:W-:-:S03]  /*9600*/  UMOV UR4, 0xffffffff ;  /* 0xffffffff00047882 */ /* 0x000fc60000000000 */
[----:B------:R-:W-:Y:S01]  /*9610*/  IMAD R7, R17, UR5, R6 ;  /* 0x0000000511077c24 */ /* 0x000fe2000f8e0206 */
[----:B------:R-:W-:-:S04]  /*9620*/  IADD3 R5, P0, R2, UR6, RZ ;  /* 0x0000000602057c10 */ /* 0x000fc8000ff1e0ff */
[----:B------:R-:W-:Y:S01]  /*9630*/  IADD3.X R6, R3, UR7, R7, P0, !PT ;  /* 0x0000000703067c10 */ /* 0x000fe200087fe407 */
[----:B-1----:R-:W-:-:S05]  /*9640*/  IMAD.SHL.U32 R8, R8, 0x10, RZ ;  /* 0x0000001008087824 */ /* 0x002fca00078e00ff */
[----:B------:R-:W-:Y:S01]  /*9650*/  LOP3.LUT R8, R8, 0x10, RZ, 0xc0, !PT ;  /* 0x0000001008087812 */ /* 0x000fe200078ec0ff */
[----:B----4-:R-:W-:Y:S06]  /*9660*/  BRA.DIV UR4, `(.L_x_52) ;  /* 0x0000002a04987947 */ /* 0x010fec000b800000 */
[----:B------:R-:W1:Y:S01]  /*9670*/  SHFL.IDX PT, R14, R5, RZ, 0x1e1f ;  /* 0x001e1fff050e7589 */ /* 0x000e6200000e0000 */
[----:B-----5:R-:W-:-:S03]  /*9680*/  ISETP.GE.AND P2, PT, R9, 0x1, PT ;  /* 0x000000010900780c */ /* 0x020fc60003f46270 */
[----:B------:R-:W4:Y:S04]  /*9690*/  SHFL.IDX PT, R2, R6, RZ, 0x1e1f ;  /* 0x001e1fff06027589 */ /* 0x000f2800000e0000 */
[----:B------:R-:W0:Y:S06]  /*96a0*/  SHFL.IDX PT, R6, R6, 0x1, 0x1e1f ;  /* 0x003e1f0006067f89 */ /* 0x000e2c00000e0000 */
[----:B-1----:R-:W-:-:S04]  /*96b0*/  @P2 IADD3 R14, P0, R8, R14, RZ ;  /* 0x0000000e080e2210 */ /* 0x002fc80007f1e0ff */
[----:B----4-:R-:W-:Y:S01]  /*96c0*/  @P2 IADD3.X R3, RZ, R2, RZ, P0, !PT ;  /* 0x00000002ff032210 */ /* 0x010fe200007fe4ff */
[----:B------:R-:W-:Y:S02]  /*96d0*/  @P2 IMAD.MOV.U32 R2, RZ, RZ, R14 ;  /* 0x000000ffff022224 */ /* 0x000fe400078e000e */
[----:B------:R1:W4:Y:S04]  /*96e0*/  SHFL.IDX PT, R14, R5, 0x1, 0x1e1f ;  /* 0x003e1f00050e7f89 */ /* 0x00032800000e0000 */
[----:B------:R1:W-:Y:S04]  /*96f0*/  @P2 LDGSTS.E.BYPASS.LTC128B.128 [R0+0x13800], desc[UR36][R2.64], !P4 ;  /* 0x1380000002002fae */ /* 0x0003e8000e101d64 */
[----:B------:R1:W-:Y:S04]  /*9700*/  @P2 LDGSTS.E.BYPASS.LTC128B.128 [R0+0x14800], desc[UR36][R2.64+0x20], !P3 ;  /* 0x1480002002002fae */ /* 0x0003e8000d901d64 */
[----:B0-----:R1:W-:Y:S02]  /*9710*/  @P2 LDGSTS.E.BYPASS.LTC128B.128 [R0+0x15800], desc[UR36][R2.64+0x40], !P1 ;  /* 0x1580004002002fae */ /* 0x0013e4000c901d64 */
.L_x_119:
[----:B------:R-:W-:-:S13]  /*9720*/  ISETP.GE.AND P2, PT, R9, 0x41, PT ;  /* 0x000000410900780c */ /* 0x000fda0003f46270 */
[----:B-1--4-:R-:W-:-:S05]  /*9730*/  @P2 IADD3 R2, P0, R8, R14, RZ ;  /* 0x0000000e08022210 */ /* 0x012fca0007f1e0ff */
[----:B------:R-:W-:Y:S01]  /*9740*/  @P2 IMAD.X R3, RZ, RZ, R6, P0 ;  /* 0x000000ffff032224 */ /* 0x000fe200000e0606 */
[----:B------:R-:W-:-:S04]  /*9750*/  PLOP3.LUT P0, PT, PT, PT, PT, 0x80, 0x0 ;  /* 0x000000000000781c */ /* 0x000fc80003f0f070 */
[----:B------:R-:W-:Y:S01]  /*9760*/  @!PT LDS RZ, [RZ] ;  /* 0x00000000fffff984 */ /* 0x000fe20000000800 */
[----:B------:R-:W-:Y:S01]  /*9770*/  @!PT LDS RZ, [RZ] ;  /* 0x00000000fffff984 */ /* 0x000fe20000000800 */
[----:B------:R-:W-:Y:S01]  /*9780*/  @!PT LDS RZ, [RZ] ;  /* 0x00000000fffff984 */ /* 0x000fe20000000800 */
[----:B------:R0:W-:Y:S04]  /*9790*/  @P2 LDGSTS.E.BYPASS.LTC128B.128 [R0+0x14000], desc[UR36][R2.64], !P4 ;  /* 0x1400000002002fae */ /* 0x0001e8000e101d64 */
[----:B------:R0:W-:Y:S04]  /*97a0*/  @P2 LDGSTS.E.BYPASS.LTC128B.128 [R0+0x15000], desc[UR36][R2.64+0x20], !P3 ;  /* 0x1500002002002fae */ /* 0x0001e8000d901d64 */
[----:B------:R0:W-:Y:S01]  /*97b0*/  @P2 LDGSTS.E.BYPASS.LTC128B.128 [R0+0x16000], desc[UR36][R2.64+0x40], !P1 ;  /* 0x1600004002002fae */ /* 0x0001e2000c901d64 */
[----:B------:R-:W-:Y:S01]  /*97c0*/  NOP ;  /* 0x0000000000007918 */ /* 0x000fe20000000000 */
.L_x_53:
[----:B------:R-:W-:Y:S02]  /*97d0*/  PLOP3.LUT P1, PT, P1, P0, PT, 0xa2, 0x0 ;  /* 0x000000000000781c */ /* 0x000fe40000f21472 */
[----:B------:R-:W-:-:S08]  /*97e0*/  @P0 R2UR P1, UR4, R4 ;  /* 0x00000000040402ca */ /* 0x000fd00000020000 */
[----:B------:R-:W-:-:S05]  /*97f0*/  @P0 PLOP3.LUT P0, PT, P1, PT, PT, 0x80, 0x0 ;  /* 0x000000000000081c */ /* 0x000fca0000f0f070 */
[----:B------:R-:W-:Y:S01]  /*9800*/  @!P1 SYNCS.ARRIVE.TRANS64.RED.A0T1 RZ, [UR4+0x19c30], RZ ;  /* 0x019c30ffffff99a7 */ /* 0x000fe20008200404 */
[----:B------:R-:W-:Y:S07]  /*9810*/  @!P1 ARRIVES.LDGSTSBAR.64.TRANSCNT [UR4+0x19c30] ;  /* 0x019c3000ff0099b0 */ /* 0x000fee0008000a84 */
[----:B------:R-:W-:Y:S05]  /*9820*/  @P0 BRA.U.ANY `(.L_x_53) ;  /* 0xfffffffd00e80947 */ /* 0x000fea000393ffff */
[----:B------:R-:W-:Y:S01]  /*9830*/  NOP ;  /* 0x0000000000007918 */ /* 0x000fe20000000000 */
[----:B0-----:R-:W-:-:S05]  /*9840*/  IMAD.U32 R0, RZ, RZ, UR48 ;  /* 0x00000030ff007e24 */ /* 0x001fca000f8e00ff */
[----:B------:R-:W-:-:S13]  /*9850*/  ISETP.NE.AND P2, PT, R0, 0x3, PT ;  /* 0x000000030000780c */ /* 0x000fda0003f45270 */
[----:B------:R-:W-:Y:S05]  /*9860*/  @!P2 BRA `(.L_x_54) ;  /* 0x000000000004a947 */ /* 0x000fea0003800000 */
[----:B------:R-:W-:Y:S01]  /*9870*/  BPT.TRAP 0x1 ;  /* 0x000000040000795c */ /* 0x000fe20000300000 */
.L_x_54:
[----:B------:R0:W-:Y:S02]  /*9880*/  SYNCS.ARRIVE.TRANS64.A1T0 RZ, [R4+URZ+0x19c30], RZ ;  /* 0x019c30ff04ff79a7 */ /* 0x0001e4000810003f */
[----:B------:R-:W-:Y:S05]  /*9890*/  WARPSYNC.ALL ;  /* 0x0000000000007948 */ /* 0x000fea0003800000 */
[----:B------:R-:W-:-:S04]  /*98a0*/  UIADD3 UR4, UR43, 0xf000, URZ ;  /* 0x0000f0002b047890 */ /* 0x000fc8000fffe03f */
[----:B------:R-:W-:Y:S01]  /*98b0*/  ULOP3.LUT UP0, URZ, UR4, 0x9f, URZ, 0xc0, !UPT ;  /* 0x0000009f043f7892 */ /* 0x000fe2000f80c03f */
[----:B------:R-:W-:Y:S05]  /*98c0*/  BAR.SYNC.DEFER_BLOCKING 0x8, 0x200 ;  /* 0x0208000000007b1d */ /* 0x000fea0000010000 */
[----:B------:R-:W-:-:S13]  /*98d0*/  PLOP3.LUT P0, PT, PT, PT, UP0, 0x80, 0x0 ;  /* 0x000000000000781c */ /* 0x000fda0003f0f008 */
[----:B------:R-:W-:Y:S05]  /*98e0*/  @!P0 BRA `(.L_x_55) ;  /* 0x0000000000408947 */ /* 0x000fea0003800000 */
[----:B------:R-:W-:Y:S01]  /*98f0*/  MOV R2, 0x0 ;  /* 0x0000000000027802 */ /* 0x000fe20000000f00 */
[----:B------:R-:W-:Y:S01]  /*9900*/  ULDC.64 UR6, c[0x4][0x98] ;  /* 0x0100260000067ab9 */ /* 0x000fe20000000a00 */
[----:B------:R-:W-:Y:S01]  /*9910*/  ULDC.64 UR8, c[0x4][0xa0] ;  /* 0x0100280000087ab9 */ /* 0x000fe20000000a00 */
[----:B------:R-:W-:Y:S01]  /*9920*/  ULDC.64 UR4, c[0x4][0x28] ;  /* 0x01000a0000047ab9 */ /* 0x000fe20000000a00 */
[----:B0-23--:R-:W-:Y:S01]  /*9930*/  IMAD.U32 R4, RZ, RZ, UR6 ;  /* 0x00000006ff047e24 */ /* 0x00dfe2000f8e00ff */
[----:B------:R-:W-:Y:S01]  /*9940*/  MOV R6, UR8 ;  /* 0x0000000800067c02 */ /* 0x000fe20008000f00 */
[----:B------:R-:W0:Y:S01]  /*9950*/  LDC.64 R2, c[0x4][R2] ;  /* 0x0100000002027b82 */ /* 0x000e220000000a00 */
[----:B------:R-:W-:Y:S01]  /*9960*/  IMAD.U32 R5, RZ, RZ, UR7 ;  /* 0x00000007ff057e24 */ /* 0x000fe2000f8e00ff */
[----:B------:R-:W-:Y:S01]  /*9970*/  MOV R13, RZ ;  /* 0x000000ff000d7202 */ /* 0x000fe20000000f00 */
[----:B------:R-:W-:Y:S02]  /*9980*/  IMAD.U32 R7, RZ, RZ, UR9 ;  /* 0x00000009ff077e24 */ /* 0x000fe4000f8e00ff */
[----:B------:R-:W-:-:S02]  /*9990*/  IMAD.U32 R10, RZ, RZ, UR4 ;  /* 0x00000004ff0a7e24 */ /* 0x000fc4000f8e00ff */
[----:B------:R-:W-:Y:S02]  /*99a0*/  IMAD.U32 R11, RZ, RZ, UR5 ;  /* 0x00000005ff0b7e24 */ /* 0x000fe4000f8e00ff */
[----:B------:R-:W-:Y:S02]  /*99b0*/  IMAD.MOV.U32 R8, RZ, RZ, 0x70 ;  /* 0x00000070ff087424 */ /* 0x000fe400078e00ff */
[----:B------:R-:W-:-:S07]  /*99c0*/  IMAD.MOV.U32 R12, RZ, RZ, 0x1 ;  /* 0x00000001ff0c7424 */ /* 0x000fce00078e00ff */
[----:B------:R-:W-:-:S07]  /*99d0*/  LEPC R20, `(.L_x_55) ;  /* 0x000000001014794e */ /* 0x000fce0000000000 */
[----:B0-----:R-:W-:Y:S05]  /*99e0*/  CALL.ABS.NOINC R2 ;  /* 0x0000000002007343 */ /* 0x001fea0003c00000 */
.L_x_55:
[----:B------:R-:W1:Y:S01]  /*99f0*/  LDC R8, c[0x0][0x448] ;  /* 0x00011200ff087b82 */ /* 0x000e620000000800 */
[----:B------:R-:W3:Y:S01]  /*9a00*/  S2R R18, SR_TID.X ;  /* 0x0000000000127919 */ /* 0x000ee20000002100 */
[----:B------:R-:W-:Y:S01]  /*9a10*/  R2UR UR6, R24 ;  /* 0x00000000180672ca */ /* 0x000fe200000e0000 */
[----:B------:R-:W-:Y:S01]  /*9a20*/  IMAD R0, RZ, RZ, -UR45 ;  /* 0x8000002dff007e24 */ /* 0x000fe2000f8e02ff */
[C---:B------:R-:W-:Y:S01]  /*9a30*/  R2UR UR7, R17.reuse ;  /* 0x00000000110772ca */ /* 0x040fe200000e0000 */
[----:B------:R-:W-:Y:S01]  /*9a40*/  ULDC.64 UR8, c[0x0][0x2d8] ;  /* 0x0000b60000087ab9 */ /* 0x000fe20000000a00 */
[----:B------:R-:W-:Y:S01]  /*9a50*/  R2UR UR4, R17 ;  /* 0x00000000110472ca */ /* 0x000fe200000e0000 */
[----:B------:R-:W-:Y:S01]  /*9a60*/  ULDC.64 UR10, c[0x0][0x280] ;  /* 0x0000a000000a7ab9 */ /* 0x000fe20000000a00 */
[----:B------:R-:W4:Y:S01]  /*9a70*/  LDC R3, c[0x0][0xc38] ;  /* 0x00030e00ff037b82 */ /* 0x000f220000000800 */
[C---:B------:R-:W-:Y:S01]  /*9a80*/  LOP3.LUT P3, RZ, R16.reuse, 0x200, RZ, 0xc0, !PT ;  /* 0x0000020010ff7812 */ /* 0x040fe2000786c0ff */
[----:B------:R-:W-:Y:S01]  /*9a90*/  VIADD R10, R25, UR43 ;  /* 0x0000002b190a7c36 */ /* 0x000fe20008000000 */
[----:B------:R-:W-:-:S02]  /*9aa0*/  LOP3.LUT P4, RZ, R16, 0x100, RZ, 0xc0, !PT ;  /* 0x0000010010ff7812 */ /* 0x000fc4000788c0ff */
[----:B------:R-:W-:Y:S02]  /*9ab0*/  LOP3.LUT P5, RZ, R16, 0x80, RZ, 0xc0, !PT ;  /* 0x0000008010ff7812 */ /* 0x000fe400078ac0ff */
[----:B------:R-:W-:-:S04]  /*9ac0*/  UIMAD UR6, UR6, UR8, URZ ;  /* 0x00000008060672a4 */ /* 0x000fc8000f8e023f */
[----:B------:R-:W-:Y:S02]  /*9ad0*/  UIMAD UR7, UR7, UR9, UR6 ;  /* 0x00000009070772a4 */ /* 0x000fe4000f8e0206 */
[----:B------:R-:W-:Y:S02]  /*9ae0*/  USHF.R.S32.HI UR6, URZ, 0x1f, UR46 ;  /* 0x0000001f3f067899 */ /* 0x000fe4000801142e */
[----:B------:R-:W-:Y:S01]  /*9af0*/  UIMAD.WIDE.U32 UR4, UR4, UR8, URZ ;  /* 0x00000008040472a5 */ /* 0x000fe2000f8e003f */
[----:B-1----:R-:W-:Y:S02]  /*9b00*/  ISETP.NE.AND P0, PT, R8, 0x1, PT ;  /* 0x000000010800780c */ /* 0x002fe40003f05270 */
[----:B------:R-:W-:Y:S01]  /*9b10*/  ULDC.64 UR8, c[0x0][0x2e0] ;  /* 0x0000b80000087ab9 */ /* 0x000fe20000000a00 */
[----:B------:R-:W-:Y:S02]  /*9b20*/  UIADD3 UR5, UR5, UR7, URZ ;  /* 0x0000000705057290 */ /* 0x000fe4000fffe03f */
[----:B------:R-:W-:-:S02]  /*9b30*/  UIMAD UR6, UR6, UR8, URZ ;  /* 0x00000008060672a4 */ /* 0x000fc4000f8e023f */
[----:B------:R-:W-:Y:S01]  /*9b40*/  UIMAD.WIDE.U32 UR4, UR46, UR8, UR4 ;  /* 0x000000082e0472a5 */ /* 0x000fe2000f8e0004 */
[----:B----4-:R-:W-:Y:S01]  /*9b50*/  IMAD R0, R3, R0, UR39 ;  /* 0x0000002703007e24 */ /* 0x010fe2000f8e0200 */
[----:B------:R-:W-:Y:S01]  /*9b60*/  UIMAD UR6, UR46, UR9, UR6 ;  /* 0x000000092e0672a4 */ /* 0x000fe2000f8e0206 */
[----:B---3--:R-:W-:Y:S01]  /*9b70*/  IMAD.SHL.U32 R20, R18, 0x40, RZ ;  /* 0x0000004012147824 */ /* 0x008fe200078e00ff */
[----:B------:R-:W-:Y:S01]  /*9b80*/  SHF.R.U32.HI R18, RZ, 0x1, R18 ;  /* 0x00000001ff127819 */ /* 0x000fe20000011612 */
[----:B------:R-:W-:Y:S01]  /*9b90*/  ULDC.64 UR8, c[0x0][0x2c8] ;  /* 0x0000b20000087ab9 */ /* 0x000fe20000000a00 */
[----:B0-2---:R-:W0:Y:S01]  /*9ba0*/  @P0 LDC R4, c[0x0][0x44c] ;  /* 0x00011300ff040b82 */ /* 0x005e220000000800 */
[----:B------:R-:W-:Y:S01]  /*9bb0*/  UIADD3 UR5, UR5, UR6, URZ ;  /* 0x0000000605057290 */ /* 0x000fe2000fffe03f */
[----:B------:R-:W-:Y:S02]  /*9bc0*/  LOP3.LUT R20, R20, 0x40, RZ, 0xc0, !PT ;  /* 0x0000004014147812 */ /* 0x000fe400078ec0ff */
[----:B------:R-:W-:-:S02]  /*9bd0*/  ULDC.64 UR6, c[0x0][0x2d0] ;  /* 0x0000b40000067ab9 */ /* 0x000fc40000000a00 */
[----:B------:R-:W-:Y:S01]  /*9be0*/  LOP3.LUT R18, R20, 0x3f, R18, 0xf8, !PT ;  /* 0x0000003f14127812 */ /* 0x000fe200078ef812 */
[----:B------:R-:W-:Y:S01]  /*9bf0*/  IMAD.U32 R6, RZ, RZ, UR6 ;  /* 0x00000006ff067e24 */ /* 0x000fe2000f8e00ff */
[----:B------:R-:W1:Y:S01]  /*9c00*/  @P0 LDC R2, c[0x0][0x450] ;  /* 0x00011400ff020b82 */ /* 0x000e620000000800 */
[----:B------:R-:W2:Y:S02]  /*9c10*/  S2R R20, SR_TID.X ;  /* 0x0000000000147919 */ /* 0x000ea40000002100 */
[----:B------:R-:W-:-:S04]  /*9c20*/  IMAD R7, R0, 0xc0, R18 ;  /* 0x000000c000077824 */ /* 0x000fc800078e0212 */
[----:B------:R-:W-:Y:S02]  /*9c30*/  IMAD.MOV.U32 R3, RZ, RZ, R7 ;  /* 0x000000ffff037224 */ /* 0x000fe400078e0007 */
[----:B0-----:R-:W-:-:S05]  /*9c40*/  @P0 IMAD.HI.U32 R5, R7, R4, RZ ;  /* 0x0000000407050227 */ /* 0x001fca00078e00ff */
[----:B-1----:R-:W-:-:S04]  /*9c50*/  @P0 SHF.R.U32.HI R3, RZ, R2, R5 ;  /* 0x00000002ff030219 */ /* 0x002fc80000011605 */
[--C-:B------:R-:W-:Y:S01]  /*9c60*/  SHF.R.S32.HI R2, RZ, 0x1f, R3.reuse ;  /* 0x0000001fff027819 */ /* 0x100fe20000011403 */
[----:B------:R-:W-:-:S04]  /*9c70*/  IMAD.MOV R4, RZ, RZ, -R3 ;  /* 0x000000ffff047224 */ /* 0x000fc800078e0a03 */
[----:B------:R-:W-:Y:S01]  /*9c80*/  IMAD R2, R2, UR6, RZ ;  /* 0x0000000602027c24 */ /* 0x000fe2000f8e02ff */
[----:B--2---:R-:W-:Y:S01]  /*9c90*/  SHF.L.U32 R18, R20, 0x4, RZ ;  /* 0x0000000414127819 */ /* 0x004fe200000006ff */
[----:B------:R-:W-:Y:S01]  /*9ca0*/  IMAD R4, R8, R4, R7 ;  /* 0x0000000408047224 */ /* 0x000fe200078e0207 */
[----:B------:R-:W-:Y:S01]  /*9cb0*/  SHF.R.U32.HI R20, RZ, 0x1, R20 ;  /* 0x00000001ff147819 */ /* 0x000fe20000011614 */
[C---:B------:R-:W-:Y:S01]  /*9cc0*/  IMAD R5, R3.reuse, UR7, R2 ;  /* 0x0000000703057c24 */ /* 0x040fe2000f8e0202 */
[----:B------:R-:W-:Y:S01]  /*9cd0*/  LOP3.LUT R18, R18, 0x10, RZ, 0xc0, !PT ;  /* 0x0000001012127812 */ /* 0x000fe200078ec0ff */
[----:B------:R-:W-:Y:S01]  /*9ce0*/  IMAD.WIDE.U32 R2, R3, R6, UR4 ;  /* 0x0000000403027e25 */ /* 0x000fe2000f8e0006 */
[----:B------:R-:W-:-:S03]  /*9cf0*/  LOP3.LUT R20, R20, 0x3f, RZ, 0xc0, !PT ;  /* 0x0000003f14147812 */ /* 0x000fc600078ec0ff */
[----:B------:R-:W-:Y:S01]  /*9d00*/  VIADD R7, R7, 0x80 ;  /* 0x0000008007077836 */ /* 0x000fe20000000000 */
[----:B------:R-:W-:Y:S02]  /*9d10*/  IADD3 R3, R3, R5, RZ ;  /* 0x0000000503037210 */ /* 0x000fe40007ffe0ff */
[----:B------:R-:W-:Y:S01]  /*9d20*/  SHF.R.S32.HI R5, RZ, 0x1f, R4 ;  /* 0x0000001fff057819 */ /* 0x000fe20000011404 */
[----:B------:R-:W-:-:S04]  /*9d30*/  IMAD.WIDE.U32 R2, R4, UR8, R2 ;  /* 0x0000000804027c25 */ /* 0x000fc8000f8e0002 */
[----:B------:R-:W-:-:S04]  /*9d40*/  IMAD R5, R5, UR8, RZ ;  /* 0x0000000805057c24 */ /* 0x000fc8000f8e02ff */
[----:B------:R-:W-:Y:S01]  /*9d50*/  IMAD R5, R4, UR9, R5 ;  /* 0x0000000904057c24 */ /* 0x000fe2000f8e0205 */
[----:B------:R-:W-:Y:S02]  /*9d60*/  IADD3 R4, P1, R2, UR10, RZ ;  /* 0x0000000a02047c10 */ /* 0x000fe4000ff3e0ff */
[----:B------:R-:W0:Y:S02]  /*9d70*/  @P0 LDC R2, c[0x0][0x450] ;  /* 0x00011400ff020b82 */ /* 0x000e240000000800 */
[----:B------:R-:W-:-:S06]  /*9d80*/  IADD3.X R5, R3, UR11, R5, P1, !PT ;  /* 0x0000000b03057c10 */ /* 0x000fcc0008ffe405 */
[----:B------:R-:W1:Y:S02]  /*9d90*/  @P0 LDC R3, c[0x0][0x44c] ;  /* 0x00011300ff030b82 */ /* 0x000e640000000800 */
[----:B-1----:R-:W-:-:S04]  /*9da0*/  @P0 IMAD.HI.U32 R9, R7, R3, RZ ;  /* 0x0000000307090227 */ /* 0x002fc800078e00ff */
[----:B------:R-:W-:Y:S01]  /*9db0*/  IMAD.MOV.U32 R3, RZ, RZ, R7 ;  /* 0x000000ffff037224 */ /* 0x000fe200078e0007 */
[----:B0-----:R-:W-:-:S05]  /*9dc0*/  @P0 SHF.R.U32.HI R3, RZ, R2, R9 ;  /* 0x00000002ff030219 */ /* 0x001fca0000011609 */
[----:B------:R-:W-:-:S04]  /*9dd0*/  IMAD.MOV R2, RZ, RZ, -R3 ;  /* 0x000000ffff027224 */ /* 0x000fc800078e0a03 */
[----:B------:R-:W-:Y:S01]  /*9de0*/  IMAD R7, R8, R2, R7 ;  /* 0x0000000208077224 */ /* 0x000fe200078e0207 */
[----:B------:R-:W-:-:S05]  /*9df0*/  SHF.R.S32.HI R2, RZ, 0x1f, R3 ;  /* 0x0000001fff027819 */ /* 0x000fca0000011403 */
[----:B------:R-:W-:-:S04]  /*9e00*/  IMAD R2, R2, UR6, RZ ;  /* 0x0000000602027c24 */ /* 0x000fc8000f8e02ff */
[C---:B------:R-:W-:Y:S02]  /*9e10*/  IMAD R8, R3.reuse, UR7, R2 ;  /* 0x0000000703087c24 */ /* 0x040fe4000f8e0202 */
[----:B------:R-:W-:Y:S01]  /*9e20*/  IMAD.WIDE.U32 R2, R3, R6, UR4 ;  /* 0x0000000403027e25 */ /* 0x000fe2000f8e0006 */
[----:B------:R-:W-:Y:S01]  /*9e30*/  SHF.R.S32.HI R6, RZ, 0x1f, R7 ;  /* 0x0000001fff067819 */ /* 0x000fe20000011407 */
[----:B------:R-:W-:Y:S02]  /*9e40*/  UMOV UR4, 0xffffffff ;  /* 0xffffffff00047882 */ /* 0x000fe40000000000 */
[----:B------:R-:W-:Y:S02]  /*9e50*/  IMAD.IADD R3, R3, 0x1, R8 ;  /* 0x0000000103037824 */ /* 0x000fe400078e0208 */
[----:B------:R-:W-:Y:S02]  /*9e60*/  IMAD R6, R6, UR8, RZ ;  /* 0x0000000806067c24 */ /* 0x000fe4000f8e02ff */
[----:B------:R-:W-:-:S04]  /*9e70*/  IMAD.WIDE.U32 R2, R7, UR8, R2 ;  /* 0x0000000807027c25 */ /* 0x000fc8000f8e0002 */
[----:B------:R-:W-:Y:S01]  /*9e80*/  IMAD R7, R7, UR9, R6 ;  /* 0x0000000907077c24 */ /* 0x000fe2000f8e0206 */
[----:B------:R-:W-:-:S04]  /*9e90*/  IADD3 R6, P0, R2, UR10, RZ ;  /* 0x0000000a02067c10 */ /* 0x000fc8000ff1e0ff */
[----:B------:R-:W-:Y:S01]  /*9ea0*/  IADD3.X R7, R3, UR11, R7, P0, !PT ;  /* 0x0000000b03077c10 */ /* 0x000fe200087fe407 */
[----:B------:R-:W-:Y:S08]  /*9eb0*/  BRA.DIV UR4, `(.L_x_56) ;  /* 0x00000026041c7947 */ /* 0x000ff0000b800000 */
[----:B------:R-:W0:Y:S01]  /*9ec0*/  SHFL.IDX PT, R3, R4, RZ, 0x1e1f ;  /* 0x001e1fff04037589 */ /* 0x000e2200000e0000 */
[----:B------:R-:W-:-:S03]  /*9ed0*/  IMAD R0, R0, 0xc0, R20 ;  /* 0x000000c000007824 */ /* 0x000fc600078e0214 */
[----:B------:R-:W1:Y:S02]  /*9ee0*/  SHFL.IDX PT, R2, R5, RZ, 0x1e1f ;  /* 0x001e1fff05027589 */ /* 0x000e6400000e0000 */
[----:B------:R-:W-:Y:S02]  /*9ef0*/  ISETP.GE.AND P1, PT, R0, UR42, PT ;  /* 0x0000002a00007c0c */ /* 0x000fe4000bf26270 */
[----:B------:R-:W2:Y:S04]  /*9f00*/  SHFL.IDX PT, R14, R4, 0x1, 0x1e1f ;  /* 0x003e1f00040e7f89 */ /* 0x000ea800000e0000 */
[----:B------:R-:W3:Y:S04]  /*9f10*/  SHFL.IDX PT, R5, R5, 0x1, 0x1e1f ;  /* 0x003e1f0005057f89 */ /* 0x000ee800000e0000 */
[----:B------:R-:W4:Y:S03]  /*9f20*/  SHFL.IDX PT, R7, R7, RZ, 0x1e1f ;  /* 0x001e1fff07077589 */ /* 0x000f2600000e0000 */
[----:B0-----:R-:W-:-:S05]  /*9f30*/  @!P1 IADD3 R8, P0, R18, R3, RZ ;  /* 0x0000000312089210 */ /* 0x001fca0007f1e0ff */
[----:B-1----:R-:W-:Y:S02]  /*9f40*/  @!P1 IMAD.X R3, RZ, RZ, R2, P0 ;  /* 0x000000ffff039224 */ /* 0x002fe400000e0602 */
[----:B------:R-:W-:Y:S02]  /*9f50*/  @!P1 IMAD.MOV.U32 R2, RZ, RZ, R8 ;  /* 0x000000ffff029224 */ /* 0x000fe400078e0008 */
[----:B------:R-:W-:-:S03]  /*9f60*/  VIADD R8, R0, 0x40 ;  /* 0x0000004000087836 */ /* 0x000fc60000000000 */
[----:B------:R-:W-:Y:S04]  /*9f70*/  @!P1 LDGSTS.E.BYPASS.LTC128B.128 [R10+0xf000], desc[UR36][R2.64], !P3 ;  /* 0x0f000000020a9fae */ /* 0x000fe8000d901d64 */
[----:B------:R-:W-:Y:S04]  /*9f80*/  @!P1 LDGSTS.E.BYPASS.LTC128B.128 [R10+0x10800], desc[UR36][R2.64+0x20], !P4 ;  /* 0x10800020020a9fae */ /* 0x000fe8000e101d64 */
[----:B------:R0:W-:Y:S01]  /*9f90*/  @!P1 LDGSTS.E.BYPASS.LTC128B.128 [R10+0x12000], desc[UR36][R2.64+0x40], !P5 ;  /* 0x12000040020a9fae */ /* 0x0001e2000e901d64 */
[----:B------:R-:W-:-:S13]  /*9fa0*/  ISETP.GE.AND P1, PT, R8, UR42, PT ;  /* 0x0000002a08007c0c */ /* 0x000fda000bf26270 */
[----:B--2---:R-:W-:-:S05]  /*9fb0*/  @!P1 IADD3 R14, P0, R18, R14, RZ ;  /* 0x0000000e120e9210 */ /* 0x004fca0007f1e0ff */
[----:B---3--:R-:W-:Y:S02]  /*9fc0*/  @!P1 IMAD.X R9, RZ, RZ, R5, P0 ;  /* 0x000000ffff099224 */ /* 0x008fe400000e0605 */
[----:B0-----:R-:W-:Y:S02]  /*9fd0*/  @!P1 IMAD.MOV.U32 R2, RZ, RZ, R14 ;  /* 0x000000ffff029224 */ /* 0x001fe400078e000e */
[----:B------:R0:W1:Y:S01]  /*9fe0*/  SHFL.IDX PT, R14, R6, RZ, 0x1e1f ;  /* 0x001e1fff060e7589 */ /* 0x00006200000e0000 */
[----:B------:R-:W-:-:S05]  /*9ff0*/  @!P1 MOV R3, R9 ;  /* 0x0000000900039202 */ /* 0x000fca0000000f00 */
[----:B------:R0:W-:Y:S04]  /*a000*/  @!P1 LDGSTS.E.BYPASS.LTC128B.128 [R10+0xf800], desc[UR36][R2.64], !P3 ;  /* 0x0f800000020a9fae */ /* 0x0001e8000d901d64 */
[----:B------:R0:W-:Y:S04]  /*a010*/  @!P1 LDGSTS.E.BYPASS.LTC128B.128 [R10+0x11000], desc[UR36][R2.64+0x20], !P4 ;  /* 0x11000020020a9fae */ /* 0x0001e8000e101d64 */
[----:B----4-:R0:W-:Y:S02]  /*a020*/  @!P1 LDGSTS.E.BYPASS.LTC128B.128 [R10+0x12800], desc[UR36][R2.64+0x40], !P5 ;  /* 0x12800040020a9fae */ /* 0x0101e4000e901d64 */
.L_x_126:
[----:B------:R-:W-:Y:S01]  /*a030*/  VIADD R0, R0, 0x80 ;  /* 0x0000008000007836 */ /* 0x000fe20000000000 */
[----:B------:R-:W-:Y:S04]  /*a040*/  BSSY B0, `(.L_x_57) ;  /* 0x000000b000007945 */ /* 0x000fe80003800000 */
[----:B------:R-:W-:-:S13]  /*a050*/  ISETP.GE.AND P0, PT, R0, UR42, PT ;  /* 0x0000002a00007c0c */ /* 0x000fda000bf06270 */
[----:B------:R-:W-:Y:S05]  /*a060*/  @P0 BRA `(.L_x_58) ;  /* 0x0000000000200947 */ /* 0x000fea0003800000 */
[----:B01----:R-:W-:-:S05]  /*a070*/  IADD3 R2, P0, R18, R14, RZ ;  /* 0x0000000e12027210 */ /* 0x003fca0007f1e0ff */
[----:B------:R-:W-:-:S05]  /*a080*/  IMAD.X R3, RZ, RZ, R7, P0 ;  /* 0x000000ffff037224 */ /* 0x000fca00000e0607 */
[----:B------:R-:W-:Y:S01]  /*a090*/  @!PT LDS RZ, [RZ] ;  /* 0x00000000fffff984 */ /* 0x000fe20000000800 */
[----:B------:R-:W-:Y:S01]  /*a0a0*/  @!PT LDS RZ, [RZ] ;  /* 0x00000000fffff984 */ /* 0x000fe20000000800 */
[----:B------:R-:W-:Y:S01]  /*a0b0*/  @!PT LDS RZ, [RZ] ;  /* 0x00000000fffff984 */ /* 0x000fe20000000800 */
[----:B------:R2:W-:Y:S04]  /*a0c0*/  LDGSTS.E.BYPASS.LTC128B.128 [R10+0x10000], desc[UR36][R2.64], !P3 ;  /* 0x10000000020a7fae */ /* 0x0005e8000d901d64 */
[----:B------:R2:W-:Y:S04]  /*a0d0*/  LDGSTS.E.BYPASS.LTC128B.128 [R10+0x11800], desc[UR36][R2.64+0x20], !P4 ;  /* 0x11800020020a7fae */ /* 0x0005e8000e101d64 */
[----:B------:R2:W-:Y:S02]  /*a0e0*/  LDGSTS.E.BYPASS.LTC128B.128 [R10+0x13000], desc[UR36][R2.64+0x40], !P5 ;  /* 0x13000040020a7fae */ /* 0x0005e4000e901d64 */
.L_x_58:
[----:B------:R-:W-:Y:S05]  /*a0f0*/  BSYNC B0 ;  /* 0x0000000000007941 */ /* 0x000fea0003800000 */
.L_x_57:
[----:B------:R-:W-:Y:S01]  /*a100*/  NOP ;  /* 0x0000000000007918 */ /* 0x000fe20000000000 */
[----:B------:R-:W-:Y:S01]  /*a110*/  SYNCS.ARRIVE.TRANS64.RED.A0T1 RZ, [UR43+0x19c00], RZ ;  /* 0x019c00ffffff79a7 */ /* 0x000fe2000820042b */
[----:B------:R-:W-:Y:S01]  /*a120*/  ARRIVES.LDGSTSBAR.64.TRANSCNT [UR43+0x19c00] ;  /* 0x019c0000ff0079b0 */ /* 0x000fe20008000aab */
[----:B------:R-:W-:Y:S01]  /*a130*/  NOP ;  /* 0x0000000000007918 */ /* 0x000fe20000000000 */
[----:B------:R-:W-:Y:S01]  /*a140*/  ULOP3.LUT UR4, UR38, 0x1, URZ, 0xc, !UPT ;  /* 0x0000000126047892 */ /* 0x000fe2000f8e0c3f */
[----:B------:R-:W-:Y:S05]  /*a150*/  SYNCS.ARRIVE.TRANS64.A1T0 RZ, [UR43+0x19c00], RZ ;  /* 0x019c00ffffff79a7 */ /* 0x000fea000810002b */
[----:B------:R-:W-:-:S05]  /*a160*/  IMAD.U32 R0, RZ, RZ, UR4 ;  /* 0x00000004ff007e24 */ /* 0x000fca000f8e00ff */
[----:B------:R-:W-:-:S04]  /*a170*/  SHF.L.U32 R0, R0, 0x1f, RZ ;  /* 0x0000001f00007819 */ /* 0x000fc800000006ff */
[----:B------:R-:W3:Y:S02]  /*a180*/  SYNCS.PHASECHK.TRANS64.TRYWAIT P0, [UR43+0x19c20], R0 ;  /* 0x019c2000ff0075a7 */ /* 0x000ee4000800016b */
[----:B---3--:R-:W-:Y:S05]  /*a190*/  @!P0 BRA `(.L_x_59) ;  /* 0x0000002400488947 */ /* 0x008fea0003800000 */
.L_x_127:
[----:B0-----:R-:W-:-:S05]  /*a1a0*/  IMAD.U32 R0, RZ, RZ, UR40 ;  /* 0x00000028ff007e24 */ /* 0x001fca000f8e00ff */
[----:B------:R-:W-:-:S13]  /*a1b0*/  ISETP.GE.AND P0, PT, R0, 0x81, PT ;  /* 0x000000810000780c */ /* 0x000fda0003f06270 */
[----:B------:R-:W-:Y:S05]  /*a1c0*/  @!P0 BRA `(.L_x_60) ;  /* 0x0000001000048947 */ /* 0x000fea0003800000 */
[----:B------:R-:W-:Y:S01]  /*a1d0*/  IMAD.MOV.U32 R4, RZ, RZ, R22 ;  /* 0x000000ffff047224 */ /* 0x000fe200078e0016 */
[----:B------:R-:W-:Y:S01]  /*a1e0*/  MOV R0, R19 ;  /* 0x0000001300007202 */ /* 0x000fe20000000f00 */
[----:B------:R-:W-:-:S07]  /*a1f0*/  IMAD.U32 R20, RZ, RZ, UR44 ;  /* 0x0000002cff147e24 */ /* 0x000fce000f8e00ff */
.L_x_80:
[----:B0-2---:R-:W0:Y:S01]  /*a200*/  LDC R2, c[0x0][0x430] ;  /* 0x00010c00ff027b82 */ /* 0x005e220000000800 */
[----:B------:R-:W2:Y:S01]  /*a210*/  S2R R3, SR_TID.X ;  /* 0x0000000000037919 */ /* 0x000ea20000002100 */
[----:B------:R-:W-:Y:S01]  /*a220*/  ULDC.64 UR4, c[0x0][0x428] ;  /* 0x00010a0000047ab9 */ /* 0x000fe20000000a00 */
[----:B------:R-:W-:Y:S02]  /*a230*/  VIADD R19, R0, 0x1 ;  /* 0x0000000100137836 */ /* 0x000fe40000000000 */
[----:B------:R-:W-:-:S04]  /*a240*/  IMAD R6, R27, UR4, RZ ;  /* 0x000000041b067c24 */ /* 0x000fc8000f8e02ff */
[----:B------:R-:W-:Y:S01]  /*a250*/  IMAD R6, R23, UR5, R6 ;  /* 0x0000000517067c24 */ /* 0x000fe2000f8e0206 */
[----:B0-----:R-:W-:Y:S01]  /*a260*/  ISETP.NE.AND P0, PT, R2, 0x1, PT ;  /* 0x000000010200780c */ /* 0x001fe20003f05270 */
[----:B--2---:R-:W-:Y:S01]  /*a270*/  IMAD.SHL.U32 R2, R3, 0x40, RZ ;  /* 0x0000004003027824 */ /* 0x004fe200078e00ff */
[----:B------:R-:W-:-:S11]  /*a280*/  SHF.R.U32.HI R3, RZ, 0x1, R3 ;  /* 0x00000001ff037819 */ /* 0x000fd60000011603 */
[----:B------:R-:W0:Y:S01]  /*a290*/  @P0 LDC R5, c[0x0][0x434] ;  /* 0x00010d00ff050b82 */ /* 0x000e220000000800 */
[----:B------:R-:W-:Y:S02]  /*a2a0*/  LOP3.LUT R3, R3, 0x3f, RZ, 0xc0, !PT ;  /* 0x0000003f03037812 */ /* 0x000fe400078ec0ff */
[----:B------:R-:W-:-:S03]  /*a2b0*/  LOP3.LUT R2, R2, 0x40, RZ, 0xc0, !PT ;  /* 0x0000004002027812 */ /* 0x000fc600078ec0ff */
[----:B------:R-:W-:Y:S02]  /*a2c0*/  IMAD R3, R20, 0x80, R3 ;  /* 0x0000008014037824 */ /* 0x000fe400078e0203 */
[----:B------:R-:W2:Y:S03]  /*a2d0*/  @P0 LDC R7, c[0x0][0x438] ;  /* 0x00010e00ff070b82 */ /* 0x000ea60000000800 */
[----:B------:R-:W-:-:S05]  /*a2e0*/  IADD3 R8, R2, R3, R28 ;  /* 0x0000000302087210 */ /* 0x000fca0007ffe01c */
[----:B0-----:R-:W-:-:S04]  /*a2f0*/  @P0 IMAD.HI.U32 R2, R8, R5, RZ ;  /* 0x0000000508020227 */ /* 0x001fc800078e00ff */
[----:B------:R-:W-:Y:S01]  /*a300*/  IMAD.MOV.U32 R5, RZ, RZ, R8 ;  /* 0x000000ffff057224 */ /* 0x000fe200078e0008 */
[----:B--2---:R-:W-:-:S04]  /*a310*/  @P0 SHF.R.U32.HI R5, RZ, R7, R2 ;  /* 0x00000007ff050219 */ /* 0x004fc80000011602 */
[--C-:B------:R-:W-:Y:S01]  /*a320*/  SHF.R.S32.HI R3, RZ, 0x1f, R5.reuse ;  /* 0x0000001fff037819 */ /* 0x100fe20000011405 */
[----:B------:R-:W-:-:S04]  /*a330*/  IMAD.MOV.U32 R2, RZ, RZ, R5 ;  /* 0x000000ffff027224 */ /* 0x000fc800078e0005 */
[----:B------:R-:W-:Y:S01]  /*a340*/  IMAD.WIDE.U32 R2, R23, UR4, R2 ;  /* 0x0000000417027c25 */ /* 0x000fe2000f8e0002 */
[----:B------:R-:W-:-:S04]  /*a350*/  ULDC.64 UR4, c[0x0][0x418] ;  /* 0x0001060000047ab9 */ /* 0x000fc80000000a00 */
[----:B------:R-:W-:Y:S02]  /*a360*/  IADD3 R3, R6, R3, RZ ;  /* 0x0000000306037210 */ /* 0x000fe40007ffe0ff */
[C---:B------:R-:W-:Y:S01]  /*a370*/  LEA R6, P0, R2.reuse, UR4, 0x2 ;  /* 0x0000000402067c11 */ /* 0x040fe2000f8010ff */
[----:B------:R-:W-:Y:S01]  /*a380*/  IMAD.U32 R9, RZ, RZ, UR48 ;  /* 0x00000030ff097e24 */ /* 0x000fe2000f8e00ff */
[----:B------:R-:W-:Y:S02]  /*a390*/  ULDC UR4, c[0x0][0x430] ;  /* 0x00010c0000047ab9 */ /* 0x000fe40000000800 */
[----:B------:R-:W-:Y:S02]  /*a3a0*/  LEA.HI.X R7, R2, UR5, R3, 0x2, P0 ;  /* 0x0000000502077c11 */ /* 0x000fe400080f1403 */
[----:B------:R-:W-:Y:S01]  /*a3b0*/  ISETP.NE.AND P2, PT, R9, 0x3, PT ;  /* 0x000000030900780c */ /* 0x000fe20003f45270 */
[----:B------:R-:W-:Y:S01]  /*a3c0*/  IMAD.MOV R3, RZ, RZ, -R5 ;  /* 0x000000ffff037224 */ /* 0x000fe200078e0a05 */
[----:B------:R-:W-:-:S02]  /*a3d0*/  ISETP.NE.AND P0, PT, R19, 0x2, PT ;  /* 0x000000021300780c */ /* 0x000fc40003f05270 */
[----:B------:R-:W2:Y:S01]  /*a3e0*/  LDG.E R7, desc[UR36][R6.64] ;  /* 0x0000002406077981 */ /* 0x000ea2000c1e1900 */
[----:B------:R-:W-:Y:S01]  /*a3f0*/  IMAD.MOV.U32 R2, RZ, RZ, R20 ;  /* 0x000000ffff027224 */ /* 0x000fe200078e0014 */
[----:B------:R-:W-:Y:S01]  /*a400*/  SEL R22, RZ, 0x1, P0 ;  /* 0x00000001ff167807 */ /* 0x000fe20000000000 */
[----:B------:R-:W-:Y:S01]  /*a410*/  IMAD R8, R3, UR4, R8 ;  /* 0x0000000403087c24 */ /* 0x000fe2000f8e0208 */
[----:B------:R-:W-:Y:S01]  /*a420*/  SEL R19, R19, RZ, P0 ;  /* 0x000000ff13137207 */ /* 0x000fe20000000000 */
[----:B------:R-:W-:Y:S01]  /*a430*/  VIADD R20, R20, 0xffffffff ;  /* 0xffffffff14147836 */ /* 0x000fe20000000000 */
[----:B------:R-:W-:Y:S02]  /*a440*/  LOP3.LUT R22, R4, R22, RZ, 0x3c, !PT ;  /* 0x0000001604167212 */ /* 0x000fe400078e3cff */
[----:B------:R-:W-:Y:S02]  /*a450*/  ISETP.GT.AND P1, PT, R2, RZ, PT ;  /* 0x000000ff0200720c */ /* 0x000fe40003f24270 */
[----:B--2---:R-:W-:Y:S01]  /*a460*/  SHF.R.S32.HI R18, RZ, 0x1f, R7 ;  /* 0x0000001fff127819 */ /* 0x004fe20000011407 */
[----:B------:R-:W-:Y:S10]  /*a470*/  @!P2 BRA `(.L_x_61) ;  /* 0x000000000004a947 */ /* 0x000ff40003800000 */
[----:B------:R-:W-:Y:S01]  /*a480*/  BPT.TRAP 0x1 ;  /* 0x000000040000795c */ /* 0x000fe20000300000 */
.L_x_61:
[----:B------:R-:W-:Y:S01]  /*a490*/  LEA R5, R19, UR43, 0x3 ;  /* 0x0000002b13057c11 */ /* 0x000fe2000f8e18ff */
[----:B------:R-:W-:Y:S01]  /*a4a0*/  BSSY B0, `(.L_x_62) ;  /* 0x0000005000007945 */ /* 0x000fe20003800000 */
[----:B------:R-:W-:Y:S02]  /*a4b0*/  SHF.L.U32 R10, R22, 0x1f, RZ ;  /* 0x0000001f160a7819 */ /* 0x000fe400000006ff */
[----:B------:R-:W-:Y:S02]  /*a4c0*/  SHF.R.S32.HI R9, RZ, 0x1f, R8 ;  /* 0x0000001fff097819 */ /* 0x000fe40000011408 */
[----:B------:R-:W0:Y:S02]  /*a4d0*/  SYNCS.PHASECHK.TRANS64.TRYWAIT P0, [R5+URZ+0x19c80], R10 ;  /* 0x019c800a050075a7 */ /* 0x000e24000800017f */
[----:B0-----:R-:W-:Y:S05]  /*a4e0*/  @!P0 BRA `(.L_x_63) ;  /* 0x00000020008c8947 */ /* 0x001fea0003800000 */
.L_x_128:
[----:B------:R-:W-:Y:S05]  /*a4f0*/  BSYNC B0 ;  /* 0x0000000000007941 */ /* 0x000fea0003800000 */
.L_x_62:
[----:B------:R-:W-:Y:S01]  /*a500*/  ULDC.64 UR4, c[0x0][0x328] ;  /* 0x0000ca0000047ab9 */ /* 0x000fe20000000a00 */
[----:B------:R-:W-:Y:S01]  /*a510*/  ULDC.64 UR6, c[0x0][0x318] ;  /* 0x0000c60000067ab9 */ /* 0x000fe20000000a00 */
[----:B------:R-:W-:Y:S01]  /*a520*/  IMAD R6, R9, UR4, RZ ;  /* 0x0000000409067c24 */ /* 0x000fe2000f8e02ff */
[----:B------:R-:W-:Y:S01]  /*a530*/  LOP3.LUT P4, RZ, R16, 0x8, RZ, 0xc0, !PT ;  /* 0x0000000810ff7812 */ /* 0x000fe2000788c0ff */
[----:B------:R-:W-:Y:S01]  /*a540*/  IMAD.WIDE.U32 R2, R8, UR4, RZ ;  /* 0x0000000408027c25 */ /* 0x000fe2000f8e00ff */
[C---:B------:R-:W-:Y:S02]  /*a550*/  LOP3.LUT P3, RZ, R16.reuse, 0x4, RZ, 0xc0, !PT ;  /* 0x0000000410ff7812 */ /* 0x040fe4000786c0ff */
[----:B------:R-:W-:Y:S01]  /*a560*/  LOP3.LUT P2, RZ, R16, 0x2, RZ, 0xc0, !PT ;  /* 0x0000000210ff7812 */ /* 0x000fe2000784c0ff */
[----:B------:R-:W-:Y:S01]  /*a570*/  IMAD R6, R8, UR5, R6 ;  /* 0x0000000508067c24 */ /* 0x000fe2000f8e0206 */
[----:B------:R-:W-:-:S04]  /*a580*/  ULDC.64 UR4, c[0x0][0x338] ;  /* 0x0000ce0000047ab9 */ /* 0x000fc80000000a00 */
[----:B------:R-:W-:Y:S01]  /*a590*/  IADD3 R3, R3, R6, RZ ;  /* 0x0000000603037210 */ /* 0x000fe20007ffe0ff */
[----:B------:R-:W-:-:S04]  /*a5a0*/  IMAD R6, R18, UR4, RZ ;  /* 0x0000000412067c24 */ /* 0x000fc8000f8e02ff */
        /* <DEDUP_REMOVED lines=8> */
[----:B------:R-:W-:Y:S01]  /*a630*/  IADD3 R21, P0, R2, UR6, RZ ;  /* 0x0000000602157c10 */ /* 0x000fe2000ff1e0ff */
[----:B------:R-:W-:-:S03]  /*a640*/  IMAD R6, R19, 0x3000, R25 ;  /* 0x0000300013067824 */ /* 0x000fc600078e0219 */
[----:B------:R-:W-:Y:S01]  /*a650*/  IADD3.X R26, R26, UR7, R3, P0, !PT ;  /* 0x000000071a1a7c10 */ /* 0x000fe200087fe403 */
[----:B------:R-:W-:Y:S08]  /*a660*/  BRA.DIV UR4, `(.L_x_64) ;  /* 0x0000002204407947 */ /* 0x000ff0000b800000 */
[----:B------:R-:W2:Y:S01]  /*a670*/  S2R R3, SR_TID.X ;  /* 0x0000000000037919 */ /* 0x000ea20000002100 */
[----:B------:R-:W-:Y:S01]  /*a680*/  VIADD R6, R6, UR43 ;  /* 0x0000002b06067c36 */ /* 0x000fe20008000000 */
[----:B------:R-:W3:Y:S01]  /*a690*/  SHFL.IDX PT, R2, R21, RZ, 0x1e1f ;  /* 0x001e1fff15027589 */ /* 0x000ee200000e0000 */
[----:B--2---:R-:W-:-:S03]  /*a6a0*/  IMAD.SHL.U32 R11, R3, 0x10, RZ ;  /* 0x00000010030b7824 */ /* 0x004fc600078e00ff */
[----:B------:R-:W2:Y:S02]  /*a6b0*/  SHFL.IDX PT, R3, R26, RZ, 0x1e1f ;  /* 0x001e1fff1a037589 */ /* 0x000ea400000e0000 */
[----:B------:R-:W-:Y:S02]  /*a6c0*/  LOP3.LUT R11, R11, 0x10, RZ, 0xc0, !PT ;  /* 0x000000100b0b7812 */ /* 0x000fe400078ec0ff */
[----:B------:R-:W4:Y:S02]  /*a6d0*/  SHFL.IDX PT, R26, R26, 0x1, 0x1e1f ;  /* 0x003e1f001a1a7f89 */ /* 0x000f2400000e0000 */
[----:B---3--:R-:W-:-:S05]  /*a6e0*/  IADD3 R2, P0, R11, R2, RZ ;  /* 0x000000020b027210 */ /* 0x008fca0007f1e0ff */
[----:B--2---:R-:W-:-:S05]  /*a6f0*/  IMAD.X R3, RZ, RZ, R3, P0 ;  /* 0x000000ffff037224 */ /* 0x004fca00000e0603 */
[----:B------:R-:W-:Y:S04]  /*a700*/  LDGSTS.E.BYPASS.LTC128B.128 [R6+0x9000], desc[UR36][R2.64], !P4 ;  /* 0x0900000002067fae */ /* 0x000fe8000e101d64 */
[----:B------:R-:W-:Y:S04]  /*a710*/  LDGSTS.E.BYPASS.LTC128B.128 [R6+0xa000], desc[UR36][R2.64+0x20], !P3 ;  /* 0x0a00002002067fae */ /* 0x000fe8000d901d64 */
[----:B------:R2:W-:Y:S04]  /*a720*/  LDGSTS.E.BYPASS.LTC128B.128 [R6+0xb000], desc[UR36][R2.64+0x40], !P2 ;  /* 0x0b00004002067fae */ /* 0x0005e8000d101d64 */
[----:B--2-4-:R2:W3:Y:S02]  /*a730*/  SHFL.IDX PT, R2, R21, 0x1, 0x1e1f ;  /* 0x003e1f0015027f89 */ /* 0x0144e400000e0000 */
.L_x_134:
[----:B------:R-:W4:Y:S02]  /*a740*/  S2R R3, SR_TID.X ;  /* 0x0000000000037919 */ /* 0x000f240000002100 */
[----:B----4-:R-:W-:-:S05]  /*a750*/  IMAD.SHL.U32 R3, R3, 0x10, RZ ;  /* 0x0000001003037824 */ /* 0x010fca00078e00ff */
[----:B------:R-:W-:-:S04]  /*a760*/  LOP3.LUT R3, R3, 0x10, RZ, 0xc0, !PT ;  /* 0x0000001003037812 */ /* 0x000fc800078ec0ff */
[----:B---3--:R-:W-:-:S04]  /*a770*/  IADD3 R2, P0, R3, R2, RZ ;  /* 0x0000000203027210 */ /* 0x008fc80007f1e0ff */
[----:B------:R-:W-:Y:S02]  /*a780*/  IADD3.X R3, RZ, R26, RZ, P0, !PT ;  /* 0x0000001aff037210 */ /* 0x000fe400007fe4ff */
[----:B------:R-:W-:-:S03]  /*a790*/  PLOP3.LUT P0, PT, PT, PT, PT, 0x80, 0x0 ;  /* 0x000000000000781c */ /* 0x000fc60003f0f070 */
[----:B------:R-:W-:Y:S01]  /*a7a0*/  @!PT LDS RZ, [RZ] ;  /* 0x00000000fffff984 */ /* 0x000fe20000000800 */
[----:B------:R-:W-:Y:S01]  /*a7b0*/  @!PT LDS RZ, [RZ] ;  /* 0x00000000fffff984 */ /* 0x000fe20000000800 */
[----:B------:R-:W-:Y:S01]  /*a7c0*/  @!PT LDS RZ, [RZ] ;  /* 0x00000000fffff984 */ /* 0x000fe20000000800 */
[----:B------:R3:W-:Y:S04]  /*a7d0*/  LDGSTS.E.BYPASS.LTC128B.128 [R6+0x9800], desc[UR36][R2.64], !P4 ;  /* 0x0980000002067fae */ /* 0x0007e8000e101d64 */
[----:B------:R3:W-:Y:S04]  /*a7e0*/  LDGSTS.E.BYPASS.LTC128B.128 [R6+0xa800], desc[UR36][R2.64+0x20], !P3 ;  /* 0x0a80002002067fae */ /* 0x0007e8000d901d64 */
[----:B------:R3:W-:Y:S01]  /*a7f0*/  LDGSTS.E.BYPASS.LTC128B.128 [R6+0xb800], desc[UR36][R2.64+0x40], !P2 ;  /* 0x0b80004002067fae */ /* 0x0007e2000d101d64 */
[----:B------:R-:W-:Y:S01]  /*a800*/  NOP ;  /* 0x0000000000007918 */ /* 0x000fe20000000000 */
.L_x_65:
[----:B------:R-:W-:Y:S02]  /*a810*/  PLOP3.LUT P2, PT, P2, P0, PT, 0xa2, 0x0 ;  /* 0x000000000000781c */ /* 0x000fe40001741472 */
[----:B------:R-:W-:-:S08]  /*a820*/  @P0 R2UR P2, UR4, R5 ;  /* 0x00000000050402ca */ /* 0x000fd00000040000 */
[----:B------:R-:W-:-:S05]  /*a830*/  @P0 PLOP3.LUT P0, PT, P2, PT, PT, 0x80, 0x0 ;  /* 0x000000000000081c */ /* 0x000fca000170f070 */
[----:B------:R-:W-:Y:S01]  /*a840*/  @!P2 SYNCS.ARRIVE.TRANS64.RED.A0T1 RZ, [UR4+0x19c70], RZ ;  /* 0x019c70ffffffa9a7 */ /* 0x000fe20008200404 */
[----:B------:R-:W-:Y:S07]  /*a850*/  @!P2 ARRIVES.LDGSTSBAR.64.TRANSCNT [UR4+0x19c70] ;  /* 0x019c7000ff00a9b0 */ /* 0x000fee0008000a84 */
[----:B------:R-:W-:Y:S05]  /*a860*/  @P0 BRA.U.ANY `(.L_x_65) ;  /* 0xfffffffd00e80947 */ /* 0x000fea000393ffff */
[----:B------:R-:W-:Y:S01]  /*a870*/  NOP ;  /* 0x0000000000007918 */ /* 0x000fe20000000000 */
[----:B---3--:R-:W-:-:S05]  /*a880*/  IMAD.U32 R2, RZ, RZ, UR48 ;  /* 0x00000030ff027e24 */ /* 0x008fca000f8e00ff */
[----:B------:R-:W-:-:S13]  /*a890*/  ISETP.NE.AND P3, PT, R2, 0x3, PT ;  /* 0x000000030200780c */ /* 0x000fda0003f65270 */
[----:B------:R-:W-:Y:S05]  /*a8a0*/  @!P3 BRA `(.L_x_66) ;  /* 0x000000000004b947 */ /* 0x000fea0003800000 */
[----:B------:R-:W-:Y:S01]  /*a8b0*/  BPT.TRAP 0x1 ;  /* 0x000000040000795c */ /* 0x000fe20000300000 */
.L_x_66:
[----:B------:R3:W-:Y:S01]  /*a8c0*/  SYNCS.ARRIVE.TRANS64.A1T0 RZ, [R5+URZ+0x19c70], RZ ;  /* 0x019c70ff05ff79a7 */ /* 0x0007e2000810003f */
[----:B------:R-:W-:Y:S05]  /*a8d0*/  @!P3 BRA `(.L_x_67) ;  /* 0x000000000004b947 */ /* 0x000fea0003800000 */
[----:B------:R-:W-:Y:S01]  /*a8e0*/  BPT.TRAP 0x1 ;  /* 0x000000040000795c */ /* 0x000fe20000300000 */
.L_x_67:
[----:B------:R-:W4:Y:S01]  /*a8f0*/  SYNCS.PHASECHK.TRANS64.TRYWAIT P0, [R5+URZ+0x19c40], R10 ;  /* 0x019c400a050075a7 */ /* 0x000f22000800017f */
[----:B------:R-:W-:Y:S04]  /*a900*/  BSSY B0, `(.L_x_68) ;  /* 0x0000002000007945 */ /* 0x000fe80003800000 */
[----:B----4-:R-:W-:Y:S05]  /*a910*/  @!P0 BRA `(.L_x_69) ;  /* 0x0000002000408947 */ /* 0x010fea0003800000 */
.L_x_135:
[----:B------:R-:W-:Y:S05]  /*a920*/  BSYNC B0 ;  /* 0x0000000000007941 */ /* 0x000fea0003800000 */
.L_x_68:
[----:B------:R-:W2:Y:S01]  /*a930*/  S2R R11, SR_TID.X ;  /* 0x00000000000b7919 */ /* 0x000ea20000002100 */
        /* <DEDUP_REMOVED lines=8> */
[----:B------:R-:W-:-:S02]  /*a9c0*/  ULDC.64 UR4, c[0x0][0x310] ;  /* 0x0000c40000047ab9 */ /* 0x000fc40000000a00 */
[----:B------:R-:W-:Y:S02]  /*a9d0*/  IMAD R18, R18, UR4, RZ ;  /* 0x0000000412127c24 */ /* 0x000fe4000f8e02ff */
        /* <DEDUP_REMOVED lines=10> */
[----:B--2---:R-:W-:-:S03]  /*aa80*/  IMAD.SHL.U32 R21, R11, 0x10, RZ ;  /* 0x000000100b157824 */ /* 0x004fc600078e00ff */
[----:B------:R-:W-:Y:S02]  /*aa90*/  IADD3.X R8, R8, UR7, R3, P0, !PT ;  /* 0x0000000708087c10 */ /* 0x000fe400087fe403 */
[----:B------:R-:W-:Y:S01]  /*aaa0*/  LOP3.LUT R21, R21, 0x10, RZ, 0xc0, !PT ;  /* 0x0000001015157812 */ /* 0x000fe200078ec0ff */
[----:B------:R-:W-:Y:S06]  /*aab0*/  BRA.DIV UR4, `(.L_x_70) ;  /* 0x0000001e04ec7947 */ /* 0x000fec000b800000 */
[----:B------:R-:W2:Y:S04]  /*aac0*/  SHFL.IDX PT, R2, R7, RZ, 0x1e1f ;  /* 0x001e1fff07027589 */ /* 0x000ea800000e0000 */
[----:B------:R-:W5:Y:S04]  /*aad0*/  SHFL.IDX PT, R3, R8, RZ, 0x1e1f ;  /* 0x001e1fff08037589 */ /* 0x000f6800000e0000 */
[----:B------:R-:W0:Y:S01]  /*aae0*/  SHFL.IDX PT, R8, R8, 0x1, 0x1e1f ;  /* 0x003e1f0008087f89 */ /* 0x000e2200000e0000 */
[----:B--2---:R-:W-:-:S05]  /*aaf0*/  IADD3 R2, P0, R21, R2, RZ ;  /* 0x0000000215027210 */ /* 0x004fca0007f1e0ff */
[----:B-----5:R-:W-:-:S05]  /*ab00*/  IMAD.X R3, RZ, RZ, R3, P0 ;  /* 0x000000ffff037224 */ /* 0x020fca00000e0603 */
[----:B------:R-:W-:Y:S04]  /*ab10*/  LDGSTS.E.BYPASS.LTC128B.128 [R6+0x13800], desc[UR36][R2.64], !P4 ;  /* 0x1380000002067fae */ /* 0x000fe8000e101d64 */
[----:B------:R-:W-:Y:S04]  /*ab20*/  LDGSTS.E.BYPASS.LTC128B.128 [R6+0x14800], desc[UR36][R2.64+0x20], !P3 ;  /* 0x1480002002067fae */ /* 0x000fe8000d901d64 */
[----:B------:R2:W-:Y:S04]  /*ab30*/  LDGSTS.E.BYPASS.LTC128B.128 [R6+0x15800], desc[UR36][R2.64+0x40], !P2 ;  /* 0x1580004002067fae */ /* 0x0005e8000d101d64 */
[----:B--2---:R2:W0:Y:S02]  /*ab40*/  SHFL.IDX PT, R2, R7, 0x1, 0x1e1f ;  /* 0x003e1f0007027f89 */ /* 0x00442400000e0000 */
.L_x_141:
[----:B0-----:R-:W-:-:S04]  /*ab50*/  IADD3 R2, P0, R21, R2, RZ ;  /* 0x0000000215027210 */ /* 0x001fc80007f1e0ff */
        /* <DEDUP_REMOVED lines=9> */
.L_x_71:
        /* <DEDUP_REMOVED lines=11> */
.L_x_72:
[----:B------:R-:W-:Y:S01]  /*aca0*/  IMAD.U32 R2, RZ, RZ, UR49 ;  /* 0x00000031ff027e24 */ /* 0x000fe2000f8e00ff */
[----:B------:R0:W-:Y:S04]  /*acb0*/  SYNCS.ARRIVE.TRANS64.A1T0 RZ, [R5+URZ+0x19c30], RZ ;  /* 0x019c30ff05ff79a7 */ /* 0x0001e8000810003f */
[----:B------:R-:W-:-:S13]  /*acc0*/  ISETP.NE.AND P0, PT, R2, 0x3, PT ;  /* 0x000000030200780c */ /* 0x000fda0003f05270 */
[----:B0-----:R-:W-:Y:S05]  /*acd0*/  @!P0 BRA `(.L_x_73) ;  /* 0x0000000000048947 */ /* 0x001fea0003800000 */
[----:B------:R-:W-:Y:S01]  /*ace0*/  BPT.TRAP 0x1 ;  /* 0x000000040000795c */ /* 0x000fe20000300000 */
.L_x_73:
[----:B------:R-:W-:Y:S01]  /*acf0*/  LOP3.LUT R3, R4, 0x1, RZ, 0x3c, !PT ;  /* 0x0000000104037812 */ /* 0x000fe200078e3cff */
[----:B------:R-:W-:Y:S01]  /*ad00*/  BSSY B0, `(.L_x_74) ;  /* 0x0000005000007945 */ /* 0x000fe20003800000 */
[----:B------:R-:W-:Y:S02]  /*ad10*/  LEA R2, R0, UR43, 0x3 ;  /* 0x0000002b00027c11 */ /* 0x000fe4000f8e18ff */
[----:B------:R-:W-:-:S04]  /*ad20*/  SHF.L.U32 R3, R3, 0x1f, RZ ;  /* 0x0000001f03037819 */ /* 0x000fc800000006ff */
[----:B------:R-:W0:Y:S02]  /*ad30*/  SYNCS.PHASECHK.TRANS64.TRYWAIT P2, [R2+URZ+0x19c70], R3 ;  /* 0x019c7003020075a7 */ /* 0x000e24000804017f */
[----:B0-----:R-:W-:Y:S05]  /*ad40*/  @!P2 BRA `(.L_x_75) ;  /* 0x0000001c00e0a947 */ /* 0x001fea0003800000 */
.L_x_142:
[----:B------:R-:W-:Y:S05]  /*ad50*/  BSYNC B0 ;  /* 0x0000000000007941 */ /* 0x000fea0003800000 */
.L_x_74:
[----:B---34-:R-:W-:-:S05]  /*ad60*/  IMAD.U32 R5, RZ, RZ, UR48 ;  /* 0x00000030ff057e24 */ /* 0x018fca000f8e00ff */
[----:B------:R-:W-:-:S13]  /*ad70*/  ISETP.NE.AND P2, PT, R5, 0x3, PT ;  /* 0x000000030500780c */ /* 0x000fda0003f45270 */
[----:B------:R-:W-:Y:S05]  /*ad80*/  @!P2 BRA `(.L_x_76) ;  /* 0x000000000004a947 */ /* 0x000fea0003800000 */
[----:B------:R-:W-:Y:S01]  /*ad90*/  BPT.TRAP 0x1 ;  /* 0x000000040000795c */ /* 0x000fe20000300000 */
.L_x_76:
[----:B------:R-:W-:Y:S01]  /*ada0*/  SHF.L.U32 R5, R4, 0x1f, RZ ;  /* 0x0000001f04057819 */ /* 0x000fe200000006ff */
[----:B------:R-:W-:-:S03]  /*adb0*/  IMAD R3, R0, 0x3000, RZ ;  /* 0x0000300000037824 */ /* 0x000fc600078e02ff */
[----:B------:R-:W0:Y:S02]  /*adc0*/  SYNCS.PHASECHK.TRANS64.TRYWAIT P2, [R2+URZ+0x19c60], R5 ;  /* 0x019c6005020075a7 */ /* 0x000e24000804017f */
[----:B0-----:R-:W-:Y:S05]  /*add0*/  @!P2 BRA `(.L_x_77) ;  /* 0x0000001c00d0a947 */ /* 0x001fea0003800000 */
.L_x_143:
[----:B------:R-:W3:Y:S04]  /*ade0*/  LDL R0, [R1+0x4] ;  /* 0x0000040001007983 */ /* 0x000ee80000100800 */
[----:B------:R-:W4:Y:S01]  /*adf0*/  LDL R12, [R1] ;  /* 0x00000000010c7983 */ /* 0x000f220000100800 */
[----:B------:R-:W-:Y:S05]  /*ae00*/  WARPSYNC.ALL ;  /* 0x0000000000007948 */ /* 0x000fea0003800000 */
[----:B---3--:R-:W-:-:S02]  /*ae10*/  LOP3.LUT R0, R3, R0, RZ, 0xfc, !PT ;  /* 0x0000000003007212 */ /* 0x008fc400078efcff */
[----:B------:R-:W-:-:S03]  /*ae20*/  LOP3.LUT R3, R3, R29, RZ, 0xfc, !PT ;  /* 0x0000001d03037212 */ /* 0x000fc600078efcff */
[----:B0-2---:R-:W0:Y:S02]  /*ae30*/  LDSM.16.MT88.4 R4, [R0+UR43+0x9000] ;  /* 0x0090002b0004783b */ /* 0x005e240008004200 */
[----:B------:R-:W-:Y:S01]  /*ae40*/  VIADD R3, R3, UR43 ;  /* 0x0000002b03037c36 */ /* 0x000fe20008000000 */
[C-C-:B0-----:R-:W-:Y:S02]  /*ae50*/  PRMT R8, R4.reuse, 0x6420, R5.reuse ;  /* 0x0000642004087816 */ /* 0x141fe40000000005 */
[----:B------:R-:W-:Y:S02]  /*ae60*/  PRMT R9, R4, 0x7531, R5 ;  /* 0x0000753104097816 */ /* 0x000fe40000000005 */
[C-C-:B------:R-:W-:Y:S02]  /*ae70*/  PRMT R10, R6.reuse, 0x6420, R7.reuse ;  /* 0x00006420060a7816 */ /* 0x140fe40000000007 */
[----:B------:R-:W-:-:S05]  /*ae80*/  PRMT R11, R6, 0x7531, R7 ;  /* 0x00007531060b7816 */ /* 0x000fca0000000007 */
[----:B------:R-:W-:Y:S04]  /*ae90*/  STSM.16.M88.4 [R3+0x3000], R8 ;  /* 0x0030000803007844 */ /* 0x000fe80000000200 */
[----:B------:R-:W0:Y:S02]  /*aea0*/  LDSM.16.MT88.4 R4, [R0+UR43+0xa000] ;  /* 0x00a0002b0004783b */ /* 0x000e240008004200 */
[C-C-:B0-----:R-:W-:Y:S02]  /*aeb0*/  PRMT R8, R4.reuse, 0x6420, R5.reuse ;  /* 0x0000642004087816 */ /* 0x141fe40000000005 */
[----:B------:R-:W-:Y:S02]  /*aec0*/  PRMT R9, R4, 0x7531, R5 ;  /* 0x0000753104097816 */ /* 0x000fe40000000005 */
[----:B------:R-:W-:-:S02]  /*aed0*/  PRMT R10, R6, 0x6420, R7 ;  /* 0x00006420060a7816 */ /* 0x000fc40000000007 */
[----:B------:R-:W-:-:S05]  /*aee0*/  PRMT R11, R6, 0x7531, R7 ;  /* 0x00007531060b7816 */ /* 0x000fca0000000007 */
[----:B------:R-:W-:Y:S04]  /*aef0*/  STSM.16.M88.4 [R3+0x4000], R8 ;  /* 0x0040000803007844 */ /* 0x000fe80000000200 */
[----:B------:R-:W0:Y:S02]  /*af00*/  LDSM.16.MT88.4 R4, [R0+UR43+0xb000] ;  /* 0x00b0002b0004783b */ /* 0x000e240008004200 */
[C-C-:B0-----:R-:W-:Y:S02]  /*af10*/  PRMT R8, R4.reuse, 0x6420, R5.reuse ;  /* 0x0000642004087816 */ /* 0x141fe40000000005 */
[----:B------:R-:W-:Y:S02]  /*af20*/  PRMT R9, R4, 0x7531, R5 ;  /* 0x0000753104097816 */ /* 0x000fe40000000005 */
[----:B------:R-:W-:-:S02]  /*af30*/  PRMT R10, R6, 0x6420, R7 ;  /* 0x00006420060a7816 */ /* 0x000fc40000000007 */
[----:B------:R-:W-:-:S05]  /*af40*/  PRMT R11, R6, 0x7531, R7 ;  /* 0x00007531060b7816 */ /* 0x000fca0000000007 */
[----:B------:R4:W-:Y:S04]  /*af50*/  STSM.16.M88.4 [R3+0x5000], R8 ;  /* 0x0050000803007844 */ /* 0x0009e80000000200 */
[----:B------:R-:W0:Y:S01]  /*af60*/  LDSM.16.MT88.4 R4, [R0+UR43+0x9800] ;  /* 0x0098002b0004783b */ /* 0x000e220008004200 */
[----:B----4-:R-:W-:Y:S01]  /*af70*/  IADD3 R3, R12, 0x3000, R3 ;  /* 0x000030000c037810 */ /* 0x010fe20007ffe003 */
[----:B------:R-:W-:-:S05]  /*af80*/  IMAD.U32 R12, RZ, RZ, UR48 ;  /* 0x00000030ff0c7e24 */ /* 0x000fca000f8e00ff */
[----:B------:R-:W-:Y:S02]  /*af90*/  ISETP.NE.AND P2, PT, R12, 0x3, PT ;  /* 0x000000030c00780c */ /* 0x000fe40003f45270 */
[C-C-:B0-----:R-:W-:Y:S02]  /*afa0*/  PRMT R8, R4.reuse, 0x6420, R5.reuse ;  /* 0x0000642004087816 */ /* 0x141fe40000000005 */
[----:B------:R-:W-:Y:S02]  /*afb0*/  PRMT R9, R4, 0x7531, R5 ;  /* 0x0000753104097816 */ /* 0x000fe40000000005 */
[C-C-:B------:R-:W-:Y:S02]  /*afc0*/  PRMT R10, R6.reuse, 0x6420, R7.reuse ;  /* 0x00006420060a7816 */ /* 0x140fe40000000007 */
[----:B------:R-:W-:-:S05]  /*afd0*/  PRMT R11, R6, 0x7531, R7 ;  /* 0x00007531060b7816 */ /* 0x000fca0000000007 */
[----:B------:R-:W-:Y:S04]  /*afe0*/  STSM.16.M88.4 [R3], R8 ;  /* 0x0000000803007844 */ /* 0x000fe80000000200 */
        /* <DEDUP_REMOVED lines=11> */
[----:B------:R0:W-:Y:S01]  /*b0a0*/  STSM.16.M88.4 [R3+0x2000], R8 ;  /* 0x0020000803007844 */ /* 0x0001e20000000200 */
[----:B------:R-:W-:Y:S01]  /*b0b0*/  @!PT LDS RZ, [RZ] ;  /* 0x00000000fffff984 */ /* 0x000fe20000000800 */
[----:B------:R-:W-:Y:S01]  /*b0c0*/  @!PT LDS RZ, [RZ] ;  /* 0x00000000fffff984 */ /* 0x000fe20000000800 */
[----:B------:R-:W-:Y:S01]  /*b0d0*/  @!PT LDS RZ, [RZ] ;  /* 0x00000000fffff984 */ /* 0x000fe20000000800 */
[----:B------:R-:W-:Y:S01]  /*b0e0*/  @!PT LDS RZ, [RZ] ;  /* 0x00000000fffff984 */ /* 0x000fe20000000800 */
[----:B------:R2:W-:Y:S06]  /*b0f0*/  MEMBAR.ALL.CTA ;  /* 0x0000000000007992 */ /* 0x0005ec0000008000 */
[----:B--2---:R-:W2:Y:S01]  /*b100*/  FENCE.VIEW.ASYNC.S ;  /* 0x00000000000073c6 */ /* 0x004ea20000000000 */
[----:B------:R-:W-:Y:S05]  /*b110*/  @!P2 BRA `(.L_x_78) ;  /* 0x000000000004a947 */ /* 0x000fea0003800000 */
[----:B------:R-:W-:Y:S01]  /*b120*/  BPT.TRAP 0x1 ;  /* 0x000000040000795c */ /* 0x000fe20000300000 */
.L_x_78:
[----:B--2---:R2:W-:Y:S01]  /*b130*/  SYNCS.ARRIVE.TRANS64.A1T0 RZ, [R2+URZ+0x19c50], RZ ;  /* 0x019c50ff02ff79a7 */ /* 0x0045e2000810003f */
[----:B------:R-:W-:Y:S06]  /*b140*/  BAR.SYNC.DEFER_BLOCKING 0x2, 0x80 ;  /* 0x0082000000007b1d */ /* 0x000fec0000010000 */
[----:B------:R-:W-:Y:S05]  /*b150*/  @!P0 BRA `(.L_x_79) ;  /* 0x0000000000048947 */ /* 0x000fea0003800000 */
[----:B------:R-:W-:Y:S01]  /*b160*/  BPT.TRAP 0x1 ;  /* 0x000000040000795c */ /* 0x000fe20000300000 */
.L_x_79:
[----:B0-----:R-:W-:Y:S01]  /*b170*/  IMAD.U32 R3, RZ, RZ, UR47 ;  /* 0x0000002fff037e24 */ /* 0x001fe2000f8e00ff */
[----:B--2---:R-:W-:Y:S01]  /*b180*/  IADD3 R2, R2, 0x19c80, RZ ;  /* 0x00019c8002027810 */ /* 0x004fe20007ffe0ff */
[----:B------:R-:W-:Y:S02]  /*b190*/  IMAD.MOV.U32 R4, RZ, RZ, R22 ;  /* 0x000000ffff047224 */ /* 0x000fe400078e0016 */
[----:B------:R-:W-:Y:S01]  /*b1a0*/  IMAD.MOV.U32 R0, RZ, RZ, R19 ;  /* 0x000000ffff007224 */ /* 0x000fe200078e0013 */
[----:B------:R-:W-:-:S04]  /*b1b0*/  PRMT R2, R3, 0x654, R2 ;  /* 0x0000065403027816 */ /* 0x000fc80000000002 */
[----:B------:R0:W-:Y:S01]  /*b1c0*/  SYNCS.ARRIVE.TRANS64.RED.A1T0 RZ, [R2+URZ], RZ ;  /* 0x000000ff02ff79a7 */ /* 0x0001e2000810043f */
[----:B------:R-:W-:Y:S05]  /*b1d0*/  @P1 BRA `(.L_x_80) ;  /* 0xfffffff000081947 */ /* 0x000fea000383ffff */
.L_x_60:
[----:B------:R-:W-:-:S05]  /*b1e0*/  IMAD.U32 R0, RZ, RZ, UR49 ;  /* 0x00000031ff007e24 */ /* 0x000fca000f8e00ff */
[----:B------:R-:W-:-:S13]  /*b1f0*/  ISETP.NE.AND P0, PT, R0, 0x3, PT ;  /* 0x000000030000780c */ /* 0x000fda0003f05270 */
[----:B------:R-:W-:Y:S05]  /*b200*/  @!P0 BRA `(.L_x_81) ;  /* 0x0000000000048947 */ /* 0x000fea0003800000 */
[----:B------:R-:W-:Y:S01]  /*b210*/  BPT.TRAP 0x1 ;  /* 0x000000040000795c */ /* 0x000fe20000300000 */
.L_x_81:
[----:B--2---:R-:W-:Y:S01]  /*b220*/  LOP3.LUT R3, R22, 0x1, RZ, 0x3c, !PT ;  /* 0x0000000116037812 */ /* 0x004fe200078e3cff */
[----:B------:R-:W-:Y:S01]  /*b230*/  BSSY B0, `(.L_x_82) ;  /* 0x0000005000007945 */ /* 0x000fe20003800000 */
[----:B0-----:R-:W-:Y:S02]  /*b240*/  LEA R2, R19, UR43, 0x3 ;  /* 0x0000002b13027c11 */ /* 0x001fe4000f8e18ff */
[----:B------:R-:W-:-:S04]  /*b250*/  SHF.L.U32 R3, R3, 0x1f, RZ ;  /* 0x0000001f03037819 */ /* 0x000fc800000006ff */
[----:B------:R-:W0:Y:S02]  /*b260*/  SYNCS.PHASECHK.TRANS64.TRYWAIT P1, [R2+URZ+0x19c70], R3 ;  /* 0x019c7003020075a7 */ /* 0x000e24000802017f */
[----:B0-----:R-:W-:Y:S05]  /*b270*/  @!P1 BRA `(.L_x_83) ;  /* 0x0000001800bc9947 */ /* 0x001fea0003800000 */
.L_x_144:
[----:B------:R-:W-:Y:S05]  /*b280*/  BSYNC B0 ;  /* 0x0000000000007941 */ /* 0x000fea0003800000 */
.L_x_82:
[----:B------:R-:W-:-:S05]  /*b290*/  IMAD.U32 R0, RZ, RZ, UR48 ;  /* 0x00000030ff007e24 */ /* 0x000fca000f8e00ff */
[----:B------:R-:W-:-:S13]  /*b2a0*/  ISETP.NE.AND P1, PT, R0, 0x3, PT ;  /* 0x000000030000780c */ /* 0x000fda0003f25270 */
[----:B------:R-:W-:Y:S05]  /*b2b0*/  @!P1 BRA `(.L_x_84) ;  /* 0x0000000000049947 */ /* 0x000fea0003800000 */
[----:B------:R-:W-:Y:S01]  /*b2c0*/  BPT.TRAP 0x1 ;  /* 0x000000040000795c */ /* 0x000fe20000300000 */
.L_x_84:
[----:B0-----:R-:W-:Y:S01]  /*b2d0*/  SHF.L.U32 R3, R22, 0x1f, RZ ;  /* 0x0000001f16037819 */ /* 0x001fe200000006ff */
[----:B------:R-:W-:-:S03]  /*b2e0*/  IMAD R10, R19, 0x3000, RZ ;  /* 0x00003000130a7824 */ /* 0x000fc600078e02ff */
[----:B------:R-:W0:Y:S02]  /*b2f0*/  SYNCS.PHASECHK.TRANS64.TRYWAIT P1, [R2+URZ+0x19c60], R3 ;  /* 0x019c6003020075a7 */ /* 0x000e24000802017f */
[----:B0-----:R-:W-:Y:S05]  /*b300*/  @!P1 BRA `(.L_x_85) ;  /* 0x0000001800ac9947 */ /* 0x001fea0003800000 */
.L_x_145:
[----:B------:R-:W2:Y:S04]  /*b310*/  LDL R0, [R1+0x4] ;  /* 0x0000040001007983 */ /* 0x000ea80000100800 */
[----:B------:R-:W3:Y:S01]  /*b320*/  LDL R12, [R1] ;  /* 0x00000000010c7983 */ /* 0x000ee20000100800 */
[----:B------:R-:W-:Y:S05]  /*b330*/  WARPSYNC.ALL ;  /* 0x0000000000007948 */ /* 0x000fea0003800000 */
[----:B0-----:R-:W-:-:S04]  /*b340*/  LOP3.LUT R3, R10, R29, RZ, 0xfc, !PT ;  /* 0x0000001d0a037212 */ /* 0x001fc800078efcff */
[----:B------:R-:W-:Y:S02]  /*b350*/  IADD3 R3, R3, UR43, RZ ;  /* 0x0000002b03037c10 */ /* 0x000fe4000fffe0ff */
[----:B--2---:R-:W-:-:S05]  /*b360*/  LOP3.LUT R0, R10, R0, RZ, 0xfc, !PT ;  /* 0x000000000a007212 */ /* 0x004fca00078efcff */
[----:B------:R-:W0:Y:S02]  /*b370*/  LDSM.16.MT88.4 R4, [R0+UR43+0x9000] ;  /* 0x0090002b0004783b */ /* 0x000e240008004200 */
        /* <DEDUP_REMOVED lines=18> */
[----:B---3--:R-:W-:Y:S01]  /*b4a0*/  IADD3 R3, R12, 0x3000, R3 ;  /* 0x000030000c037810 */ /* 0x008fe20007ffe003 */
        /* <DEDUP_REMOVED lines=27> */
.L_x_86:
[----:B--2---:R2:W-:Y:S01]  /*b660*/  SYNCS.ARRIVE.TRANS64.A1T0 RZ, [R2+URZ+0x19c50], RZ ;  /* 0x019c50ff02ff79a7 */ /* 0x0045e2000810003f */
[----:B------:R-:W-:Y:S06]  /*b670*/  BAR.SYNC.DEFER_BLOCKING 0x2, 0x80 ;  /* 0x0082000000007b1d */ /* 0x000fec0000010000 */
[----:B------:R-:W-:Y:S05]  /*b680*/  @!P0 BRA `(.L_x_87) ;  /* 0x0000000000048947 */ /* 0x000fea0003800000 */
[----:B------:R-:W-:Y:S01]  /*b690*/  BPT.TRAP 0x1 ;  /* 0x000000040000795c */ /* 0x000fe20000300000 */
.L_x_87:
[----:B------:R-:W3:Y:S01]  /*b6a0*/  LDC R0, c[0x0][0xc34] ;  /* 0x00030d00ff007b82 */ /* 0x000ee20000000800 */
[----:B------:R-:W-:Y:S01]  /*b6b0*/  VIADD R19, R19, 0x1 ;  /* 0x0000000113137836 */ /* 0x000fe20000000000 */
[----:B------:R-:W-:Y:S01]  /*b6c0*/  UIADD3 UR39, UR50, UR39, URZ ;  /* 0x0000002732277290 */ /* 0x000fe2000fffe03f */
[----:B--2---:R-:W-:Y:S01]  /*b6d0*/  VIADD R2, R2, 0x19c80 ;  /* 0x00019c8002027836 */ /* 0x004fe20000000000 */
[----:B------:R-:W-:Y:S01]  /*b6e0*/  UIADD3 UR38, UR38, 0x1, URZ ;  /* 0x0000000126267890 */ /* 0x000fe2000fffe03f */
[----:B------:R-:W-:Y:S01]  /*b6f0*/  IMAD.U32 R5, RZ, RZ, UR47 ;  /* 0x0000002fff057e24 */ /* 0x000fe2000f8e00ff */
[----:B------:R-:W-:-:S04]  /*b700*/  ISETP.NE.AND P0, PT, R19, 0x2, PT ;  /* 0x000000021300780c */ /* 0x000fc80003f05270 */
[----:B------:R-:W-:Y:S02]  /*b710*/  SEL R19, R19, RZ, P0 ;  /* 0x000000ff13137207 */ /* 0x000fe40000000000 */
[----:B0-----:R-:W-:Y:S02]  /*b720*/  SEL R3, RZ, 0x1, P0 ;  /* 0x00000001ff037807 */ /* 0x001fe40000000000 */
[----:B------:R-:W-:Y:S02]  /*b730*/  PRMT R2, R5, 0x654, R2 ;  /* 0x0000065405027816 */ /* 0x000fe40000000002 */
[----:B------:R-:W-:Y:S02]  /*b740*/  LOP3.LUT R22, R22, R3, RZ, 0x3c, !PT ;  /* 0x0000000316167212 */ /* 0x000fe400078e3cff */
[----:B------:R0:W-:Y:S01]  /*b750*/  SYNCS.ARRIVE.TRANS64.RED.A1T0 RZ, [R2+URZ], RZ ;  /* 0x000000ff02ff79a7 */ /* 0x0001e2000810043f */
[----:B---3--:R-:W-:-:S13]  /*b760*/  ISETP.LE.AND P0, PT, R0, UR39, PT ;  /* 0x0000002700007c0c */ /* 0x008fda000bf03270 */
[----:B0-----:R-:W-:Y:S05]  /*b770*/  @!P0 BRA `(.L_x_88) ;  /* 0xffffffcc00c88947 */ /* 0x001fea000383ffff */
[----:B------:R-:W-:-:S12]  /*b780*/  ULOP3.LUT UR38, UR38, 0x1, URZ, 0xc, !UPT ;  /* 0x0000000126267892 */ /* 0x000fd8000f8e0c3f */
.L_x_36:
[----:B------:R-:W0:Y:S01]  /*b790*/  S2R R3, SR_CgaCtaId ;  /* 0x0000000000037919 */ /* 0x000e220000008800 */
[----:B------:R-:W-:Y:S01]  /*b7a0*/  MOV R0, 0x400 ;  /* 0x0000040000007802 */ /* 0x000fe20000000f00 */
[----:B------:R-:W-:-:S03]  /*b7b0*/  IMAD.U32 R2, RZ, RZ, UR38 ;  /* 0x00000026ff027e24 */ /* 0x000fc6000f8e00ff */
[----:B0-----:R-:W-:Y:S02]  /*b7c0*/  LEA R4, R3, R0, 0x18 ;  /* 0x0000000003047211 */ /* 0x001fe400078ec0ff */
[----:B------:R-:W-:-:S04]  /*b7d0*/  SHF.L.U32 R0, R2, 0x1f, RZ ;  /* 0x0000001f02007819 */ /* 0x000fc800000006ff */
[----:B------:R-:W0:Y:S02]  /*b7e0*/  SYNCS.PHASECHK.TRANS64.TRYWAIT P0, [R4+URZ+0x19c20], R0 ;  /* 0x019c2000040075a7 */ /* 0x000e24000800017f */
[----:B0-----:R-:W-:Y:S05]  /*b7f0*/  @!P0 BRA `(.L_x_89) ;  /* 0x0000001400848947 */ /* 0x001fea0003800000 */
.L_x_146:
[----:B------:R-:W2:Y:S02]  /*b800*/  S2R R2, SR_TID.X ;  /* 0x0000000000027919 */ /* 0x000ea40000002100 */
[----:B--2---:R-:W-:-:S04]  /*b810*/  SHF.R.U32.HI R2, RZ, 0x5, R2 ;  /* 0x00000005ff027819 */ /* 0x004fc80000011602 */
[----:B------:R-:W-:-:S05]  /*b820*/  LOP3.LUT R2, R2, 0x3, RZ, 0xc0, !PT ;  /* 0x0000000302027812 */ /* 0x000fca00078ec0ff */
[----:B0-----:R-:W0:Y:S02]  /*b830*/  SHFL.IDX PT, R0, R2, RZ, 0x1f ;  /* 0x00001fff02007589 */ /* 0x001e2400000e0000 */
[----:B0-----:R-:W-:-:S13]  /*b840*/  ISETP.NE.AND P0, PT, R0, RZ, PT ;  /* 0x000000ff0000720c */ /* 0x001fda0003f05270 */
[----:B------:R-:W-:Y:S05]  /*b850*/  @P0 EXIT ;  /* 0x000000000000094d */ /* 0x000fea0003800000 */
[----:B------:R-:W-:Y:S01]  /*b860*/  ELECT P0, URZ, PT ;  /* 0x00000000003f782f */ /* 0x000fe20003800000 */
[----:B------:R-:W-:-:S12]  /*b870*/  BSSY B0, `(.L_x_90) ;  /* 0x0000028000007945 */ /* 0x000fd80003800000 */
[----:B------:R-:W-:Y:S05]  /*b880*/  @!P0 BRA `(.L_x_91) ;  /* 0x0000000000988947 */ /* 0x000fea0003800000 */
[----:B------:R-:W-:-:S06]  /*b890*/  ULOP3.LUT UR4, UR41, 0x2, URZ, 0xfc, !UPT ;  /* 0x0000000229047892 */ /* 0x000fcc000f8efc3f */
[----:B------:R-:W-:-:S04]  /*b8a0*/  MOV R0, UR4 ;  /* 0x0000000400007c02 */ /* 0x000fc80008000f00 */
[----:B------:R-:W-:-:S13]  /*b8b0*/  ISETP.NE.AND P0, PT, R0, 0x3, PT ;  /* 0x000000030000780c */ /* 0x000fda0003f05270 */
[----:B------:R-:W-:Y:S05]  /*b8c0*/  @!P0 BRA `(.L_x_92) ;  /* 0x0000000000048947 */ /* 0x000fea0003800000 */
[----:B------:R-:W-:Y:S01]  /*b8d0*/  BPT.TRAP 0x1 ;  /* 0x000000040000795c */ /* 0x000fe20000300000 */
.L_x_92:
[C---:B------:R-:W-:Y:S01]  /*b8e0*/  IMAD R5, R19.reuse, 0x8, R4 ;  /* 0x0000000813057824 */ /* 0x040fe200078e0204 */
[----:B------:R-:W-:Y:S01]  /*b8f0*/  SHF.L.U32 R0, R22, 0x1f, RZ ;  /* 0x0000001f16007819 */ /* 0x000fe200000006ff */
[----:B------:R-:W-:-:S03]  /*b900*/  VIADD R19, R19, 0x1 ;  /* 0x0000000113137836 */ /* 0x000fc60000000000 */
[----:B------:R-:W0:Y:S02]  /*b910*/  SYNCS.PHASECHK.TRANS64.TRYWAIT P1, [R5+URZ+0x19c40], R0 ;  /* 0x019c4000050075a7 */ /* 0x000e24000802017f */
[----:B------:R-:W-:-:S04]  /*b920*/  ISETP.NE.AND P2, PT, R19, 0x2, PT ;  /* 0x000000021300780c */ /* 0x000fc80003f45270 */
[----:B------:R-:W-:Y:S01]  /*b930*/  SEL R3, RZ, 0x1, P2 ;  /* 0x00000001ff037807 */ /* 0x000fe20001000000 */
[----:B0-----:R-:W-:Y:S08]  /*b940*/  @!P1 BRA `(.L_x_93) ;  /* 0x0000001400449947 */ /* 0x001ff00003800000 */
.L_x_147:
[----:B------:R-:W-:Y:S02]  /*b950*/  SEL R19, R19, RZ, P2 ;  /* 0x000000ff13137207 */ /* 0x000fe40001000000 */
[----:B------:R-:W-:Y:S01]  /*b960*/  LOP3.LUT R2, R22, R3, RZ, 0x3c, !PT ;  /* 0x0000000316027212 */ /* 0x000fe200078e3cff */
[----:B------:R-:W-:Y:S06]  /*b970*/  @!P0 BRA `(.L_x_94) ;  /* 0x0000000000048947 */ /* 0x000fec0003800000 */
[----:B------:R-:W-:Y:S01]  /*b980*/  BPT.TRAP 0x1 ;  /* 0x000000040000795c */ /* 0x000fe20000300000 */
.L_x_94:
[----:B------:R-:W-:Y:S01]  /*b990*/  IMAD R19, R19, 0x8, R4 ;  /* 0x0000000813137824 */ /* 0x000fe200078e0204 */
[----:B------:R-:W-:-:S04]  /*b9a0*/  SHF.L.U32 R2, R2, 0x1f, RZ ;  /* 0x0000001f02027819 */ /* 0x000fc800000006ff */
[----:B------:R-:W2:Y:S02]  /*b9b0*/  SYNCS.PHASECHK.TRANS64.TRYWAIT P1, [R19+URZ+0x19c40], R2 ;  /* 0x019c4002130075a7 */ /* 0x000ea4000802017f */
[----:B--2---:R-:W-:Y:S05]  /*b9c0*/  @!P1 BRA `(.L_x_95) ;  /* 0x0000001400389947 */ /* 0x004fea0003800000 */
.L_x_148:
[----:B------:R-:W-:Y:S05]  /*b9d0*/  @!P0 BRA `(.L_x_96) ;  /* 0x0000000000048947 */ /* 0x000fea0003800000 */
[----:B------:R-:W-:Y:S01]  /*b9e0*/  BPT.TRAP 0x1 ;  /* 0x000000040000795c */ /* 0x000fe20000300000 */
.L_x_96:
[----:B------:R-:W3:Y:S02]  /*b9f0*/  SYNCS.PHASECHK.TRANS64.TRYWAIT P1, [R5+URZ+0x19c60], R0 ;  /* 0x019c6000050075a7 */ /* 0x000ee4000802017f */
[----:B---3--:R-:W-:Y:S05]  /*ba00*/  @!P1 BRA `(.L_x_97) ;  /* 0x00000014003c9947 */ /* 0x008fea0003800000 */
.L_x_149:
[----:B------:R-:W-:Y:S05]  /*ba10*/  @!P0 BRA `(.L_x_98) ;  /* 0x0000000000048947 */ /* 0x000fea0003800000 */
[----:B------:R-:W-:Y:S01]  /*ba20*/  BPT.TRAP 0x1 ;  /* 0x000000040000795c */ /* 0x000fe20000300000 */
.L_x_98:
[----:B------:R-:W4:Y:S02]  /*ba30*/  SYNCS.PHASECHK.TRANS64.TRYWAIT P1, [R19+URZ+0x19c60], R2 ;  /* 0x019c6002130075a7 */ /* 0x000f24000802017f */
[----:B----4-:R-:W-:Y:S05]  /*ba40*/  @!P1 BRA `(.L_x_99) ;  /* 0x0000001400409947 */ /* 0x010fea0003800000 */
.L_x_150:
[----:B------:R-:W-:Y:S05]  /*ba50*/  @!P0 BRA `(.L_x_100) ;  /* 0x0000000000048947 */ /* 0x000fea0003800000 */
[----:B------:R-:W-:Y:S01]  /*ba60*/  BPT.TRAP 0x1 ;  /* 0x000000040000795c */ /* 0x000fe20000300000 */
.L_x_100:
[----:B------:R-:W5:Y:S02]  /*ba70*/  SYNCS.PHASECHK.TRANS64.TRYWAIT P1, [R5+URZ+0x19c80], R0 ;  /* 0x019c8000050075a7 */ /* 0x000f64000802017f */
[----:B-----5:R-:W-:Y:S05]  /*ba80*/  @!P1 BRA `(.L_x_101) ;  /* 0x0000001400449947 */ /* 0x020fea0003800000 */
.L_x_151:
[----:B------:R-:W-:Y:S05]  /*ba90*/  @!P0 BRA `(.L_x_102) ;  /* 0x0000000000048947 */ /* 0x000fea0003800000 */
[----:B------:R-:W-:Y:S01]  /*baa0*/  BPT.TRAP 0x1 ;  /* 0x000000040000795c */ /* 0x000fe20000300000 */
.L_x_102:
[----:B------:R0:W0:Y:S02]  /*bab0*/  SYNCS.PHASECHK.TRANS64.TRYWAIT P0, [R19+URZ+0x19c80], R2 ;  /* 0x019c8002130075a7 */ /* 0x000024000800017f */
[----:B0-----:R-:W-:Y:S05]  /*bac0*/  @!P0 NANOSLEEP.SYNCS 0x989680 ;  /* 0x009896800000895d */ /* 0x001fea0003900000 */
[----:B------:R-:W0:Y:S02]  /*bad0*/  @!P0 SYNCS.PHASECHK.TRANS64 P0, [R19+URZ+0x19c80], R2 ;  /* 0x019c8002130085a7 */ /* 0x000e24000800007f */
[----:B0-----:R-:W-:Y:S05]  /*bae0*/  @!P0 BRA `(.L_x_102) ;  /* 0xfffffffc00f08947 */ /* 0x001fea000383ffff */
.L_x_91:
[----:B------:R-:W-:Y:S05]  /*baf0*/  BSYNC B0 ;  /* 0x0000000000007941 */ /* 0x000fea0003800000 */
.L_x_90:
[----:B------:R-:W-:Y:S05]  /*bb00*/  EXIT ;  /* 0x000000000000794d */ /* 0x000fea0003800000 */
.L_x_8:
[----:B0-----:R-:W-:-:S04]  /*bb10*/  IMAD.U32 R3, RZ, RZ, UR50 ;  /* 0x00000032ff037e24 */ /* 0x001fc8000f8e00ff */
[----:B------:R0:W1:Y:S03]  /*bb20*/  SYNCS.PHASECHK.TRANS64.TRYWAIT P1, [R3+URZ+0x19c00], R8 ;  /* 0x019c0008030075a7 */ /* 0x000066000802017f */
[----:B-1----:R-:W-:Y:S05]  /*bb30*/  @!P1 NANOSLEEP.SYNCS 0x989680 ;  /* 0x009896800000995d */ /* 0x002fea0003900000 */
[----:B------:R-:W1:Y:S02]  /*bb40*/  @!P1 SYNCS.PHASECHK.TRANS64 P1, [R3+URZ+0x19c00], R8 ;  /* 0x019c0008030095a7 */ /* 0x000e64000802007f */
[----:B-1----:R-:W-:Y:S05]  /*bb50*/  @!P1 BRA `(.L_x_8) ;  /* 0xfffffffc00ec9947 */ /* 0x002fea000383ffff */
[----:B------:R-:W-:Y:S05]  /*bb60*/  BRA `(.L_x_103) ;  /* 0xffffff5800187947 */ /* 0x000fea000383ffff */
.L_x_12:
[----:B-1----:R1:W2:Y:S02]  /*bb70*/  SYNCS.PHASECHK.TRANS64.TRYWAIT P1, [R3+URZ+0x19c30], R4 ;  /* 0x019c3004030075a7 */ /* 0x0022a4000802017f */
[----:B--2---:R-:W-:Y:S05]  /*bb80*/  @!P1 NANOSLEEP.SYNCS 0x989680 ;  /* 0x009896800000995d */ /* 0x004fea0003900000 */
[----:B------:R-:W2:Y:S02]  /*bb90*/  @!P1 SYNCS.PHASECHK.TRANS64 P1, [R3+URZ+0x19c30], R4 ;  /* 0x019c3004030095a7 */ /* 0x000ea4000802007f */
[----:B--2---:R-:W-:Y:S05]  /*bba0*/  @!P1 BRA `(.L_x_12) ;  /* 0xfffffffc00f09947 */ /* 0x004fea000383ffff */
[----:B------:R-:W-:Y:S05]  /*bbb0*/  BRA `(.L_x_11) ;  /* 0xffffff5800387947 */ /* 0x000fea000383ffff */
.L_x_18:
[----:B-1----:R-:W-:-:S04]  /*bbc0*/  IMAD.U32 R8, RZ, RZ, UR21 ;  /* 0x00000015ff087e24 */ /* 0x002fc8000f8e00ff */
[----:B------:R1:W2:Y:S03]  /*bbd0*/  SYNCS.PHASECHK.TRANS64.TRYWAIT P1, [R8+URZ+0x19c30], R7 ;  /* 0x019c3007080075a7 */ /* 0x0002a6000802017f */
[----:B--2---:R-:W-:Y:S05]  /*bbe0*/  @!P1 NANOSLEEP.SYNCS 0x989680 ;  /* 0x009896800000995d */ /* 0x004fea0003900000 */
[----:B------:R-:W2:Y:S02]  /*bbf0*/  @!P1 SYNCS.PHASECHK.TRANS64 P1, [R8+URZ+0x19c30], R7 ;  /* 0x019c3007080095a7 */ /* 0x000ea4000802007f */
[----:B--2---:R-:W-:Y:S05]  /*bc00*/  @!P1 BRA `(.L_x_18) ;  /* 0xfffffffc00ec9947 */ /* 0x004fea000383ffff */
[----:B------:R-:W-:Y:S05]  /*bc10*/  BRA `(.L_x_17) ;  /* 0xffffff8000787947 */ /* 0x000fea000383ffff */
.L_x_22:
[----:B-1----:R-:W-:-:S04]  /*bc20*/  MOV R8, UR11 ;  /* 0x0000000b00087c02 */ /* 0x002fc80008000f00 */
[----:B------:R1:W2:Y:S03]  /*bc30*/  SYNCS.PHASECHK.TRANS64.TRYWAIT P1, [R8+URZ+0x19c50], R7 ;  /* 0x019c5007080075a7 */ /* 0x0002a6000802017f */
[----:B--2---:R-:W-:Y:S05]  /*bc40*/  @!P1 NANOSLEEP.SYNCS 0x989680 ;  /* 0x009896800000995d */ /* 0x004fea0003900000 */
[----:B------:R-:W2:Y:S02]  /*bc50*/  @!P1 SYNCS.PHASECHK.TRANS64 P1, [R8+URZ+0x19c50], R7 ;  /* 0x019c5007080095a7 */ /* 0x000ea4000802007f */
[----:B--2---:R-:W-:Y:S05]  /*bc60*/  @!P1 BRA `(.L_x_22) ;  /* 0xfffffffc00ec9947 */ /* 0x004fea000383ffff */
[----:B------:R-:W-:Y:S05]  /*bc70*/  BRA `(.L_x_21) ;  /* 0xffffff8000c87947 */ /* 0x000fea000383ffff */
.L_x_29:
[----:B-1----:R-:W-:-:S04]  /*bc80*/  IMAD.U32 R3, RZ, RZ, UR7 ;  /* 0x00000007ff037e24 */ /* 0x002fc8000f8e00ff */
[----:B------:R1:W2:Y:S03]  /*bc90*/  SYNCS.PHASECHK.TRANS64.TRYWAIT P1, [R3+URZ+0x19c50], R0 ;  /* 0x019c5000030075a7 */ /* 0x0002a6000802017f */
[----:B--2---:R-:W-:Y:S05]  /*bca0*/  @!P1 NANOSLEEP.SYNCS 0x989680 ;  /* 0x009896800000995d */ /* 0x004fea0003900000 */
[----:B------:R-:W2:Y:S02]  /*bcb0*/  @!P1 SYNCS.PHASECHK.TRANS64 P1, [R3+URZ+0x19c50], R0 ;  /* 0x019c5000030095a7 */ /* 0x000ea4000802007f */
[----:B--2---:R-:W-:Y:S05]  /*bcc0*/  @!P1 BRA `(.L_x_29) ;  /* 0xfffffffc00ec9947 */ /* 0x004fea000383ffff */
[----:B------:R-:W-:Y:S05]  /*bcd0*/  BRA `(.L_x_28) ;  /* 0xffffffa400247947 */ /* 0x000fea000383ffff */
.L_x_42:
[----:B------:R-:W2:Y:S01]  /*bce0*/  S2R R17, SR_TID.X ;  /* 0x0000000000117919 */ /* 0x000ea20000002100 */
[----:B------:R-:W-:Y:S02]  /*bcf0*/  IMAD.MOV.U32 R12, RZ, RZ, RZ ;  /* 0x000000ffff0c7224 */ /* 0x000fe400078e00ff */
[----:B------:R-:W-:Y:S02]  /*bd00*/  IMAD.MOV.U32 R11, RZ, RZ, 0x1f ;  /* 0x0000001fff0b7424 */ /* 0x000fe400078e00ff */
[----:B------:R-:W-:Y:S01]  /*bd10*/  IMAD.MOV.U32 R15, RZ, RZ, -0x1 ;  /* 0xffffffffff0f7424 */ /* 0x000fe200078e00ff */
[----:B--2---:R-:W-:-:S04]  /*bd20*/  SHF.R.U32.HI R17, RZ, 0x5, R17 ;  /* 0x00000005ff117819 */ /* 0x004fc80000011611 */
[----:B------:R-:W-:-:S05]  /*bd30*/  LOP3.LUT R17, R17, 0x3, RZ, 0xc0, !PT ;  /* 0x0000000311117812 */ /* 0x000fca00078ec0ff */
[----:B------:R-:W-:-:S07]  /*bd40*/  IMAD.MOV.U32 R13, RZ, RZ, R17 ;  /* 0x000000ffff0d7224 */ /* 0x000fce00078e0011 */
[----:B01---5:R-:W-:Y:S05]  /*bd50*/  WARPSYNC.COLLECTIVE R15, `(.L_x_104) ;  /* 0x000000000f087348 */ /* 0x023fea0003c00000 */
[----:B------:R2:W3:Y:S02]  /*bd60*/  SHFL.IDX P6, R14, R13, R12, R11 ;  /* 0x0000000c0d0e7389 */ /* 0x0004e400000c000b */
[----:B0123-5:R-:W-:Y:S01]  /*bd70*/  ENDCOLLECTIVE ;  /* 0x000000000000791b */ /* 0x02ffe20003800000 */
.L_x_104:
[----:B------:R-:W-:Y:S05]  /*bd80*/  BRA `(.L_x_105) ;  /* 0xffffffd000147947 */ /* 0x000fea000383ffff */
.L_x_45:
[----:B0-----:R0:W1:Y:S02]  /*bd90*/  SYNCS.PHASECHK.TRANS64.TRYWAIT P0, [R4+URZ+0x19c80], R20 ;  /* 0x019c8014040075a7 */ /* 0x001064000800017f */
[----:B-1----:R-:W-:Y:S05]  /*bda0*/  @!P0 NANOSLEEP.SYNCS 0x989680 ;  /* 0x009896800000895d */ /* 0x002fea0003900000 */
[----:B------:R-:W1:Y:S02]  /*bdb0*/  @!P0 SYNCS.PHASECHK.TRANS64 P0, [R4+URZ+0x19c80], R20 ;  /* 0x019c8014040085a7 */ /* 0x000e64000800007f */
[----:B-1----:R-:W-:Y:S05]  /*bdc0*/  @!P0 BRA `(.L_x_45) ;  /* 0xfffffffc00f08947 */ /* 0x002fea000383ffff */
[----:B------:R-:W-:Y:S05]  /*bdd0*/  BRA `(.L_x_106) ;  /* 0xffffffd000a87947 */ /* 0x000fea000383ffff */
.L_x_46:
[----:B------:R-:W-:Y:S01]  /*bde0*/  BSSY B0, `(.L_x_107) ;  /* 0x0000008000007945 */ /* 0x000fe20003800000 */
[----:B------:R-:W-:Y:S01]  /*bdf0*/  MOV R13, R8 ;  /* 0x00000008000d7202 */ /* 0x000fe20000000f00 */
[----:B------:R-:W-:Y:S02]  /*be00*/  IMAD.MOV.U32 R12, RZ, RZ, RZ ;  /* 0x000000ffff0c7224 */ /* 0x000fe400078e00ff */
[----:B------:R-:W-:Y:S02]  /*be10*/  IMAD.MOV.U32 R11, RZ, RZ, 0x1e1f ;  /* 0x00001e1fff0b7424 */ /* 0x000fe400078e00ff */
[----:B------:R-:W-:-:S07]  /*be20*/  IMAD.MOV.U32 R15, RZ, RZ, -0x1 ;  /* 0xffffffffff0f7424 */ /* 0x000fce00078e00ff */
[----:B0-----:R-:W-:Y:S05]  /*be30*/  WARPSYNC.COLLECTIVE R15, `(.L_x_108) ;  /* 0x000000000f087348 */ /* 0x001fea0003c00000 */
[----:B------:R1:W2:Y:S02]  /*be40*/  SHFL.IDX P6, R14, R13, R12, R11 ;  /* 0x0000000c0d0e7389 */ /* 0x0002a400000c000b */
[----:B012---:R-:W-:Y:S01]  /*be50*/  ENDCOLLECTIVE ;  /* 0x000000000000791b */ /* 0x007fe20003800000 */
.L_x_108:
[----:B------:R-:W-:Y:S05]  /*be60*/  BSYNC B0 ;  /* 0x0000000000007941 */ /* 0x000fea0003800000 */
.L_x_107:
[----:B------:R-:W-:Y:S01]  /*be70*/  IMAD.MOV.U32 R13, RZ, RZ, R7 ;  /* 0x000000ffff0d7224 */ /* 0x000fe200078e0007 */
[----:B------:R-:W-:Y:S01]  /*be80*/  MOV R12, RZ ;  /* 0x000000ff000c7202 */ /* 0x000fe20000000f00 */
[----:B------:R-:W-:Y:S01]  /*be90*/  IMAD.MOV.U32 R11, RZ, RZ, 0x1e1f ;  /* 0x00001e1fff0b7424 */ /* 0x000fe200078e00ff */
[C---:B------:R-:W-:Y:S01]  /*bea0*/  LOP3.LUT P3, RZ, R16.reuse, 0x1000, RZ, 0xc0, !PT ;  /* 0x0000100010ff7812 */ /* 0x040fe2000786c0ff */
[----:B------:R-:W-:Y:S01]  /*beb0*/  IMAD.MOV.U32 R15, RZ, RZ, -0x1 ;  /* 0xffffffffff0f7424 */ /* 0x000fe200078e00ff */
[C---:B------:R-:W-:Y:S01]  /*bec0*/  LOP3.LUT P2, RZ, R16.reuse, 0x800, RZ, 0xc0, !PT ;  /* 0x0000080010ff7812 */ /* 0x040fe2000784c0ff */
[----:B------:R-:W-:Y:S01]  /*bed0*/  IMAD.MOV.U32 R0, RZ, RZ, R14 ;  /* 0x000000ffff007224 */ /* 0x000fe200078e000e */
[----:B------:R-:W-:-:S13]  /*bee0*/  LOP3.LUT P1, RZ, R16, 0x400, RZ, 0xc0, !PT ;  /* 0x0000040010ff7812 */ /* 0x000fda000782c0ff */
[----:B------:R-:W-:Y:S05]  /*bef0*/  WARPSYNC.COLLECTIVE R15, `(.L_x_109) ;  /* 0x000000000f087348 */ /* 0x000fea0003c00000 */
[----:B------:R0:W1:Y:S02]  /*bf00*/  SHFL.IDX P6, R14, R13, R12, R11 ;  /* 0x0000000c0d0e7389 */ /* 0x00006400000c000b */
[----:B01----:R-:W-:Y:S01]  /*bf10*/  ENDCOLLECTIVE ;  /* 0x000000000000791b */ /* 0x003fe20003800000 */
.L_x_109:
[----:B------:R-:W-:Y:S01]  /*bf20*/  MOV R13, R8 ;  /* 0x00000008000d7202 */ /* 0x000fe20000000f00 */
[----:B------:R-:W-:Y:S02]  /*bf30*/  IMAD.MOV.U32 R12, RZ, RZ, 0x1 ;  /* 0x00000001ff0c7424 */ /* 0x000fe400078e00ff */
[----:B------:R-:W-:-:S07]  /*bf40*/  IMAD.MOV.U32 R2, RZ, RZ, R14 ;  /* 0x000000ffff027224 */ /* 0x000fce00078e000e */
[----:B------:R-:W-:Y:S05]  /*bf50*/  WARPSYNC.COLLECTIVE R15, `(.L_x_110) ;  /* 0x000000000f087348 */ /* 0x000fea0003c00000 */
[----:B------:R0:W1:Y:S02]  /*bf60*/  SHFL.IDX P6, R14, R13, R12, R11 ;  /* 0x0000000c0d0e7389 */ /* 0x00006400000c000b */
[----:B01----:R-:W-:Y:S01]  /*bf70*/  ENDCOLLECTIVE ;  /* 0x000000000000791b */ /* 0x003fe20003800000 */
.L_x_110:
[----:B------:R-:W-:-:S05]  /*bf80*/  IADD3 R2, P0, R21, R2, RZ ;  /* 0x0000000215027210 */ /* 0x000fca0007f1e0ff */
[----:B------:R-:W-:Y:S02]  /*bf90*/  IMAD.X R3, RZ, RZ, R0, P0 ;  /* 0x000000ffff037224 */ /* 0x000fe400000e0600 */
[----:B------:R-:W-:Y:S02]  /*bfa0*/  VIADD R0, R9, UR43 ;  /* 0x0000002b09007c36 */ /* 0x000fe40008000000 */
[----:B------:R-:W-:-:S03]  /*bfb0*/  IMAD.MOV.U32 R13, RZ, RZ, R7 ;  /* 0x000000ffff0d7224 */ /* 0x000fc600078e0007 */
[----:B------:R-:W-:Y:S01]  /*bfc0*/  @!PT LDS RZ, [RZ] ;  /* 0x00000000fffff984 */ /* 0x000fe20000000800 */
[----:B------:R-:W-:Y:S01]  /*bfd0*/  @!PT LDS RZ, [RZ] ;  /* 0x00000000fffff984 */ /* 0x000fe20000000800 */
[----:B------:R-:W-:Y:S01]  /*bfe0*/  @!PT LDS RZ, [RZ] ;  /* 0x00000000fffff984 */ /* 0x000fe20000000800 */
[----:B------:R0:W-:Y:S04]  /*bff0*/  LDGSTS.E.BYPASS.LTC128B.128 [R0+0x9000], desc[UR36][R2.64], !P3 ;  /* 0x0900000002007fae */ /* 0x0001e8000d901d64 */
[----:B------:R0:W-:Y:S04]  /*c000*/  LDGSTS.E.BYPASS.LTC128B.128 [R0+0xa000], desc[UR36][R2.64+0x20], !P2 ;  /* 0x0a00002002007fae */ /* 0x0001e8000d101d64 */
[----:B------:R0:W-:Y:S01]  /*c010*/  LDGSTS.E.BYPASS.LTC128B.128 [R0+0xb000], desc[UR36][R2.64+0x40], !P1 ;  /* 0x0b00004002007fae */ /* 0x0001e2000c901d64 */
[----:B------:R-:W-:-:S07]  /*c020*/  IMAD.MOV.U32 R8, RZ, RZ, R14 ;  /* 0x000000ffff087224 */ /* 0x000fce00078e000e */
[----:B0-----:R-:W-:Y:S05]  /*c030*/  WARPSYNC.COLLECTIVE R15, `(.L_x_111) ;  /* 0x000000000f087348 */ /* 0x001fea0003c00000 */
[----:B------:R1:W2:Y:S02]  /*c040*/  SHFL.IDX P6, R14, R13, R12, R11 ;  /* 0x0000000c0d0e7389 */ /* 0x0002a400000c000b */
[----:B012---:R-:W-:Y:S01]  /*c050*/  ENDCOLLECTIVE ;  /* 0x000000000000791b */ /* 0x007fe20003800000 */
.L_x_111:
[----:B------:R-:W-:Y:S01]  /*c060*/  IMAD.MOV.U32 R2, RZ, RZ, R14 ;  /* 0x000000ffff027224 */ /* 0x000fe200078e000e */
[----:B------:R-:W-:Y:S06]  /*c070*/  BRA `(.L_x_112) ;  /* 0xffffffd000987947 */ /* 0x000fec000383ffff */
.L_x_51:
[----:B---3--:R3:W4:Y:S02]  /*c080*/  SYNCS.PHASECHK.TRANS64.TRYWAIT P0, [R4+URZ+0x19c40], R20 ;  /* 0x019c4014040075a7 */ /* 0x008724000800017f */
[----:B----4-:R-:W-:Y:S05]  /*c090*/  @!P0 NANOSLEEP.SYNCS 0x989680 ;  /* 0x009896800000895d */ /* 0x010fea0003900000 */
[----:B------:R-:W4:Y:S02]  /*c0a0*/  @!P0 SYNCS.PHASECHK.TRANS64 P0, [R4+URZ+0x19c40], R20 ;  /* 0x019c4014040085a7 */ /* 0x000f24000800007f */
[----:B----4-:R-:W-:Y:S05]  /*c0b0*/  @!P0 BRA `(.L_x_51) ;  /* 0xfffffffc00f08947 */ /* 0x010fea000383ffff */
[----:B------:R-:W-:Y:S05]  /*c0c0*/  BRA `(.L_x_113) ;  /* 0xffffffd000fc7947 */ /* 0x000fea000383ffff */
.L_x_52:
[----:B------:R-:W-:Y:S01]  /*c0d0*/  BSSY B0, `(.L_x_114) ;  /* 0x0000008000007945 */ /* 0x000fe20003800000 */
[----:B------:R-:W-:Y:S01]  /*c0e0*/  IMAD.MOV.U32 R13, RZ, RZ, R6 ;  /* 0x000000ffff0d7224 */ /* 0x000fe200078e0006 */
[----:B------:R-:W-:Y:S01]  /*c0f0*/  MOV R12, RZ ;  /* 0x000000ff000c7202 */ /* 0x000fe20000000f00 */
[----:B------:R-:W-:Y:S02]  /*c100*/  IMAD.MOV.U32 R11, RZ, RZ, 0x1e1f ;  /* 0x00001e1fff0b7424 */ /* 0x000fe400078e00ff */
[----:B------:R-:W-:-:S07]  /*c110*/  IMAD.MOV.U32 R15, RZ, RZ, -0x1 ;  /* 0xffffffffff0f7424 */ /* 0x000fce00078e00ff */
[----:B0-23-5:R-:W-:Y:S05]  /*c120*/  WARPSYNC.COLLECTIVE R15, `(.L_x_115) ;  /* 0x000000000f087348 */ /* 0x02dfea0003c00000 */
[----:B------:R1:W4:Y:S02]  /*c130*/  SHFL.IDX P6, R14, R13, R12, R11 ;  /* 0x0000000c0d0e7389 */ /* 0x00032400000c000b */
[----:B012345:R-:W-:Y:S01]  /*c140*/  ENDCOLLECTIVE ;  /* 0x000000000000791b */ /* 0x03ffe20003800000 */
.L_x_115:
[----:B------:R-:W-:Y:S05]  /*c150*/  BSYNC B0 ;  /* 0x0000000000007941 */ /* 0x000fea0003800000 */
.L_x_114:
[----:B------:R-:W-:Y:S01]  /*c160*/  IMAD.MOV.U32 R13, RZ, RZ, R5 ;  /* 0x000000ffff0d7224 */ /* 0x000fe200078e0005 */
[----:B------:R-:W-:Y:S01]  /*c170*/  MOV R11, 0x1e1f ;  /* 0x00001e1f000b7802 */ /* 0x000fe20000000f00 */
[----:B------:R-:W-:Y:S01]  /*c180*/  IMAD.MOV.U32 R12, RZ, RZ, RZ ;  /* 0x000000ffff0c7224 */ /* 0x000fe200078e00ff */
[----:B------:R-:W-:Y:S01]  /*c190*/  ISETP.GE.AND P2, PT, R9, 0x1, PT ;  /* 0x000000010900780c */ /* 0x000fe20003f46270 */
[----:B------:R-:W-:Y:S02]  /*c1a0*/  IMAD.MOV.U32 R15, RZ, RZ, -0x1 ;  /* 0xffffffffff0f7424 */ /* 0x000fe400078e00ff */
[----:B------:R-:W-:-:S10]  /*c1b0*/  IMAD.MOV.U32 R2, RZ, RZ, R14 ;  /* 0x000000ffff027224 */ /* 0x000fd400078e000e */
[----:B------:R-:W-:Y:S05]  /*c1c0*/  WARPSYNC.COLLECTIVE R15, `(.L_x_116) ;  /* 0x000000000f087348 */ /* 0x000fea0003c00000 */
[----:B------:R0:W1:Y:S02]  /*c1d0*/  SHFL.IDX P6, R14, R13, R12, R11 ;  /* 0x0000000c0d0e7389 */ /* 0x00006400000c000b */
[----:B01----:R-:W-:Y:S01]  /*c1e0*/  ENDCOLLECTIVE ;  /* 0x000000000000791b */ /* 0x003fe20003800000 */
.L_x_116:
[----:B------:R-:W-:Y:S02]  /*c1f0*/  IMAD.MOV.U32 R13, RZ, RZ, R6 ;  /* 0x000000ffff0d7224 */ /* 0x000fe400078e0006 */
[----:B------:R-:W-:Y:S01]  /*c200*/  IMAD.MOV.U32 R12, RZ, RZ, 0x1 ;  /* 0x00000001ff0c7424 */ /* 0x000fe200078e00ff */
[----:B------:R-:W-:-:S05]  /*c210*/  @P2 IADD3 R14, P0, R8, R14, RZ ;  /* 0x0000000e080e2210 */ /* 0x000fca0007f1e0ff */
[----:B------:R-:W-:Y:S02]  /*c220*/  @P2 IMAD.X R3, RZ, RZ, R2, P0 ;  /* 0x000000ffff032224 */ /* 0x000fe400000e0602 */
[----:B------:R-:W-:-:S07]  /*c230*/  @P2 IMAD.MOV.U32 R2, RZ, RZ, R14 ;  /* 0x000000ffff022224 */ /* 0x000fce00078e000e */
[----:B------:R-:W-:Y:S05]  /*c240*/  WARPSYNC.COLLECTIVE R15, `(.L_x_117) ;  /* 0x000000000f087348 */ /* 0x000fea0003c00000 */
[----:B------:R0:W1:Y:S02]  /*c250*/  SHFL.IDX P6, R14, R13, R12, R11 ;  /* 0x0000000c0d0e7389 */ /* 0x00006400000c000b */
[----:B01----:R-:W-:Y:S01]  /*c260*/  ENDCOLLECTIVE ;  /* 0x000000000000791b */ /* 0x003fe20003800000 */
.L_x_117:
[----:B------:R-:W-:Y:S01]  /*c270*/  @!PT LDS RZ, [RZ] ;  /* 0x00000000fffff984 */ /* 0x000fe20000000800 */
[----:B------:R-:W-:Y:S01]  /*c280*/  @!PT LDS RZ, [RZ] ;  /* 0x00000000fffff984 */ /* 0x000fe20000000800 */
[----:B------:R-:W-:Y:S01]  /*c290*/  @!PT LDS RZ, [RZ] ;  /* 0x00000000fffff984 */ /* 0x000fe20000000800 */
[----:B------:R0:W-:Y:S04]  /*c2a0*/  @P2 LDGSTS.E.BYPASS.LTC128B.128 [R0+0x13800], desc[UR36][R2.64], !P4 ;  /* 0x1380000002002fae */ /* 0x0001e8000e101d64 */
[----:B------:R0:W-:Y:S04]  /*c2b0*/  @P2 LDGSTS.E.BYPASS.LTC128B.128 [R0+0x14800], desc[UR36][R2.64+0x20], !P3 ;  /* 0x1480002002002fae */ /* 0x0001e8000d901d64 */
[----:B------:R0:W-:Y:S01]  /*c2c0*/  @P2 LDGSTS.E.BYPASS.LTC128B.128 [R0+0x15800], desc[UR36][R2.64+0x40], !P1 ;  /* 0x1580004002002fae */ /* 0x0001e2000c901d64 */
[----:B------:R-:W-:Y:S01]  /*c2d0*/  IMAD.MOV.U32 R13, RZ, RZ, R5 ;  /* 0x000000ffff0d7224 */ /* 0x000fe200078e0005 */
[----:B------:R-:W-:-:S07]  /*c2e0*/  MOV R6, R14 ;  /* 0x0000000e00067202 */ /* 0x000fce0000000f00 */
[----:B0-----:R-:W-:Y:S05]  /*c2f0*/  WARPSYNC.COLLECTIVE R15, `(.L_x_118) ;  /* 0x000000000f087348 */ /* 0x001fea0003c00000 */
[----:B------:R1:W2:Y:S02]  /*c300*/  SHFL.IDX P6, R14, R13, R12, R11 ;  /* 0x0000000c0d0e7389 */ /* 0x0002a400000c000b */
[----:B012---:R-:W-:Y:S01]  /*c310*/  ENDCOLLECTIVE ;  /* 0x000000000000791b */ /* 0x007fe20003800000 */
.L_x_118:
[----:B------:R-:W-:Y:S05]  /*c320*/  BRA `(.L_x_119) ;  /* 0xffffffd000fc7947 */ /* 0x000fea000383ffff */
.L_x_56:
[----:B------:R-:W-:Y:S02]  /*c330*/  IMAD.MOV.U32 R13, RZ, RZ, R5 ;  /* 0x000000ffff0d7224 */ /* 0x000fe400078e0005 */
[----:B------:R-:W-:Y:S02]  /*c340*/  IMAD.MOV.U32 R12, RZ, RZ, RZ ;  /* 0x000000ffff0c7224 */ /* 0x000fe400078e00ff */
[----:B------:R-:W-:Y:S02]  /*c350*/  IMAD.MOV.U32 R11, RZ, RZ, 0x1e1f ;  /* 0x00001e1fff0b7424 */ /* 0x000fe400078e00ff */
[----:B------:R-:W-:Y:S02]  /*c360*/  IMAD.MOV.U32 R15, RZ, RZ, -0x1 ;  /* 0xffffffffff0f7424 */ /* 0x000fe400078e00ff */
[----:B------:R-:W-:-:S07]  /*c370*/  IMAD R0, R0, 0xc0, R20 ;  /* 0x000000c000007824 */ /* 0x000fce00078e0214 */
[----:B------:R-:W-:Y:S05]  /*c380*/  WARPSYNC.COLLECTIVE R15, `(.L_x_120) ;  /* 0x000000000f087348 */ /* 0x000fea0003c00000 */
[----:B------:R0:W1:Y:S02]  /*c390*/  SHFL.IDX P6, R14, R13, R12, R11 ;  /* 0x0000000c0d0e7389 */ /* 0x00006400000c000b */
[----:B01----:R-:W-:Y:S01]  /*c3a0*/  ENDCOLLECTIVE ;  /* 0x000000000000791b */ /* 0x003fe20003800000 */
.L_x_120:
[----:B------:R-:W-:Y:S01]  /*c3b0*/  ISETP.GE.AND P1, PT, R0, UR42, PT ;  /* 0x0000002a00007c0c */ /* 0x000fe2000bf26270 */
[----:B------:R-:W-:Y:S01]  /*c3c0*/  IMAD.MOV.U32 R13, RZ, RZ, R4 ;  /* 0x000000ffff0d7224 */ /* 0x000fe200078e0004 */
[----:B------:R-:W-:-:S11]  /*c3d0*/  MOV R2, R14 ;  /* 0x0000000e00027202 */ /* 0x000fd60000000f00 */
[----:B------:R-:W-:Y:S05]  /*c3e0*/  WARPSYNC.COLLECTIVE R15, `(.L_x_121) ;  /* 0x000000000f087348 */ /* 0x000fea0003c00000 */
[----:B------:R0:W1:Y:S02]  /*c3f0*/  SHFL.IDX P6, R14, R13, R12, R11 ;  /* 0x0000000c0d0e7389 */ /* 0x00006400000c000b */
[----:B01----:R-:W-:Y:S01]  /*c400*/  ENDCOLLECTIVE ;  /* 0x000000000000791b */ /* 0x003fe20003800000 */
.L_x_121:
[----:B------:R-:W-:Y:S01]  /*c410*/  IMAD.MOV.U32 R13, RZ, RZ, R5 ;  /* 0x000000ffff0d7224 */ /* 0x000fe200078e0005 */
[----:B------:R-:W-:Y:S01]  /*c420*/  MOV R12, 0x1 ;  /* 0x00000001000c7802 */ /* 0x000fe20000000f00 */
[----:B------:R-:W-:-:S07]  /*c430*/  IMAD.MOV.U32 R3, RZ, RZ, R14 ;  /* 0x000000ffff037224 */ /* 0x000fce00078e000e */
[----:B------:R-:W-:Y:S05]  /*c440*/  WARPSYNC.COLLECTIVE R15, `(.L_x_122) ;  /* 0x000000000f087348 */ /* 0x000fea0003c00000 */
[----:B------:R0:W1:Y:S02]  /*c450*/  SHFL.IDX P6, R14, R13, R12, R11 ;  /* 0x0000000c0d0e7389 */ /* 0x00006400000c000b */
[----:B01----:R-:W-:Y:S01]  /*c460*/  ENDCOLLECTIVE ;  /* 0x000000000000791b */ /* 0x003fe20003800000 */
.L_x_122:
[----:B------:R-:W-:-:S05]  /*c470*/  @!P1 IADD3 R8, P0, R18, R3, RZ ;  /* 0x0000000312089210 */ /* 0x000fca0007f1e0ff */
[----:B------:R-:W-:Y:S02]  /*c480*/  @!P1 IMAD.X R3, RZ, RZ, R2, P0 ;  /* 0x000000ffff039224 */ /* 0x000fe400000e0602 */
[----:B------:R-:W-:Y:S02]  /*c490*/  @!P1 IMAD.MOV.U32 R2, RZ, RZ, R8 ;  /* 0x000000ffff029224 */ /* 0x000fe400078e0008 */
[----:B------:R-:W-:-:S03]  /*c4a0*/  IMAD.MOV.U32 R13, RZ, RZ, R4 ;  /* 0x000000ffff0d7224 */ /* 0x000fc600078e0004 */
[----:B------:R-:W-:Y:S01]  /*c4b0*/  @!PT LDS RZ, [RZ] ;  /* 0x00000000fffff984 */ /* 0x000fe20000000800 */
[----:B------:R-:W-:Y:S01]  /*c4c0*/  @!PT LDS RZ, [RZ] ;  /* 0x00000000fffff984 */ /* 0x000fe20000000800 */
[----:B------:R-:W-:Y:S01]  /*c4d0*/  @!PT LDS RZ, [RZ] ;  /* 0x00000000fffff984 */ /* 0x000fe20000000800 */
[----:B------:R0:W-:Y:S04]  /*c4e0*/  @!P1 LDGSTS.E.BYPASS.LTC128B.128 [R10+0xf000], desc[UR36][R2.64], !P3 ;  /* 0x0f000000020a9fae */ /* 0x0001e8000d901d64 */
[----:B------:R0:W-:Y:S04]  /*c4f0*/  @!P1 LDGSTS.E.BYPASS.LTC128B.128 [R10+0x10800], desc[UR36][R2.64+0x20], !P4 ;  /* 0x10800020020a9fae */ /* 0x0001e8000e101d64 */
[----:B------:R0:W-:Y:S01]  /*c500*/  @!P1 LDGSTS.E.BYPASS.LTC128B.128 [R10+0x12000], desc[UR36][R2.64+0x40], !P5 ;  /* 0x12000040020a9fae */ /* 0x0001e2000e901d64 */
[----:B------:R-:W-:-:S07]  /*c510*/  IMAD.MOV.U32 R5, RZ, RZ, R14 ;  /* 0x000000ffff057224 */ /* 0x000fce00078e000e */
[----:B0-----:R-:W-:Y:S05]  /*c520*/  WARPSYNC.COLLECTIVE R15, `(.L_x_123) ;  /* 0x000000000f087348 */ /* 0x001fea0003c00000 */
[----:B------:R1:W2:Y:S02]  /*c530*/  SHFL.IDX P6, R14, R13, R12, R11 ;  /* 0x0000000c0d0e7389 */ /* 0x0002a400000c000b */
[----:B012---:R-:W-:Y:S01]  /*c540*/  ENDCOLLECTIVE ;  /* 0x000000000000791b */ /* 0x007fe20003800000 */
.L_x_123:
[----:B------:R-:W-:-:S05]  /*c550*/  VIADD R2, R0, 0x40 ;  /* 0x0000004000027836 */ /* 0x000fca0000000000 */
[----:B------:R-:W-:Y:S01]  /*c560*/  ISETP.GE.AND P1, PT, R2, UR42, PT ;  /* 0x0000002a02007c0c */ /* 0x000fe2000bf26270 */
[----:B------:R-:W-:Y:S02]  /*c570*/  IMAD.MOV.U32 R13, RZ, RZ, R7 ;  /* 0x000000ffff0d7224 */ /* 0x000fe400078e0007 */
[----:B------:R-:W-:-:S10]  /*c580*/  IMAD.MOV.U32 R12, RZ, RZ, RZ ;  /* 0x000000ffff0c7224 */ /* 0x000fd400078e00ff */
[----:B------:R-:W-:-:S05]  /*c590*/  @!P1 IADD3 R14, P0, R18, R14, RZ ;  /* 0x0000000e120e9210 */ /* 0x000fca0007f1e0ff */
[----:B------:R-:W-:-:S08]  /*c5a0*/  @!P1 IMAD.MOV.U32 R2, RZ, RZ, R14 ;  /* 0x000000ffff029224 */ /* 0x000fd000078e000e */
[----:B------:R-:W-:Y:S05]  /*c5b0*/  WARPSYNC.COLLECTIVE R15, `(.L_x_124) ;  /* 0x000000000f087348 */ /* 0x000fea0003c00000 */
[----:B------:R0:W1:Y:S02]  /*c5c0*/  SHFL.IDX P6, R14, R13, R12, R11 ;  /* 0x0000000c0d0e7389 */ /* 0x00006400000c000b */
[----:B01----:R-:W-:Y:S01]  /*c5d0*/  ENDCOLLECTIVE ;  /* 0x000000000000791b */ /* 0x003fe20003800000 */
.L_x_124:
[----:B------:R-:W-:-:S05]  /*c5e0*/  @!P1 IMAD.X R9, RZ, RZ, R5, P0 ;  /* 0x000000ffff099224 */ /* 0x000fca00000e0605 */
[----:B------:R-:W-:-:S05]  /*c5f0*/  @!P1 MOV R3, R9 ;  /* 0x0000000900039202 */ /* 0x000fca0000000f00 */
[----:B------:R-:W-:Y:S01]  /*c600*/  @!PT LDS RZ, [RZ] ;  /* 0x00000000fffff984 */ /* 0x000fe20000000800 */
[----:B------:R-:W-:Y:S01]  /*c610*/  @!PT LDS RZ, [RZ] ;  /* 0x00000000fffff984 */ /* 0x000fe20000000800 */
[----:B------:R-:W-:Y:S01]  /*c620*/  @!PT LDS RZ, [RZ] ;  /* 0x00000000fffff984 */ /* 0x000fe20000000800 */
[----:B------:R0:W-:Y:S01]  /*c630*/  @!P1 LDGSTS.E.BYPASS.LTC128B.128 [R10+0xf800], desc[UR36][R2.64], !P3 ;  /* 0x0f800000020a9fae */ /* 0x0001e2000d901d64 */
[----:B------:R-:W-:-:S03]  /*c640*/  IMAD.MOV.U32 R13, RZ, RZ, R6 ;  /* 0x000000ffff0d7224 */ /* 0x000fc600078e0006 */
[----:B------:R0:W-:Y:S04]  /*c650*/  @!P1 LDGSTS.E.BYPASS.LTC128B.128 [R10+0x11000], desc[UR36][R2.64+0x20], !P4 ;  /* 0x11000020020a9fae */ /* 0x0001e8000e101d64 */
[----:B------:R0:W-:Y:S01]  /*c660*/  @!P1 LDGSTS.E.BYPASS.LTC128B.128 [R10+0x12800], desc[UR36][R2.64+0x40], !P5 ;  /* 0x12800040020a9fae */ /* 0x0001e2000e901d64 */
[----:B------:R-:W-:-:S07]  /*c670*/  IMAD.MOV.U32 R7, RZ, RZ, R14 ;  /* 0x000000ffff077224 */ /* 0x000fce00078e000e */
[----:B0-----:R-:W-:Y:S05]  /*c680*/  WARPSYNC.COLLECTIVE R15, `(.L_x_125) ;  /* 0x000000000f087348 */ /* 0x001fea0003c00000 */
[----:B------:R1:W2:Y:S02]  /*c690*/  SHFL.IDX P6, R14, R13, R12, R11 ;  /* 0x0000000c0d0e7389 */ /* 0x0002a400000c000b */
[----:B012---:R-:W-:Y:S01]  /*c6a0*/  ENDCOLLECTIVE ;  /* 0x000000000000791b */ /* 0x007fe20003800000 */
.L_x_125:
[----:B------:R-:W-:Y:S05]  /*c6b0*/  BRA `(.L_x_126) ;  /* 0xffffffd8005c7947 */ /* 0x000fea000383ffff */
.L_x_59:
[----:B0-2---:R-:W-:-:S04]  /*c6c0*/  IMAD.U32 R3, RZ, RZ, UR43 ;  /* 0x0000002bff037e24 */ /* 0x005fc8000f8e00ff */
[----:B------:R0:W2:Y:S03]  /*c6d0*/  SYNCS.PHASECHK.TRANS64.TRYWAIT P0, [R3+URZ+0x19c20], R0 ;  /* 0x019c2000030075a7 */ /* 0x0000a6000800017f */
[----:B--2---:R-:W-:Y:S05]  /*c6e0*/  @!P0 NANOSLEEP.SYNCS 0x989680 ;  /* 0x009896800000895d */ /* 0x004fea0003900000 */
[----:B------:R-:W2:Y:S02]  /*c6f0*/  @!P0 SYNCS.PHASECHK.TRANS64 P0, [R3+URZ+0x19c20], R0 ;  /* 0x019c2000030085a7 */ /* 0x000ea4000800007f */
[----:B--2---:R-:W-:Y:S05]  /*c700*/  @!P0 BRA `(.L_x_59) ;  /* 0xfffffffc00ec8947 */ /* 0x004fea000383ffff */
[----:B------:R-:W-:Y:S05]  /*c710*/  BRA `(.L_x_127) ;  /* 0xffffffd800a07947 */ /* 0x000fea000383ffff */
.L_x_63:
[----:B0-----:R0:W2:Y:S02]  /*c720*/  SYNCS.PHASECHK.TRANS64.TRYWAIT P0, [R5+URZ+0x19c80], R10 ;  /* 0x019c800a050075a7 */ /* 0x0010a4000800017f */
[----:B--2---:R-:W-:Y:S05]  /*c730*/  @!P0 NANOSLEEP.SYNCS 0x989680 ;  /* 0x009896800000895d */ /* 0x004fea0003900000 */
[----:B------:R-:W2:Y:S02]  /*c740*/  @!P0 SYNCS.PHASECHK.TRANS64 P0, [R5+URZ+0x19c80], R10 ;  /* 0x019c800a050085a7 */ /* 0x000ea4000800007f */
[----:B--2---:R-:W-:Y:S05]  /*c750*/  @!P0 BRA `(.L_x_63) ;  /* 0xfffffffc00f08947 */ /* 0x004fea000383ffff */
[----:B------:R-:W-:Y:S05]  /*c760*/  BRA `(.L_x_128) ;  /* 0xffffffdc00607947 */ /* 0x000fea000383ffff */
.L_x_64:
[----:B------:R-:W-:Y:S01]  /*c770*/  BSSY B0, `(.L_x_129) ;  /* 0x0000008000007945 */ /* 0x000fe20003800000 */
[----:B------:R-:W-:Y:S01]  /*c780*/  MOV R13, R26 ;  /* 0x0000001a000d7202 */ /* 0x000fe20000000f00 */
[----:B------:R-:W-:Y:S02]  /*c790*/  IMAD.MOV.U32 R12, RZ, RZ, RZ ;  /* 0x000000ffff0c7224 */ /* 0x000fe400078e00ff */
[----:B------:R-:W-:Y:S02]  /*c7a0*/  IMAD.MOV.U32 R11, RZ, RZ, 0x1e1f ;  /* 0x00001e1fff0b7424 */ /* 0x000fe400078e00ff */
[----:B------:R-:W-:-:S07]  /*c7b0*/  IMAD.MOV.U32 R15, RZ, RZ, -0x1 ;  /* 0xffffffffff0f7424 */ /* 0x000fce00078e00ff */
[----:B01----:R-:W-:Y:S05]  /*c7c0*/  WARPSYNC.COLLECTIVE R15, `(.L_x_130) ;  /* 0x000000000f087348 */ /* 0x003fea0003c00000 */
[----:B-1----:R1:W2:Y:S02]  /*c7d0*/  SHFL.IDX P6, R14, R13, R12, R11 ;  /* 0x0000000c0d0e7389 */ /* 0x0022a400000c000b */
[----:B012---:R-:W-:Y:S01]  /*c7e0*/  ENDCOLLECTIVE ;  /* 0x000000000000791b */ /* 0x007fe20003800000 */
.L_x_130:
[----:B------:R-:W-:Y:S05]  /*c7f0*/  BSYNC B0 ;  /* 0x0000000000007941 */ /* 0x000fea0003800000 */
.L_x_129:
[----:B------:R-:W0:Y:S01]  /*c800*/  S2R R2, SR_TID.X ;  /* 0x0000000000027919 */ /* 0x000e220000002100 */
[----:B------:R-:W-:Y:S01]  /*c810*/  IMAD.MOV.U32 R13, RZ, RZ, R21 ;  /* 0x000000ffff0d7224 */ /* 0x000fe200078e0015 */
[----:B------:R-:W-:Y:S01]  /*c820*/  MOV R12, RZ ;  /* 0x000000ff000c7202 */ /* 0x000fe20000000f00 */
[----:B------:R-:W-:Y:S01]  /*c830*/  IMAD.MOV.U32 R11, RZ, RZ, 0x1e1f ;  /* 0x00001e1fff0b7424 */ /* 0x000fe200078e00ff */
[----:B------:R-:W-:Y:S01]  /*c840*/  IADD3 R6, R6, UR43, RZ ;  /* 0x0000002b06067c10 */ /* 0x000fe2000fffe0ff */
[----:B------:R-:W-:Y:S02]  /*c850*/  IMAD.MOV.U32 R15, RZ, RZ, -0x1 ;  /* 0xffffffffff0f7424 */ /* 0x000fe400078e00ff */
[----:B------:R-:W-:-:S07]  /*c860*/  IMAD.MOV.U32 R3, RZ, RZ, R14 ;  /* 0x000000ffff037224 */ /* 0x000fce00078e000e */
[----:B0-----:R-:W-:Y:S05]  /*c870*/  WARPSYNC.COLLECTIVE R15, `(.L_x_131) ;  /* 0x000000000f087348 */ /* 0x001fea0003c00000 */
[----:B------:R1:W2:Y:S02]  /*c880*/  SHFL.IDX P6, R14, R13, R12, R11 ;  /* 0x0000000c0d0e7389 */ /* 0x0002a400000c000b */
[----:B012---:R-:W-:Y:S01]  /*c890*/  ENDCOLLECTIVE ;  /* 0x000000000000791b */ /* 0x007fe20003800000 */
.L_x_131:
[----:B------:R-:W-:Y:S02]  /*c8a0*/  IMAD.MOV.U32 R13, RZ, RZ, R26 ;  /* 0x000000ffff0d7224 */ /* 0x000fe400078e001a */
[----:B------:R-:W-:Y:S02]  /*c8b0*/  IMAD.MOV.U32 R12, RZ, RZ, 0x1 ;  /* 0x00000001ff0c7424 */ /* 0x000fe400078e00ff */
[----:B------:R-:W-:Y:S02]  /*c8c0*/  IMAD.SHL.U32 R15, R2, 0x10, RZ ;  /* 0x00000010020f7824 */ /* 0x000fe400078e00ff */
[----:B------:R-:W-:-:S03]  /*c8d0*/  IMAD.MOV.U32 R2, RZ, RZ, R14 ;  /* 0x000000ffff027224 */ /* 0x000fc600078e000e */
[----:B------:R-:W-:-:S04]  /*c8e0*/  LOP3.LUT R15, R15, 0x10, RZ, 0xc0, !PT ;  /* 0x000000100f0f7812 */ /* 0x000fc800078ec0ff */
[----:B------:R-:W-:Y:S01]  /*c8f0*/  IADD3 R2, P0, R15, R2, RZ ;  /* 0x000000020f027210 */ /* 0x000fe20007f1e0ff */
[----:B------:R-:W-:-:S04]  /*c900*/  IMAD.MOV.U32 R15, RZ, RZ, -0x1 ;  /* 0xffffffffff0f7424 */ /* 0x000fc800078e00ff */
[----:B------:R-:W-:-:S08]  /*c910*/  IMAD.X R3, RZ, RZ, R3, P0 ;  /* 0x000000ffff037224 */ /* 0x000fd000000e0603 */
[----:B------:R-:W-:Y:S05]  /*c920*/  WARPSYNC.COLLECTIVE R15, `(.L_x_132) ;  /* 0x000000000f087348 */ /* 0x000fea0003c00000 */
[----:B------:R0:W1:Y:S02]  /*c930*/  SHFL.IDX P6, R14, R13, R12, R11 ;  /* 0x0000000c0d0e7389 */ /* 0x00006400000c000b */
[----:B01----:R-:W-:Y:S01]  /*c940*/  ENDCOLLECTIVE ;  /* 0x000000000000791b */ /* 0x003fe20003800000 */
.L_x_132:
[----:B------:R-:W-:Y:S01]  /*c950*/  @!PT LDS RZ, [RZ] ;  /* 0x00000000fffff984 */ /* 0x000fe20000000800 */
[----:B------:R-:W-:Y:S01]  /*c960*/  @!PT LDS RZ, [RZ] ;  /* 0x00000000fffff984 */ /* 0x000fe20000000800 */
[----:B------:R-:W-:Y:S01]  /*c970*/  @!PT LDS RZ, [RZ] ;  /* 0x00000000fffff984 */ /* 0x000fe20000000800 */
[----:B------:R0:W-:Y:S04]  /*c980*/  LDGSTS.E.BYPASS.LTC128B.128 [R6+0x9000], desc[UR36][R2.64], !P4 ;  /* 0x0900000002067fae */ /* 0x0001e8000e101d64 */
[----:B------:R0:W-:Y:S04]  /*c990*/  LDGSTS.E.BYPASS.LTC128B.128 [R6+0xa000], desc[UR36][R2.64+0x20], !P3 ;  /* 0x0a00002002067fae */ /* 0x0001e8000d901d64 */
[----:B------:R0:W-:Y:S01]  /*c9a0*/  LDGSTS.E.BYPASS.LTC128B.128 [R6+0xb000], desc[UR36][R2.64+0x40], !P2 ;  /* 0x0b00004002067fae */ /* 0x0001e2000d101d64 */
[----:B------:R-:W-:Y:S02]  /*c9b0*/  IMAD.MOV.U32 R13, RZ, RZ, R21 ;  /* 0x000000ffff0d7224 */ /* 0x000fe400078e0015 */
[----:B------:R-:W-:-:S07]  /*c9c0*/  IMAD.MOV.U32 R26, RZ, RZ, R14 ;  /* 0x000000ffff1a7224 */ /* 0x000fce00078e000e */
[----:B0-----:R-:W-:Y:S05]  /*c9d0*/  WARPSYNC.COLLECTIVE R15, `(.L_x_133) ;  /* 0x000000000f087348 */ /* 0x001fea0003c00000 */
[----:B------:R1:W2:Y:S02]  /*c9e0*/  SHFL.IDX P6, R14, R13, R12, R11 ;  /* 0x0000000c0d0e7389 */ /* 0x0002a400000c000b */
[----:B012---:R-:W-:Y:S01]  /*c9f0*/  ENDCOLLECTIVE ;  /* 0x000000000000791b */ /* 0x007fe20003800000 */
.L_x_133:
[----:B------:R-:W-:Y:S01]  /*ca00*/  MOV R2, R14 ;  /* 0x0000000e00027202 */ /* 0x000fe20000000f00 */
[----:B------:R-:W-:Y:S06]  /*ca10*/  BRA `(.L_x_134) ;  /* 0xffffffdc00487947 */ /* 0x000fec000383ffff */
.L_x_69:
[----:B----4-:R4:W0:Y:S02]  /*ca20*/  SYNCS.PHASECHK.TRANS64.TRYWAIT P0, [R5+URZ+0x19c40], R10 ;  /* 0x019c400a050075a7 */ /* 0x010824000800017f */
[----:B0-----:R-:W-:Y:S05]  /*ca30*/  @!P0 NANOSLEEP.SYNCS 0x989680 ;  /* 0x009896800000895d */ /* 0x001fea0003900000 */
[----:B------:R-:W0:Y:S02]  /*ca40*/  @!P0 SYNCS.PHASECHK.TRANS64 P0, [R5+URZ+0x19c40], R10 ;  /* 0x019c400a050085a7 */ /* 0x000e24000800007f */
[----:B0-----:R-:W-:Y:S05]  /*ca50*/  @!P0 BRA `(.L_x_69) ;  /* 0xfffffffc00f08947 */ /* 0x001fea000383ffff */
[----:B------:R-:W-:Y:S05]  /*ca60*/  BRA `(.L_x_135) ;  /* 0xffffffdc00ac7947 */ /* 0x000fea000383ffff */
.L_x_70:
[----:B------:R-:W-:Y:S01]  /*ca70*/  BSSY B0, `(.L_x_136) ;  /* 0x0000008000007945 */ /* 0x000fe20003800000 */
[----:B------:R-:W-:Y:S02]  /*ca80*/  IMAD.MOV.U32 R13, RZ, RZ, R8 ;  /* 0x000000ffff0d7224 */ /* 0x000fe400078e0008 */
[----:B------:R-:W-:Y:S02]  /*ca90*/  IMAD.MOV.U32 R12, RZ, RZ, RZ ;  /* 0x000000ffff0c7224 */ /* 0x000fe400078e00ff */
[----:B------:R-:W-:Y:S02]  /*caa0*/  IMAD.MOV.U32 R11, RZ, RZ, 0x1e1f ;  /* 0x00001e1fff0b7424 */ /* 0x000fe400078e00ff */
[----:B------:R-:W-:-:S07]  /*cab0*/  IMAD.MOV.U32 R15, RZ, RZ, -0x1 ;  /* 0xffffffffff0f7424 */ /* 0x000fce00078e00ff */
[----:B01-34-:R-:W-:Y:S05]  /*cac0*/  WARPSYNC.COLLECTIVE R15, `(.L_x_137) ;  /* 0x000000000f087348 */ /* 0x01bfea0003c00000 */
[----:B-1----:R1:W2:Y:S02]  /*cad0*/  SHFL.IDX P6, R14, R13, R12, R11 ;  /* 0x0000000c0d0e7389 */ /* 0x0022a400000c000b */
[----:B01234-:R-:W-:Y:S01]  /*cae0*/  ENDCOLLECTIVE ;  /* 0x000000000000791b */ /* 0x01ffe20003800000 */
.L_x_137:
[----:B------:R-:W-:Y:S05]  /*caf0*/  BSYNC B0 ;  /* 0x0000000000007941 */ /* 0x000fea0003800000 */
.L_x_136:
[----:B------:R-:W-:Y:S01]  /*cb00*/  MOV R13, R7 ;  /* 0x00000007000d7202 */ /* 0x000fe20000000f00 */
[----:B------:R-:W-:Y:S02]  /*cb10*/  IMAD.MOV.U32 R12, RZ, RZ, RZ ;  /* 0x000000ffff0c7224 */ /* 0x000fe400078e00ff */
[----:B------:R-:W-:Y:S02]  /*cb20*/  IMAD.MOV.U32 R11, RZ, RZ, 0x1e1f ;  /* 0x00001e1fff0b7424 */ /* 0x000fe400078e00ff */
[----:B------:R-:W-:Y:S02]  /*cb30*/  IMAD.MOV.U32 R15, RZ, RZ, -0x1 ;  /* 0xffffffffff0f7424 */ /* 0x000fe400078e00ff */
[----:B------:R-:W-:-:S07]  /*cb40*/  IMAD.MOV.U32 R3, RZ, RZ, R14 ;  /* 0x000000ffff037224 */ /* 0x000fce00078e000e */
[----:B------:R-:W-:Y:S05]  /*cb50*/  WARPSYNC.COLLECTIVE R15, `(.L_x_138) ;  /* 0x000000000f087348 */ /* 0x000fea0003c00000 */
[----:B------:R0:W1:Y:S02]  /*cb60*/  SHFL.IDX P6, R14, R13, R12, R11 ;  /* 0x0000000c0d0e7389 */ /* 0x00006400000c000b */
[----:B01----:R-:W-:Y:S01]  /*cb70*/  ENDCOLLECTIVE ;  /* 0x000000000000791b */ /* 0x003fe20003800000 */
.L_x_138:
[----:B------:R-:W-:Y:S01]  /*cb80*/  MOV R13, R8 ;  /* 0x00000008000d7202 */ /* 0x000fe20000000f00 */
[----:B------:R-:W-:Y:S02]  /*cb90*/  IMAD.MOV.U32 R12, RZ, RZ, 0x1 ;  /* 0x00000001ff0c7424 */ /* 0x000fe400078e00ff */
[----:B------:R-:W-:-:S07]  /*cba0*/  IMAD.MOV.U32 R2, RZ, RZ, R14 ;  /* 0x000000ffff027224 */ /* 0x000fce00078e000e */
[----:B------:R-:W-:Y:S05]  /*cbb0*/  WARPSYNC.COLLECTIVE R15, `(.L_x_139) ;  /* 0x000000000f087348 */ /* 0x000fea0003c00000 */
[----:B------:R0:W1:Y:S02]  /*cbc0*/  SHFL.IDX P6, R14, R13, R12, R11 ;  /* 0x0000000c0d0e7389 */ /* 0x00006400000c000b */
[----:B01----:R-:W-:Y:S01]  /*cbd0*/  ENDCOLLECTIVE ;  /* 0x000000000000791b */ /* 0x003fe20003800000 */
.L_x_139:
[----:B------:R-:W-:-:S05]  /*cbe0*/  IADD3 R2, P0, R21, R2, RZ ;  /* 0x0000000215027210 */ /* 0x000fca0007f1e0ff */
[----:B------:R-:W-:-:S05]  /*cbf0*/  IMAD.X R3, RZ, RZ, R3, P0 ;  /* 0x000000ffff037224 */ /* 0x000fca00000e0603 */
[----:B------:R-:W-:Y:S01]  /*cc00*/  @!PT LDS RZ, [RZ] ;  /* 0x00000000fffff984 */ /* 0x000fe20000000800 */
[----:B------:R-:W-:Y:S01]  /*cc10*/  @!PT LDS RZ, [RZ] ;  /* 0x00000000fffff984 */ /* 0x000fe20000000800 */
[----:B------:R-:W-:Y:S01]  /*cc20*/  @!PT LDS RZ, [RZ] ;  /* 0x00000000fffff984 */ /* 0x000fe20000000800 */
[----:B------:R0:W-:Y:S01]  /*cc30*/  LDGSTS.E.BYPASS.LTC128B.128 [R6+0x13800], desc[UR36][R2.64], !P4 ;  /* 0x1380000002067fae */ /* 0x0001e2000e101d64 */
[----:B------:R-:W-:-:S03]  /*cc40*/  IMAD.MOV.U32 R13, RZ, RZ, R7 ;  /* 0x000000ffff0d7224 */ /* 0x000fc600078e0007 */
[----:B------:R0:W-:Y:S04]  /*cc50*/  LDGSTS.E.BYPASS.LTC128B.128 [R6+0x14800], desc[UR36][R2.64+0x20], !P3 ;  /* 0x1480002002067fae */ /* 0x0001e8000d901d64 */
[----:B------:R0:W-:Y:S01]  /*cc60*/  LDGSTS.E.BYPASS.LTC128B.128 [R6+0x15800], desc[UR36][R2.64+0x40], !P2 ;  /* 0x1580004002067fae */ /* 0x0001e2000d101d64 */
[----:B------:R-:W-:-:S07]  /*cc70*/  IMAD.MOV.U32 R8, RZ, RZ, R14 ;  /* 0x000000ffff087224 */ /* 0x000fce00078e000e */
[----:B0-----:R-:W-:Y:S05]  /*cc80*/  WARPSYNC.COLLECTIVE R15, `(.L_x_140) ;  /* 0x000000000f087348 */ /* 0x001fea0003c00000 */
[----:B------:R1:W2:Y:S02]  /*cc90*/  SHFL.IDX P6, R14, R13, R12, R11 ;  /* 0x0000000c0d0e7389 */ /* 0x0002a400000c000b */
[----:B012---:R-:W-:Y:S01]  /*cca0*/  ENDCOLLECTIVE ;  /* 0x000000000000791b */ /* 0x007fe20003800000 */
.L_x_140:
[----:B------:R-:W-:Y:S01]  /*ccb0*/  IMAD.MOV.U32 R2, RZ, RZ, R14 ;  /* 0x000000ffff027224 */ /* 0x000fe200078e000e */
[----:B------:R-:W-:Y:S06]  /*ccc0*/  BRA `(.L_x_141) ;  /* 0xffffffdc00a07947 */ /* 0x000fec000383ffff */
.L_x_75:
[----:B------:R0:W0:Y:S02]  /*ccd0*/  SYNCS.PHASECHK.TRANS64.TRYWAIT P2, [R2+URZ+0x19c70], R3 ;  /* 0x019c7003020075a7 */ /* 0x000024000804017f */
[----:B0-----:R-:W-:Y:S05]  /*cce0*/  @!P2 NANOSLEEP.SYNCS 0x989680 ;  /* 0x009896800000a95d */ /* 0x001fea0003900000 */
[----:B------:R-:W0:Y:S02]  /*ccf0*/  @!P2 SYNCS.PHASECHK.TRANS64 P2, [R2+URZ+0x19c70], R3 ;  /* 0x019c70030200a5a7 */ /* 0x000e24000804007f */
[----:B0-----:R-:W-:Y:S05]  /*cd00*/  @!P2 BRA `(.L_x_75) ;  /* 0xfffffffc00f0a947 */ /* 0x001fea000383ffff */
[----:B------:R-:W-:Y:S05]  /*cd10*/  BRA `(.L_x_142) ;  /* 0xffffffe0000c7947 */ /* 0x000fea000383ffff */
.L_x_77:
[----:B0-----:R0:W3:Y:S02]  /*cd20*/  SYNCS.PHASECHK.TRANS64.TRYWAIT P2, [R2+URZ+0x19c60], R5 ;  /* 0x019c6005020075a7 */ /* 0x0010e4000804017f */
[----:B---3--:R-:W-:Y:S05]  /*cd30*/  @!P2 NANOSLEEP.SYNCS 0x989680 ;  /* 0x009896800000a95d */ /* 0x008fea0003900000 */
[----:B------:R-:W3:Y:S02]  /*cd40*/  @!P2 SYNCS.PHASECHK.TRANS64 P2, [R2+URZ+0x19c60], R5 ;  /* 0x019c60050200a5a7 */ /* 0x000ee4000804007f */
[----:B---3--:R-:W-:Y:S05]  /*cd50*/  @!P2 BRA `(.L_x_77) ;  /* 0xfffffffc00f0a947 */ /* 0x008fea000383ffff */
[----:B------:R-:W-:Y:S05]  /*cd60*/  BRA `(.L_x_143) ;  /* 0xffffffe0001c7947 */ /* 0x000fea000383ffff */
.L_x_83:
[----:B0-----:R0:W2:Y:S02]  /*cd70*/  SYNCS.PHASECHK.TRANS64.TRYWAIT P1, [R2+URZ+0x19c70], R3 ;  /* 0x019c7003020075a7 */ /* 0x0010a4000802017f */
[----:B--2---:R-:W-:Y:S05]  /*cd80*/  @!P1 NANOSLEEP.SYNCS 0x989680 ;  /* 0x009896800000995d */ /* 0x004fea0003900000 */
[----:B------:R-:W2:Y:S02]  /*cd90*/  @!P1 SYNCS.PHASECHK.TRANS64 P1, [R2+URZ+0x19c70], R3 ;  /* 0x019c7003020095a7 */ /* 0x000ea4000802007f */
[----:B--2---:R-:W-:Y:S05]  /*cda0*/  @!P1 BRA `(.L_x_83) ;  /* 0xfffffffc00f09947 */ /* 0x004fea000383ffff */
[----:B------:R-:W-:Y:S05]  /*cdb0*/  BRA `(.L_x_144) ;  /* 0xffffffe400307947 */ /* 0x000fea000383ffff */
.L_x_85:
[----:B0-----:R0:W2:Y:S02]  /*cdc0*/  SYNCS.PHASECHK.TRANS64.TRYWAIT P1, [R2+URZ+0x19c60], R3 ;  /* 0x019c6003020075a7 */ /* 0x0010a4000802017f */
[----:B--2---:R-:W-:Y:S05]  /*cdd0*/  @!P1 NANOSLEEP.SYNCS 0x989680 ;  /* 0x009896800000995d */ /* 0x004fea0003900000 */
[----:B------:R-:W2:Y:S02]  /*cde0*/  @!P1 SYNCS.PHASECHK.TRANS64 P1, [R2+URZ+0x19c60], R3 ;  /* 0x019c6003020095a7 */ /* 0x000ea4000802007f */
[----:B--2---:R-:W-:Y:S05]  /*cdf0*/  @!P1 BRA `(.L_x_85) ;  /* 0xfffffffc00f09947 */ /* 0x004fea000383ffff */
[----:B------:R-:W-:Y:S05]  /*ce00*/  BRA `(.L_x_145) ;  /* 0xffffffe400407947 */ /* 0x000fea000383ffff */
.L_x_89:
[----:B0-----:R0:W2:Y:S02]  /*ce10*/  SYNCS.PHASECHK.TRANS64.TRYWAIT P0, [R4+URZ+0x19c20], R0 ;  /* 0x019c2000040075a7 */ /* 0x0010a4000800017f */
[----:B--2---:R-:W-:Y:S05]  /*ce20*/  @!P0 NANOSLEEP.SYNCS 0x989680 ;  /* 0x009896800000895d */ /* 0x004fea0003900000 */
[----:B------:R-:W2:Y:S02]  /*ce30*/  @!P0 SYNCS.PHASECHK.TRANS64 P0, [R4+URZ+0x19c20], R0 ;  /* 0x019c2000040085a7 */ /* 0x000ea4000800007f */
[----:B--2---:R-:W-:Y:S05]  /*ce40*/  @!P0 BRA `(.L_x_89) ;  /* 0xfffffffc00f08947 */ /* 0x004fea000383ffff */
[----:B------:R-:W-:Y:S05]  /*ce50*/  BRA `(.L_x_146) ;  /* 0xffffffe800687947 */ /* 0x000fea000383ffff */
.L_x_93:
[----:B0-----:R0:W2:Y:S02]  /*ce60*/  SYNCS.PHASECHK.TRANS64.TRYWAIT P1, [R5+URZ+0x19c40], R0 ;  /* 0x019c4000050075a7 */ /* 0x0010a4000802017f */
[----:B--2---:R-:W-:Y:S05]  /*ce70*/  @!P1 NANOSLEEP.SYNCS 0x989680 ;  /* 0x009896800000995d */ /* 0x004fea0003900000 */
[----:B------:R-:W2:Y:S02]  /*ce80*/  @!P1 SYNCS.PHASECHK.TRANS64 P1, [R5+URZ+0x19c40], R0 ;  /* 0x019c4000050095a7 */ /* 0x000ea4000802007f */
[----:B--2---:R-:W-:Y:S05]  /*ce90*/  @!P1 BRA `(.L_x_93) ;  /* 0xfffffffc00f09947 */ /* 0x004fea000383ffff */
[----:B------:R-:W-:Y:S05]  /*cea0*/  BRA `(.L_x_147) ;  /* 0xffffffe800a87947 */ /* 0x000fea000383ffff */
.L_x_95:
[----:B--2---:R2:W3:Y:S02]  /*ceb0*/  SYNCS.PHASECHK.TRANS64.TRYWAIT P1, [R19+URZ+0x19c40], R2 ;  /* 0x019c4002130075a7 */ /* 0x0044e4000802017f */
[----:B---3--:R-:W-:Y:S05]  /*cec0*/  @!P1 NANOSLEEP.SYNCS 0x989680 ;  /* 0x009896800000995d */ /* 0x008fea0003900000 */
[----:B------:R-:W3:Y:S02]  /*ced0*/  @!P1 SYNCS.PHASECHK.TRANS64 P1, [R19+URZ+0x19c40], R2 ;  /* 0x019c4002130095a7 */ /* 0x000ee4000802007f */
[----:B---3--:R-:W-:Y:S05]  /*cee0*/  @!P1 BRA `(.L_x_95) ;  /* 0xfffffffc00f09947 */ /* 0x008fea000383ffff */
[----:B------:R-:W-:Y:S05]  /*cef0*/  BRA `(.L_x_148) ;  /* 0xffffffe800b47947 */ /* 0x000fea000383ffff */
.L_x_97:
[----:B---3--:R3:W4:Y:S02]  /*cf00*/  SYNCS.PHASECHK.TRANS64.TRYWAIT P1, [R5+URZ+0x19c60], R0 ;  /* 0x019c6000050075a7 */ /* 0x008724000802017f */
[----:B----4-:R-:W-:Y:S05]  /*cf10*/  @!P1 NANOSLEEP.SYNCS 0x989680 ;  /* 0x009896800000995d */ /* 0x010fea0003900000 */
[----:B------:R-:W4:Y:S02]  /*cf20*/  @!P1 SYNCS.PHASECHK.TRANS64 P1, [R5+URZ+0x19c60], R0 ;  /* 0x019c6000050095a7 */ /* 0x000f24000802007f */
[----:B----4-:R-:W-:Y:S05]  /*cf30*/  @!P1 BRA `(.L_x_97) ;  /* 0xfffffffc00f09947 */ /* 0x010fea000383ffff */
[----:B------:R-:W-:Y:S05]  /*cf40*/  BRA `(.L_x_149) ;  /* 0xffffffe800b07947 */ /* 0x000fea000383ffff */
.L_x_99:
[----:B----4-:R4:W0:Y:S02]  /*cf50*/  SYNCS.PHASECHK.TRANS64.TRYWAIT P1, [R19+URZ+0x19c60], R2 ;  /* 0x019c6002130075a7 */ /* 0x010824000802017f */
[----:B0-----:R-:W-:Y:S05]  /*cf60*/  @!P1 NANOSLEEP.SYNCS 0x989680 ;  /* 0x009896800000995d */ /* 0x001fea0003900000 */
[----:B------:R-:W0:Y:S02]  /*cf70*/  @!P1 SYNCS.PHASECHK.TRANS64 P1, [R19+URZ+0x19c60], R2 ;  /* 0x019c6002130095a7 */ /* 0x000e24000802007f */
[----:B0-----:R-:W-:Y:S05]  /*cf80*/  @!P1 BRA `(.L_x_99) ;  /* 0xfffffffc00f09947 */ /* 0x001fea000383ffff */
[----:B------:R-:W-:Y:S05]  /*cf90*/  BRA `(.L_x_150) ;  /* 0xffffffe800ac7947 */ /* 0x000fea000383ffff */
.L_x_101:
[----:B------:R0:W0:Y:S02]  /*cfa0*/  SYNCS.PHASECHK.TRANS64.TRYWAIT P1, [R5+URZ+0x19c80], R0 ;  /* 0x019c8000050075a7 */ /* 0x000024000802017f */
[----:B0-----:R-:W-:Y:S05]  /*cfb0*/  @!P1 NANOSLEEP.SYNCS 0x989680 ;  /* 0x009896800000995d */ /* 0x001fea0003900000 */
[----:B------:R-:W0:Y:S02]  /*cfc0*/  @!P1 SYNCS.PHASECHK.TRANS64 P1, [R5+URZ+0x19c80], R0 ;  /* 0x019c8000050095a7 */ /* 0x000e24000802007f */
[----:B0-----:R-:W-:Y:S05]  /*cfd0*/  @!P1 BRA `(.L_x_101) ;  /* 0xfffffffc00f09947 */ /* 0x001fea000383ffff */
[----:B------:R-:W-:Y:S05]  /*cfe0*/  BRA `(.L_x_151) ;  /* 0xffffffe800a87947 */ /* 0x000fea000383ffff */
.L_x_152:
[----:B------:R-:W-:-:S00]  /*cff0*/  BRA `(.L_x_152) ;  /* 0xfffffffc00fc7947 */ /* 0x000fc0000383ffff */
[----:B------:R-:W-:-:S00]  /*d000*/  NOP ;  /* 0x0000000000007918 */ /* 0x000fc00000000000 */
[----:B------:R-:W-:-:S00]  /*d010*/  NOP ;  /* 0x0000000000007918 */ /* 0x000fc00000000000 */
[----:B------:R-:W-:-:S00]  /*d020*/  NOP ;  /* 0x0000000000007918 */ /* 0x000fc00000000000 */
[----:B------:R-:W-:-:S00]  /*d030*/  NOP ;  /* 0x0000000000007918 */ /* 0x000fc00000000000 */
[----:B------:R-:W-:-:S00]  /*d040*/  NOP ;  /* 0x0000000000007918 */ /* 0x000fc00000000000 */
[----:B------:R-:W-:-:S00]  /*d050*/  NOP ;  /* 0x0000000000007918 */ /* 0x000fc00000000000 */
[----:B------:R-:W-:-:S00]  /*d060*/  NOP ;  /* 0x0000000000007918 */ /* 0x000fc00000000000 */
[----:B------:R-:W-:-:S00]  /*d070*/  NOP ;  /* 0x0000000000007918 */ /* 0x000fc00000000000 */
.L_x_2578:


//--------------------- .text._ZN7cutlass13device_kernelIN5flash11enable_sm90INS1_16FlashAttnFwdSm90INS1_25CollectiveMainloopFwdSm90ILi2EN4cute5tupleIJNS5_1CILi1EEES8_S8_EEENS6_IJNS7_ILi192EEENS7_ILi128EEENS7_ILi96EEEEEELi96ENS_12float_e4m3_tEfNS_4arch4Sm90ELb0ELb0ELb1ELb1ELb1ELb0ELb0ELb1ELb1ELb1ELb0ELb0EEENS1_21CollectiveEpilogueFwdINS6_IJSA_SC_SB_EEES9_NS_10bfloat16_tESG_Li384ELb1ELb1ELb0ELb1EEENS1_36VarlenDynamicPersistentTileSchedulerILi192ELi128ELi384ELi128ELb0ELb1ELb1ELb0ELb1ELb1EEEEEEEEEvNT_6ParamsE --------------------------
	.section	.text._ZN7cutlass13device_kernelIN5flash11enable_sm90INS1_16FlashAttnFwdSm90INS1_25CollectiveMainloopFwdSm90ILi2EN4cute5tupleIJNS5_1CILi1EEES8_S8_EEENS6_IJNS7_ILi192EEENS7_ILi128EEENS7_ILi96EEEEEELi96ENS_12float_e4m3_tEfNS_4arch4Sm90ELb0ELb0ELb1ELb1ELb1ELb0ELb0ELb1ELb1ELb1ELb0ELb0EEENS1_21CollectiveEpilogueFwdINS6_IJSA_SC_SB_EEES9_NS_10bfloat16_tESG_Li384ELb1ELb1ELb0ELb1EEENS1_36VarlenDynamicPersistentTileSchedulerILi192ELi128ELi384ELi128ELb0ELb1ELb1ELb0ELb1ELb1EEEEEEEEEvNT_6ParamsE,"ax",@progbits
	.align	128
.text._ZN7cutlass13device_kernelIN5flash11enable_sm90INS1_16FlashAttnFwdSm90INS1_25CollectiveMainloopFwdSm90ILi2EN4cute5tupleIJNS5_1CILi1EEES8_S8_EEENS6_IJNS7_ILi192EEENS7_ILi128EEENS7_ILi96EEEEEELi96ENS_12float_e4m3_tEfNS_4arch4Sm90ELb0ELb0ELb1ELb1ELb1ELb0ELb0ELb1ELb1ELb1ELb0ELb0EEENS1_21CollectiveEpilogueFwdINS6_IJSA_SC_SB_EEES9_NS_10bfloat16_tESG_Li384ELb1ELb1ELb0ELb1EEENS1_36VarlenDynamicPersistentTileSchedulerILi192ELi128ELi384ELi128ELb0ELb1ELb1ELb0ELb1ELb1EEEEEEEEEvNT_6ParamsE:
        .type           _ZN7cutlass13device_kernelIN5flash11enable_sm90INS1_16FlashAttnFwdSm90INS1_25CollectiveMainloopFwdSm90ILi2EN4cute5tupleIJNS5_1CILi1EEES8_S8_EEENS6_IJNS7_ILi192EEENS7_ILi128EEENS7_ILi96EEEEEELi96ENS_12float_e4m3_tEfNS_4arch4Sm90ELb0ELb0ELb1ELb1ELb1ELb0ELb0ELb1ELb1ELb1ELb0ELb0EEENS1_21CollectiveEpilogueFwdINS6_IJSA_SC_SB_EEES9_NS_10bfloat16_tESG_Li384ELb1ELb1ELb0ELb1EEENS1_36VarlenDynamicPersistentTileSchedulerILi192ELi128ELi384ELi128ELb0ELb1ELb1ELb0ELb1ELb1EEEEEEEEEvNT_6ParamsE,@function
        .size           _ZN7cutlass13device_kernelIN5flash11enable_sm90INS1_16FlashAttnFwdSm90INS1_25CollectiveMainloopFwdSm90ILi2EN4cute5tupleIJNS5_1CILi1EEES8_S8_EEENS6_IJNS7_ILi192EEENS7_ILi128EEENS7_ILi96EEEEEELi96ENS_12float_e4m3_tEfNS_4arch4Sm90ELb0ELb0ELb1ELb1ELb1ELb0ELb0ELb1ELb1ELb1ELb0ELb0EEENS1_21CollectiveEpilogueFwdINS6_IJSA_SC_SB_EEES9_NS_10bfloat16_tESG_Li384ELb1ELb1ELb0ELb1EEENS1_36VarlenDynamicPersistentTileSchedulerILi192ELi128ELi384ELi128ELb0ELb1ELb1ELb0ELb1ELb1EEEEEEEEEvNT_6ParamsE,(.L_x_2579 - _ZN7cutlass13device_kernelIN5flash11enable_sm90INS1_16FlashAttnFwdSm90INS1_25CollectiveMainloopFwdSm90ILi2EN4cute5tupleIJNS5_1CILi1EEES8_S8_EEENS6_IJNS7_ILi192EEENS7_ILi128EEENS7_ILi96EEEEEELi96ENS_12float_e4m3_tEfNS_4arch4Sm90ELb0ELb0ELb1ELb1ELb1ELb0ELb0ELb1ELb1ELb1ELb0ELb0EEENS1_21CollectiveEpilogueFwdINS6_IJSA_SC_SB_EEES9_NS_10bfloat16_tESG_Li384ELb1ELb1ELb0ELb1EEENS1_36VarlenDynamicPersistentTileSchedulerILi192ELi128ELi384ELi128ELb0ELb1ELb1ELb0ELb1ELb1EEEEEEEEEvNT_6ParamsE)
        .other          _ZN7cutlass13device_kernelIN5flash11enable_sm90INS1_16FlashAttnFwdSm90INS1_25CollectiveMainloopFwdSm90ILi2EN4cute5tupleIJNS5_1CILi1EEES8_S8_EEENS6_IJNS7_ILi192EEENS7_ILi128EEENS7_ILi96EEEEEELi96ENS_12float_e4m3_tEfNS_4arch4Sm90ELb0ELb0ELb1ELb1ELb1ELb0ELb0ELb1ELb1ELb1ELb0ELb0EEENS1_21CollectiveEpilogueFwdINS6_IJSA_SC_SB_EEES9_NS_10bfloat16_tESG_Li384ELb1ELb1ELb0ELb1EEENS1_36VarlenDynamicPersistentTileSchedulerILi192ELi128ELi384ELi128ELb0ELb1ELb1ELb0ELb1ELb1EEEEEEEEEvNT_6ParamsE,@"STO_CUDA_ENTRY STV_DEFAULT"
_ZN7cutlass13device_kernelIN5flash11enable_sm90INS1_16FlashAttnFwdSm90INS1_25CollectiveMainloopFwdSm90ILi2EN4cute5tupleIJNS5_1CILi1EEES8_S8_EEENS6_IJNS7_ILi192EEENS7_ILi128EEENS7_ILi96EEEEEELi96ENS_12float_e4m3_tEfNS_4arch4Sm90ELb0ELb0ELb1ELb1ELb1ELb0ELb0ELb1ELb1ELb1ELb0ELb0EEENS1_21CollectiveEpilogueFwdINS6_IJSA_SC_SB_EEES9_NS_10bfloat16_tESG_Li384ELb1ELb1ELb0ELb1EEENS1_36VarlenDynamicPersistentTileSchedulerILi192ELi128ELi384ELi128ELb0ELb1ELb1ELb0ELb1ELb1EEEEEEEEEvNT_6ParamsE:
        /* <DEDUP_REMOVED lines=10> */
[----:B------:R-:W-:-:S05]  /*00a0*/  SHF.R.U32.HI R2, RZ, 0x7, R3 ;  /* 0x00000007ff027819 */ /* 0x000fca0000011603 */
[----:B------:R0:W1:Y:S04]  /*00b0*/  SHFL.IDX PT, R3, R2, RZ, 0x1f ;  /* 0x00001fff02037589 */ /* 0x00006800000e0000 */
[----:B------:R-:W-:Y:S01]  /*00c0*/  VOTEU.ALL UP0, P0 ;  /* 0x00000000003f7886 */ /* 0x000fe20000000000 */
[----:B------:R-:W-:-:S04]  /*00d0*/  VOTEU.ALL UP1, P0 ;  /* 0x00000000003f7886 */ /* 0x000fc80000020000 */
[----:B------:R-:W2:Y:S01]  /*00e0*/  @!UP0 S2UR UR8, SR_CgaCtaId ;  /* 0x00000000000889c3 */ /* 0x000ea20000008800 */
[----:B------:R-:W-:Y:S01]  /*00f0*/  @!UP0 UMOV UR6, 0x400 ;  /* 0x0000040000068882 */ /* 0x000fe20000000000 */
[----:B------:R-:W-:-:S04]  /*0100*/  @!UP0 UIADD3 UR4, -UR4, 0x100000, URZ ;  /* 0x0010000004048890 */ /* 0x000fc8000fffe13f */
[----:B------:R-:W-:Y:S02]  /*0110*/  @!UP0 USHF.L.U32 UR5, UR4, 0xb, URZ ;  /* 0x0000000b04058899 */ /* 0x000fe4000800063f */
[----:B------:R-:W-:Y:S02]  /*0120*/  @!UP0 USHF.L.U32 UR4, UR4, 0x1, URZ ;  /* 0x0000000104048899 */ /* 0x000fe4000800063f */
[----:B--2---:R-:W-:Y:S02]  /*0130*/  @!UP0 ULEA UR8, UR8, UR6, 0x18 ;  /* 0x0000000608088291 */ /* 0x004fe4000f8ec03f */
        /* <DEDUP_REMOVED lines=25> */
.L_x_153:
        /* <DEDUP_REMOVED lines=22> */
.L_x_154:
        /* <DEDUP_REMOVED lines=18> */
.L_x_155:
        /* <DEDUP_REMOVED lines=22> */
.L_x_156:
[----:B------:R-:W5:Y:S01]  /*06b0*/  SHFL.IDX PT, R4, R0, RZ, 0x1f ;  /* 0x00001fff00047589 */ /* 0x000f6200000e0000 */
[----:B------:R-:W-:Y:S01]  /*06c0*/  R2UR UR9, R3 ;  /* 0x00000000030972ca */ /* 0x000fe200000e0000 */
[----:B------:R-:W-:Y:S01]  /*06d0*/  NOP ;  /* 0x0000000000007918 */ /* 0x000fe20000000000 */
[----:B------:R-:W0:Y:S01]  /*06e0*/  S2R R2, SR_CgaCtaId ;  /* 0x0000000000027919 */ /* 0x000e220000008800 */
        /* <DEDUP_REMOVED lines=20> */
.L_x_157:
        /* <DEDUP_REMOVED lines=8> */
.L_x_159:
[----:B------:R-:W-:-:S08]  /*08b0*/  NOP ;  /* 0x0000000000007918 */ /* 0x000fd00000000000 */
[----:B------:R-:W0:Y:S02]  /*08c0*/  USETMAXREG.TRY_ALLOC.CTAPOOL UP0, 0xa0 ;  /* 0x000000a0000079c8 */ /* 0x000e240008000600 */
[----:B0-----:R-:W-:-:S13]  /*08d0*/  PLOP3.LUT P0, PT, PT, PT, UP0, 0x80, 0x0 ;  /* 0x000000000000781c */ /* 0x001fda0003f0f008 */
[----:B------:R-:W-:Y:S05]  /*08e0*/  @!P0 BRA `(.L_x_159) ;  /* 0xfffffffc00f08947 */ /* 0x000fea000383ffff */
[----:B------:R-:W0:Y:S08]  /*08f0*/  S2UR UR5, SR_CgaCtaId ;  /* 0x00000000000579c3 */ /* 0x000e300000008800 */
[----:B------:R-:W-:Y:S06]  /*0900*/  BAR.ARV 0x8, 0x200 ;  /* 0x0208000000007b1d */ /* 0x000fec0000002000 */
[----:B------:R-:W-:-:S02]  /*0910*/  UMOV UR4, 0x400 ;  /* 0x0000040000047882 */ /* 0x000fc40000000000 */
[----:B------:R-:W-:Y:S01]  /*0920*/  BAR.SYNC.DEFER_BLOCKING 0x5, 0x200 ;  /* 0x0148000000007b1d */ /* 0x000fe20000010000 */
[----:B0-----:R-:W-:-:S09]  /*0930*/  ULEA UR4, UR5, UR4, 0x18 ;  /* 0x0000000405047291 */ /* 0x001fd2000f8ec03f */
[----:B------:R-:W0:Y:S01]  /*0940*/  LDS.128 R44, [UR4+0x19cd0] ;  /* 0x019cd004ff2c7984 */ /* 0x000e220008000c00 */
[----:B------:R-:W-:Y:S01]  /*0950*/  ULDC UR4, c[0x0][0xc3c] ;  /* 0x00030f0000047ab9 */ /* 0x000fe20000000800 */
[----:B------:R-:W-:Y:S06]  /*0960*/  BAR.ARV 0x4, 0x200 ;  /* 0x0108000000007b1d */ /* 0x000fec0000002000 */
[----:B0-----:R-:W-:-:S13]  /*0970*/  ISETP.GE.AND P0, PT, R47, UR4, PT ;  /* 0x000000042f007c0c */ /* 0x001fda000bf06270 */
[----:B------:R-:W-:Y:S05]  /*0980*/  @P0 EXIT ;  /* 0x000000000000094d */ /* 0x000fea0003800000 */
[----:B------:R-:W0:Y:S01]  /*0990*/  S2R R0, SR_TID.X ;  /* 0x0000000000007919 */ /* 0x000e220000002100 */
[----:B------:R-:W-:Y:S01]  /*09a0*/  R2UR UR5, R45 ;  /* 0x000000002d0572ca */ /* 0x000fe200000e0000 */
[----:B------:R-:W-:Y:S01]  /*09b0*/  ULOP3.LUT UR41, UR39, 0x1, URZ, 0xfc, !UPT ;  /* 0x0000000127297892 */ /* 0x000fe2000f8efc3f */
[----:B------:R-:W-:Y:S01]  /*09c0*/  R2UR UR40, R46 ;  /* 0x000000002e2872ca */ /* 0x000fe200000e0000 */
[----:B------:R-:W-:Y:S01]  /*09d0*/  UMOV UR36, URZ ;  /* 0x0000003f00247c82 */ /* 0x000fe20008000000 */
[----:B------:R-:W-:Y:S01]  /*09e0*/  UMOV UR37, URZ ;  /* 0x0000003f00257c82 */ /* 0x000fe20008000000 */
[----:B------:R-:W-:Y:S01]  /*09f0*/  UMOV UR38, URZ ;  /* 0x0000003f00267c82 */ /* 0x000fe20008000000 */
[----:B0-----:R-:W-:-:S05]  /*0a00*/  VIADD R10, R0, 0xffffff80 ;  /* 0xffffff80000a7836 */ /* 0x001fca0000000000 */
[----:B------:R-:W-:-:S04]  /*0a10*/  SHF.R.S32.HI R0, RZ, 0x1f, R10 ;  /* 0x0000001fff007819 */ /* 0x000fc8000001140a */
[CC--:B------:R-:W-:Y:S02]  /*0a20*/  LEA.HI R23, R0.reuse, R10.reuse, RZ, 0x7 ;  /* 0x0000000a00177211 */ /* 0x0c0fe400078f38ff */
[CC--:B------:R-:W-:Y:S02]  /*0a30*/  LEA.HI R2, R0.reuse, R10.reuse, RZ, 0x4 ;  /* 0x0000000a00027211 */ /* 0x0c0fe400078f20ff */
[----:B------:R-:W-:Y:S02]  /*0a40*/  LOP3.LUT R22, R23, 0xffffff80, RZ, 0xc0, !PT ;  /* 0xffffff8017167812 */ /* 0x000fe400078ec0ff */
[-C--:B------:R-:W-:Y:S02]  /*0a50*/  LEA.HI R3, R0, R10.reuse, RZ, 0x5 ;  /* 0x0000000a00037211 */ /* 0x080fe400078f28ff */
[----:B------:R-:W-:Y:S01]  /*0a60*/  SHF.R.S32.HI R5, RZ, 0x4, R2 ;  /* 0x00000004ff057819 */ /* 0x000fe20000011402 */
[----:B------:R-:W-:Y:S01]  /*0a70*/  IMAD.IADD R22, R10, 0x1, -R22 ;  /* 0x000000010a167824 */ /* 0x000fe200078e0a16 */
[----:B------:R-:W-:Y:S01]  /*0a80*/  LEA.HI R0, R0, R10, RZ, 0x2 ;  /* 0x0000000a00007211 */ /* 0x000fe200078f10ff */
[----:B------:R-:W-:Y:S01]  /*0a90*/  IMAD.SHL.U32 R4, R3, 0x10, RZ ;  /* 0x0000001003047824 */ /* 0x000fe200078e00ff */
[----:B------:R-:W-:-:S02]  /*0aa0*/  LOP3.LUT R3, R2, 0x7fffff0, RZ, 0xc0, !PT ;  /* 0x07fffff002037812 */ /* 0x000fc400078ec0ff */
[----:B------:R-:W-:Y:S02]  /*0ab0*/  SHF.R.S32.HI R7, RZ, 0x1f, R22 ;  /* 0x0000001fff077819 */ /* 0x000fe40000011416 */
[----:B------:R-:W-:Y:S01]  /*0ac0*/  LEA.HI R2, R2, R5, RZ, 0x1 ;  /* 0x0000000502027211 */ /* 0x000fe200078f08ff */
[----:B------:R-:W-:Y:S01]  /*0ad0*/  IMAD.IADD R3, R10, 0x1, -R3 ;  /* 0x000000010a037824 */ /* 0x000fe200078e0a03 */
[----:B------:R-:W-:Y:S02]  /*0ae0*/  LEA.HI R6, R7, R22, RZ, 0x2 ;  /* 0x0000001607067211 */ /* 0x000fe400078f10ff */
[----:B------:R-:W-:Y:S02]  /*0af0*/  LOP3.LUT R4, R4, 0xfffffe00, RZ, 0xc0, !PT ;  /* 0xfffffe0004047812 */ /* 0x000fe400078ec0ff */
[--C-:B------:R-:W-:Y:S02]  /*0b00*/  SHF.R.S32.HI R8, RZ, 0x2, R6.reuse ;  /* 0x00000002ff087819 */ /* 0x100fe40000011406 */
[----:B------:R-:W-:Y:S01]  /*0b10*/  SHF.R.S32.HI R9, RZ, 0x1f, R6 ;  /* 0x0000001fff097819 */ /* 0x000fe20000011406 */
[----:B------:R-:W-:Y:S01]  /*0b20*/  IMAD R3, R3, 0x20, R4 ;  /* 0x0000002003037824 */ /* 0x000fe200078e0204 */
[----:B------:R-:W-:-:S02]  /*0b30*/  SHF.R.S32.HI R23, RZ, 0x7, R23 ;  /* 0x00000007ff177819 */ /* 0x000fc40000011417 */
[----:B------:R-:W-:Y:S02]  /*0b40*/  LEA.HI R9, R9, R8, RZ, 0x3 ;  /* 0x0000000809097211 */ /* 0x000fe400078f18ff */
[----:B------:R-:W-:Y:S01]  /*0b50*/  LOP3.LUT R2, R2, 0x1ffffffe, RZ, 0xc0, !PT ;  /* 0x1ffffffe02027812 */ /* 0x000fe200078ec0ff */
[----:B------:R-:W-:Y:S01]  /*0b60*/  IMAD.HI R4, R23, 0x55555556, RZ ;  /* 0x5555555617047827 */ /* 0x000fe200078e02ff */
[----:B------:R-:W-:Y:S02]  /*0b70*/  LOP3.LUT R18, R0, 0xfffffffc, RZ, 0xc0, !PT ;  /* 0xfffffffc00127812 */ /* 0x000fe400078ec0ff */
[----:B------:R-:W-:Y:S01]  /*0b80*/  LOP3.LUT R9, R9, 0xfffffff8, RZ, 0xc0, !PT ;  /* 0xfffffff809097812 */ /* 0x000fe200078ec0ff */
[----:B------:R-:W-:Y:S01]  /*0b90*/  IMAD.IADD R2, R5, 0x1, -R2 ;  /* 0x0000000105027824 */ /* 0x000fe200078e0a02 */
[----:B------:R-:W-:Y:S01]  /*0ba0*/  LEA.HI R7, R7, R22, RZ, 0x5 ;  /* 0x0000001607077211 */ /* 0x000fe200078f28ff */
[----:B------:R-:W-:Y:S01]  /*0bb0*/  IMAD.IADD R18, R10, 0x1, -R18 ;  /* 0x000000010a127824 */ /* 0x000fe200078e0a12 */
[----:B------:R-:W-:Y:S01]  /*0bc0*/  LEA.HI R4, R4, R4, RZ, 0x1 ;  /* 0x0000000404047211 */ /* 0x000fe200078f08ff */
[----:B------:R-:W-:Y:S01]  /*0bd0*/  IMAD.IADD R8, R8, 0x1, -R9 ;  /* 0x0000000108087824 */ /* 0x000fe200078e0a09 */
[----:B------:R-:W-:Y:S01]  /*0be0*/  SHF.R.S32.HI R7, RZ, 0x5, R7 ;  /* 0x00000005ff077819 */ /* 0x000fe20000011407 */
[----:B------:R-:W-:Y:S01]  /*0bf0*/  IMAD R155, R2, 0x8, R3 ;  /* 0x00000008029b7824 */ /* 0x000fe200078e0203 */
[C---:B------:R-:W-:Y:S01]  /*0c00*/  LEA.HI R3, R18.reuse, R18, RZ, 0x1 ;  /* 0x0000001212037211 */ /* 0x040fe200078f08ff */
[----:B------:R-:W-:Y:S01]  /*0c10*/  IMAD.SHL.U32 R2, R18, 0x8, RZ ;  /* 0x0000000812027824 */ /* 0x000fe200078e00ff */
[----:B------:R-:W-:Y:S01]  /*0c20*/  LOP3.LUT R5, R6, 0x7ffffffc, RZ, 0xc0, !PT ;  /* 0x7ffffffc06057812 */ /* 0x000fe200078ec0ff */
[----:B------:R-:W-:Y:S01]  /*0c30*/  IMAD R4, R4, -0x3, R23 ;  /* 0xfffffffd04047824 */ /* 0x000fe200078e0217 */
[----:B------:R-:W-:Y:S01]  /*0c40*/  LEA R7, R7, R8, 0x4 ;  /* 0x0000000807077211 */ /* 0x000fe200078e20ff */
[C---:B------:R-:W-:Y:S01]  /*0c50*/  VIADD R16, R2.reuse, 0x20 ;  /* 0x0000002002107836 */ /* 0x040fe20000000000 */
[----:B------:R-:W-:Y:S01]  /*0c60*/  LOP3.LUT R3, R3, 0x1ffffffe, RZ, 0xc0, !PT ;  /* 0x1ffffffe03037812 */ /* 0x000fe200078ec0ff */
[----:B------:R-:W-:Y:S01]  /*0c70*/  VIADD R17, R2, 0x40 ;  /* 0x0000004002117836 */ /* 0x000fe20000000000 */
[----:B------:R-:W-:Y:S01]  /*0c80*/  SHF.R.S32.HI R19, RZ, 0x2, R0 ;  /* 0x00000002ff137819 */ /* 0x000fe20000011400 */
[----:B------:R-:W-:Y:S01]  /*0c90*/  IMAD.MOV.U32 R6, RZ, RZ, -0x2 ;  /* 0xfffffffeff067424 */ /* 0x000fe200078e00ff */
[----:B------:R-:W-:Y:S01]  /*0ca0*/  SHF.R.S32.HI R157, RZ, 0x1f, R16 ;  /* 0x0000001fff9d7819 */ /* 0x000fe20000011410 */
[----:B------:R-:W-:Y:S01]  /*0cb0*/  IMAD.IADD R5, R22, 0x1, -R5 ;  /* 0x0000000116057824 */ /* 0x000fe200078e0a05 */
[----:B------:R-:W-:Y:S01]  /*0cc0*/  SHF.R.S32.HI R156, RZ, 0x1f, R17 ;  /* 0x0000001fff9c7819 */ /* 0x000fe20000011411 */
[----:B------:R-:W-:-:S02]  /*0cd0*/  IMAD R152, R4, 0x40, R7 ;  /* 0x0000004004987824 */ /* 0x000fc400078e0207 */
[----:B------:R-:W-:Y:S02]  /*0ce0*/  IMAD.IADD R3, R18, 0x1, -R3 ;  /* 0x0000000112037824 */ /* 0x000fe400078e0a03 */
[----:B------:R-:W-:Y:S02]  /*0cf0*/  IMAD R153, R5, R6, 0x80 ;  /* 0x0000008005997424 */ /* 0x000fe400078e0206 */
[----:B------:R-:W-:-:S07]  /*0d00*/  IMAD R154, R3, 0x8, R152 ;  /* 0x00000008039a7824 */ /* 0x000fce00078e0298 */
.L_x_197:
[----:B012-45:R-:W0:Y:S01]  /*0d10*/  LDC.64 R4, c[0x0][0xc88] ;  /* 0x00032200ff047b82 */ /* 0x037e220000000a00 */
[----:B------:R-:W-:Y:S01]  /*0d20*/  ULDC.64 UR6, c[0x0][0xa28] ;  /* 0x00028a0000067ab9 */ /* 0x000fe20000000a00 */
[----:B------:R-:W-:Y:S01]  /*0d30*/  ULDC.64 UR8, c[0x0][0xa20] ;  /* 0x0002880000087ab9 */ /* 0x000fe20000000a00 */
[----:B------:R-:W-:Y:S01]  /*0d40*/  ULDC UR4, c[0x0][0x424] ;  /* 0x0001090000047ab9 */ /* 0x000fe20000000800 */
[----:B0-----:R-:W-:-:S06]  /*0d50*/  IMAD.WIDE R4, R47, 0x4, R4 ;  /* 0x000000042f047825 */ /* 0x001fcc00078e0204 */
[----:B------:R-:W2:Y:S01]  /*0d60*/  LDG.E R4, desc[UR50][R4.64] ;  /* 0x0000003204047981 */ /* 0x000ea2000c1e1900 */
[----:B------:R-:W-:Y:S02]  /*0d70*/  UISETP.NE.U32.AND UP0, UPT, UR6, URZ, UPT ;  /* 0x0000003f0600728c */ /* 0x000fe4000bf05070 */
[----:B------:R-:W-:Y:S02]  /*0d80*/  UISETP.NE.U32.AND UP1, UPT, UR8, URZ, UPT ;  /* 0x0000003f0800728c */ /* 0x000fe4000bf25070 */
[----:B------:R-:W-:Y:S02]  /*0d90*/  UISETP.NE.AND.EX UP0, UPT, UR7, URZ, UPT, UP0 ;  /* 0x0000003f0700728c */ /* 0x000fe4000bf05300 */
[----:B------:R-:W-:-:S04]  /*0da0*/  UISETP.NE.AND.EX UP1, UPT, UR9, URZ, UPT, UP1 ;  /* 0x0000003f0900728c */ /* 0x000fc8000bf25310 */
[----:B------:R-:W-:Y:S02]  /*0db0*/  PLOP3.LUT P0, PT, PT, PT, UP0, 0x80, 0x0 ;  /* 0x000000000000781c */ /* 0x000fe40003f0f008 */
[----:B------:R-:W-:Y:S02]  /*0dc0*/  PLOP3.LUT P1, PT, PT, PT, UP1, 0x80, 0x0 ;  /* 0x000000000000781c */ /* 0x000fe40003f2f018 */
[----:B--2---:R-:W-:-:S13]  /*0dd0*/  R2UR UR42, R4 ;  /* 0x00000000042a72ca */ /* 0x004fda00000e0000 */
[----:B------:R-:W-:Y:S02]  /*0de0*/  USHF.R.S32.HI UR43, URZ, 0x1f, UR42 ;  /* 0x0000001f3f2b7899 */ /* 0x000fe4000801142a */
[----:B------:R-:W-:Y:S02]  /*0df0*/  @UP0 ULEA UR6, UP2, UR42, UR6, 0x2 ;  /* 0x000000062a060291 */ /* 0x000fe4000f84103f */
[----:B------:R-:W-:Y:S02]  /*0e00*/  @UP1 ULEA UR8, UP3, UR42, UR8, 0x2 ;  /* 0x000000082a081291 */ /* 0x000fe4000f86103f */
[----:B------:R-:W-:Y:S02]  /*0e10*/  @UP0 ULEA.HI.X UR7, UR42, UR7, UR43, 0x2, UP2 ;  /* 0x000000072a070291 */ /* 0x000fe400090f142b */
[----:B------:R-:W-:Y:S01]  /*0e20*/  @UP1 ULEA.HI.X UR9, UR42, UR9, UR43, 0x2, UP3 ;  /* 0x000000092a091291 */ /* 0x000fe200098f142b */
[----:B------:R-:W-:Y:S02]  /*0e30*/  IMAD.U32 R4, RZ, RZ, UR6 ;  /* 0x00000006ff047e24 */ /* 0x000fe4000f8e00ff */
[----:B------:R-:W-:Y:S01]  /*0e40*/  IMAD.U32 R6, RZ, RZ, UR8 ;  /* 0x00000008ff067e24 */ /* 0x000fe2000f8e00ff */
[----:B------:R-:W-:Y:S01]  /*0e50*/  MOV R5, UR7 ;  /* 0x0000000700057c02 */ /* 0x000fe20008000f00 */
[----:B------:R-:W-:Y:S01]  /*0e60*/  ULDC.64 UR6, c[0x0][0x418] ;  /* 0x0001060000067ab9 */ /* 0x000fe20000000a00 */
[----:B------:R-:W-:-:S03]  /*0e70*/  IMAD.U32 R7, RZ, RZ, UR9 ;  /* 0x00000009ff077e24 */ /* 0x000fc6000f8e00ff */
[----:B------:R-:W2:Y:S04]  /*0e80*/  @P0 LDG.E R4, desc[UR50][R4.64] ;  /* 0x0000003204040981 */ /* 0x000ea8000c1e1900 */
[----:B---3--:R-:W3:Y:S01]  /*0e90*/  @P1 LDG.E R6, desc[UR50][R6.64] ;  /* 0x0000003206061981 */ /* 0x008ee2000c1e1900 */
[----:B------:R-:W-:Y:S01]  /*0ea0*/  UISETP.NE.U32.AND UP0, UPT, UR6, URZ, UPT ;  /* 0x0000003f0600728c */ /* 0x000fe2000bf05070 */
[----:B------:R-:W-:Y:S01]  /*0eb0*/  IMAD.MOV.U32 R3, RZ, RZ, RZ ;  /* 0x000000ffff037224 */ /* 0x000fe200078e00ff */
[----:B------:R-:W-:Y:S01]  /*0ec0*/  UMOV UR45, URZ ;  /* 0x0000003f002d7c82 */ /* 0x000fe20008000000 */
[----:B------:R-:W-:Y:S01]  /*0ed0*/  ULDC UR6, c[0x0][0x2f0] ;  /* 0x0000bc0000067ab9 */ /* 0x000fe20000000800 */
[----:B------:R-:W-:Y:S01]  /*0ee0*/  UISETP.NE.AND.EX UP0, UPT, UR7, URZ, UPT, UP0 ;  /* 0x0000003f0700728c */ /* 0x000fe2000bf05300 */
[----:B------:R-:W-:Y:S01]  /*0ef0*/  IMAD.MOV.U32 R0, RZ, RZ, RZ ;  /* 0x000000ffff007224 */ /* 0x000fe200078e00ff */
[----:B------:R-:W-:Y:S01]  /*0f00*/  UMOV UR44, UR5 ;  /* 0x00000005002c7c82 */ /* 0x000fe20008000000 */
[----:B------:R-:W-:Y:S01]  /*0f10*/  IMAD.MOV.U32 R135, RZ, RZ, RZ ;  /* 0x000000ffff877224 */ /* 0x000fe200078e00ff */
[----:B------:R-:W-:Y:S01]  /*0f20*/  USEL UR4, UR4, 0x1, UP0 ;  /* 0x0000000104047887 */ /* 0x000fe20008000000 */
[----:B------:R-:W-:Y:S01]  /*0f30*/  CS2R R10, SRZ ;  /* 0x00000000000a7805 */ /* 0x000fe2000001ff00 */
[----:B------:R-:W-:Y:S01]  /*0f40*/  IMAD.MOV.U32 R9, RZ, RZ, RZ ;  /* 0x000000ffff097224 */ /* 0x000fe200078e00ff */
[----:B------:R-:W-:Y:S01]  /*0f50*/  CS2R R12, SRZ ;  /* 0x00000000000c7805 */ /* 0x000fe2000001ff00 */
[----:B------:R-:W-:Y:S01]  /*0f60*/  UIMAD UR4, UR4, UR6, URZ ;  /* 0x00000006040472a4 */ /* 0x000fe2000f8e023f */
        /* <DEDUP_REMOVED lines=14> */
[----:B------:R-:W-:Y:S01]  /*1050*/  IMAD.MOV.U32 R52, RZ, RZ, RZ ;  /* 0x000000ffff347224 */ /* 0x000fe200078e00ff */
[----:B--2---:R-:W-:Y:S02]  /*1060*/  @P0 R2UR UR45, R4 ;  /* 0x00000000042d02ca */ /* 0x004fe400000e0000 */
[----:B------:R-:W-:Y:S02]  /*1070*/  PLOP3.LUT P0, PT, PT, PT, PT, 0x80, 0x0 ;  /* 0x000000000000781c */ /* 0x000fe40003f0f070 */
[----:B---3--:R-:W-:Y:S01]  /*1080*/  @P1 R2UR UR4, R6 ;  /* 0x00000000060412ca */ /* 0x008fe200000e0000 */
[----:B------:R-:W-:-:S14]  /*1090*/  @P1 BRA `(.L_x_160) ;  /* 0x0000000000341947 */ /* 0x000fdc0003800000 */
[----:B------:R-:W-:Y:S02]  /*10a0*/  ULDC.64 UR6, c[0x0][0xa08] ;  /* 0x0002820000067ab9 */ /* 0x000fe40000000a00 */
[----:B------:R-:W-:-:S04]  /*10b0*/  ISETP.NE.U32.AND P1, PT, RZ, UR6, PT ;  /* 0x00000006ff007c0c */ /* 0x000fc8000bf25070 */
[----:B------:R-:W-:-:S13]  /*10c0*/  ISETP.NE.AND.EX P1, PT, RZ, UR7, PT, P1 ;  /* 0x00000007ff007c0c */ /* 0x000fda000bf25310 */
[----:B------:R-:W-:Y:S05]  /*10d0*/  @!P1 BRA `(.L_x_160) ;  /* 0x0000000000249947 */ /* 0x000fea0003800000 */
[----:B------:R-:W-:Y:S02]  /*10e0*/  ULDC.64 UR4, c[0x0][0xa08] ;  /* 0x0002820000047ab9 */ /* 0x000fe40000000a00 */
[----:B------:R-:W-:-:S06]  /*10f0*/  UIMAD.WIDE UR4, UR42, 0x4, UR4 ;  /* 0x000000042a0478a5 */ /* 0x000fcc000f8e0204 */
[----:B------:R-:W-:Y:S02]  /*1100*/  IMAD.U32 R4, RZ, RZ, UR4 ;  /* 0x00000004ff047e24 */ /* 0x000fe4000f8e00ff */
[----:B------:R-:W-:-:S05]  /*1110*/  IMAD.U32 R5, RZ, RZ, UR5 ;  /* 0x00000005ff057e24 */ /* 0x000fca000f8e00ff */
[----:B------:R-:W2:Y:S04]  /*1120*/  LDG.E R7, desc[UR50][R4.64] ;  /* 0x0000003204077981 */ /* 0x000ea8000c1e1900 */
[----:B------:R-:W3:Y:S01]  /*1130*/  LDG.E R6, desc[UR50][R4.64+0x4] ;  /* 0x0000043204067981 */ /* 0x000ee2000c1e1900 */
[----:B--2---:R-:W-:Y:S02]  /*1140*/  R2UR UR4, R7 ;  /* 0x00000000070472ca */ /* 0x004fe400000e0000 */
[----:B---3--:R-:W-:-:S13]  /*1150*/  R2UR UR5, R6 ;  /* 0x00000000060572ca */ /* 0x008fda00000e0000 */
[----:B------:R-:W-:-:S12]  /*1160*/  UIADD3 UR4, -UR4, UR5, URZ ;  /* 0x0000000504047290 */ /* 0x000fd8000fffe13f */
.L_x_160:
[----:B------:R-:W-:Y:S01]  /*1170*/  UIADD3 UR45, -UR45, UR4, URZ ;  /* 0x000000042d2d7290 */ /* 0x000fe2000fffe13f */
[----:B------:R-:W-:Y:S01]  /*1180*/  CS2R R4, SRZ ;  /* 0x0000000000047805 */ /* 0x000fe2000001ff00 */
[----:B------:R-:W-:Y:S01]  /*1190*/  UMOV UR46, UR40 ;  /* 0x00000028002e7c82 */ /* 0x000fe20008000000 */
[----:B------:R-:W-:Y:S01]  /*11a0*/  CS2R R54, SRZ ;  /* 0x0000000000367805 */ /* 0x000fe2000001ff00 */
[----:B------:R-:W-:Y:S01]  /*11b0*/  UISETP.GE.AND UP0, UPT, UR45, 0x1, UPT ;  /* 0x000000012d00788c */ /* 0x000fe2000bf06270 */
[----:B------:R-:W-:Y:S01]  /*11c0*/  MOV R53, RZ ;  /* 0x000000ff00357202 */ /* 0x000fe20000000f00 */
[----:B------:R-:W-:Y:S01]  /*11d0*/  UIADD3 UR4, UR45, 0x7f, URZ ;  /* 0x0000007f2d047890 */ /* 0x000fe2000fffe03f */
[----:B------:R-:W-:Y:S02]  /*11e0*/  CS2R R56, SRZ ;  /* 0x0000000000387805 */ /* 0x000fe4000001ff00 */
[----:B------:R-:W-:Y:S02]  /*11f0*/  CS2R R58, SRZ ;  /* 0x00000000003a7805 */ /* 0x000fe4000001ff00 */
[----:B------:R-:W-:-:S02]  /*1200*/  CS2R R60, SRZ ;  /* 0x00000000003c7805 */ /* 0x000fc4000001ff00 */
[----:B------:R-:W-:Y:S01]  /*1210*/  PLOP3.LUT P1, PT, PT, PT, UP0, 0x80, 0x0 ;  /* 0x000000000000781c */ /* 0x000fe20003f2f008 */
[----:B------:R-:W-:Y:S01]  /*1220*/  USHF.R.S32.HI UR5, URZ, 0x1f, UR4 ;  /* 0x0000001f3f057899 */ /* 0x000fe20008011404 */
[----:B------:R-:W-:Y:S02]  /*1230*/  IMAD.MOV.U32 R62, RZ, RZ, RZ ;  /* 0x000000ffff3e7224 */ /* 0x000fe400078e00ff */
[----:B------:R-:W-:Y:S01]  /*1240*/  IMAD.MOV.U32 R64, RZ, RZ, RZ ;  /* 0x000000ffff407224 */ /* 0x000fe200078e00ff */
[----:B------:R-:W-:-:S08]  /*1250*/  ULEA.HI UR48, UR5, UR4, URZ, 0x7 ;  /* 0x0000000405307291 */ /* 0x000fd0000f8f383f */
[----:B------:R-:W-:Y:S05]  /*1260*/  @!P1 BRA `(.L_x_161) ;  /* 0x0000005800e89947 */ /* 0x000fea0003800000 */
[----:B------:R-:W0:Y:S01]  /*1270*/  SHFL.IDX PT, R0, R23, RZ, 0x1f ;  /* 0x00001fff17007589 */ /* 0x000e2200000e0000 */
[----:B------:R-:W1:Y:S01]  /*1280*/  S2UR UR47, SR_CgaCtaId ;  /* 0x00000000002f79c3 */ /* 0x000e620000008800 */
[----:B------:R-:W-:Y:S01]  /*1290*/  UMOV UR49, 0x400 ;  /* 0x0000040000317882 */ /* 0x000fe20000000000 */
[----:B------:R-:W-:Y:S01]  /*12a0*/  USHF.R.S32.HI UR48, URZ, 0x7, UR48 ;  /* 0x000000073f307899 */ /* 0x000fe20008011430 */
[----:B0-----:R-:W-:Y:S01]  /*12b0*/  R2UR UR6, R0 ;  /* 0x00000000000672ca */ /* 0x001fe200000e0000 */
[----:B-1----:R-:W-:-:S12]  /*12c0*/  ULEA UR49, UR47, UR49, 0x18 ;  /* 0x000000312f317291 */ /* 0x002fd8000f8ec03f */
[----:B------:R-:W-:Y:S02]  /*12d0*/  UIMAD.WIDE UR4, UR6, 0x55555556, URZ ;  /* 0x55555556060478a5 */ /* 0x000fe4000f8e023f */
[----:B------:R-:W-:Y:S02]  /*12e0*/  UIADD3 UR4, UR49, 0xf000, URZ ;  /* 0x0000f00031047890 */ /* 0x000fe4000fffe03f */
[----:B------:R-:W-:Y:S02]  /*12f0*/  ULEA.HI UR5, UR5, UR5, URZ, 0x1 ;  /* 0x0000000505057291 */ /* 0x000fe4000f8f083f */
[----:B------:R-:W-:Y:S02]  /*1300*/  ULOP3.LUT UP0, URZ, UR4, 0x3ff, URZ, 0xc0, !UPT ;  /* 0x000003ff043f7892 */ /* 0x000fe4000f80c03f */
[----:B------:R-:W-:-:S04]  /*1310*/  UIMAD UR5, UR5, -0x3, UR6 ;  /* 0xfffffffd050578a4 */ /* 0x000fc8000f8e0206 */
[----:B------:R-:W-:Y:S01]  /*1320*/  PLOP3.LUT P0, PT, PT, PT, UP0, 0x80, 0x0 ;  /* 0x000000000000781c */ /* 0x000fe20003f0f008 */
[----:B------:R-:W-:-:S04]  /*1330*/  ULEA UR5, UR5, UR4, 0xb ;  /* 0x0000000405057291 */ /* 0x000fc8000f8e583f */
[----:B------:R-:W-:-:S04]  /*1340*/  USHF.R.U32.HI UR5, URZ, 0x4, UR5 ;  /* 0x000000043f057899 */ /* 0x000fc80008011605 */
[----:B------:R-:W-:-:S04]  /*1350*/  ULOP3.LUT UR52, UR5, 0x3fff, URZ, 0xc0, !UPT ;  /* 0x00003fff05347892 */ /* 0x000fc8000f8ec03f */
[----:B------:R-:W-:Y:S08]  /*1360*/  @!P0 BRA `(.L_x_162) ;  /* 0x0000000000408947 */ /* 0x000ff00003800000 */
[----:B------:R-:W-:Y:S01]  /*1370*/  MOV R0, 0x0 ;  /* 0x0000000000007802 */ /* 0x000fe20000000f00 */
[----:B------:R-:W-:Y:S01]  /*1380*/  ULDC.64 UR4, c[0x4][0x98] ;  /* 0x0100260000047ab9 */ /* 0x000fe20000000a00 */
[----:B------:R-:W-:Y:S01]  /*1390*/  ULDC.64 UR6, c[0x4][0x30] ;  /* 0x01000c0000067ab9 */ /* 0x000fe20000000a00 */
[----:B------:R-:W-:Y:S01]  /*13a0*/  IMAD.U32 R4, RZ, RZ, UR4 ;  /* 0x00000004ff047e24 */ /* 0x000fe2000f8e00ff */
[----:B------:R0:W1:Y:S01]  /*13b0*/  LDC.64 R14, c[0x4][R0] ;  /* 0x01000000000e7b82 */ /* 0x0000620000000a00 */
[----:B------:R-:W-:Y:S01]  /*13c0*/  IMAD.U32 R5, RZ, RZ, UR5 ;  /* 0x00000005ff057e24 */ /* 0x000fe2000f8e00ff */
[----:B------:R-:W-:Y:S01]  /*13d0*/  ULDC.64 UR4, c[0x4][0xa0] ;  /* 0x0100280000047ab9 */ /* 0x000fe20000000a00 */
[----:B------:R-:W-:Y:S01]  /*13e0*/  IMAD.U32 R10, RZ, RZ, UR6 ;  /* 0x00000006ff0a7e24 */ /* 0x000fe2000f8e00ff */
[----:B------:R-:W-:Y:S01]  /*13f0*/  MOV R12, 0x1 ;  /* 0x00000001000c7802 */ /* 0x000fe20000000f00 */
[----:B------:R-:W-:Y:S02]  /*1400*/  IMAD.U32 R6, RZ, RZ, UR4 ;  /* 0x00000004ff067e24 */ /* 0x000fe4000f8e00ff */
[----:B------:R-:W-:-:S02]  /*1410*/  IMAD.U32 R7, RZ, RZ, UR5 ;  /* 0x00000005ff077e24 */ /* 0x000fc4000f8e00ff */
[----:B------:R-:W-:Y:S02]  /*1420*/  IMAD.U32 R11, RZ, RZ, UR7 ;  /* 0x00000007ff0b7e24 */ /* 0x000fe4000f8e00ff */
[----:B------:R-:W-:Y:S02]  /*1430*/  IMAD.MOV.U32 R8, RZ, RZ, 0x70 ;  /* 0x00000070ff087424 */ /* 0x000fe400078e00ff */
[----:B0-----:R-:W-:-:S07]  /*1440*/  IMAD.MOV.U32 R13, RZ, RZ, RZ ;  /* 0x000000ffff0d7224 */ /* 0x001fce00078e00ff */
[----:B------:R-:W-:-:S07]  /*1450*/  LEPC R20, `(.L_x_162) ;  /* 0x000000001014794e */ /* 0x000fce0000000000 */
[----:B-1----:R-:W-:Y:S05]  /*1460*/  CALL.ABS.NOINC R14 ;  /* 0x000000000e007343 */ /* 0x002fea0003c00000 */
.L_x_162:
        /* <DEDUP_REMOVED lines=10> */
[----:B------:R-:W-:Y:S02]  /*1510*/  @UP0 ULDC.64 UR16, c[0x0][0x9a8] ;  /* 0x00026a0000100ab9 */ /* 0x000fe40000000a00 */
[----:B------:R-:W-:Y:S01]  /*1520*/  @UP1 ULDC.64 UR14, c[0x0][0x9b8] ;  /* 0x00026e00000e1ab9 */ /* 0x000fe20000000a00 */
[----:B------:R-:W-:Y:S02]  /*1530*/  @UP0 UIMAD UR8, UR43, UR16, URZ ;  /* 0x000000102b0802a4 */ /* 0x000fe4000f8e023f */
[----:B------:R-:W-:Y:S02]  /*1540*/  @UP1 UIMAD UR10, UR43, UR14, URZ ;  /* 0x0000000e2b0a12a4 */ /* 0x000fe4000f8e023f */
[----:B------:R-:W-:Y:S02]  /*1550*/  @UP0 UIMAD.WIDE.U32 UR12, UR42, UR16, URZ ;  /* 0x000000102a0c02a5 */ /* 0x000fe4000f8e003f */
[----:B------:R-:W-:Y:S02]  /*1560*/  @UP0 UIMAD UR17, UR42, UR17, UR8 ;  /* 0x000000112a1102a4 */ /* 0x000fe4000f8e0208 */
[----:B------:R-:W-:-:S02]  /*1570*/  @UP0 USHF.R.S32.HI UR16, URZ, 0x1f, UR40 ;  /* 0x0000001f3f100899 */ /* 0x000fc40008011428 */
[----:B------:R-:W-:Y:S02]  /*1580*/  @UP1 USHF.R.S32.HI UR19, URZ, 0x1f, UR40 ;  /* 0x0000001f3f131899 */ /* 0x000fe40008011428 */
[----:B------:R-:W-:Y:S02]  /*1590*/  @UP1 UIMAD.WIDE.U32 UR8, UR42, UR14, URZ ;  /* 0x0000000e2a0812a5 */ /* 0x000fe4000f8e003f */
[----:B------:R-:W-:Y:S02]  /*15a0*/  @UP1 UIMAD UR18, UR42, UR15, UR10 ;  /* 0x0000000f2a1212a4 */ /* 0x000fe4000f8e020a */
[----:B------:R-:W-:Y:S01]  /*15b0*/  @UP0 UIADD3 UR13, UR13, UR17, URZ ;  /* 0x000000110d0d0290 */ /* 0x000fe2000fffe03f */
[----:B------:R-:W-:Y:S01]  /*15c0*/  @UP0 ULDC.64 UR14, c[0x0][0x9b0] ;  /* 0x00026c00000e0ab9 */ /* 0x000fe20000000a00 */
[----:B------:R-:W-:Y:S01]  /*15d0*/  @UP1 ULDC.64 UR10, c[0x0][0x9c0] ;  /* 0x00027000000a1ab9 */ /* 0x000fe20000000a00 */
[----:B------:R-:W-:Y:S02]  /*15e0*/  @UP0 UIMAD UR16, UR16, UR14, URZ ;  /* 0x0000000e101002a4 */ /* 0x000fe4000f8e023f */
[----:B------:R-:W-:-:S02]  /*15f0*/  @UP1 UIMAD UR17, UR19, UR10, URZ ;  /* 0x0000000a131112a4 */ /* 0x000fc4000f8e023f */
[----:B------:R-:W-:Y:S02]  /*1600*/  @UP1 UIADD3 UR9, UR9, UR18, URZ ;  /* 0x0000001209091290 */ /* 0x000fe4000fffe03f */
[----:B------:R-:W-:Y:S02]  /*1610*/  @UP0 UIMAD UR16, UR40, UR15, UR16 ;  /* 0x0000000f281002a4 */ /* 0x000fe4000f8e0210 */
[----:B------:R-:W-:Y:S02]  /*1620*/  @UP1 UIMAD UR17, UR40, UR11, UR17 ;  /* 0x0000000b281112a4 */ /* 0x000fe4000f8e0211 */
[----:B------:R-:W-:Y:S02]  /*1630*/  @UP0 UIMAD.WIDE.U32 UR14, UR40, UR14, UR12 ;  /* 0x0000000e280e02a5 */ /* 0x000fe4000f8e000c */
[----:B------:R-:W-:Y:S02]  /*1640*/  @UP1 UIMAD.WIDE.U32 UR10, UR40, UR10, UR8 ;  /* 0x0000000a280a12a5 */ /* 0x000fe4000f8e0008 */
[----:B------:R-:W-:-:S02]  /*1650*/  @UP0 UIADD3 UR9, UR15, UR16, URZ ;  /* 0x000000100f090290 */ /* 0x000fc4000fffe03f */
[----:B------:R-:W-:Y:S02]  /*1660*/  @UP0 ULEA UR4, UP2, UR14, UR4, 0x2 ;  /* 0x000000040e040291 */ /* 0x000fe4000f84103f */
[----:B------:R-:W-:Y:S02]  /*1670*/  @UP1 UIADD3 UR8, UR11, UR17, URZ ;  /* 0x000000110b081290 */ /* 0x000fe4000fffe03f */
[----:B------:R-:W-:Y:S02]  /*1680*/  @UP1 ULEA UR6, UP3, UR10, UR6, 0x2 ;  /* 0x000000060a061291 */ /* 0x000fe4000f86103f */
[----:B------:R-:W-:Y:S01]  /*1690*/  @UP0 ULEA.HI.X UR5, UR14, UR5, UR9, 0x2, UP2 ;  /* 0x000000050e050291 */ /* 0x000fe200090f1409 */
[----:B------:R-:W-:Y:S01]  /*16a0*/  IMAD.U32 R4, RZ, RZ, UR4 ;  /* 0x00000004ff047e24 */ /* 0x000fe2000f8e00ff */
[----:B------:R-:W-:Y:S02]  /*16b0*/  @UP1 ULEA.HI.X UR7, UR10, UR7, UR8, 0x2, UP3 ;  /* 0x000000070a071291 */ /* 0x000fe400098f1408 */
[----:B------:R-:W-:-:S02]  /*16c0*/  IMAD.U32 R6, RZ, RZ, UR6 ;  /* 0x00000006ff067e24 */ /* 0x000fc4000f8e00ff */
[----:B------:R-:W-:Y:S02]  /*16d0*/  IMAD.U32 R5, RZ, RZ, UR5 ;  /* 0x00000005ff057e24 */ /* 0x000fe4000f8e00ff */
[----:B------:R-:W-:-:S03]  /*16e0*/  IMAD.U32 R7, RZ, RZ, UR7 ;  /* 0x00000007ff077e24 */ /* 0x000fc6000f8e00ff */
[----:B------:R-:W2:Y:S04]  /*16f0*/  @P0 LDG.E R3, desc[UR50][R4.64] ;  /* 0x0000003204030981 */ /* 0x000ea8000c1e1900 */
[----:B------:R-:W2:Y:S01]  /*1700*/  @P1 LDG.E R0, desc[UR50][R6.64] ;  /* 0x0000003206001981 */ /* 0x000ea2000c1e1900 */
[----:B------:R-:W-:Y:S01]  /*1710*/  ULEA.HI UR4, UR36, UR36, URZ, 0x1 ;  /* 0x0000002424047291 */ /* 0x000fe2000f8f083f */
[----:B------:R-:W-:-:S03]  /*1720*/  IMAD.U32 R9, RZ, RZ, UR41 ;  /* 0x00000029ff097e24 */ /* 0x000fc6000f8e00ff */
[----:B------:R-:W-:Y:S02]  /*1730*/  ULOP3.LUT UR4, UR4, 0xfffffffe, URZ, 0xc0, !UPT ;  /* 0xfffffffe04047892 */ /* 0x000fe4000f8ec03f */
[----:B------:R-:W-:Y:S02]  /*1740*/  ISETP.NE.AND P0, PT, R9, 0x3, PT ;  /* 0x000000030900780c */ /* 0x000fe40003f05270 */
[----:B------:R-:W-:-:S06]  /*1750*/  UIADD3 UR4, UR36, -UR4, URZ ;  /* 0x8000000424047290 */ /* 0x000fcc000fffe03f */
[----:B------:R-:W-:Y:S01]  /*1760*/  IMAD.U32 R8, RZ, RZ, UR4 ;  /* 0x00000004ff087e24 */ /* 0x000fe2000f8e00ff */
[----:B------:R-:W-:-:S04]  /*1770*/  ULDC UR4, c[0x0][0x9d8] ;  /* 0x0002760000047ab9 */ /* 0x000fc80000000800 */
[----:B------:R-:W-:-:S04]  /*1780*/  SHF.L.U32 R8, R8, 0x1f, RZ ;  /* 0x0000001f08087819 */ /* 0x000fc800000006ff */
[----:B------:R-:W0:Y:S01]  /*1790*/  SYNCS.PHASECHK.TRANS64.TRYWAIT P1, [UR49+0x19c00], R8 ;  /* 0x019c0008ff0075a7 */ /* 0x000e220008020171 */
[----:B--2---:R-:W-:-:S04]  /*17a0*/  FMUL.FTZ R0, R3, R0 ;  /* 0x0000000003007220 */ /* 0x004fc80000410000 */
[----:B------:R-:W-:Y:S01]  /*17b0*/  FMUL.FTZ R0, R0, UR4 ;  /* 0x0000000400007c20 */ /* 0x000fe20008410000 */
[----:B0-----:R-:W-:Y:S06]  /*17c0*/  @!P1 BRA `(.L_x_163) ;  /* 0x000000cc003c9947 */ /* 0x001fec0003800000 */
.L_x_299:
[----:B------:R-:W-:Y:S05]  /*17d0*/  @!P0 BRA `(.L_x_164) ;  /* 0x0000000000048947 */ /* 0x000fea0003800000 */
[----:B------:R-:W-:Y:S01]  /*17e0*/  BPT.TRAP 0x1 ;  /* 0x000000040000795c */ /* 0x000fe20000300000 */
.L_x_164:
[----:B------:R-:W-:Y:S01]  /*17f0*/  IMAD.U32 R4, RZ, RZ, UR37 ;  /* 0x00000025ff047e24 */ /* 0x000fe2000f8e00ff */
[----:B0-----:R-:W-:-:S04]  /*1800*/  MOV R3, UR38 ;  /* 0x0000002600037c02 */ /* 0x001fc80008000f00 */
[----:B------:R-:W-:Y:S02]  /*1810*/  LEA R3, R3, UR49, 0x3 ;  /* 0x0000003103037c11 */ /* 0x000fe4000f8e18ff */
[----:B------:R-:W-:-:S04]  /*1820*/  SHF.L.U32 R4, R4, 0x1f, RZ ;  /* 0x0000001f04047819 */ /* 0x000fc800000006ff */
[----:B------:R0:W1:Y:S01]  /*1830*/  SYNCS.PHASECHK.TRANS64.TRYWAIT P1, [R3+URZ+0x19c30], R4 ;  /* 0x019c3004030075a7 */ /* 0x000062000802017f */
[----:B------:R-:W-:Y:S05]  /*1840*/  @!P0 BRA `(.L_x_165) ;  /* 0x0000000000048947 */ /* 0x000fea0003800000 */
[----:B------:R-:W-:Y:S01]  /*1850*/  BPT.TRAP 0x1 ;  /* 0x000000040000795c */ /* 0x000fe20000300000 */
.L_x_165:
[----:B------:R-:W-:Y:S01]  /*1860*/  IMAD.MOV.U32 R135, RZ, RZ, RZ ;  /* 0x000000ffff877224 */ /* 0x000fe200078e00ff */
[----:B-1----:R-:W-:Y:S06]  /*1870*/  @P1 BRA `(.L_x_166) ;  /* 0x0000000000081947 */ /* 0x002fec0003800000 */
[----:B------:R-:W1:Y:S02]  /*1880*/  SYNCS.PHASECHK.TRANS64.TRYWAIT P1, [R3+URZ+0x19c30], R4 ;  /* 0x019c3004030075a7 */ /* 0x000e64000802017f */
[----:B-1----:R-:W-:Y:S05]  /*1890*/  @!P1 BRA `(.L_x_167) ;  /* 0x000000cc00209947 */ /* 0x002fea0003800000 */
.L_x_166:
        /* <DEDUP_REMOVED lines=28> */
.L_x_168:
[C---:B------:R-:W-:Y:S01]  /*1a60*/  FMUL.FTZ R10, R0.reuse, R26 ;  /* 0x0000001a000a7220 */ /* 0x040fe20000410000 */
[C---:B------:R-:W-:Y:S01]  /*1a70*/  FMUL.FTZ R11, R0.reuse, R27 ;  /* 0x0000001b000b7220 */ /* 0x040fe20000410000 */
[C---:B------:R-:W-:Y:S01]  /*1a80*/  FMUL.FTZ R20, R0.reuse, R30 ;  /* 0x0000001e00147220 */ /* 0x040fe20000410000 */
[C---:B------:R-:W-:Y:S01]  /*1a90*/  FMUL.FTZ R7, R0.reuse, R29 ;  /* 0x0000001d00077220 */ /* 0x040fe20000410000 */
[C---:B------:R-:W-:Y:S01]  /*1aa0*/  FMUL.FTZ R27, R0.reuse, R35 ;  /* 0x00000023001b7220 */ /* 0x040fe20000410000 */
[C---:B------:R-:W-:Y:S01]  /*1ab0*/  FMUL.FTZ R21, R0.reuse, R31 ;  /* 0x0000001f00157220 */ /* 0x040fe20000410000 */
[----:B------:R-:W2:Y:S01]  /*1ac0*/  MUFU.TANH R10, R10 ;  /* 0x0000000a000a7308 */ /* 0x000ea20000002400 */
[C---:B------:R-:W-:Y:S01]  /*1ad0*/  FMUL.FTZ R35, R0.reuse, R43 ;  /* 0x0000002b00237220 */ /* 0x040fe20000410000 */
[C---:B------:R-:W-:Y:S01]  /*1ae0*/  FMUL.FTZ R29, R0.reuse, R49 ;  /* 0x00000031001d7220 */ /* 0x040fe20000410000 */
[C---:B------:R-:W-:Y:S01]  /*1af0*/  FMUL.FTZ R43, R0.reuse, R51 ;  /* 0x00000033002b7220 */ /* 0x040fe20000410000 */
[----:B------:R-:W-:Y:S01]  /*1b00*/  FMUL.FTZ R49, R0, R68 ;  /* 0x0000004400317220 */ /* 0x000fe20000410000 */
[----:B------:R-:W-:-:S02]  /*1b10*/  VIADD R68, R153, UR45 ;  /* 0x0000002d99447c36 */ /* 0x000fc40008000000 */
[C---:B------:R-:W-:Y:S01]  /*1b20*/  FMUL.FTZ R26, R0.reuse, R34 ;  /* 0x00000022001a7220 */ /* 0x040fe20000410000 */
[----:B------:R-:W-:Y:S01]  /*1b30*/  IMAD.U32 R51, RZ, RZ, UR48 ;  /* 0x00000030ff337e24 */ /* 0x000fe2000f8e00ff */
[----:B------:R-:W3:Y:S01]  /*1b40*/  MUFU.TANH R11, R11 ;  /* 0x0000000b000b7308 */ /* 0x000ee20000002400 */
[C---:B01----:R-:W-:Y:S01]  /*1b50*/  FMUL.FTZ R4, R0.reuse, R24 ;  /* 0x0000001800047220 */ /* 0x043fe20000410000 */
[C---:B------:R-:W-:Y:S01]  /*1b60*/  FMUL.FTZ R5, R0.reuse, R25 ;  /* 0x0000001900057220 */ /* 0x040fe20000410000 */
[----:B------:R-:W-:Y:S02]  /*1b70*/  IMAD R68, R51, -0x80, R68 ;  /* 0xffffff8033447824 */ /* 0x000fe400078e0244 */
[C---:B------:R-:W-:Y:S01]  /*1b80*/  FMUL.FTZ R31, R0.reuse, R38 ;  /* 0x00000026001f7220 */ /* 0x040fe20000410000 */
[C---:B------:R-:W-:Y:S01]  /*1b90*/  FMUL.FTZ R8, R0.reuse, R32 ;  /* 0x0000002000087220 */ /* 0x040fe20000410000 */
[C---:B------:R-:W-:Y:S01]  /*1ba0*/  FMUL.FTZ R32, R0.reuse, R52 ;  /* 0x0000003400207220 */ /* 0x040fe20000410000 */
[----:B------:R-:W-:Y:S01]  /*1bb0*/  FMUL.FTZ R6, R0, R28 ;  /* 0x0000001c00067220 */ /* 0x000fe20000410000 */
[----:B------:R-:W0:Y:S01]  /*1bc0*/  MUFU.TANH R20, R20 ;  /* 0x0000001400147308 */ /* 0x000e220000002400 */
[----:B------:R-:W-:Y:S01]  /*1bd0*/  ISETP.GT.AND P2, PT, R68, RZ, PT ;  /* 0x000000ff4400720c */ /* 0x000fe20003f44270 */
[----:B------:R-:W-:Y:S01]  /*1be0*/  FMUL.FTZ R30, R0, R39 ;  /* 0x00000027001e7220 */ /* 0x000fe20000410000 */
[----:B------:R-:W-:Y:S01]  /*1bf0*/  ISETP.GT.AND P1, PT, R68, 0x1, PT ;  /* 0x000000014400780c */ /* 0x000fe20003f24270 */
[----:B------:R-:W-:Y:S01]  /*1c00*/  FMUL.FTZ R39, R0, R46 ;  /* 0x0000002e00277220 */ /* 0x000fe20000410000 */
[----:B------:R-:W-:Y:S01]  /*1c10*/  ISETP.GT.AND P6, PT, R68, 0x8, PT ;  /* 0x000000084400780c */ /* 0x000fe20003fc4270 */
[----:B------:R-:W-:Y:S01]  /*1c20*/  FMUL.FTZ R46, R0, R55 ;  /* 0x00000037002e7220 */ /* 0x000fe20000410000 */
[----:B--2---:R-:W-:Y:S01]  /*1c30*/  FSEL R51, R10, -INF , P2 ;  /* 0xff8000000a337808 */ /* 0x004fe20001000000 */
[----:B------:R-:W1:Y:S01]  /*1c40*/  MUFU.TANH R21, R21 ;  /* 0x0000001500157308 */ /* 0x000e620000002400 */
[----:B---3--:R-:W-:Y:S01]  /*1c50*/  FSEL R52, R11, -INF , P1 ;  /* 0xff8000000b347808 */ /* 0x008fe20000800000 */
[----:B------:R-:W-:Y:S01]  /*1c60*/  FMUL.FTZ R34, R0, R42 ;  /* 0x0000002a00227220 */ /* 0x000fe20000410000 */
[----:B------:R-:W-:Y:S01]  /*1c70*/  ISETP.GT.AND P5, PT, R68, 0x9, PT ;  /* 0x000000094400780c */ /* 0x000fe20003fa4270 */
[C---:B------:R-:W-:Y:S01]  /*1c80*/  FMUL.FTZ R13, R0.reuse, R36 ;  /* 0x00000024000d7220 */ /* 0x040fe20000410000 */
[----:B------:R-:W-:Y:S01]  /*1c90*/  FMNMX.FTZ R10, R51, R52, !PT ;  /* 0x00000034330a7209 */ /* 0x000fe20007810000 */
[----:B------:R-:W-:Y:S01]  /*1ca0*/  FMUL.FTZ R36, R0, R56 ;  /* 0x0000003800247220 */ /* 0x000fe20000410000 */
[----:B------:R-:W-:Y:S01]  /*1cb0*/  ISETP.GT.AND P4, PT, R68, 0x10, PT ;  /* 0x000000104400780c */ /* 0x000fe20003f84270 */
[----:B------:R-:W2:Y:S01]  /*1cc0*/  MUFU.TANH R26, R26 ;  /* 0x0000001a001a7308 */ /* 0x000ea20000002400 */
[----:B0-----:R-:W-:Y:S01]  /*1cd0*/  FSEL R55, R20, -INF , P6 ;  /* 0xff80000014377808 */ /* 0x001fe20003000000 */
[C---:B------:R-:W-:Y:S01]  /*1ce0*/  FMUL.FTZ R42, R0.reuse, R50 ;  /* 0x00000032002a7220 */ /* 0x040fe20000410000 */
[C---:B------:R-:W-:Y:S01]  /*1cf0*/  FMUL.FTZ R50, R0.reuse, R58 ;  /* 0x0000003a00327220 */ /* 0x040fe20000410000 */
[C---:B------:R-:W-:Y:S01]  /*1d00*/  FMUL.FTZ R9, R0.reuse, R33 ;  /* 0x0000002100097220 */ /* 0x040fe20000410000 */
[----:B------:R-:W-:Y:S01]  /*1d10*/  FMNMX.FTZ R11, R55, R10, !PT ;  /* 0x0000000a370b7209 */ /* 0x000fe20007810000 */
[----:B------:R-:W-:Y:S01]  /*1d20*/  FMUL.FTZ R14, R0, R41 ;  /* 0x00000029000e7220 */ /* 0x000fe20000410000 */
[----:B------:R-:W-:Y:S01]  /*1d30*/  ISETP.GT.AND P3, PT, R68, 0x11, PT ;  /* 0x000000114400780c */ /* 0x000fe20003f64270 */
[----:B------:R-:W0:Y:S01]  /*1d40*/  MUFU.TANH R4, R4 ;  /* 0x0000000400047308 */ /* 0x000e220000002400 */
[----:B-1----:R-:W-:Y:S01]  /*1d50*/  FSEL R56, R21, -INF , P5 ;  /* 0xff80000015387808 */ /* 0x002fe20002800000 */
[C---:B------:R-:W-:Y:S01]  /*1d60*/  FMUL.FTZ R41, R0.reuse, R61 ;  /* 0x0000003d00297220 */ /* 0x040fe20000410000 */
[C---:B------:R-:W-:Y:S01]  /*1d70*/  FMUL.FTZ R15, R0.reuse, R40 ;  /* 0x00000028000f7220 */ /* 0x040fe20000410000 */
[----:B------:R-:W-:Y:S01]  /*1d80*/  FMUL.FTZ R38, R0, R47 ;  /* 0x0000002f00267220 */ /* 0x000fe20000410000 */
[----:B------:R-:W-:Y:S01]  /*1d90*/  FMNMX.FTZ R11, R56, R11, !PT ;  /* 0x0000000b380b7209 */ /* 0x000fe20007810000 */
[C---:B------:R-:W-:Y:S01]  /*1da0*/  FMUL.FTZ R40, R0.reuse, R60 ;  /* 0x0000003c00287220 */ /* 0x040fe20000410000 */
[----:B------:R-:W-:Y:S01]  /*1db0*/  FMUL.FTZ R60, R0, R62 ;  /* 0x0000003e003c7220 */ /* 0x000fe20000410000 */
[----:B------:R-:W1:Y:S01]  /*1dc0*/  MUFU.TANH R27, R27 ;  /* 0x0000001b001b7308 */ /* 0x000e620000002400 */
[----:B--2---:R-:W-:Y:S01]  /*1dd0*/  FSEL R58, R26, -INF , P4 ;  /* 0xff8000001a3a7808 */ /* 0x004fe20002000000 */
[C---:B------:R-:W-:Y:S01]  /*1de0*/  FMUL.FTZ R12, R0.reuse, R37 ;  /* 0x00000025000c7220 */ /* 0x040fe20000410000 */
[C---:B------:R-:W-:Y:S01]  /*1df0*/  FMUL.FTZ R33, R0.reuse, R53 ;  /* 0x0000003500217220 */ /* 0x040fe20000410000 */
[----:B------:R-:W-:Y:S01]  /*1e00*/  FMUL.FTZ R53, R0, R59 ;  /* 0x0000003b00357220 */ /* 0x000fe20000410000 */
[----:B------:R-:W-:Y:S01]  /*1e10*/  FMNMX.FTZ R10, R58, R11, !PT ;  /* 0x0000000b3a0a7209 */ /* 0x000fe20007810000 */
[C---:B------:R-:W-:Y:S01]  /*1e20*/  FMUL.FTZ R59, R0.reuse, R63 ;  /* 0x0000003f003b7220 */ /* 0x040fe20000410000 */
[----:B------:R-:W-:Y:S01]  /*1e30*/  FMUL.FTZ R47, R0, R54 ;  /* 0x00000036002f7220 */ /* 0x000fe20000410000 */
[----:B------:R-:W2:Y:S01]  /*1e40*/  MUFU.TANH R5, R5 ;  /* 0x0000000500057308 */ /* 0x000ea20000002400 */
[----:B0-----:R-:W-:Y:S01]  /*1e50*/  FSEL R4, R4, -INF , P2 ;  /* 0xff80000004047808 */ /* 0x001fe20001000000 */
[----:B------:R-:W-:Y:S01]  /*1e60*/  FMUL.FTZ R25, R0, R44 ;  /* 0x0000002c00197220 */ /* 0x000fe20000410000 */
[----:B------:R-:W-:Y:S01]  /*1e70*/  ISETP.GT.AND P2, PT, R68, 0x18, PT ;  /* 0x000000184400780c */ /* 0x000fe20003f44270 */
[C---:B------:R-:W-:Y:S01]  /*1e80*/  FMUL.FTZ R24, R0.reuse, R45 ;  /* 0x0000002d00187220 */ /* 0x040fe20000410000 */
[C---:B------:R-:W-:Y:S01]  /*1e90*/  FMUL.FTZ R28, R0.reuse, R48 ;  /* 0x00000030001c7220 */ /* 0x040fe20000410000 */
[C---:B------:R-:W-:Y:S01]  /*1ea0*/  FMUL.FTZ R45, R0.reuse, R64 ;  /* 0x00000040002d7220 */ /* 0x040fe20000410000 */
[C---:B------:R-:W-:Y:S01]  /*1eb0*/  FMUL.FTZ R64, R0.reuse, R66 ;  /* 0x0000004200407220 */ /* 0x040fe20000410000 */
[----:B------:R-:W0:Y:S01]  /*1ec0*/  MUFU.TANH R31, R31 ;  /* 0x0000001f001f7308 */ /* 0x000e220000002400 */
[----:B-1----:R-:W-:Y:S01]  /*1ed0*/  FSEL R61, R27, -INF , P3 ;  /* 0xff8000001b3d7808 */ /* 0x002fe20001800000 */
[C---:B------:R-:W-:Y:S01]  /*1ee0*/  FMUL.FTZ R44, R0.reuse, R65 ;  /* 0x00000041002c7220 */ /* 0x040fe20000410000 */
[C---:B------:R-:W-:Y:S01]  /*1ef0*/  FMUL.FTZ R65, R0.reuse, R67 ;  /* 0x0000004300417220 */ /* 0x040fe20000410000 */
[C---:B------:R-:W-:Y:S01]  /*1f00*/  FMUL.FTZ R37, R0.reuse, R57 ;  /* 0x0000003900257220 */ /* 0x040fe20000410000 */
[----:B------:R-:W-:Y:S01]  /*1f10*/  FMNMX.FTZ R11, R61, R10, !PT ;  /* 0x0000000a3d0b7209 */ /* 0x000fe20007810000 */
[C---:B------:R-:W-:Y:S01]  /*1f20*/  FMUL.FTZ R66, R0.reuse, R70 ;  /* 0x0000004600427220 */ /* 0x040fe20000410000 */
[C---:B------:R-:W-:Y:S01]  /*1f30*/  FMUL.FTZ R67, R0.reuse, R71 ;  /* 0x0000004700437220 */ /* 0x040fe20000410000 */
[----:B------:R-:W1:Y:S01]  /*1f40*/  MUFU.TANH R6, R6 ;  /* 0x0000000600067308 */ /* 0x000e620000002400 */
[----:B--2---:R-:W-:Y:S01]  /*1f50*/  FSEL R5, R5, -INF , P1 ;  /* 0xff80000005057808 */ /* 0x004fe20000800000 */
[----:B------:R-:W-:Y:S01]  /*1f60*/  FMUL.FTZ R71, R0, R74 ;  /* 0x0000004a00477220 */ /* 0x000fe20000410000 */
        /* <DEDUP_REMOVED lines=9> */
[----:B------:R-:W-:Y:S01]  /*2000*/  FMUL.FTZ R70, R0, R82 ;  /* 0x0000005200467220 */ /* 0x000fe20000410000 */
[----:B------:R-:W-:Y:S01]  /*2010*/  FMNMX.FTZ R10, R62, R11, !PT ;  /* 0x0000000b3e0a7209 */ /* 0x000fe20007810000 */
[C---:B------:R-:W-:Y:S01]  /*2020*/  FMUL.FTZ R74, R0.reuse, R83 ;  /* 0x00000053004a7220 */ /* 0x040fe20000410000 */
[----:B------:R-:W-:Y:S01]  /*2030*/  FMUL.FTZ R75, R0, R86 ;  /* 0x00000056004b7220 */ /* 0x000fe20000410000 */
[----:B------:R-:W0:Y:S01]  /*2040*/  MUFU.TANH R7, R7 ;  /* 0x0000000700077308 */ /* 0x000e220000002400 */
[----:B-1----:R-:W-:Y:S01]  /*2050*/  FSEL R6, R6, -INF , P6 ;  /* 0xff80000006067808 */ /* 0x002fe20003000000 */
[----:B------:R-:W-:Y:S01]  /*2060*/  FMUL.FTZ R78, R0, R87 ;  /* 0x00000057004e7220 */ /* 0x000fe20000410000 */
[----:B------:R-:W-:Y:S01]  /*2070*/  ISETP.GT.AND P6, PT, R68, 0x20, PT ;  /* 0x000000204400780c */ /* 0x000fe20003fc4270 */
[----:B------:R-:W-:Y:S01]  /*2080*/  ULDC UR17, c[0x0][0x988] ;  /* 0x0002620000117ab9 */ /* 0x000fe20000000800 */
[----:B------:R-:W-:Y:S01]  /*2090*/  P2R R88, PR, RZ, 0x1 ;  /* 0x00000001ff587803 */ /* 0x000fe20000000000 */
[C---:B------:R-:W-:Y:S01]  /*20a0*/  FMUL.FTZ R76, R0.reuse, R76 ;  /* 0x0000004c004c7220 */ /* 0x040fe20000410000 */
[----:B------:R-:W-:Y:S01]  /*20b0*/  FMUL.FTZ R77, R0, R77 ;  /* 0x0000004d004d7220 */ /* 0x000fe20000410000 */
[----:B------:R-:W1:Y:S01]  /*20c0*/  MUFU.TANH R34, R34 ;  /* 0x0000002200227308 */ /* 0x000e620000002400 */
[----:B--2---:R-:W-:Y:S01]  /*20d0*/  FSEL R63, R30, -INF , P1 ;  /* 0xff8000001e3f7808 */ /* 0x004fe20000800000 */
[C---:B------:R-:W-:Y:S01]  /*20e0*/  FMUL.FTZ R80, R0.reuse, R80 ;  /* 0x0000005000507220 */ /* 0x040fe20000410000 */
[C---:B------:R-:W-:Y:S01]  /*20f0*/  FMUL.FTZ R81, R0.reuse, R81 ;  /* 0x0000005100517220 */ /* 0x040fe20000410000 */
[C---:B------:R-:W-:Y:S01]  /*2100*/  FMUL.FTZ R84, R0.reuse, R84 ;  /* 0x0000005400547220 */ /* 0x040fe20000410000 */
[----:B------:R-:W-:Y:S01]  /*2110*/  FMNMX.FTZ R11, R63, R10, !PT ;  /* 0x0000000a3f0b7209 */ /* 0x000fe20007810000 */
[----:B------:R-:W-:Y:S01]  /*2120*/  FMUL.FTZ R85, R0, R85 ;  /* 0x0000005500557220 */ /* 0x000fe20000410000 */
[----:B------:R-:W-:Y:S01]  /*2130*/  R2UR UR6, R3 ;  /* 0x00000000030672ca */ /* 0x000fe200000e0000 */
[----:B------:R-:W2:Y:S01]  /*2140*/  MUFU.TANH R8, R8 ;  /* 0x0000000800087308 */ /* 0x000ea20000002400 */
[----:B0-----:R-:W-:Y:S01]  /*2150*/  FSEL R7, R7, -INF , P5 ;  /* 0xff80000007077808 */ /* 0x001fe20002800000 */
[----:B------:R-:W-:Y:S01]  /*2160*/  UISETP.GE.AND UP0, UPT, UR45, 0x81, UPT ;  /* 0x000000812d00788c */ /* 0x000fe2000bf06270 */
[----:B------:R-:W-:Y:S01]  /*2170*/  ISETP.GT.AND P5, PT, R68, 0x21, PT ;  /* 0x000000214400780c */ /* 0x000fe20003fa4270 */
[--C-:B------:R-:W-:Y:S01]  /*2180*/  IMAD.MOV.U32 R134, RZ, RZ, R135.reuse ;  /* 0x000000ffff867224 */ /* 0x100fe200078e0087 */
[-C--:B------:R-:W-:Y:S01]  /*2190*/  MOV R131, R135.reuse ;  /* 0x0000008700837202 */ /* 0x080fe20000000f00 */
[--C-:B------:R-:W-:Y:S01]  /*21a0*/  IMAD.MOV.U32 R133, RZ, RZ, R135.reuse ;  /* 0x000000ffff857224 */ /* 0x100fe200078e0087 */
[-C--:B------:R-:W-:Y:S01]  /*21b0*/  MOV R121, R135.reuse ;  /* 0x0000008700797202 */ /* 0x080fe20000000f00 */
[----:B------:R-:W0:Y:S01]  /*21c0*/  MUFU.TANH R35, R35 ;  /* 0x0000002300237308 */ /* 0x000e220000002400 */
[----:B-1----:R-:W-:Y:S01]  /*21d0*/  FSEL R34, R34, -INF , P6 ;  /* 0xff80000022227808 */ /* 0x002fe20003000000 */
[--C-:B------:R-:W-:Y:S01]  /*21e0*/  IMAD.MOV.U32 R132, RZ, RZ, R135.reuse ;  /* 0x000000ffff847224 */ /* 0x100fe200078e0087 */
[----:B------:R-:W-:Y:S01]  /*21f0*/  MOV R111, R135 ;  /* 0x00000087006f7202 */ /* 0x000fe20000000f00 */
[----:B------:R-:W-:Y:S01]  /*2200*/  UIADD3 UR6, UR6, 0x19c40, URZ ;  /* 0x00019c4006067890 */ /* 0x000fe2000fffe03f */
[----:B------:R-:W-:Y:S01]  /*2210*/  FMNMX.FTZ R10, R34, R11, !PT ;  /* 0x0000000b220a7209 */ /* 0x000fe20007810000 */
[--C-:B------:R-:W-:Y:S01]  /*2220*/  IMAD.MOV.U32 R130, RZ, RZ, R135.reuse ;  /* 0x000000ffff827224 */ /* 0x100fe200078e0087 */
[-C--:B------:R-:W-:Y:S01]  /*2230*/  MOV R101, R135.reuse ;  /* 0x0000008700657202 */ /* 0x080fe20000000f00 */
[----:B------:R-:W1:Y:S01]  /*2240*/  MUFU.TANH R9, R9 ;  /* 0x0000000900097308 */ /* 0x000e620000002400 */
[----:B--2---:R-:W-:Y:S01]  /*2250*/  FSEL R8, R8, -INF , P4 ;  /* 0xff80000008087808 */ /* 0x004fe20002000000 */
[----:B------:R-:W-:Y:S01]  /*2260*/  UPRMT UR6, UR47, 0x654, UR6 ;  /* 0x000006542f067896 */ /* 0x000fe20008000006 */
[----:B------:R-:W-:Y:S01]  /*2270*/  ISETP.GT.AND P4, PT, R68, 0x28, PT ;  /* 0x000000284400780c */ /* 0x000fe20003f84270 */
[--C-:B------:R-:W-:Y:S01]  /*2280*/  IMAD.MOV.U32 R129, RZ, RZ, R135.reuse ;  /* 0x000000ffff817224 */ /* 0x100fe200078e0087 */
[----:B------:R-:W-:Y:S01]  /*2290*/  MOV R91, R135 ;  /* 0x00000087005b7202 */ /* 0x000fe20000000f00 */
[----:B------:R-:W-:-:S02]  /*22a0*/  IMAD.MOV.U32 R128, RZ, RZ, R135 ;  /* 0x000000ffff807224 */ /* 0x000fc400078e0087 */
[----:B------:R-:W2:Y:S01]  /*22b0*/  MUFU.TANH R39, R39 ;  /* 0x0000002700277308 */ /* 0x000ea20000002400 */
[----:B0-----:R-:W-:Y:S01]  /*22c0*/  FSEL R35, R35, -INF , P5 ;  /* 0xff80000023237808 */ /* 0x001fe20002800000 */
[--C-:B------:R-:W-:Y:S01]  /*22d0*/  IMAD.MOV.U32 R127, RZ, RZ, R135.reuse ;  /* 0x000000ffff7f7224 */ /* 0x100fe200078e0087 */
[----:B------:R-:W-:Y:S01]  /*22e0*/  SYNCS.ARRIVE.TRANS64.RED.A1T0 RZ, [UR6], RZ ;  /* 0x000000ffffff79a7 */ /* 0x000fe20008100406 */
        /* <DEDUP_REMOVED lines=12> */
[--C-:B------:R-:W-:Y:S02]  /*23b0*/  IMAD.MOV.U32 R119, RZ, RZ, R135.reuse ;  /* 0x000000ffff777224 */ /* 0x100fe400078e0087 */
[--C-:B------:R-:W-:Y:S02]  /*23c0*/  IMAD.MOV.U32 R118, RZ, RZ, R135.reuse ;  /* 0x000000ffff767224 */ /* 0x100fe400078e0087 */
[----:B------:R-:W2:Y:S01]  /*23d0*/  MUFU.TANH R12, R12 ;  /* 0x0000000c000c7308 */ /* 0x000ea20000002400 */
[----:B0-----:R-:W-:Y:S01]  /*23e0*/  FSEL R10, R13, -INF , P2 ;  /* 0xff8000000d0a7808 */ /* 0x001fe20001000000 */
[--C-:B------:R-:W-:Y:S01]  /*23f0*/  IMAD.MOV.U32 R117, RZ, RZ, R135.reuse ;  /* 0x000000ffff757224 */ /* 0x100fe200078e0087 */
[----:B------:R-:W-:Y:S01]  /*2400*/  ISETP.GT.AND P2, PT, R68, 0x30, PT ;  /* 0x000000304400780c */ /* 0x000fe20003f44270 */
[--C-:B------:R-:W-:Y:S01]  /*2410*/  IMAD.MOV.U32 R116, RZ, RZ, R135.reuse ;  /* 0x000000ffff747224 */ /* 0x100fe200078e0087 */
[----:B------:R-:W-:Y:S01]  /*2420*/  FMNMX.FTZ R13, R39, R20, !PT ;  /* 0x00000014270d7209 */ /* 0x000fe20007810000 */
[----:B------:R-:W-:-:S02]  /*2430*/  IMAD.MOV.U32 R115, RZ, RZ, R135 ;  /* 0x000000ffff737224 */ /* 0x000fc400078e0087 */
        /* <DEDUP_REMOVED lines=46> */
[----:B------:R-:W-:-:S04]  /*2720*/  IMAD.MOV.U32 R89, RZ, RZ, R135 ;  /* 0x000000ffff597224 */ /* 0x000fc800078e0087 */
        /* <DEDUP_REMOVED lines=70> */
[----:B--2---:R-:W-:Y:S01]  /*2b90*/  FSEL R30, R49, -INF , P4 ;  /* 0xff800000311e7808 */ /* 0x004fe20002000000 */
[----:B------:R-:W-:Y:S01]  /*2ba0*/  IMAD.U32 R49, RZ, RZ, UR17 ;  /* 0x00000011ff317e24 */ /* 0x000fe2000f8e00ff */
        /* <DEDUP_REMOVED lines=19> */
[----:B------:R-:W-:Y:S01]  /*2ce0*/  MUFU.TANH R76, R76 ;  /* 0x0000004c004c7308 */ /* 0x000fe20000002400 */
[----:B0-----:R-:W-:-:S04]  /*2cf0*/  FSEL R68, R75, -INF , P2 ;  /* 0xff8000004b447808 */ /* 0x001fc80001000000 */
[----:B------:R-:W-:-:S03]  /*2d00*/  FMNMX.FTZ R37, R68, R37, !PT ;  /* 0x0000002544257209 */ /* 0x000fc60007810000 */
[----:B------:R-:W0:Y:S01]  /*2d10*/  MUFU.TANH R57, R77 ;  /* 0x0000004d00397308 */ /* 0x000e220000002400 */
[----:B-1----:R-:W-:-:S04]  /*2d20*/  FSEL R78, R78, -INF , P1 ;  /* 0xff8000004e4e7808 */ /* 0x002fc80000800000 */
[----:B------:R-:W-:-:S03]  /*2d30*/  FMNMX.FTZ R37, R78, R37, !PT ;  /* 0x000000254e257209 */ /* 0x000fc60007810000 */
[----:B------:R-:W-:Y:S02]  /*2d40*/  MUFU.TANH R80, R80 ;  /* 0x0000005000507308 */ /* 0x000fe40000002400 */
[----:B------:R-:W1:Y:S06]  /*2d50*/  SHFL.BFLY PT, R36, R37, 0x2, 0x1f ;  /* 0x0c401f0025247f89 */ /* 0x000e6c00000e0000 */
[----:B------:R-:W-:Y:S01]  /*2d60*/  MUFU.TANH R81, R81 ;  /* 0x0000005100517308 */ /* 0x000fe20000002400 */
[----:B0-----:R-:W-:-:S07]  /*2d70*/  FSEL R57, R57, -INF , P5 ;  /* 0xff80000039397808 */ /* 0x001fce0002800000 */
[----:B------:R-:W-:Y:S08]  /*2d80*/  MUFU.TANH R84, R84 ;  /* 0x0000005400547308 */ /* 0x000ff00000002400 */
[----:B------:R-:W0:Y:S01]  /*2d90*/  MUFU.TANH R75, R85 ;  /* 0x00000055004b7308 */ /* 0x000e220000002400 */
[----:B-1----:R-:W-:-:S05]  /*2da0*/  FMNMX.FTZ R36, R37, R36, !PT ;  /* 0x0000002425247209 */ /* 0x002fca0007810000 */
[----:B------:R-:W1:Y:S01]  /*2db0*/  SHFL.BFLY PT, R45, R36, 0x1, 0x1f ;  /* 0x0c201f00242d7f89 */ /* 0x000e6200000e0000 */
[----:B0-----:R-:W-:Y:S02]  /*2dc0*/  FSEL R75, R75, -INF , P1 ;  /* 0xff8000004b4b7808 */ /* 0x001fe40000800000 */
[----:B-1----:R-:W-:Y:S02]  /*2dd0*/  FMNMX.FTZ R54, R36, R45, !PT ;  /* 0x0000002d24367209 */ /* 0x002fe40007810000 */
[----:B------:R-:W-:Y:S02]  /*2de0*/  FMNMX.FTZ R45, R4, R5, !PT ;  /* 0x00000005042d7209 */ /* 0x000fe40007810000 */
        /* <DEDUP_REMOVED lines=23> */
[----:B------:R-:W-:Y:S01]  /*2f60*/  FMNMX.FTZ R55, R11, R52, !PT ;  /* 0x000000340b377209 */ /* 0x000fe20007810000 */
[--C-:B------:R-:W-:Y:S01]  /*2f70*/  FFMA.FTZ R52, R62, UR17, -R49.reuse ;  /* 0x000000113e347c23 */ /* 0x100fe20008010831 */
[----:B------:R-:W-:-:S01]  /*2f80*/  FFMA.FTZ R62, R42, UR17, -R49 ;  /* 0x000000112a3e7c23 */ /* 0x000fc20008010831 */
[--C-:B------:R-:W-:Y:S01]  /*2f90*/  FFMA.FTZ R50, R50, UR17, -R49.reuse ;  /* 0x0000001132327c23 */ /* 0x100fe20008010831 */
[----:B0-----:R-:W-:Y:S01]  /*2fa0*/  FMNMX.FTZ R56, R12, R55, !PT ;  /* 0x000000370c387209 */ /* 0x001fe20007810000 */
[--C-:B------:R-:W-:Y:S01]  /*2fb0*/  FFMA.FTZ R53, R53, UR17, -R49.reuse ;  /* 0x0000001135357c23 */ /* 0x100fe20008010831 */
[----:B------:R-:W-:-:S01]  /*2fc0*/  FFMA.FTZ R60, R60, UR17, -R49 ;  /* 0x000000113c3c7c23 */ /* 0x000fc20008010831 */
[----:B------:R-:W-:Y:S01]  /*2fd0*/  MUFU.EX2 R36, R36 ;  /* 0x0000002400247308 */ /* 0x000fe20000000800 */
[----:B------:R-:W-:Y:S01]  /*2fe0*/  FMNMX.FTZ R55, R13, R56, !PT ;  /* 0x000000380d377209 */ /* 0x000fe20007810000 */
[--C-:B------:R-:W-:Y:S01]  /*2ff0*/  FFMA.FTZ R72, R72, UR17, -R49.reuse ;  /* 0x0000001148487c23 */ /* 0x100fe20008010831 */
[----:B------:R-:W-:-:S02]  /*3000*/  FFMA.FTZ R68, R68, UR17, -R49 ;  /* 0x0000001144447c23 */ /* 0x000fc40008010831 */
[----:B------:R-:W-:-:S03]  /*3010*/  FMNMX.FTZ R56, R14, R55, !PT ;  /* 0x000000370e387209 */ /* 0x000fc60007810000 */
[----:B------:R-:W-:Y:S01]  /*3020*/  MUFU.EX2 R55, R63 ;  /* 0x0000003f00377308 */ /* 0x000fe20000000800 */
[----:B------:R-:W-:-:S04]  /*3030*/  FMNMX.FTZ R61, R15, R56, !PT ;  /* 0x000000380f3d7209 */ /* 0x000fc80007810000 */
[----:B------:R-:W-:-:S03]  /*3040*/  FMNMX.FTZ R56, R20, R61, !PT ;  /* 0x0000003d14387209 */ /* 0x000fc60007810000 */
[----:B------:R-:W-:Y:S01]  /*3050*/  MUFU.EX2 R37, R37 ;  /* 0x0000002500257308 */ /* 0x000fe20000000800 */
[----:B------:R-:W-:-:S04]  /*3060*/  FMNMX.FTZ R61, R21, R56, !PT ;  /* 0x00000038153d7209 */ /* 0x000fc80007810000 */
[----:B------:R-:W-:-:S03]  /*3070*/  FMNMX.FTZ R56, R24, R61, !PT ;  /* 0x0000003d18387209 */ /* 0x000fc60007810000 */
[----:B------:R-:W0:Y:S01]  /*3080*/  MUFU.EX2 R40, R40 ;  /* 0x0000002800287308 */ /* 0x000e220000000800 */
[----:B------:R-:W-:-:S04]  /*3090*/  FMNMX.FTZ R61, R25, R56, !PT ;  /* 0x00000038193d7209 */ /* 0x000fc80007810000 */
[----:B------:R-:W-:-:S03]  /*30a0*/  FMNMX.FTZ R56, R26, R61, !PT ;  /* 0x0000003d1a387209 */ /* 0x000fc60007810000 */
[----:B------:R-:W-:Y:S01]  /*30b0*/  MUFU.EX2 R48, R48 ;  /* 0x0000003000307308 */ /* 0x000fe20000000800 */
[----:B------:R-:W-:Y:S01]  /*30c0*/  FMNMX.FTZ R61, R27, R56, !PT ;  /* 0x000000381b3d7209 */ /* 0x000fe20007810000 */
[----:B------:R-:W-:-:S03]  /*30d0*/  FFMA.FTZ R56, R38, UR17, -R49 ;  /* 0x0000001126387c23 */ /* 0x000fc60008010831 */
[----:B------:R-:W-:-:S03]  /*30e0*/  FMNMX.FTZ R38, R28, R61, !PT ;  /* 0x0000003d1c267209 */ /* 0x000fc60007810000 */
[----:B------:R-:W1:Y:S01]  /*30f0*/  MUFU.EX2 R52, R52 ;  /* 0x0000003400347308 */ /* 0x000e620000000800 */
[----:B------:R-:W-:Y:S02]  /*3100*/  FMNMX.FTZ R38, R41, R38, !PT ;  /* 0x0000002629267209 */ /* 0x000fe40007810000 */
[----:B0-----:R-:W-:Y:S02]  /*3110*/  F2FP.SATFINITE.E4M3.F32.PACK_AB_MERGE_C R149, R45, R40, RZ ;  /* 0x000000282d95723e */ /* 0x001fe400048070ff */
[----:B------:R-:W-:Y:S02]  /*3120*/  FMNMX.FTZ R61, R29, R38, !PT ;  /* 0x000000261d3d7209 */ /* 0x000fe40007810000 */
[----:B------:R-:W-:Y:S01]  /*3130*/  F2FP.SATFINITE.E4M3.F32.PACK_AB_MERGE_C R149, R37, R36, R149 ;  /* 0x000000242595723e */ /* 0x000fe20004807095 */
[----:B------:R0:W-:Y:S01]  /*3140*/  MUFU.EX2 R38, R62 ;  /* 0x0000003e00267308 */ /* 0x0001e20000000800 */
[----:B------:R-:W-:-:S04]  /*3150*/  FMNMX.FTZ R61, R44, R61, !PT ;  /* 0x0000003d2c3d7209 */ /* 0x000fc80007810000 */
[----:B------:R-:W-:-:S03]  /*3160*/  FMNMX.FTZ R42, R30, R61, !PT ;  /* 0x0000003d1e2a7209 */ /* 0x000fc60007810000 */
[----:B------:R-:W-:Y:S01]  /*3170*/  MUFU.EX2 R34, R34 ;  /* 0x0000002200227308 */ /* 0x000fe20000000800 */
[----:B------:R-:W-:Y:S01]  /*3180*/  FMNMX.FTZ R61, R31, R42, !PT ;  /* 0x0000002a1f3d7209 */ /* 0x000fe20007810000 */
[--C-:B------:R-:W-:Y:S01]  /*3190*/  FFMA.FTZ R42, R47, UR17, -R49.reuse ;  /* 0x000000112f2a7c23 */ /* 0x100fe20008010831 */
[----:B------:R-:W-:Y:S01]  /*31a0*/  FSEL R47, R76, -INF , P6 ;  /* 0xff8000004c2f7808 */ /* 0x000fe20003000000 */
[--C-:B------:R-:W-:Y:S01]  /*31b0*/  FFMA.FTZ R76, R69, UR17, -R49.reuse ;  /* 0x00000011454c7c23 */ /* 0x100fe20008010831 */
[----:B------:R-:W-:Y:S01]  /*31c0*/  FMNMX.FTZ R58, R32, R61, !PT ;  /* 0x0000003d203a7209 */ /* 0x000fe20007810000 */
[--C-:B------:R-:W-:Y:S01]  /*31d0*/  FFMA.FTZ R61, R46, UR17, -R49.reuse ;  /* 0x000000112e3d7c23 */ /* 0x100fe20008010831 */
[----:B------:R-:W-:Y:S01]  /*31e0*/  FSEL R46, R80, -INF , P4 ;  /* 0xff800000502e7808 */ /* 0x000fe20002000000 */
[--C-:B------:R-:W-:Y:S01]  /*31f0*/  FFMA.FTZ R69, R70, UR17, -R49.reuse ;  /* 0x0000001146457c23 */ /* 0x100fe20008010831 */
[----:B------:R-:W-:Y:S01]  /*3200*/  FMNMX.FTZ R58, R33, R58, !PT ;  /* 0x0000003a213a7209 */ /* 0x000fe20007810000 */
[----:B------:R-:W-:Y:S01]  /*3210*/  FFMA.FTZ R70, R74, UR17, -R49 ;  /* 0x000000114a467c23 */ /* 0x000fe20008010831 */
[----:B------:R-:W-:Y:S01]  /*3220*/  MUFU.EX2 R35, R35 ;  /* 0x0000002300237308 */ /* 0x000fe20000000800 */
[----:B-1----:R-:W-:-:S02]  /*3230*/  F2FP.SATFINITE.E4M3.F32.PACK_AB_MERGE_C R151, R55, R52, RZ ;  /* 0x000000343797723e */ /* 0x002fc400048070ff */
[----:B------:R-:W-:Y:S02]  /*3240*/  FMNMX.FTZ R58, R47, R58, !PT ;  /* 0x0000003a2f3a7209 */ /* 0x000fe40007810000 */
[----:B------:R-:W-:Y:S02]  /*3250*/  F2FP.SATFINITE.E4M3.F32.PACK_AB_MERGE_C R151, R51, R48, R151 ;  /* 0x000000303397723e */ /* 0x000fe40004807097 */
[----:B------:R-:W-:Y:S01]  /*3260*/  FMNMX.FTZ R63, R57, R58, !PT ;  /* 0x0000003a393f7209 */ /* 0x000fe20007810000 */
[----:B------:R-:W-:Y:S01]  /*3270*/  MUFU.EX2 R39, R39 ;  /* 0x0000002700277308 */ /* 0x000fe20000000800 */
[----:B------:R-:W-:Y:S02]  /*3280*/  FSEL R58, R81, -INF , P3 ;  /* 0xff800000513a7808 */ /* 0x000fe40001800000 */
[----:B------:R-:W-:Y:S02]  /*3290*/  FMNMX.FTZ R77, R46, R63, !PT ;  /* 0x0000003f2e4d7209 */ /* 0x000fe40007810000 */
[----:B------:R-:W-:-:S02]  /*32a0*/  FSEL R63, R84, -INF , P2 ;  /* 0xff800000543f7808 */ /* 0x000fc40001000000 */
[----:B0-----:R-:W-:Y:S01]  /*32b0*/  FMNMX.FTZ R62, R58, R77, !PT ;  /* 0x0000004d3a3e7209 */ /* 0x001fe20007810000 */
[----:B------:R-:W-:-:S01]  /*32c0*/  FFMA.FTZ R77, R59, UR17, -R49 ;  /* 0x000000113b4d7c23 */ /* 0x000fc20008010831 */
[--C-:B------:R-:W-:Y:S01]  /*32d0*/  FFMA.FTZ R59, R64, UR17, -R49.reuse ;  /* 0x00000011403b7c23 */ /* 0x100fe20008010831 */
[----:B------:R-:W-:-:S01]  /*32e0*/  FFMA.FTZ R64, R65, UR17, -R49 ;  /* 0x0000001141407c23 */ /* 0x000fc20008010831 */
[----:B------:R-:W-:Y:S01]  /*32f0*/  FMNMX.FTZ R62, R63, R62, !PT ;  /* 0x0000003e3f3e7209 */ /* 0x000fe20007810000 */
[----:B------:R-:W-:-:S01]  /*3300*/  FFMA.FTZ R65, R66, UR17, -R49 ;  /* 0x0000001142417c23 */ /* 0x000fc20008010831 */
[--C-:B------:R-:W-:Y:S01]  /*3310*/  FFMA.FTZ R66, R67, UR17, -R49.reuse ;  /* 0x0000001143427c23 */ /* 0x100fe20008010831 */
[----:B------:R-:W-:-:S01]  /*3320*/  FFMA.FTZ R67, R71, UR17, -R49 ;  /* 0x0000001147437c23 */ /* 0x000fc20008010831 */
[----:B------:R-:W-:Y:S01]  /*3330*/  FMNMX.FTZ R62, R75, R62, !PT ;  /* 0x0000003e4b3e7209 */ /* 0x000fe20007810000 */
[----:B------:R-:W-:-:S01]  /*3340*/  FFMA.FTZ R71, R73, UR17, -R49 ;  /* 0x0000001149477c23 */ /* 0x000fc20008010831 */
[----:B------:R-:W-:-:S02]  /*3350*/  IMAD.U32 R73, RZ, RZ, UR17 ;  /* 0x00000011ff497e24 */ /* 0x000fc4000f8e00ff */
[----:B------:R-:W-:-:S01]  /*3360*/  FFMA.FTZ R49, R78, UR17, -R49 ;  /* 0x000000114e317c23 */ /* 0x000fc20008010831 */
[----:B------:R-:W0:Y:S01]  /*3370*/  MUFU.EX2 R56, R56 ;  /* 0x0000003800387308 */ /* 0x000e220000000800 */
[----:B------:R-:W1:Y:S07]  /*3380*/  SHFL.BFLY PT, R79, R62, 0x2, 0x1f ;  /* 0x0c401f003e4f7f89 */ /* 0x000e6e00000e0000 */
[----:B------:R-:W-:Y:S08]  /*3390*/  MUFU.EX2 R43, R43 ;  /* 0x0000002b002b7308 */ /* 0x000ff00000000800 */
[----:B------:R-:W-:Y:S01]  /*33a0*/  MUFU.EX2 R42, R42 ;  /* 0x0000002a002a7308 */ /* 0x000fe20000000800 */
[----:B0-----:R-:W-:-:S04]  /*33b0*/  F2FP.SATFINITE.E4M3.F32.PACK_AB_MERGE_C R137, R56, R39, RZ ;  /* 0x000000273889723e */ /* 0x001fc800048070ff */
[----:B------:R-:W-:-:S03]  /*33c0*/  F2FP.SATFINITE.E4M3.F32.PACK_AB_MERGE_C R137, R35, R34, R137 ;  /* 0x000000222389723e */ /* 0x000fc60004807089 */
[----:B------:R-:W0:Y:S01]  /*33d0*/  MUFU.EX2 R61, R61 ;  /* 0x0000003d003d7308 */ /* 0x000e220000000800 */
[----:B-1----:R-:W-:-:S05]  /*33e0*/  FMNMX.FTZ R79, R62, R79, !PT ;  /* 0x0000004f3e4f7209 */ /* 0x002fca0007810000 */
[----:B------:R-:W1:Y:S02]  /*33f0*/  SHFL.BFLY PT, R62, R79, 0x1, 0x1f ;  /* 0x0c201f004f3e7f89 */ /* 0x000e6400000e0000 */
[----:B------:R-:W-:Y:S08]  /*3400*/  MUFU.EX2 R50, R50 ;  /* 0x0000003200327308 */ /* 0x000ff00000000800 */
[----:B------:R-:W-:Y:S01]  /*3410*/  MUFU.EX2 R53, R53 ;  /* 0x0000003500357308 */ /* 0x000fe20000000800 */
[----:B0-----:R-:W-:-:S04]  /*3420*/  F2FP.SATFINITE.E4M3.F32.PACK_AB_MERGE_C R139, R61, R42, RZ ;  /* 0x0000002a3d8b723e */ /* 0x001fc800048070ff */
[----:B------:R-:W-:-:S03]  /*3430*/  F2FP.SATFINITE.E4M3.F32.PACK_AB_MERGE_C R139, R43, R38, R139 ;  /* 0x000000262b8b723e */ /* 0x000fc6000480708b */
[----:B------:R-:W-:Y:S01]  /*3440*/  MUFU.EX2 R60, R60 ;  /* 0x0000003c003c7308 */ /* 0x000fe20000000800 */
[----:B-1----:R-:W-:-:S07]  /*3450*/  FMNMX.FTZ R62, R79, R62, !PT ;  /* 0x0000003e4f3e7209 */ /* 0x002fce0007810000 */
        /* <DEDUP_REMOVED lines=18> */
[----:B------:R-:W-:Y:S01]  /*3580*/  FADD.FTZ R21, R36, R37 ;  /* 0x0000002524157221 */ /* 0x000fe20000010000 */
[----:B------:R-:W-:-:S01]  /*3590*/  FFMA.FTZ R11, R11, UR17, -R74 ;  /* 0x000000110b0b7c23 */ /* 0x000fc2000801084a */
[----:B------:R-:W0:Y:S01]  /*35a0*/  MUFU.EX2 R5, R5 ;  /* 0x0000000500057308 */ /* 0x000e220000000800 */
[----:B------:R-:W-:-:S01]  /*35b0*/  FFMA.FTZ R79, R14, UR17, -R74 ;  /* 0x000000110e4f7c23 */ /* 0x000fc2000801084a */
[----:B------:R-:W-:Y:S01]  /*35c0*/  FFMA.FTZ R14, R26, UR17, -R74 ;  /* 0x000000111a0e7c23 */ /* 0x000fe2000801084a */
[----:B------:R-:W-:-:S01]  /*35d0*/  FADD.FTZ R26, R40, R21 ;  /* 0x00000015281a7221 */ /* 0x000fc20000010000 */
[--C-:B------:R-:W-:Y:S01]  /*35e0*/  FFMA.FTZ R80, R15, UR17, -R74.reuse ;  /* 0x000000110f507c23 */ /* 0x100fe2000801084a */
[----:B------:R-:W-:-:S01]  /*35f0*/  FFMA.FTZ R15, R27, UR17, -R74 ;  /* 0x000000111b0f7c23 */ /* 0x000fc2000801084a */
[----:B------:R-:W-:Y:S01]  /*3600*/  FFMA.FTZ R24, R24, UR17, -R74 ;  /* 0x0000001118187c23 */ /* 0x000fe2000801084a */
[----:B------:R-:W-:-:S01]  /*3610*/  FADD.FTZ R27, R45, R26 ;  /* 0x0000001a2d1b7221 */ /* 0x000fc20000010000 */
[----:B------:R-:W1:Y:S01]  /*3620*/  MUFU.EX2 R73, R73 ;  /* 0x0000004900497308 */ /* 0x000e620000000800 */
[----:B------:R-:W-:-:S01]  /*3630*/  FFMA.FTZ R25, R25, UR17, -R74 ;  /* 0x0000001119197c23 */ /* 0x000fc2000801084a */
[----:B------:R-:W-:Y:S01]  /*3640*/  FFMA.FTZ R28, R28, UR17, -R74 ;  /* 0x000000111c1c7c23 */ /* 0x000fe2000801084a */
[----:B------:R-:W-:-:S01]  /*3650*/  FADD.FTZ R82, R48, R27 ;  /* 0x0000001b30527221 */ /* 0x000fc20000010000 */
[--C-:B------:R-:W-:Y:S01]  /*3660*/  FFMA.FTZ R41, R41, UR17, -R74.reuse ;  /* 0x0000001129297c23 */ /* 0x100fe2000801084a */
[----:B------:R-:W-:-:S01]  /*3670*/  FFMA.FTZ R44, R44, UR17, -R74 ;  /* 0x000000112c2c7c23 */ /* 0x000fc2000801084a */
[----:B------:R-:W-:Y:S01]  /*3680*/  FFMA.FTZ R30, R30, UR17, -R74 ;  /* 0x000000111e1e7c23 */ /* 0x000fe2000801084a */
[----:B------:R-:W-:-:S01]  /*3690*/  FADD.FTZ R27, R51, R82 ;  /* 0x00000052331b7221 */ /* 0x000fc20000010000 */
[----:B------:R-:W2:Y:S01]  /*36a0*/  MUFU.EX2 R78, R78 ;  /* 0x0000004e004e7308 */ /* 0x000ea20000000800 */
[----:B0-----:R-:W-:-:S01]  /*36b0*/  FADD.FTZ R20, R4, R5 ;  /* 0x0000000504147221 */ /* 0x001fc20000010000 */
[----:B------:R-:W-:Y:S01]  /*36c0*/  FFMA.FTZ R33, R33, UR17, -R74 ;  /* 0x0000001121217c23 */ /* 0x000fe2000801084a */
[----:B------:R-:W-:-:S01]  /*36d0*/  FADD.FTZ R82, R52, R27 ;  /* 0x0000001b34527221 */ /* 0x000fc20000010000 */
[--C-:B------:R-:W-:Y:S01]  /*36e0*/  FFMA.FTZ R31, R31, UR17, -R74.reuse ;  /* 0x000000111f1f7c23 */ /* 0x100fe2000801084a */
[----:B------:R-:W-:-:S01]  /*36f0*/  FFMA.FTZ R47, R47, UR17, -R74 ;  /* 0x000000112f2f7c23 */ /* 0x000fc2000801084a */
[--C-:B------:R-:W-:Y:S01]  /*3700*/  FFMA.FTZ R57, R57, UR17, -R74.reuse ;  /* 0x0000001139397c23 */ /* 0x100fe2000801084a */
[----:B------:R-:W-:-:S01]  /*3710*/  FFMA.FTZ R46, R46, UR17, -R74 ;  /* 0x000000112e2e7c23 */ /* 0x000fc2000801084a */
[----:B------:R-:W0:Y:S01]  /*3720*/  MUFU.EX2 R6, R6 ;  /* 0x0000000600067308 */ /* 0x000e220000000800 */
[----:B-1----:R-:W-:-:S01]  /*3730*/  FADD.FTZ R21, R73, R20 ;  /* 0x0000001449157221 */ /* 0x002fc20000010000 */
[----:B------:R-:W-:Y:S01]  /*3740*/  FFMA.FTZ R20, R29, UR17, -R74 ;  /* 0x000000111d147c23 */ /* 0x000fe2000801084a */
[----:B------:R-:W-:-:S01]  /*3750*/  FADD.FTZ R29, R55, R82 ;  /* 0x00000052371d7221 */ /* 0x000fc20000010000 */
[--C-:B------:R-:W-:Y:S01]  /*3760*/  FFMA.FTZ R58, R58, UR17, -R74.reuse ;  /* 0x000000113a3a7c23 */ /* 0x100fe2000801084a */
[----:B------:R-:W-:-:S03]  /*3770*/  FFMA.FTZ R63, R63, UR17, -R74 ;  /* 0x000000113f3f7c23 */ /* 0x000fc6000801084a */
[----:B------:R-:W1:Y:S01]  /*3780*/  MUFU.EX2 R7, R7 ;  /* 0x0000000700077308 */ /* 0x000e620000000800 */
[----:B--2---:R-:W-:-:S01]  /*3790*/  FADD.FTZ R21, R78, R21 ;  /* 0x000000154e157221 */ /* 0x004fc20000010000 */
[----:B------:R-:W-:-:S04]  /*37a0*/  F2FP.SATFINITE.E4M3.F32.PACK_AB_MERGE_C R73, R78, R73, RZ ;  /* 0x000000494e49723e */ /* 0x000fc800048070ff */
[----:B------:R-:W-:Y:S02]  /*37b0*/  F2FP.SATFINITE.E4M3.F32.PACK_AB_MERGE_C R148, R5, R4, R73 ;  /* 0x000000040594723e */ /* 0x000fe40004807049 */
[----:B------:R-:W2:Y:S01]  /*37c0*/  MUFU.EX2 R10, R10 ;  /* 0x0000000a000a7308 */ /* 0x000ea20000000800 */
[----:B0-----:R-:W-:-:S07]  /*37d0*/  FADD.FTZ R26, R6, R21 ;  /* 0x00000015061a7221 */ /* 0x001fce0000010000 */
[----:B------:R-:W0:Y:S01]  /*37e0*/  MUFU.EX2 R11, R11 ;  /* 0x0000000b000b7308 */ /* 0x000e220000000800 */
[----:B-1----:R-:W-:-:S07]  /*37f0*/  FADD.FTZ R21, R7, R26 ;  /* 0x0000001a07157221 */ /* 0x002fce0000010000 */
[----:B------:R-:W1:Y:S01]  /*3800*/  MUFU.EX2 R8, R8 ;  /* 0x0000000800087308 */ /* 0x000e620000000800 */
[----:B--2---:R-:W-:-:S01]  /*3810*/  FADD.FTZ R26, R10, R21 ;  /* 0x000000150a1a7221 */ /* 0x004fc20000010000 */
[----:B------:R-:W-:Y:S01]  /*3820*/  FFMA.FTZ R21, R32, UR17, -R74 ;  /* 0x0000001120157c23 */ /* 0x000fe2000801084a */
[----:B------:R-:W-:-:S01]  /*3830*/  FADD.FTZ R32, R34, R29 ;  /* 0x0000001d22207221 */ /* 0x000fc20000010000 */
[----:B------:R-:W-:-:S03]  /*3840*/  FFMA.FTZ R74, R75, UR17, -R74 ;  /* 0x000000114b4a7c23 */ /* 0x000fc6000801084a */
[----:B------:R-:W-:Y:S01]  /*3850*/  FADD.FTZ R32, R35, R32 ;  /* 0x0000002023207221 */ /* 0x000fe20000010000 */
[----:B------:R-:W2:Y:S01]  /*3860*/  MUFU.EX2 R9, R9 ;  /* 0x0000000900097308 */ /* 0x000ea20000000800 */
[----:B0-----:R-:W-:-:S02]  /*3870*/  FADD.FTZ R27, R11, R26 ;  /* 0x0000001a0b1b7221 */ /* 0x001fc40000010000 */
[----:B------:R-:W-:-:S04]  /*3880*/  FADD.FTZ R29, R39, R32 ;  /* 0x00000020271d7221 */ /* 0x000fc80000010000 */
[----:B------:R-:W-:Y:S01]  /*3890*/  FADD.FTZ R29, R56, R29 ;  /* 0x0000001d381d7221 */ /* 0x000fe20000010000 */
[----:B------:R-:W0:Y:S01]  /*38a0*/  MUFU.EX2 R79, R79 ;  /* 0x0000004f004f7308 */ /* 0x000e220000000800 */
[----:B-1----:R-:W-:-:S02]  /*38b0*/  FADD.FTZ R26, R8, R27 ;  /* 0x0000001b081a7221 */ /* 0x002fc40000010000 */
[----:B------:R-:W-:-:S04]  /*38c0*/  FADD.FTZ R32, R38, R29 ;  /* 0x0000001d26207221 */ /* 0x000fc80000010000 */
[----:B------:R-:W-:Y:S01]  /*38d0*/  FADD.FTZ R29, R43, R32 ;  /* 0x000000202b1d7221 */ /* 0x000fe20000010000 */
[----:B------:R-:W1:Y:S01]  /*38e0*/  MUFU.EX2 R80, R80 ;  /* 0x0000005000507308 */ /* 0x000e620000000800 */
[----:B--2---:R-:W-:-:S02]  /*38f0*/  FADD.FTZ R26, R9, R26 ;  /* 0x0000001a091a7221 */ /* 0x004fc40000010000 */
[----:B------:R-:W-:Y:S01]  /*3900*/  FADD.FTZ R40, R42, R29 ;  /* 0x0000001d2a287221 */ /* 0x000fe20000010000 */
[----:B------:R-:W-:-:S03]  /*3910*/  F2FP.SATFINITE.E4M3.F32.PACK_AB_MERGE_C R29, R11, R10, RZ ;  /* 0x0000000a0b1d723e */ /* 0x000fc600048070ff */
[----:B------:R-:W-:Y:S01]  /*3920*/  FADD.FTZ R61, R61, R40 ;  /* 0x000000283d3d7221 */ /* 0x000fe20000010000 */
[----:B------:R-:W2:Y:S01]  /*3930*/  MUFU.EX2 R12, R12 ;  /* 0x0000000c000c7308 */ /* 0x000ea20000000800 */
[----:B0-----:R-:W-:-:S01]  /*3940*/  FADD.FTZ R27, R79, R26 ;  /* 0x0000001a4f1b7221 */ /* 0x001fc20000010000 */
[----:B------:R-:W-:-:S06]  /*3950*/  F2FP.SATFINITE.E4M3.F32.PACK_AB_MERGE_C R150, R7, R6, R29 ;  /* 0x000000060796723e */ /* 0x000fcc000480701d */
[----:B------:R-:W0:Y:S01]  /*3960*/  MUFU.EX2 R13, R13 ;  /* 0x0000000d000d7308 */ /* 0x000e220000000800 */
[----:B-1----:R-:W-:-:S01]  /*3970*/  FADD.FTZ R27, R80, R27 ;  /* 0x0000001b501b7221 */ /* 0x002fc20000010000 */
[----:B------:R-:W-:-:S04]  /*3980*/  F2FP.SATFINITE.E4M3.F32.PACK_AB_MERGE_C R79, R80, R79, RZ ;  /* 0x0000004f504f723e */ /* 0x000fc800048070ff */
[----:B------:R-:W-:Y:S02]  /*3990*/  F2FP.SATFINITE.E4M3.F32.PACK_AB_MERGE_C R136, R9, R8, R79 ;  /* 0x000000080988723e */ /* 0x000fe4000480704f */
[----:B------:R-:W1:Y:S01]  /*39a0*/  MUFU.EX2 R24, R24 ;  /* 0x0000001800187308 */ /* 0x000e620000000800 */
[----:B--2---:R-:W-:-:S07]  /*39b0*/  FADD.FTZ R26, R12, R27 ;  /* 0x0000001b0c1a7221 */ /* 0x004fce0000010000 */
[----:B------:R-:W2:Y:S01]  /*39c0*/  MUFU.EX2 R25, R25 ;  /* 0x0000001900197308 */ /* 0x000ea20000000800 */
[----:B0-----:R-:W-:-:S07]  /*39d0*/  FADD.FTZ R27, R13, R26 ;  /* 0x0000001a0d1b7221 */ /* 0x001fce0000010000 */
[----:B------:R-:W0:Y:S01]  /*39e0*/  MUFU.EX2 R14, R14 ;  /* 0x0000000e000e7308 */ /* 0x000e220000000800 */
[----:B-1----:R-:W-:-:S07]  /*39f0*/  FADD.FTZ R32, R24, R27 ;  /* 0x0000001b18207221 */ /* 0x002fce0000010000 */
[----:B------:R-:W1:Y:S01]  /*3a00*/  MUFU.EX2 R15, R15 ;  /* 0x0000000f000f7308 */ /* 0x000e620000000800 */
[----:B--2---:R-:W-:-:S01]  /*3a10*/  FADD.FTZ R27, R25, R32 ;  /* 0x00000020191b7221 */ /* 0x004fc20000010000 */
[----:B------:R-:W-:-:S06]  /*3a20*/  FADD.FTZ R32, R50, R61 ;  /* 0x0000003d32207221 */ /* 0x000fcc0000010000 */
[----:B------:R-:W-:Y:S01]  /*3a30*/  MUFU.EX2 R28, R28 ;  /* 0x0000001c001c7308 */ /* 0x000fe20000000800 */
[----:B0-----:R-:W-:-:S01]  /*3a40*/  FADD.FTZ R10, R14, R27 ;  /* 0x0000001b0e0a7221 */ /* 0x001fc20000010000 */
[----:B------:R-:W-:-:S04]  /*3a50*/  FADD.FTZ R27, R53, R32 ;  /* 0x00000020351b7221 */ /* 0x000fc80000010000 */
[----:B------:R-:W-:Y:S01]  /*3a60*/  FADD.FTZ R32, R60, R27 ;  /* 0x0000001b3c207221 */ /* 0x000fe20000010000 */
[----:B------:R-:W-:Y:S01]  /*3a70*/  F2FP.SATFINITE.E4M3.F32.PACK_AB_MERGE_C R60, R77, R60, RZ ;  /* 0x0000003c4d3c723e */ /* 0x000fe200048070ff */
[----:B------:R-:W0:Y:S01]  /*3a80*/  MUFU.EX2 R41, R41 ;  /* 0x0000002900297308 */ /* 0x000e220000000800 */
[----:B-1----:R-:W-:-:S01]  /*3a90*/  FADD.FTZ R11, R15, R10 ;  /* 0x0000000a0f0b7221 */ /* 0x002fc20000010000 */
[----:B------:R-:W-:Y:S01]  /*3aa0*/  FADD.FTZ R32, R77, R32 ;  /* 0x000000204d207221 */ /* 0x000fe20000010000 */
[----:B------:R-:W-:-:S05]  /*3ab0*/  F2FP.SATFINITE.E4M3.F32.PACK_AB_MERGE_C R141, R53, R50, R60 ;  /* 0x00000032358d723e */ /* 0x000fca000480703c */
[----:B------:R-:W-:Y:S08]  /*3ac0*/  MUFU.EX2 R20, R20 ;  /* 0x0000001400147308 */ /* 0x000ff00000000800 */
[----:B------:R-:W1:Y:S01]  /*3ad0*/  MUFU.EX2 R64, R64 ;  /* 0x0000004000407308 */ /* 0x000e620000000800 */
[----:B0-----:R-:W-:-:S04]  /*3ae0*/  F2FP.SATFINITE.E4M3.F32.PACK_AB_MERGE_C R36, R41, R28, RZ ;  /* 0x0000001c2924723e */ /* 0x001fc800048070ff */
[----:B------:R-:W-:-:S03]  /*3af0*/  F2FP.SATFINITE.E4M3.F32.PACK_AB_MERGE_C R140, R15, R14, R36 ;  /* 0x0000000e0f8c723e */ /* 0x000fc60004807024 */
[----:B------:R-:W0:Y:S08]  /*3b00*/  MUFU.EX2 R3, R44 ;  /* 0x0000002c00037308 */ /* 0x000e300000000800 */
[----:B------:R2:W-:Y:S08]  /*3b10*/  MUFU.EX2 R26, R33 ;  /* 0x00000021001a7308 */ /* 0x0005f00000000800 */
[----:B------:R-:W3:Y:S01]  /*3b20*/  MUFU.EX2 R65, R65 ;  /* 0x0000004100417308 */ /* 0x000ee20000000800 */
[----:B--2---:R-:W-:Y:S01]  /*3b30*/  F2FP.SATFINITE.E4M3.F32.PACK_AB_MERGE_C R33, R25, R24, RZ ;  /* 0x000000181921723e */ /* 0x004fe200048070ff */
[----:B------:R-:W-:Y:S01]  /*3b40*/  FADD.FTZ R24, R28, R11 ;  /* 0x0000000b1c187221 */ /* 0x000fe20000010000 */
[----:B------:R-:W-:-:S02]  /*3b50*/  FADD.FTZ R11, R59, R32 ;  /* 0x000000203b0b7221 */ /* 0x000fc40000010000 */
[----:B------:R-:W-:Y:S01]  /*3b60*/  F2FP.SATFINITE.E4M3.F32.PACK_AB_MERGE_C R138, R13, R12, R33 ;  /* 0x0000000c0d8a723e */ /* 0x000fe20004807021 */
[----:B------:R-:W-:-:S01]  /*3b70*/  FADD.FTZ R41, R41, R24 ;  /* 0x0000001829297221 */ /* 0x000fc20000010000 */
[----:B-1----:R-:W-:Y:S01]  /*3b80*/  FADD.FTZ R28, R64, R11 ;  /* 0x0000000b401c7221 */ /* 0x002fe20000010000 */
[----:B------:R-:W1:Y:S02]  /*3b90*/  MUFU.EX2 R30, R30 ;  /* 0x0000001e001e7308 */ /* 0x000e640000000800 */
[----:B------:R-:W-:-:S04]  /*3ba0*/  FADD.FTZ R24, R20, R41 ;  /* 0x0000002914187221 */ /* 0x000fc80000010000 */
[----:B0-----:R-:W-:Y:S02]  /*3bb0*/  FADD.FTZ R25, R3, R24 ;  /* 0x0000001803197221 */ /* 0x001fe40000010000 */
[----:B------:R-:W0:Y:S01]  /*3bc0*/  MUFU.EX2 R66, R66 ;  /* 0x0000004200427308 */ /* 0x000e220000000800 */
[----:B---3--:R-:W-:-:S07]  /*3bd0*/  FADD.FTZ R27, R65, R28 ;  /* 0x0000001c411b7221 */ /* 0x008fce0000010000 */
[----:B------:R-:W2:Y:S01]  /*3be0*/  MUFU.EX2 R31, R31 ;  /* 0x0000001f001f7308 */ /* 0x000ea20000000800 */
[----:B-1----:R-:W-:-:S07]  /*3bf0*/  FADD.FTZ R24, R30, R25 ;  /* 0x000000191e187221 */ /* 0x002fce0000010000 */
[----:B------:R-:W-:Y:S01]  /*3c00*/  MUFU.EX2 R71, R71 ;  /* 0x0000004700477308 */ /* 0x000fe20000000800 */
[C---:B0-----:R-:W-:Y:S01]  /*3c10*/  F2FP.SATFINITE.E4M3.F32.PACK_AB_MERGE_C R65, R66.reuse, R65, RZ ;  /* 0x000000414241723e */ /* 0x041fe200048070ff */
[----:B------:R-:W-:-:S03]  /*3c20*/  FADD.FTZ R66, R66, R27 ;  /* 0x0000001b42427221 */ /* 0x000fc60000010000 */
[----:B------:R-:W-:-:S03]  /*3c30*/  F2FP.SATFINITE.E4M3.F32.PACK_AB_MERGE_C R143, R64, R59, R65 ;  /* 0x0000003b408f723e */ /* 0x000fc60004807041 */
[----:B------:R-:W0:Y:S01]  /*3c40*/  MUFU.EX2 R76, R76 ;  /* 0x0000004c004c7308 */ /* 0x000e220000000800 */
[----:B--2---:R-:W-:-:S01]  /*3c50*/  FADD.FTZ R24, R31, R24 ;  /* 0x000000181f187221 */ /* 0x004fc20000010000 */
[----:B------:R-:W-:-:S04]  /*3c60*/  F2FP.SATFINITE.E4M3.F32.PACK_AB_MERGE_C R30, R31, R30, RZ ;  /* 0x0000001e1f1e723e */ /* 0x000fc800048070ff */
[----:B------:R-:W-:Y:S02]  /*3c70*/  F2FP.SATFINITE.E4M3.F32.PACK_AB_MERGE_C R142, R3, R20, R30 ;  /* 0x00000014038e723e */ /* 0x000fe4000480701e */
[----:B------:R-:W1:Y:S08]  /*3c80*/  MUFU.EX2 R67, R67 ;  /* 0x0000004300437308 */ /* 0x000e700000000800 */
[----:B------:R-:W2:Y:S01]  /*3c90*/  MUFU.EX2 R21, R21 ;  /* 0x0000001500157308 */ /* 0x000ea20000000800 */
[----:B0-----:R-:W-:-:S07]  /*3ca0*/  F2FP.SATFINITE.E4M3.F32.PACK_AB_MERGE_C R28, R76, R71, RZ ;  /* 0x000000474c1c723e */ /* 0x001fce00048070ff */
[----:B------:R-:W0:Y:S01]  /*3cb0*/  MUFU.EX2 R72, R72 ;  /* 0x0000004800487308 */ /* 0x000e220000000800 */
[----:B-1----:R-:W-:-:S07]  /*3cc0*/  FADD.FTZ R27, R67, R66 ;  /* 0x00000042431b7221 */ /* 0x002fce0000010000 */
[----:B------:R-:W1:Y:S01]  /*3cd0*/  MUFU.EX2 R47, R47 ;  /* 0x0000002f002f7308 */ /* 0x000e620000000800 */
[----:B--2---:R-:W-:-:S04]  /*3ce0*/  FADD.FTZ R25, R21, R24 ;  /* 0x0000001815197221 */ /* 0x004fc80000010000 */
[----:B------:R-:W-:-:S03]  /*3cf0*/  FADD.FTZ R4, R26, R25 ;  /* 0x000000191a047221 */ /* 0x000fc60000010000 */
        /* <DEDUP_REMOVED lines=8> */
[----:B--2---:R-:W-:-:S01]  /*3d80*/  FADD.FTZ R5, R10, R5 ;  /* 0x000000050a057221 */ /* 0x004fc20000010000 */
[----:B------:R-:W-:-:S04]  /*3d90*/  F2FP.SATFINITE.E4M3.F32.PACK_AB_MERGE_C R47, R10, R47, RZ ;  /* 0x0000002f0a2f723e */ /* 0x000fc800048070ff */
[----:B------:R-:W-:Y:S02]  /*3da0*/  F2FP.SATFINITE.E4M3.F32.PACK_AB_MERGE_C R144, R26, R21, R47 ;  /* 0x000000151a90723e */ /* 0x000fe4000480702f */
[----:B------:R-:W-:Y:S01]  /*3db0*/  MUFU.EX2 R68, R68 ;  /* 0x0000004400447308 */ /* 0x000fe20000000800 */
[----:B0-----:R-:W-:-:S07]  /*3dc0*/  FADD.FTZ R7, R69, R76 ;  /* 0x0000004c45077221 */ /* 0x001fce0000010000 */
[----:B------:R-:W0:Y:S01]  /*3dd0*/  MUFU.EX2 R49, R49 ;  /* 0x0000003100317308 */ /* 0x000e220000000800 */
[----:B-1----:R-:W-:-:S07]  /*3de0*/  FADD.FTZ R4, R46, R5 ;  /* 0x000000052e047221 */ /* 0x002fce0000010000 */
[----:B------:R-:W1:Y:S08]  /*3df0*/  MUFU.EX2 R70, R70 ;  /* 0x0000004600467308 */ /* 0x000e700000000800 */
[----:B------:R-:W2:Y:S01]  /*3e00*/  MUFU.EX2 R11, R58 ;  /* 0x0000003a000b7308 */ /* 0x000ea20000000800 */
[----:B0-----:R-:W-:-:S07]  /*3e10*/  F2FP.SATFINITE.E4M3.F32.PACK_AB_MERGE_C R6, R49, R68, RZ ;  /* 0x000000443106723e */ /* 0x001fce00048070ff */
[----:B------:R-:W-:Y:S01]  /*3e20*/  MUFU.EX2 R63, R63 ;  /* 0x0000003f003f7308 */ /* 0x000fe20000000800 */
[----:B-1----:R-:W-:-:S01]  /*3e30*/  FADD.FTZ R7, R70, R7 ;  /* 0x0000000746077221 */ /* 0x002fc20000010000 */
[----:B------:R-:W-:-:S03]  /*3e40*/  F2FP.SATFINITE.E4M3.F32.PACK_AB_MERGE_C R147, R70, R69, R6 ;  /* 0x000000454693723e */ /* 0x000fc60004807006 */
[----:B------:R-:W-:-:S03]  /*3e50*/  FADD.FTZ R6, R68, R7 ;  /* 0x0000000744067221 */ /* 0x000fc60000010000 */
[----:B------:R-:W0:Y:S01]  /*3e60*/  MUFU.EX2 R74, R74 ;  /* 0x0000004a004a7308 */ /* 0x000e220000000800 */
[----:B--2---:R-:W-:-:S01]  /*3e70*/  FADD.FTZ R4, R11, R4 ;  /* 0x000000040b047221 */ /* 0x004fc20000010000 */
[----:B------:R-:W-:Y:S01]  /*3e80*/  FADD.FTZ R6, R49, R6 ;  /* 0x0000000631067221 */ /* 0x000fe20000010000 */
[C---:B0-----:R-:W-:Y:S02]  /*3e90*/  F2FP.SATFINITE.E4M3.F32.PACK_AB_MERGE_C R3, R74.reuse, R63, RZ ;  /* 0x0000003f4a03723e */ /* 0x041fe400048070ff */
[----:B------:R-:W-:Y:S02]  /*3ea0*/  FADD.FTZ R63, R63, R4 ;  /* 0x000000043f3f7221 */ /* 0x000fe40000010000 */
[----:B------:R-:W-:Y:S02]  /*3eb0*/  F2FP.SATFINITE.E4M3.F32.PACK_AB_MERGE_C R146, R11, R46, R3 ;  /* 0x0000002e0b92723e */ /* 0x000fe40004807003 */
[----:B------:R-:W-:Y:S01]  /*3ec0*/  FADD.FTZ R4, R74, R63 ;  /* 0x0000003f4a047221 */ /* 0x000fe20000010000 */
[----:B------:R-:W-:Y:S06]  /*3ed0*/  @!P1 BRA `(.L_x_169) ;  /* 0x0000002400649947 */ /* 0x000fec0003800000 */
[----:B------:R-:W-:Y:S01]  /*3ee0*/  IMAD.MOV.U32 R5, RZ, RZ, R54 ;  /* 0x000000ffff057224 */ /* 0x000fe200078e0036 */
[----:B------:R-:W-:Y:S01]  /*3ef0*/  CS2R R134, SRZ ;  /* 0x0000000000867805 */ /* 0x000fe2000001ff00 */
        /* <DEDUP_REMOVED lines=23> */
[----:B------:R-:W-:Y:S01]  /*4070*/  CS2R R88, SRZ ;  /* 0x0000000000587805 */ /* 0x000fe2000001ff00 */
[----:B------:R-:W-:Y:S01]  /*4080*/  UIADD3 UR48, UR48, -0x2, URZ ;  /* 0xfffffffe30307890 */ /* 0x000fe2000fffe03f */
[----:B------:R-:W-:Y:S01]  /*4090*/  UMOV UR20, UR37 ;  /* 0x0000002500147c82 */ /* 0x000fe20008000000 */
[----:B------:R-:W-:Y:S01]  /*40a0*/  UMOV UR21, UR38 ;  /* 0x0000002600157c82 */ /* 0x000fe20008000000 */
[----:B------:R-:W-:-:S09]  /*40b0*/  ULDC UR17, c[0x0][0x988] ;  /* 0x0002620000117ab9 */ /* 0x000fd20000000800 */
.L_x_180:
[----:B------:R-:W-:-:S04]  /*40c0*/  UISETP.NE.AND UP0, UPT, UR21, 0x1, UPT ;  /* 0x000000011500788c */ /* 0x000fc8000bf05270 */
[----:B------:R-:W-:-:S04]  /*40d0*/  USEL UR37, URZ, 0x1, UP0 ;  /* 0x000000013f257887 */ /* 0x000fc80008000000 */
[----:B------:R-:W-:Y:S01]  /*40e0*/  ULOP3.LUT UR37, UR20, UR37, URZ, 0x3c, !UPT ;  /* 0x0000002514257292 */ /* 0x000fe2000f8e3c3f */
[----:B------:R-:W-:Y:S11]  /*40f0*/  @!P0 BRA `(.L_x_170) ;  /* 0x0000000000048947 */ /* 0x000ff60003800000 */
[----:B------:R-:W-:Y:S01]  /*4100*/  BPT.TRAP 0x1 ;  /* 0x000000040000795c */ /* 0x000fe20000300000 */
.L_x_170:
        /* <DEDUP_REMOVED lines=12> */
.L_x_171:
[----:B-1----:R-:W-:Y:S05]  /*41d0*/  @P1 BRA `(.L_x_172) ;  /* 0x0000000000081947 */ /* 0x002fea0003800000 */
[----:B------:R-:W1:Y:S02]  /*41e0*/  SYNCS.PHASECHK.TRANS64.TRYWAIT P1, [UR19+0x19c30], R7 ;  /* 0x019c3007ff0075a7 */ /* 0x000e640008020153 */
[----:B-1----:R-:W-:Y:S05]  /*41f0*/  @!P1 BRA `(.L_x_173) ;  /* 0x000000a000dc9947 */ /* 0x002fea0003800000 */
.L_x_172:
        /* <DEDUP_REMOVED lines=17> */
.L_x_174:
[----:B------:R-:W-:Y:S01]  /*4310*/  ULEA UR11, UR21, UR22, 0x3 ;  /* 0x00000016150b7291 */ /* 0x000fe2000f8e183f */
[----:B01----:R-:W-:-:S05]  /*4320*/  IMAD.U32 R7, RZ, RZ, UR20 ;  /* 0x00000014ff077e24 */ /* 0x003fca000f8e00ff */
[----:B------:R-:W-:-:S04]  /*4330*/  SHF.L.U32 R7, R7, 0x1f, RZ ;  /* 0x0000001f07077819 */ /* 0x000fc800000006ff */
[----:B------:R0:W1:Y:S01]  /*4340*/  SYNCS.PHASECHK.TRANS64.TRYWAIT P1, [UR11+0x19c50], R7 ;  /* 0x019c5007ff0075a7 */ /* 0x000062000802014b */
[----:B------:R-:W-:Y:S05]  /*4350*/  @!P0 BRA `(.L_x_175) ;  /* 0x0000000000048947 */ /* 0x000fea0003800000 */
[----:B------:R-:W-:Y:S01]  /*4360*/  BPT.TRAP 0x1 ;  /* 0x000000040000795c */ /* 0x000fe20000300000 */
.L_x_175:
[----:B-1----:R-:W-:Y:S05]  /*4370*/  @P1 BRA `(.L_x_176) ;  /* 0x0000000000081947 */ /* 0x002fea0003800000 */
[----:B------:R-:W1:Y:S02]  /*4380*/  SYNCS.PHASECHK.TRANS64.TRYWAIT P1, [UR11+0x19c50], R7 ;  /* 0x019c5007ff0075a7 */ /* 0x000e64000802014b */
[----:B-1----:R-:W-:Y:S05]  /*4390*/  @!P1 BRA `(.L_x_177) ;  /* 0x000000a0008c9947 */ /* 0x002fea0003800000 */
.L_x_176:
        /* <DEDUP_REMOVED lines=27> */
.L_x_178:
        /* <DEDUP_REMOVED lines=74> */
[----:B------:R-:W-:-:S04]  /*49f0*/  UIADD3 UR19, UR19, 0x19c40, URZ ;  /* 0x00019c4013137890 */ /* 0x000fc8000fffe03f */
        /* <DEDUP_REMOVED lines=332> */
.L_x_179:
        /* <DEDUP_REMOVED lines=91> */
.L_x_169:
[----:B------:R-:W-:Y:S06]  /*6470*/  BAR.ARV 0x8, 0x200 ;  /* 0x0208000000007b1d */ /* 0x000fec0000002000 */
[----:B------:R-:W-:Y:S05]  /*6480*/  @!P0 BRA `(.L_x_181) ;  /* 0x0000000000048947 */ /* 0x000fea0003800000 */
[----:B------:R-:W-:Y:S01]  /*6490*/  BPT.TRAP 0x1 ;  /* 0x000000040000795c */ /* 0x000fe20000300000 */
.L_x_181:
        /* <DEDUP_REMOVED lines=9> */
.L_x_182:
[----:B-1----:R-:W-:Y:S05]  /*6530*/  @P1 BRA `(.L_x_183) ;  /* 0x0000000000081947 */ /* 0x002fea0003800000 */
[----:B------:R-:W1:Y:S02]  /*6540*/  SYNCS.PHASECHK.TRANS64.TRYWAIT P1, [UR14+0x19c50], R0 ;  /* 0x019c5000ff0075a7 */ /* 0x000e64000802014e */
[----:B-1----:R-:W-:Y:S05]  /*6550*/  @!P1 BRA `(.L_x_184) ;  /* 0x0000008000349947 */ /* 0x002fea0003800000 */
.L_x_183:
        /* <DEDUP_REMOVED lines=9> */
[----:B------:R-:W-:-:S04]  /*65f0*/  PLOP3.LUT P1, PT, PT, PT, UP0, 0x80, 0x0 ;  /* 0x000000000000781c */ /* 0x000fc80003f2f008 */
[----:B------:R-:W-:Y:S01]  /*6600*/  @UP0 ULDC.64 UR10, c[0x0][0x9c8] ;  /* 0x00027200000a0ab9 */ /* 0x000fe20000000a00 */
[----:B------:R-:W-:Y:S02]  /*6610*/  @UP0 USHF.R.S32.HI UR18, URZ, 0x1f, UR40 ;  /* 0x0000001f3f120899 */ /* 0x000fe40008011428 */
[----:B------:R-:W-:Y:S02]  /*6620*/  @UP0 UIMAD UR6, UR43, UR10, URZ ;  /* 0x0000000a2b0602a4 */ /* 0x000fe4000f8e023f */
[----:B------:R-:W-:Y:S02]  /*6630*/  @UP0 UIMAD.WIDE.U32 UR8, UR42, UR10, URZ ;  /* 0x0000000a2a0802a5 */ /* 0x000fe4000f8e003f */
[----:B------:R-:W-:Y:S02]  /*6640*/  @UP0 UIMAD UR7, UR42, UR11, UR6 ;  /* 0x0000000b2a0702a4 */ /* 0x000fe4000f8e0206 */
[----:B------:R-:W-:Y:S02]  /*6650*/  UIMAD UR6, UR38, 0x300, UR16 ;  /* 0x00000300260678a4 */ /* 0x000fe4000f8e0210 */
[----:B------:R-:W-:Y:S01]  /*6660*/  @UP0 UIADD3 UR9, UR9, UR7, URZ ;  /* 0x0000000709090290 */ /* 0x000fe2000fffe03f */
[----:B------:R-:W-:-:S02]  /*6670*/  @UP0 ULDC.64 UR12, c[0x0][0x9d0] ;  /* 0x00027400000c0ab9 */ /* 0x000fc40000000a00 */
[----:B------:R-:W-:Y:S01]  /*6680*/  UMOV UR7, 0x40000040 ;  /* 0x4000004000077882 */ /* 0x000fe20000000000 */
[----:B------:R-:W-:Y:S02]  /*6690*/  @UP0 UIMAD UR10, UR18, UR12, URZ ;  /* 0x0000000c120a02a4 */ /* 0x000fe4000f8e023f */
[----:B------:R-:W-:Y:S01]  /*66a0*/  @UP0 UIMAD.WIDE.U32 UR8, UR40, UR12, UR8 ;  /* 0x0000000c280802a5 */ /* 0x000fe2000f8e0008 */
[----:B------:R-:W-:Y:S01]  /*66b0*/  QGMMA.64x96x32.F32.E4M3.E4M3 R88, R148, gdesc[UR4], R88, gsb0 ;  /* 0x0160000494587df3 */ /* 0x000fe20008000858 */
        /* <DEDUP_REMOVED lines=8> */
[----:B------:R-:W-:-:S06]  /*6740*/  UMOV UR11, 0x40000040 ;  /* 0x40000040000b7882 */ /* 0x000fcc0000000000 */
[----:B------:R-:W-:Y:S01]  /*6750*/  UMOV UR10, UR4 ;  /* 0x00000004000a7c82 */ /* 0x000fe20008000000 */
[----:B------:R-:W-:Y:S02]  /*6760*/  WARPGROUP.DEPBAR.LE gsb0, 0x0 ;  /* 0x00008000000079c5 */ /* 0x000fe40000010000 */
[----:B------:R-:W-:-:S06]  /*6770*/  WARPGROUP.ARRIVE ;  /* 0x00000000000079c5 */ /* 0x000fcc0000000000 */
[----:B------:R-:W-:Y:S01]  /*6780*/  QGMMA.64x96x32.F32.E4M3.E4M3 R88, R136, gdesc[UR8], R88, gsb0 ;  /* 0x0160000888587df3 */ /* 0x000fe20008000858 */
[----:B------:R-:W-:Y:S01]  /*6790*/  UIADD3 UR4, UR6, 0x4, URZ ;  /* 0x0000000406047890 */ /* 0x000fe2000fffe03f */
[----:B------:R-:W-:-:S06]  /*67a0*/  UMOV UR11, 0x40000040 ;  /* 0x40000040000b7882 */ /* 0x000fcc0000000000 */
[----:B------:R-:W-:Y:S01]  /*67b0*/  UMOV UR10, UR4 ;  /* 0x00000004000a7c82 */ /* 0x000fe20008000000 */
[----:B-1----:R-:W1:Y:S01]  /*67c0*/  SHFL.BFLY PT, R3, R4, 0x2, 0x1f ;  /* 0x0c401f0004037f89 */ /* 0x002e6200000e0000 */
[----:B------:R-:W-:-:S03]  /*67d0*/  UIADD3 UR6, UR6, 0x6, URZ ;  /* 0x0000000606067890 */ /* 0x000fc6000fffe03f */
[----:B------:R-:W4:Y:S01]  /*67e0*/  SHFL.BFLY PT, R7, R6, 0x2, 0x1f ;  /* 0x0c401f0006077f89 */ /* 0x000f2200000e0000 */
[----:B------:R-:W-:Y:S01]  /*67f0*/  UMOV UR7, 0x40000040 ;  /* 0x4000004000077882 */ /* 0x000fe20000000000 */
[----:B------:R-:W-:Y:S02]  /*6800*/  WARPGROUP.DEPBAR.LE gsb0, 0x0 ;  /* 0x00008000000079c5 */ /* 0x000fe40000010000 */
[----:B------:R-:W-:-:S06]  /*6810*/  WARPGROUP.ARRIVE ;  /* 0x00000000000079c5 */ /* 0x000fcc0000000000 */
[----:B------:R-:W-:Y:S01]  /*6820*/  QGMMA.64x96x32.F32.E4M3.E4M3 R88, R140, gdesc[UR8], R88, gsb0 ;  /* 0x016000088c587df3 */ /* 0x000fe20008000858 */
        /* <DEDUP_REMOVED lines=11> */
[----:B------:R-:W-:-:S05]  /*68e0*/  FSETP.NE.FTZ.AND P3, PT, R13, RZ, PT ;  /* 0x000000ff0d00720b */ /* 0x000fca0003f75000 */
[----:B------:R-:W-:Y:S01]  /*68f0*/  @P1 MUFU.RCP R4, R10 ;  /* 0x0000000a00041308 */ /* 0x000fe20000001000 */
[----:B------:R-:W-:Y:S02]  /*6900*/  WARPGROUP.DEPBAR.LE gsb0, 0x0 ;  /* 0x00008000000079c5 */ /* 0x000fe40000010000 */
[----:B------:R-:W-:-:S06]  /*6910*/  WARPGROUP.ARRIVE ;  /* 0x00000000000079c5 */ /* 0x000fcc0000000000 */
[----:B------:R-:W-:Y:S01]  /*6920*/  QGMMA.64x96x32.F32.E4M3.E4M3 R88, R144, gdesc[UR4], R88, gsb0 ;  /* 0x0160000490587df3 */ /* 0x000fe20008000858 */
[----:B------:R-:W-:Y:S01]  /*6930*/  FSETP.NE.FTZ.AND P1, PT, R11, RZ, PT ;  /* 0x000000ff0b00720b */ /* 0x000fe20003f35000 */
[----:B------:R-:W-:Y:S01]  /*6940*/  IMAD.MOV.U32 R8, RZ, RZ, RZ ;  /* 0x000000ffff087224 */ /* 0x000fe200078e00ff */
[----:B------:R-:W0:Y:S08]  /*6950*/  @P3 MUFU.LG2 R9, R13 ;  /* 0x0000000d00093308 */ /* 0x000e300000000c00 */
[----:B------:R-:W1:Y:S08]  /*6960*/  @P2 MUFU.LG2 R6, R12 ;  /* 0x0000000c00062308 */ /* 0x000e700000000c00 */
[----:B------:R-:W2:Y:S01]  /*6970*/  @P1 MUFU.RCP R8, R11 ;  /* 0x0000000b00081308 */ /* 0x000ea20000001000 */
[----:B------:R-:W-:-:S02]  /*6980*/  IMAD.U32 R14, RZ, RZ, UR17 ;  /* 0x00000011ff0e7e24 */ /* 0x000fc4000f8e00ff */
[----:B------:R-:W-:Y:S02]  /*6990*/  IMAD.U32 R7, RZ, RZ, UR17 ;  /* 0x00000011ff077e24 */ /* 0x000fe4000f8e00ff */
[----:B0-----:R-:W-:Y:S01]  /*69a0*/  @P3 FMUL.FTZ R9, R9, 0.69314718246459960938 ;  /* 0x3f31721809093820 */ /* 0x001fe20000410000 */
[----:B------:R-:W-:Y:S01]  /*69b0*/  @P3 FMUL.FTZ R10, R14, 0.69314718246459960938 ;  /* 0x3f3172180e0a3820 */ /* 0x000fe20000410000 */
[----:B------:R-:W-:Y:S01]  /*69c0*/  @P2 FMUL.FTZ R7, R7, 0.69314718246459960938 ;  /* 0x3f31721807072820 */ /* 0x000fe20000410000 */
[----:B-1----:R-:W-:Y:S01]  /*69d0*/  @P2 FMUL.FTZ R6, R6, 0.69314718246459960938 ;  /* 0x3f31721806062820 */ /* 0x002fe20000410000 */
[----:B------:R-:W-:Y:S01]  /*69e0*/  IMAD.MOV.U32 R3, RZ, RZ, -0x800000 ;  /* 0xff800000ff037424 */ /* 0x000fe200078e00ff */
[----:B------:R-:W-:Y:S01]  /*69f0*/  MOV R0, 0xff800000 ;  /* 0xff80000000007802 */ /* 0x000fe20000000f00 */
[----:B------:R-:W-:-:S01]  /*6a00*/  @P3 FFMA.FTZ R3, R10, R54, R9 ;  /* 0x000000360a033223 */ /* 0x000fc20000010009 */
[----:B------:R-:W-:Y:S01]  /*6a10*/  @P2 FFMA.FTZ R0, R7, R62, R6 ;  /* 0x0000003e07002223 */ /* 0x000fe20000010006 */
[-C--:B---3--:R-:W-:Y:S01]  /*6a20*/  FMUL.FTZ R9, R4, R5.reuse ;  /* 0x0000000504097220 */ /* 0x088fe20000410000 */
[----:B--2---:R-:W-:Y:S01]  /*6a30*/  FMUL.FTZ R8, R8, R5 ;  /* 0x0000000508087220 */ /* 0x004fe20000410000 */
[----:B------:R-:W-:-:S02]  /*6a40*/  WARPGROUP.DEPBAR.LE gsb0, 0x0 ;  /* 0x00008000000079c5 */ /* 0x000fc40000010000 */
[----:B------:R-:W-:Y:S05]  /*6a50*/  @!P0 BRA `(.L_x_185) ;  /* 0x0000000000048947 */ /* 0x000fea0003800000 */
[----:B------:R-:W-:Y:S01]  /*6a60*/  BPT.TRAP 0x1 ;  /* 0x000000040000795c */ /* 0x000fe20000300000 */
.L_x_185:
[----:B------:R-:W-:Y:S01]  /*6a70*/  UIADD3 UR4, UR14, 0x19c60, URZ ;  /* 0x00019c600e047890 */ /* 0x000fe2000fffe03f */
[-C--:B------:R-:W-:Y:S01]  /*6a80*/  FMUL.FTZ R64, R88, R9.reuse ;  /* 0x0000000958407220 */ /* 0x080fe20000410000 */
[----:B------:R-:W-:Y:S01]  /*6a90*/  UIADD3 UR38, UR38, 0x1, URZ ;  /* 0x0000000126267890 */ /* 0x000fe2000fffe03f */
[-C--:B------:R-:W-:Y:S01]  /*6aa0*/  FMUL.FTZ R60, R89, R9.reuse ;  /* 0x00000009593c7220 */ /* 0x080fe20000410000 */
[----:B------:R-:W-:Y:S01]  /*6ab0*/  UPRMT UR4, UR15, 0x654, UR4 ;  /* 0x000006540f047896 */ /* 0x000fe20008000004 */
[-C--:B------:R-:W-:Y:S01]  /*6ac0*/  FMUL.FTZ R61, R92, R9.reuse ;  /* 0x000000095c3d7220 */ /* 0x080fe20000410000 */
[----:B------:R-:W-:Y:S01]  /*6ad0*/  UISETP.NE.AND UP0, UPT, UR38, 0x2, UPT ;  /* 0x000000022600788c */ /* 0x000fe2000bf05270 */
[-C--:B------:R-:W-:Y:S01]  /*6ae0*/  FMUL.FTZ R57, R93, R9.reuse ;  /* 0x000000095d397220 */ /* 0x080fe20000410000 */
[-C--:B------:R-:W-:Y:S01]  /*6af0*/  FMUL.FTZ R56, R96, R9.reuse ;  /* 0x0000000960387220 */ /* 0x080fe20000410000 */
[-C--:B------:R-:W-:Y:S01]  /*6b00*/  FMUL.FTZ R4, R97, R9.reuse ;  /* 0x0000000961047220 */ /* 0x080fe20000410000 */
[-C--:B------:R-:W-:Y:S01]  /*6b10*/  FMUL.FTZ R53, R100, R9.reuse ;  /* 0x0000000964357220 */ /* 0x080fe20000410000 */
[-C--:B------:R-:W-:Y:S01]  /*6b20*/  FMUL.FTZ R51, R101, R9.reuse ;  /* 0x0000000965337220 */ /* 0x080fe20000410000 */
[-C--:B------:R-:W-:Y:S01]  /*6b30*/  FMUL.FTZ R50, R104, R9.reuse ;  /* 0x0000000968327220 */ /* 0x080fe20000410000 */
[----:B------:R-:W-:Y:S01]  /*6b40*/  SYNCS.ARRIVE.TRANS64.RED.A1T0 RZ, [UR4], RZ ;  /* 0x000000ffffff79a7 */ /* 0x000fe20008100404 */
        /* <DEDUP_REMOVED lines=14> */
[----:B------:R-:W-:Y:S01]  /*6c30*/  USEL UR4, URZ, 0x1, UP0 ;  /* 0x000000013f047887 */ /* 0x000fe20008000000 */
        /* <DEDUP_REMOVED lines=20> */
[----:B------:R-:W-:Y:S01]  /*6d80*/  PLOP3.LUT P0, PT, PT, PT, PT, 0x8, 0x0 ;  /* 0x000000000000781c */ /* 0x000fe20003f0e170 */
[-C--:B------:R-:W-:Y:S01]  /*6d90*/  FMUL.FTZ R15, R127, R8.reuse ;  /* 0x000000087f0f7220 */ /* 0x080fe20000410000 */
[-C--:B------:R-:W-:Y:S01]  /*6da0*/  FMUL.FTZ R14, R130, R8.reuse ;  /* 0x00000008820e7220 */ /* 0x080fe20000410000 */
[-C--:B------:R-:W-:Y:S01]  /*6db0*/  FMUL.FTZ R10, R131, R8.reuse ;  /* 0x00000008830a7220 */ /* 0x080fe20000410000 */
[-C--:B------:R-:W-:Y:S01]  /*6dc0*/  FMUL.FTZ R11, R134, R8.reuse ;  /* 0x00000008860b7220 */ /* 0x080fe20000410000 */
[----:B------:R-:W-:Y:S01]  /*6dd0*/  FMUL.FTZ R135, R135, R8 ;  /* 0x0000000887877220 */ /* 0x000fe20000410000 */
[----:B------:R-:W-:-:S02]  /*6de0*/  UIADD3 UR36, UR36, 0x1, URZ ;  /* 0x0000000124247890 */ /* 0x000fc4000fffe03f */
[----:B------:R-:W-:Y:S02]  /*6df0*/  USEL UR38, UR38, URZ, UP0 ;  /* 0x0000003f26267287 */ /* 0x000fe40008000000 */
[----:B------:R-:W-:-:S12]  /*6e00*/  ULOP3.LUT UR37, UR37, UR4, URZ, 0x3c, !UPT ;  /* 0x0000000425257292 */ /* 0x000fd8000f8e3c3f */
.L_x_161:
[----:B------:R-:W0:Y:S01]  /*6e10*/  S2R R7, SR_CgaCtaId ;  /* 0x0000000000077919 */ /* 0x000e220000008800 */
[----:B------:R-:W-:Y:S01]  /*6e20*/  MOV R8, 0x400 ;  /* 0x0000040000087802 */ /* 0x000fe20000000f00 */
[----:B------:R-:W-:Y:S01]  /*6e30*/  BSSY B0, `(.L_x_186) ;  /* 0x0000212000007945 */ /* 0x000fe20003800000 */
[----:B------:R-:W-:Y:S02]  /*6e40*/  BAR.SYNC.DEFER_BLOCKING 0x5, 0x200 ;  /* 0x0148000000007b1d */ /* 0x000fe40000010000 */
[----:B0-----:R-:W-:-:S05]  /*6e50*/  LEA R8, R7, R8, 0x18 ;  /* 0x0000000807087211 */ /* 0x001fca00078ec0ff */
[----:B------:R-:W0:Y:S02]  /*6e60*/  LDS.128 R44, [R8+0x19cd0] ;  /* 0x019cd000082c7984 */ /* 0x000e240000000c00 */
[----:B0-----:R-:W-:Y:S02]  /*6e70*/  R2UR UR5, R45 ;  /* 0x000000002d0572ca */ /* 0x001fe400000e0000 */
[----:B------:R-:W-:Y:S01]  /*6e80*/  R2UR UR40, R46 ;  /* 0x000000002e2872ca */ /* 0x000fe200000e0000 */
[----:B------:R-:W-:Y:S06]  /*6e90*/  BAR.ARV 0x4, 0x200 ;  /* 0x0108000000007b1d */ /* 0x000fec0000002000 */
[----:B------:R-:W-:Y:S08]  /*6ea0*/  @P0 BRA `(.L_x_187) ;  /* 0x0000001400a00947 */ /* 0x000ff00003800000 */
[----:B------:R-:W0:Y:S01]  /*6eb0*/  S2R R63, SR_TID.X ;  /* 0x00000000003f7919 */ /* 0x000e220000002100 */
[----:B------:R-:W-:Y:S01]  /*6ec0*/  ULDC.64 UR6, c[0x4][0x38] ;  /* 0x01000e0000067ab9 */ /* 0x000fe20000000a00 */
[----:B0-----:R-:W-:-:S05]  /*6ed0*/  IMAD.SHL.U32 R6, R63, 0x4, RZ ;  /* 0x000000043f067824 */ /* 0x001fca00078e00ff */
[----:B------:R-:W-:-:S04]  /*6ee0*/  LOP3.LUT R6, R6, 0xc, RZ, 0xc0, !PT ;  /* 0x0000000c06067812 */ /* 0x000fc800078ec0ff */
[----:B------:R-:W-:-:S05]  /*6ef0*/  IADD3 R6, P0, R6, UR6, RZ ;  /* 0x0000000606067c10 */ /* 0x000fca000ff1e0ff */
[----:B------:R-:W-:Y:S01]  /*6f00*/  IMAD.X R7, RZ, RZ, UR7, P0 ;  /* 0x00000007ff077e24 */ /* 0x000fe200080e06ff */
[----:B------:R-:W-:Y:S01]  /*6f10*/  F2FP.BF16.F32.PACK_AB R25, R25, R28 ;  /* 0x0000001c1919723e */ /* 0x000fe200000010ff */
[----:B------:R-:W-:-:S03]  /*6f20*/  ULDC.64 UR6, c[0x0][0xc00] ;  /* 0x0003000000067ab9 */ /* 0x000fc60000000a00 */
[----:B------:R0:W2:Y:S01]  /*6f30*/  LDG.E.CONSTANT R6, desc[UR50][R6.64] ;  /* 0x0000003206067981 */ /* 0x0000a2000c1e9900 */
[----:B------:R-:W-:Y:S01]  /*6f40*/  LOP3.LUT P0, R28, R63, 0x3, RZ, 0xc0, !PT ;  /* 0x000000033f1c7812 */ /* 0x000fe2000780c0ff */
[----:B------:R-:W-:Y:S01]  /*6f50*/  UISETP.NE.U32.AND UP0, UPT, UR6, URZ, UPT ;  /* 0x0000003f0600728c */ /* 0x000fe2000bf05070 */
[----:B------:R-:W-:Y:S01]  /*6f60*/  F2FP.BF16.F32.PACK_AB R5, R5, R54 ;  /* 0x000000360505723e */ /* 0x000fe200000010ff */
[----:B------:R-:W-:Y:S01]  /*6f70*/  USHF.L.U32 UR8, UR42, 0x2, URZ ;  /* 0x000000022a087899 */ /* 0x000fe2000800063f */
[----:B------:R-:W-:Y:S01]  /*6f80*/  F2FP.BF16.F32.PACK_AB R52, R49, R52 ;  /* 0x000000343134723e */ /* 0x000fe200000010ff */
[----:B------:R-:W-:Y:S01]  /*6f90*/  UISETP.NE.AND.EX UP0, UPT, UR7, URZ, UPT, UP0 ;  /* 0x0000003f0700728c */ /* 0x000fe2000bf05300 */
[----:B------:R-:W-:Y:S01]  /*6fa0*/  ISETP.EQ.OR P0, PT, R28, 0x3, !P0 ;  /* 0x000000031c00780c */ /* 0x000fe20004702670 */
[----:B------:R-:W-:Y:S01]  /*6fb0*/  USHF.L.U64.HI UR9, UR42, 0x2, UR43 ;  /* 0x000000022a097899 */ /* 0x000fe2000801022b */
[----:B------:R-:W-:Y:S01]  /*6fc0*/  F2FP.BF16.F32.PACK_AB R53, R53, R56 ;  /* 0x000000383535723e */ /* 0x000fe200000010ff */
[----:B0-----:R-:W0:Y:S01]  /*6fd0*/  S2R R7, SR_SWINHI ;  /* 0x0000000000077919 */ /* 0x001e220000002f00 */
[----:B------:R-:W-:Y:S01]  /*6fe0*/  F2FP.BF16.F32.PACK_AB R4, R51, R4 ;  /* 0x000000043304723e */ /* 0x000fe200000010ff */
[----:B------:R-:W-:Y:S01]  /*6ff0*/  UIADD3 UR4, UP1, UR8, UR6, URZ ;  /* 0x0000000608047290 */ /* 0x000fe2000ff3e03f */
[----:B------:R-:W-:-:S02]  /*7000*/  F2FP.BF16.F32.PACK_AB R32, R29, R32 ;  /* 0x000000201d20723e */ /* 0x000fc400000010ff */
[----:B------:R-:W-:Y:S01]  /*7010*/  SEL R45, R5, R52, P0 ;  /* 0x00000034052d7207 */ /* 0x000fe20000000000 */
[----:B------:R-:W-:Y:S01]  /*7020*/  UIADD3.X UR6, UR9, UR7, URZ, UP1, !UPT ;  /* 0x0000000709067290 */ /* 0x000fe20008ffe43f */
[----:B------:R-:W-:Y:S02]  /*7030*/  SEL R29, R53, R4, P0 ;  /* 0x00000004351d7207 */ /* 0x000fe40000000000 */
[----:B------:R-:W-:Y:S02]  /*7040*/  SEL R28, R4, R53, P0 ;  /* 0x00000035041c7207 */ /* 0x000fe40000000000 */
[----:B------:R-:W-:Y:S02]  /*7050*/  SEL R52, R52, R5, P0 ;  /* 0x0000000534347207 */ /* 0x000fe40000000000 */
[----:B------:R-:W-:Y:S02]  /*7060*/  F2FP.BF16.F32.PACK_AB R14, R11, R14 ;  /* 0x0000000e0b0e723e */ /* 0x000fe400000010ff */
[----:B------:R-:W-:-:S02]  /*7070*/  F2FP.BF16.F32.PACK_AB R135, R135, R10 ;  /* 0x0000000a8787723e */ /* 0x000fc400000010ff */
[----:B------:R-:W-:Y:S02]  /*7080*/  F2FP.BF16.F32.PACK_AB R41, R41, R48 ;  /* 0x000000302929723e */ /* 0x000fe400000010ff */
[----:B------:R-:W-:Y:S02]  /*7090*/  F2FP.BF16.F32.PACK_AB R13, R13, R20 ;  /* 0x000000140d0d723e */ /* 0x000fe400000010ff */
[----:B------:R-:W-:Y:S02]  /*70a0*/  F2FP.BF16.F32.PACK_AB R12, R9, R12 ;  /* 0x0000000c090c723e */ /* 0x000fe400000010ff */
[----:B------:R-:W-:Y:S02]  /*70b0*/  SEL R51, R14, R135, P0 ;  /* 0x000000870e337207 */ /* 0x000fe40000000000 */
[----:B------:R-:W-:Y:S02]  /*70c0*/  SEL R48, R135, R14, P0 ;  /* 0x0000000e87307207 */ /* 0x000fe40000000000 */
[----:B------:R-:W-:-:S02]  /*70d0*/  F2FP.BF16.F32.PACK_AB R42, R39, R42 ;  /* 0x0000002a272a723e */ /* 0x000fc400000010ff */
[----:B------:R-:W-:Y:S02]  /*70e0*/  F2FP.BF16.F32.PACK_AB R33, R33, R36 ;  /* 0x000000242121723e */ /* 0x000fe400000010ff */
[----:B------:R-:W-:Y:S02]  /*70f0*/  SEL R39, R13, R12, P0 ;  /* 0x0000000c0d277207 */ /* 0x000fe40000000000 */
[----:B------:R-:W-:Y:S02]  /*7100*/  MOV R4, R8 ;  /* 0x0000000800047202 */ /* 0x000fe40000000f00 */
[----:B0-----:R-:W-:Y:S02]  /*7110*/  MOV R5, R7 ;  /* 0x0000000700057202 */ /* 0x001fe40000000f00 */
[----:B------:R-:W-:Y:S02]  /*7120*/  SEL R36, R12, R13, P0 ;  /* 0x0000000d0c247207 */ /* 0x000fe40000000000 */
[----:B------:R-:W-:Y:S01]  /*7130*/  F2FP.BF16.F32.PACK_AB R60, R57, R60 ;  /* 0x0000003c393c723e */ /* 0x000fe200000010ff */
[----:B------:R-:W-:Y:S01]  /*7140*/  IMAD.WIDE R10, R155, 0x2, R4 ;  /* 0x000000029b0a7825 */ /* 0x000fe200078e0204 */
[----:B------:R-:W-:-:S02]  /*7150*/  F2FP.BF16.F32.PACK_AB R58, R55, R58 ;  /* 0x0000003a373a723e */ /* 0x000fc400000010ff */
[----:B------:R-:W-:Y:S02]  /*7160*/  F2FP.BF16.F32.PACK_AB R35, R35, R38 ;  /* 0x000000262323723e */ /* 0x000fe400000010ff */
[C---:B------:R-:W-:Y:S02]  /*7170*/  LOP3.LUT R7, R10.reuse, 0x180, RZ, 0xc0, !PT ;  /* 0x000001800a077812 */ /* 0x040fe400078ec0ff */
[----:B------:R-:W-:Y:S02]  /*7180*/  IADD3 R14, P5, R10, 0x20, RZ ;  /* 0x000000200a0e7810 */ /* 0x000fe40007fbe0ff */
[----:B------:R-:W-:Y:S02]  /*7190*/  SHF.R.U64 R7, R7, 0x3, RZ ;  /* 0x0000000307077819 */ /* 0x000fe400000012ff */
[----:B------:R-:W-:Y:S02]  /*71a0*/  LOP3.LUT R12, R14, 0x180, RZ, 0xc0, !PT ;  /* 0x000001800e0c7812 */ /* 0x000fe400078ec0ff */
[----:B------:R-:W-:-:S02]  /*71b0*/  F2FP.BF16.F32.PACK_AB R34, R31, R34 ;  /* 0x000000221f22723e */ /* 0x000fc400000010ff */
[C---:B------:R-:W-:Y:S02]  /*71c0*/  IADD3 R20, P4, R10.reuse, 0x3000, RZ ;  /* 0x000030000a147810 */ /* 0x040fe40007f9e0ff */
[C---:B------:R-:W-:Y:S02]  /*71d0*/  IADD3 R53, P3, R10.reuse, 0x3020, RZ ;  /* 0x000030200a357810 */ /* 0x040fe40007f7e0ff */
[C---:B------:R-:W-:Y:S02]  /*71e0*/  IADD3 R55, P2, R10.reuse, 0x6000, RZ ;  /* 0x000060000a377810 */ /* 0x040fe40007f5e0ff */
[----:B------:R-:W-:Y:S02]  /*71f0*/  IADD3 R57, P1, R10, 0x6020, RZ ;  /* 0x000060200a397810 */ /* 0x000fe40007f3e0ff */
[----:B------:R-:W-:Y:S02]  /*7200*/  F2FP.BF16.F32.PACK_AB R27, R27, R30 ;  /* 0x0000001e1b1b723e */ /* 0x000fe400000010ff */
[----:B------:R-:W-:Y:S01]  /*7210*/  F2FP.BF16.F32.PACK_AB R26, R21, R26 ;  /* 0x0000001a151a723e */ /* 0x000fe200000010ff */
[--C-:B------:R-:W-:Y:S01]  /*7220*/  IMAD.X R21, RZ, RZ, R11.reuse, P3 ;  /* 0x000000ffff157224 */ /* 0x100fe200018e060b */
[----:B------:R-:W-:Y:S01]  /*7230*/  LOP3.LUT R10, R7, R10, RZ, 0x3c, !PT ;  /* 0x0000000a070a7212 */ /* 0x000fe200078e3cff */
[----:B------:R-:W-:Y:S01]  /*7240*/  IMAD.X R13, RZ, RZ, R11, P1 ;  /* 0x000000ffff0d7224 */ /* 0x000fe200008e060b */
[----:B------:R-:W-:-:S02]  /*7250*/  F2FP.BF16.F32.PACK_AB R40, R37, R40 ;  /* 0x000000282528723e */ /* 0x000fc400000010ff */
[----:B------:R-:W-:Y:S02]  /*7260*/  SHF.R.U64 R7, R12, 0x3, RZ ;  /* 0x000000030c077819 */ /* 0x000fe400000012ff */
[----:B------:R-:W-:Y:S02]  /*7270*/  SEL R37, R35, R34, P0 ;  /* 0x0000002223257207 */ /* 0x000fe40000000000 */
[----:B------:R-:W-:Y:S02]  /*7280*/  SEL R34, R34, R35, P0 ;  /* 0x0000002322227207 */ /* 0x000fe40000000000 */
[----:B------:R-:W-:Y:S02]  /*7290*/  SEL R35, R27, R26, P0 ;  /* 0x0000001a1b237207 */ /* 0x000fe40000000000 */
[----:B------:R-:W-:Y:S01]  /*72a0*/  SEL R30, R26, R27, P0 ;  /* 0x0000001b1a1e7207 */ /* 0x000fe20000000000 */
[----:B------:R-:W-:Y:S01]  /*72b0*/  IMAD.X R27, RZ, RZ, R11, P5 ;  /* 0x000000ffff1b7224 */ /* 0x000fe200028e060b */
[----:B------:R-:W-:-:S02]  /*72c0*/  LOP3.LUT R26, R7, R14, RZ, 0x3c, !PT ;  /* 0x0000000e071a7212 */ /* 0x000fc400078e3cff */
[----:B------:R-:W-:Y:S02]  /*72d0*/  LOP3.LUT R7, R20, 0x180, RZ, 0xc0, !PT ;  /* 0x0000018014077812 */ /* 0x000fe400078ec0ff */
[----:B------:R-:W-:Y:S02]  /*72e0*/  F2FP.BF16.F32.PACK_AB R43, R43, R50 ;  /* 0x000000322b2b723e */ /* 0x000fe400000010ff */
[----:B------:R-:W-:Y:S02]  /*72f0*/  LOP3.LUT R12, R53, 0x180, RZ, 0xc0, !PT ;  /* 0x00000180350c7812 */ /* 0x000fe400078ec0ff */
[----:B------:R-:W-:Y:S02]  /*7300*/  F2FP.BF16.F32.PACK_AB R61, R61, R64 ;  /* 0x000000403d3d723e */ /* 0x000fe400000010ff */
[----:B------:R-:W-:Y:S02]  /*7310*/  F2FP.BF16.F32.PACK_AB R59, R59, R62 ;  /* 0x0000003e3b3b723e */ /* 0x000fe400000010ff */
[----:B------:R-:W-:Y:S01]  /*7320*/  F2FP.BF16.F32.PACK_AB R24, R15, R24 ;  /* 0x000000180f18723e */ /* 0x000fe200000010ff */
[----:B------:R-:W-:Y:S01]  /*7330*/  IMAD.X R15, RZ, RZ, R11, P2 ;  /* 0x000000ffff0f7224 */ /* 0x000fe200010e060b */
[----:B------:R-:W-:-:S02]  /*7340*/  SEL R49, R41, R40, P0 ;  /* 0x0000002829317207 */ /* 0x000fc40000000000 */
[----:B------:R-:W-:Y:S02]  /*7350*/  SEL R40, R40, R41, P0 ;  /* 0x0000002928287207 */ /* 0x000fe40000000000 */
[----:B------:R-:W-:Y:S02]  /*7360*/  SHF.R.U64 R7, R7, 0x3, RZ ;  /* 0x0000000307077819 */ /* 0x000fe400000012ff */
[----:B------:R-:W-:Y:S02]  /*7370*/  SEL R31, R43, R42, P0 ;  /* 0x0000002a2b1f7207 */ /* 0x000fe40000000000 */
[----:B------:R-:W-:Y:S02]  /*7380*/  SEL R41, R33, R32, P0 ;  /* 0x0000002021297207 */ /* 0x000fe40000000000 */
[----:B------:R-:W-:Y:S02]  /*7390*/  LOP3.LUT R38, R57, 0x180, RZ, 0xc0, !PT ;  /* 0x0000018039267812 */ /* 0x000fe400078ec0ff */
[----:B------:R-:W-:-:S02]  /*73a0*/  SEL R42, R42, R43, P0 ;  /* 0x0000002b2a2a7207 */ /* 0x000fc40000000000 */
[----:B------:R-:W-:Y:S02]  /*73b0*/  SEL R32, R32, R33, P0 ;  /* 0x0000002120207207 */ /* 0x000fe40000000000 */
[----:B------:R-:W-:Y:S02]  /*73c0*/  SHF.R.U64 R12, R12, 0x3, RZ ;  /* 0x000000030c0c7819 */ /* 0x000fe400000012ff */
[----:B------:R-:W-:Y:S02]  /*73d0*/  SEL R9, R61, R60, P0 ;  /* 0x0000003c3d097207 */ /* 0x000fe40000000000 */
[----:B------:R-:W-:Y:S02]  /*73e0*/  SEL R43, R59, R58, P0 ;  /* 0x0000003a3b2b7207 */ /* 0x000fe40000000000 */
[----:B------:R-:W-:Y:S02]  /*73f0*/  SEL R33, R25, R24, P0 ;  /* 0x0000001819217207 */ /* 0x000fe40000000000 */
[----:B------:R-:W-:Y:S01]  /*7400*/  SEL R46, R24, R25, P0 ;  /* 0x00000019182e7207 */ /* 0x000fe20000000000 */
[----:B------:R-:W-:Y:S01]  /*7410*/  IMAD.X R25, RZ, RZ, R11, P4 ;  /* 0x000000ffff197224 */ /* 0x000fe200020e060b */
[----:B------:R-:W-:-:S02]  /*7420*/  SEL R60, R60, R61, P0 ;  /* 0x0000003d3c3c7207 */ /* 0x000fc40000000000 */
[----:B------:R-:W-:Y:S02]  /*7430*/  SEL R58, R58, R59, P0 ;  /* 0x0000003b3a3a7207 */ /* 0x000fe40000000000 */
[----:B------:R-:W-:Y:S02]  /*7440*/  LOP3.LUT R24, R7, R20, RZ, 0x3c, !PT ;  /* 0x0000001407187212 */ /* 0x000fe400078e3cff */
[----:B------:R-:W-:Y:S02]  /*7450*/  SHF.R.U64 R38, R38, 0x3, RZ ;  /* 0x0000000326267819 */ /* 0x000fe400000012ff */
[----:B------:R-:W-:Y:S02]  /*7460*/  LOP3.LUT R20, R12, R53, RZ, 0x3c, !PT ;  /* 0x000000350c147212 */ /* 0x000fe400078e3cff */
[----:B------:R-:W-:Y:S02]  /*7470*/  LOP3.LUT R12, R38, R57, RZ, 0x3c, !PT ;  /* 0x00000039260c7212 */ /* 0x000fe400078e3cff */
[----:B------:R-:W-:-:S02]  /*7480*/  MOV R53, R20 ;  /* 0x0000001400357202 */ /* 0x000fc40000000f00 */
[----:B------:R-:W-:Y:S02]  /*7490*/  MOV R56, R10 ;  /* 0x0000000a00387202 */ /* 0x000fe40000000f00 */
[----:B------:R-:W-:Y:S02]  /*74a0*/  LOP3.LUT R14, R55, 0x180, RZ, 0xc0, !PT ;  /* 0x00000180370e7812 */ /* 0x000fe400078ec0ff */
[----:B------:R-:W-:Y:S02]  /*74b0*/  MOV R54, R24 ;  /* 0x0000001800367202 */ /* 0x000fe40000000f00 */
[----:B------:R-:W-:Y:S02]  /*74c0*/  SHF.R.U64 R14, R14, 0x3, RZ ;  /* 0x000000030e0e7819 */ /* 0x000fe400000012ff */
[----:B------:R-:W-:Y:S02]  /*74d0*/  MOV R21, R12 ;  /* 0x0000000c00157202 */ /* 0x000fe40000000f00 */
[----:B------:R-:W-:-:S02]  /*74e0*/  LOP3.LUT R14, R14, R55, RZ, 0x3c, !PT ;  /* 0x000000370e0e7212 */ /* 0x000fc400078e3cff */
[----:B------:R-:W-:Y:S02]  /*74f0*/  MOV R55, R26 ;  /* 0x0000001a00377202 */ /* 0x000fe40000000f00 */
[----:B------:R-:W-:Y:S02]  /*7500*/  MOV R50, R14 ;  /* 0x0000000e00327202 */ /* 0x000fe40000000f00 */
[----:B------:R-:W-:Y:S02]  /*7510*/  PLOP3.LUT P2, PT, PT, PT, UP0, 0x80, 0x0 ;  /* 0x000000000000781c */ /* 0x000fe40003f4f008 */
[----:B--2---:R-:W-:Y:S01]  /*7520*/  LOP3.LUT R7, R6, 0x2, RZ, 0x3c, !PT ;  /* 0x0000000206077812 */ /* 0x004fe200078e3cff */
[----:B------:R-:W-:Y:S04]  /*7530*/  SHFL.IDX PT, R9, R9, R6, 0x1c1f ;  /* 0x001c1f0609097589 */ /* 0x000fe800000e0000 */
[----:B------:R-:W-:Y:S04]  /*7540*/  SHFL.IDX PT, R29, R29, R6, 0x1c1f ;  /* 0x001c1f061d1d7589 */ /* 0x000fe800000e0000 */
[----:B------:R-:W0:Y:S04]  /*7550*/  SHFL.IDX PT, R60, R60, R7, 0x1c1f ;  /* 0x001c1f073c3c7589 */ /* 0x000e2800000e0000 */
[----:B------:R-:W1:Y:S04]  /*7560*/  SHFL.IDX PT, R28, R28, R7, 0x1c1f ;  /* 0x001c1f071c1c7589 */ /* 0x000e6800000e0000 */
[----:B------:R-:W-:Y:S04]  /*7570*/  SHFL.IDX PT, R43, R43, R6, 0x1c1f ;  /* 0x001c1f062b2b7589 */ /* 0x000fe800000e0000 */
[----:B------:R-:W2:Y:S04]  /*7580*/  SHFL.IDX PT, R58, R58, R7, 0x1c1f ;  /* 0x001c1f073a3a7589 */ /* 0x000ea800000e0000 */
[----:B------:R-:W-:Y:S04]  /*7590*/  SHFL.IDX PT, R31, R31, R6, 0x1c1f ;  /* 0x001c1f061f1f7589 */ /* 0x000fe800000e0000 */
[----:B------:R-:W-:Y:S04]  /*75a0*/  SHFL.IDX PT, R45, R45, R6, 0x1c1f ;  /* 0x001c1f062d2d7589 */ /* 0x000fe800000e0000 */
[----:B------:R-:W3:Y:S01]  /*75b0*/  SHFL.IDX PT, R52, R52, R7, 0x1c1f ;  /* 0x001c1f0734347589 */ /* 0x000ee200000e0000 */
[----:B0-----:R-:W-:-:S02]  /*75c0*/  SEL R12, R9, R60, P0 ;  /* 0x0000003c090c7207 */ /* 0x001fc40000000000 */
[----:B------:R-:W-:Y:S01]  /*75d0*/  SEL R14, R60, R9, P0 ;  /* 0x000000093c0e7207 */ /* 0x000fe20000000000 */
[----:B------:R-:W-:Y:S01]  /*75e0*/  SHFL.IDX PT, R35, R35, R6, 0x1c1f ;  /* 0x001c1f0623237589 */ /* 0x000fe200000e0000 */
[----:B-1----:R-:W-:Y:S02]  /*75f0*/  SEL R24, R29, R28, P0 ;  /* 0x0000001c1d187207 */ /* 0x002fe40000000000 */
[----:B------:R-:W-:Y:S01]  /*7600*/  SEL R26, R28, R29, P0 ;  /* 0x0000001d1c1a7207 */ /* 0x000fe20000000000 */
[----:B------:R-:W0:Y:S04]  /*7610*/  SHFL.IDX PT, R42, R42, R7, 0x1c1f ;  /* 0x001c1f072a2a7589 */ /* 0x000e2800000e0000 */
[----:B------:R1:W4:Y:S01]  /*7620*/  SHFL.IDX PT, R38, R30, R7, 0x1c1f ;  /* 0x001c1f071e267589 */ /* 0x00032200000e0000 */
[----:B--2---:R-:W-:-:S02]  /*7630*/  SEL R13, R43, R58, P0 ;  /* 0x0000003a2b0d7207 */ /* 0x004fc40000000000 */
[----:B------:R-:W-:Y:S01]  /*7640*/  SEL R15, R58, R43, P0 ;  /* 0x0000002b3a0f7207 */ /* 0x000fe20000000000 */
[----:B------:R-:W-:Y:S04]  /*7650*/  SHFL.IDX PT, R37, R37, R6, 0x1c1f ;  /* 0x001c1f0625257589 */ /* 0x000fe800000e0000 */
[----:B------:R-:W-:Y:S04]  /*7660*/  SHFL.IDX PT, R49, R49, R6, 0x1c1f ;  /* 0x001c1f0631317589 */ /* 0x000fe800000e0000 */
[----:B------:R-:W2:Y:S01]  /*7670*/  SHFL.IDX PT, R34, R34, R7, 0x1c1f ;  /* 0x001c1f0722227589 */ /* 0x000ea200000e0000 */
[----:B---3--:R-:W-:-:S02]  /*7680*/  SEL R25, R45, R52, P0 ;  /* 0x000000342d197207 */ /* 0x008fc40000000000 */
[----:B------:R-:W-:Y:S01]  /*7690*/  SEL R27, R52, R45, P0 ;  /* 0x0000002d341b7207 */ /* 0x000fe20000000000 */
[----:B------:R-:W3:Y:S04]  /*76a0*/  SHFL.IDX PT, R20, R40, R7, 0x1c1f ;  /* 0x001c1f0728147589 */ /* 0x000ee800000e0000 */
[----:B------:R-:W-:Y:S01]  /*76b0*/  SHFL.IDX PT, R39, R39, R6, 0x1c1f ;  /* 0x001c1f0627277589 */ /* 0x000fe200000e0000 */
[----:B0-----:R-:W-:Y:S02]  /*76c0*/  SEL R28, R31, R42, P0 ;  /* 0x0000002a1f1c7207 */ /* 0x001fe40000000000 */
[----:B-1----:R-:W-:Y:S01]  /*76d0*/  SEL R30, R42, R31, P0 ;  /* 0x0000001f2a1e7207 */ /* 0x002fe20000000000 */
[----:B------:R-:W-:Y:S04]  /*76e0*/  SHFL.IDX PT, R41, R41, R6, 0x1c1f ;  /* 0x001c1f0629297589 */ /* 0x000fe800000e0000 */
[----:B------:R4:W0:Y:S04]  /*76f0*/  SHFL.IDX PT, R10, R36, R7, 0x1c1f ;  /* 0x001c1f07240a7589 */ /* 0x00082800000e0000 */
[----:B------:R2:W1:Y:S04]  /*7700*/  SHFL.IDX PT, R44, R32, R7, 0x1c1f ;  /* 0x001c1f07202c7589 */ /* 0x00046800000e0000 */
[----:B------:R-:W-:Y:S01]  /*7710*/  SHFL.IDX PT, R11, R33, R6, 0x1c1f ;  /* 0x001c1f06210b7589 */ /* 0x000fe200000e0000 */
[----:B----4-:R-:W-:-:S03]  /*7720*/  SEL R36, R35, R38, P0 ;  /* 0x0000002623247207 */ /* 0x010fc60000000000 */
[----:B------:R-:W4:Y:S01]  /*7730*/  SHFL.IDX PT, R46, R46, R7, 0x1c1f ;  /* 0x001c1f072e2e7589 */ /* 0x000f2200000e0000 */
[----:B------:R-:W-:Y:S02]  /*7740*/  SEL R38, R38, R35, P0 ;  /* 0x0000002326267207 */ /* 0x000fe40000000000 */
[----:B--2---:R-:W-:Y:S01]  /*7750*/  SEL R32, R37, R34, P0 ;  /* 0x0000002225207207 */ /* 0x004fe20000000000 */
[----:B------:R2:W-:Y:S01]  /*7760*/  SHFL.IDX PT, R51, R51, R6, 0x1c1f ;  /* 0x001c1f0633337589 */ /* 0x0005e200000e0000 */
[----:B---3--:R-:W-:Y:S02]  /*7770*/  SEL R29, R49, R20, P0 ;  /* 0x00000014311d7207 */ /* 0x008fe40000000000 */
[----:B------:R-:W-:Y:S01]  /*7780*/  SEL R31, R20, R49, P0 ;  /* 0x00000031141f7207 */ /* 0x000fe20000000000 */
[----:B------:R3:W4:Y:S01]  /*7790*/  SHFL.IDX PT, R48, R48, R7, 0x1c1f ;  /* 0x001c1f0730307589 */ /* 0x00072200000e0000 */
[----:B------:R-:W-:Y:S01]  /*77a0*/  SEL R34, R34, R37, P0 ;  /* 0x0000002522227207 */ /* 0x000fe20000000000 */
[----:B------:R-:W-:Y:S01]  /*77b0*/  BAR.SYNC.DEFER_BLOCKING 0x1, 0x180 ;  /* 0x0046000000007b1d */ /* 0x000fe20000010000 */
[----:B0-----:R-:W-:Y:S01]  /*77c0*/  SEL R40, R39, R10, P0 ;  /* 0x0000000a27287207 */ /* 0x001fe20000000000 */
[----:B--2---:R-:W-:Y:S01]  /*77d0*/  IMAD.U32 R6, RZ, RZ, UR4 ;  /* 0x00000004ff067e24 */ /* 0x004fe2000f8e00ff */
[----:B------:R-:W-:-:S02]  /*77e0*/  SEL R42, R10, R39, P0 ;  /* 0x000000270a2a7207 */ /* 0x000fc40000000000 */
[----:B-1----:R-:W-:Y:S02]  /*77f0*/  SEL R33, R41, R44, P0 ;  /* 0x0000002c29217207 */ /* 0x002fe40000000000 */
[----:B------:R-:W-:Y:S02]  /*7800*/  SEL R35, R44, R41, P0 ;  /* 0x000000292c237207 */ /* 0x000fe40000000000 */
[----:B---3--:R-:W-:Y:S01]  /*7810*/  MOV R7, UR6 ;  /* 0x0000000600077c02 */ /* 0x008fe20008000f00 */
[----:B------:R-:W-:Y:S01]  /*7820*/  ULDC.64 UR6, c[0x0][0xc08] ;  /* 0x0003020000067ab9 */ /* 0x000fe20000000a00 */
[----:B----4-:R-:W-:Y:S02]  /*7830*/  SEL R37, R11, R46, P0 ;  /* 0x0000002e0b257207 */ /* 0x010fe40000000000 */
[----:B------:R-:W-:Y:S01]  /*7840*/  SEL R43, R48, R51, P0 ;  /* 0x00000033302b7207 */ /* 0x000fe20000000000 */
[----:B------:R0:W-:Y:S01]  /*7850*/  STSM.16.M88.4 [R56], R12 ;  /* 0x0000000c38007844 */ /* 0x0001e20000000200 */
[----:B------:R-:W-:Y:S01]  /*7860*/  SEL R39, R46, R11, P0 ;  /* 0x0000000b2e277207 */ /* 0x000fe20000000000 */
[----:B------:R-:W-:Y:S01]  /*7870*/  UMOV UR4, URZ ;  /* 0x0000003f00047c82 */ /* 0x000fe20008000000 */
[----:B------:R-:W-:Y:S01]  /*7880*/  SEL R41, R51, R48, P0 ;  /* 0x0000003033297207 */ /* 0x000fe20000000000 */
[----:B------:R1:W-:Y:S01]  /*7890*/  STSM.16.M88.4 [R55], R24 ;  /* 0x0000001837007844 */ /* 0x0003e20000000200 */
[----:B------:R-:W2:Y:S03]  /*78a0*/  LDC R44, c[0x0][0xbe8] ;  /* 0x0002fa00ff2c7b82 */ /* 0x000ea60000000800 */
[----:B------:R1:W-:Y:S04]  /*78b0*/  STSM.16.M88.4 [R54], R28 ;  /* 0x0000001c36007844 */ /* 0x0003e80000000200 */
[----:B------:R1:W-:Y:S04]  /*78c0*/  STSM.16.M88.4 [R53], R32 ;  /* 0x0000002035007844 */ /* 0x0003e80000000200 */
[----:B------:R1:W-:Y:S04]  /*78d0*/  STSM.16.M88.4 [R50], R36 ;  /* 0x0000002432007844 */ /* 0x0003e80000000200 */
[----:B------:R1:W-:Y:S01]  /*78e0*/  STSM.16.M88.4 [R21], R40 ;  /* 0x0000002815007844 */ /* 0x0003e20000000200 */
[----:B------:R-:W-:Y:S06]  /*78f0*/  BAR.SYNC.DEFER_BLOCKING 0x1, 0x180 ;  /* 0x0046000000007b1d */ /* 0x000fec0000010000 */
[----:B------:R-:W3:Y:S01]  /*7900*/  @P2 LDG.E R9, desc[UR50][R6.64] ;  /* 0x0000003206092981 */ /* 0x000ee2000c1e1900 */
[----:B------:R-:W-:Y:S01]  /*7910*/  UISETP.NE.U32.AND UP1, UPT, UR6, URZ, UPT ;  /* 0x0000003f0600728c */ /* 0x000fe2000bf25070 */
[----:B--2---:R-:W-:-:S03]  /*7920*/  ISETP.NE.AND P1, PT, R44, 0x1, PT ;  /* 0x000000012c00780c */ /* 0x004fc60003f25270 */
[----:B------:R-:W-:-:S06]  /*7930*/  UISETP.NE.AND.EX UP1, UPT, UR7, URZ, UPT, UP1 ;  /* 0x0000003f0700728c */ /* 0x000fcc000bf25310 */
[----:B------:R-:W-:-:S04]  /*7940*/  PLOP3.LUT P0, PT, PT, PT, UP1, 0x80, 0x0 ;  /* 0x000000000000781c */ /* 0x000fc80003f0f018 */
[----:B------:R-:W2:Y:S01]  /*7950*/  @P1 LDC R10, c[0x0][0xbec] ;  /* 0x0002fb00ff0a1b82 */ /* 0x000ea20000000800 */
[----:B------:R-:W-:-:S03]  /*7960*/  @UP1 UIADD3 UR6, UP2, UR8, UR6, URZ ;  /* 0x0000000608061290 */ /* 0x000fc6000ff5e03f */
[----:B------:R-:W-:Y:S01]  /*7970*/  ULDC UR8, c[0x0][0xa88] ;  /* 0x0002a20000087ab9 */ /* 0x000fe20000000800 */
[----:B------:R-:W-:Y:S02]  /*7980*/  @UP1 UIADD3.X UR7, UR9, UR7, URZ, UP2, !UPT ;  /* 0x0000000709071290 */ /* 0x000fe400097fe43f */
[----:B0-----:R-:W-:Y:S01]  /*7990*/  IMAD.U32 R14, RZ, RZ, UR6 ;  /* 0x00000006ff0e7e24 */ /* 0x001fe2000f8e00ff */
[----:B------:R-:W0:Y:S03]  /*79a0*/  @P1 LDC R12, c[0x0][0xbf0] ;  /* 0x0002fc00ff0c1b82 */ /* 0x000e260000000800 */
[----:B------:R-:W-:Y:S01]  /*79b0*/  IMAD.U32 R15, RZ, RZ, UR7 ;  /* 0x00000007ff0f7e24 */ /* 0x000fe2000f8e00ff */
[----:B---3--:R-:W-:Y:S01]  /*79c0*/  @P2 R2UR UR4, R9 ;  /* 0x00000000090422ca */ /* 0x008fe200000e0000 */
[----:B------:R-:W-:-:S06]  /*79d0*/  IMAD.U32 R9, RZ, RZ, UR8 ;  /* 0x00000008ff097e24 */ /* 0x000fcc000f8e00ff */
[----:B------:R1:W5:Y:S01]  /*79e0*/  @P0 LDG.E R9, desc[UR50][R14.64] ;  /* 0x000000320e090981 */ /* 0x000362000c1e1900 */
[----:B0-2---:R-:W-:Y:S07]  /*79f0*/  @P0 BRA `(.L_x_188) ;  /* 0x0000000000100947 */ /* 0x005fee0003800000 */
[----:B------:R-:W-:Y:S05]  /*7a00*/  @!P2 BRA `(.L_x_188) ;  /* 0x00000000000ca947 */ /* 0x000fea0003800000 */
[----:B-1----:R-:W2:Y:S04]  /*7a10*/  LDG.E R14, desc[UR50][R6.64] ;  /* 0x00000032060e7981 */ /* 0x002ea8000c1e1900 */
[----:B-----5:R-:W2:Y:S02]  /*7a20*/  LDG.E R9, desc[UR50][R6.64+0x4] ;  /* 0x0000043206097981 */ /* 0x020ea4000c1e1900 */
[----:B--2---:R-:W-:-:S07]  /*7a30*/  IMAD.IADD R9, R9, 0x1, -R14 ;  /* 0x0000000109097824 */ /* 0x004fce00078e0a0e */
.L_x_188:
[----:B-1----:R-:W-:Y:S01]  /*7a40*/  IMAD.U32 R15, RZ, RZ, UR44 ;  /* 0x0000002cff0f7e24 */ /* 0x002fe2000f8e00ff */
[----:B------:R-:W-:Y:S01]  /*7a50*/  USHF.R.S32.HI UR14, URZ, 0x1f, UR46 ;  /* 0x0000001f3f0e7899 */ /* 0x000fe2000801142e */
[----:B------:R-:W-:Y:S01]  /*7a60*/  IMAD R11, R19, 0x20, R2 ;  /* 0x00000020130b7824 */ /* 0x000fe200078e0202 */
[----:B------:R-:W-:Y:S01]  /*7a70*/  ULDC.64 UR12, c[0x0][0xb90] ;  /* 0x0002e400000c7ab9 */ /* 0x000fe20000000a00 */
[----:B------:R-:W-:Y:S01]  /*7a80*/  IMAD R15, R15, 0xc0, R154 ;  /* 0x000000c00f0f7824 */ /* 0x000fe200078e029a */
[----:B------:R-:W-:Y:S01]  /*7a90*/  USHF.R.S32.HI UR9, URZ, 0x1f, UR4 ;  /* 0x0000001f3f097899 */ /* 0x000fe20008011404 */
[----:B------:R-:W-:Y:S01]  /*7aa0*/  IMAD.WIDE R4, R11, 0x2, R4 ;  /* 0x000000020b047825 */ /* 0x000fe200078e0204 */
[----:B------:R-:W-:Y:S01]  /*7ab0*/  UIMAD UR10, UR14, UR12, URZ ;  /* 0x0000000c0e0a72a4 */ /* 0x000fe2000f8e023f */
[----:B------:R-:W-:Y:S02]  /*7ac0*/  UMOV UR8, UR4 ;  /* 0x0000000400087c82 */ /* 0x000fe40008000000 */
[----:B------:R-:W-:Y:S01]  /*7ad0*/  @P1 IMAD.HI.U32 R7, R15, R10, RZ ;  /* 0x0000000a0f071227 */ /* 0x000fe200078e00ff */
[----:B------:R-:W-:Y:S01]  /*7ae0*/  USEL UR43, UR43, URZ, !UP0 ;  /* 0x0000003f2b2b7287 */ /* 0x000fe2000c000000 */
[----:B------:R-:W-:Y:S01]  /*7af0*/  IADD3 R13, P2, R4, 0x1800, RZ ;  /* 0x00001800040d7810 */ /* 0x000fe20007f5e0ff */
[----:B------:R-:W-:Y:S01]  /*7b00*/  UIMAD.WIDE.U32 UR6, UR46, UR12, UR8 ;  /* 0x0000000c2e0672a5 */ /* 0x000fe2000f8e0008 */
[----:B------:R-:W-:Y:S01]  /*7b10*/  IMAD.MOV.U32 R6, RZ, RZ, R15 ;  /* 0x000000ffff067224 */ /* 0x000fe200078e000f */
[----:B------:R-:W-:Y:S01]  /*7b20*/  UIMAD UR10, UR46, UR13, UR10 ;  /* 0x0000000d2e0a72a4 */ /* 0x000fe2000f8e020a */
[----:B------:R-:W-:Y:S01]  /*7b30*/  @P1 SHF.R.U32.HI R6, RZ, R12, R7 ;  /* 0x0000000cff061219 */ /* 0x000fe20000011607 */
[----:B------:R-:W-:Y:S01]  /*7b40*/  USEL UR42, UR42, URZ, !UP0 ;  /* 0x0000003f2a2a7287 */ /* 0x000fe2000c000000 */
[----:B------:R-:W-:Y:S01]  /*7b50*/  LOP3.LUT R12, R13, 0x180, RZ, 0xc0, !PT ;  /* 0x000001800d0c7812 */ /* 0x000fe200078ec0ff */
[----:B------:R-:W-:Y:S01]  /*7b60*/  ULDC.64 UR12, c[0x0][0xb98] ;  /* 0x0002e600000c7ab9 */ /* 0x000fe20000000a00 */
[----:B------:R-:W-:Y:S01]  /*7b70*/  UIADD3 UR7, UR7, UR10, URZ ;  /* 0x0000000a07077290 */ /* 0x000fe2000fffe03f */
[--C-:B------:R-:W-:Y:S01]  /*7b80*/  IMAD.MOV R11, RZ, RZ, -R6.reuse ;  /* 0x000000ffff0b7224 */ /* 0x100fe200078e0a06 */
[----:B------:R-:W-:Y:S01]  /*7b90*/  UIMAD UR8, UR43, UR12, URZ ;  /* 0x0000000c2b0872a4 */ /* 0x000fe2000f8e023f */
[----:B------:R-:W-:Y:S01]  /*7ba0*/  SHF.R.S32.HI R7, RZ, 0x1f, R6 ;  /* 0x0000001fff077819 */ /* 0x000fe20000011406 */
[----:B------:R-:W-:Y:S01]  /*7bb0*/  UIMAD.WIDE.U32 UR6, UR42, UR12, UR6 ;  /* 0x0000000c2a0672a5 */ /* 0x000fe2000f8e0006 */
[----:B------:R-:W-:Y:S01]  /*7bc0*/  IMAD R11, R44, R11, R15 ;  /* 0x0000000b2c0b7224 */ /* 0x000fe200078e020f */
[----:B------:R-:W-:Y:S01]  /*7bd0*/  UIMAD UR8, UR42, UR13, UR8 ;  /* 0x0000000d2a0872a4 */ /* 0x000fe2000f8e0208 */
[----:B------:R-:W-:Y:S01]  /*7be0*/  SHF.R.U64 R12, R12, 0x3, RZ ;  /* 0x000000030c0c7819 */ /* 0x000fe200000012ff */
[----:B-----5:R-:W-:Y:S01]  /*7bf0*/  IMAD R43, R9, R44, RZ ;  /* 0x0000002c092b7224 */ /* 0x020fe200078e02ff */
[----:B------:R-:W-:Y:S01]  /*7c00*/  ULDC.64 UR10, c[0x0][0xaa0] ;  /* 0x0002a800000a7ab9 */ /* 0x000fe20000000a00 */
[----:B------:R-:W-:Y:S01]  /*7c10*/  IADD3 R6, P0, R6, UR6, RZ ;  /* 0x0000000606067c10 */ /* 0x000fe2000ff1e0ff */
[----:B------:R-:W0:Y:S01]  /*7c20*/  @P1 LDC R9, c[0x0][0xbec] ;  /* 0x0002fb00ff091b82 */ /* 0x000e220000000800 */
[----:B------:R-:W-:Y:S01]  /*7c30*/  IMAD.U32 R14, RZ, RZ, UR8 ;  /* 0x00000008ff0e7e24 */ /* 0x000fe2000f8e00ff */
[----:B------:R-:W-:-:S02]  /*7c40*/  SHF.R.S32.HI R10, RZ, 0x1f, R11 ;  /* 0x0000001fff0a7819 */ /* 0x000fc4000001140b */
[----:B------:R-:W-:Y:S02]  /*7c50*/  IADD3 R33, P6, R4, 0x3000, RZ ;  /* 0x0000300004217810 */ /* 0x000fe40007fde0ff */
[----:B------:R-:W-:Y:S01]  /*7c60*/  IADD3.X R7, R7, UR7, R14, P0, !PT ;  /* 0x0000000707077c10 */ /* 0x000fe200087fe40e */
[----:B------:R-:W-:Y:S01]  /*7c70*/  ULDC.64 UR6, c[0x0][0xb88] ;  /* 0x0002e20000067ab9 */ /* 0x000fe20000000a00 */
[----:B------:R-:W-:Y:S01]  /*7c80*/  UIMAD UR8, UR9, UR10, URZ ;  /* 0x0000000a090872a4 */ /* 0x000fe2000f8e023f */
[----:B------:R-:W-:Y:S01]  /*7c90*/  IMAD R14, R10, UR6, RZ ;  /* 0x000000060a0e7c24 */ /* 0x000fe2000f8e02ff */
[----:B------:R-:W-:Y:S01]  /*7ca0*/  LOP3.LUT R10, R12, R13, RZ, 0x3c, !PT ;  /* 0x0000000d0c0a7212 */ /* 0x000fe200078e3cff */
[C---:B------:R-:W-:Y:S01]  /*7cb0*/  IMAD.WIDE.U32 R6, R11.reuse, UR6, R6 ;  /* 0x000000060b067c25 */ /* 0x040fe2000f8e0006 */
[C---:B------:R-:W-:Y:S02]  /*7cc0*/  IADD3 R25, P5, R4.reuse, 0x4800, RZ ;  /* 0x0000480004197810 */ /* 0x040fe40007fbe0ff */
[----:B------:R-:W-:Y:S01]  /*7cd0*/  IADD3 R37, P4, R4, 0x6000, RZ ;  /* 0x0000600004257810 */ /* 0x000fe20007f9e0ff */
[----:B------:R-:W-:Y:S01]  /*7ce0*/  IMAD R13, R11, UR7, R14 ;  /* 0x000000070b0d7c24 */ /* 0x000fe2000f8e020e */
[----:B------:R-:W-:Y:S01]  /*7cf0*/  ULDC.64 UR6, c[0x0][0xb50] ;  /* 0x0002d40000067ab9 */ /* 0x000fe20000000a00 */
[----:B------:R-:W-:Y:S01]  /*7d00*/  IMAD.X R11, RZ, RZ, R5, P2 ;  /* 0x000000ffff0b7224 */ /* 0x000fe200010e0605 */
[----:B------:R-:W-:-:S02]  /*7d10*/  LEA R12, P0, R6, UR6, 0x2 ;  /* 0x00000006060c7c11 */ /* 0x000fc4000f8010ff */
[----:B------:R-:W-:Y:S01]  /*7d20*/  IADD3 R7, R7, R13, RZ ;  /* 0x0000000d07077210 */ /* 0x000fe20007ffe0ff */
[----:B------:R-:W-:Y:S01]  /*7d30*/  UIMAD UR8, UR4, UR11, UR8 ;  /* 0x0000000b040872a4 */ /* 0x000fe2000f8e0208 */
[----:B------:R-:W-:Y:S01]  /*7d40*/  LOP3.LUT R13, R4, 0x180, RZ, 0xc0, !PT ;  /* 0x00000180040d7812 */ /* 0x000fe200078ec0ff */
[----:B------:R-:W-:Y:S01]  /*7d50*/  SHFL.IDX PT, R20, R12, RZ, 0x1c1f ;  /* 0x001c1fff0c147589 */ /* 0x000fe200000e0000 */
[----:B------:R-:W-:Y:S01]  /*7d60*/  LEA.HI.X R14, R6, UR7, R7, 0x2, P0 ;  /* 0x00000007060e7c11 */ /* 0x000fe200080f1407 */
[----:B------:R-:W-:Y:S01]  /*7d70*/  IMAD.U32 R7, RZ, RZ, UR44 ;  /* 0x0000002cff077e24 */ /* 0x000fe2000f8e00ff */
[----:B------:R-:W-:Y:S01]  /*7d80*/  LOP3.LUT P0, RZ, R22, 0x3, RZ, 0xc0, !PT ;  /* 0x0000000316ff7812 */ /* 0x000fe2000780c0ff */
[----:B------:R-:W-:Y:S01]  /*7d90*/  SHFL.IDX PT, R40, R12, 0x1, 0x1c1f ;  /* 0x003c1f000c287f89 */ /* 0x000fe200000e0000 */
[----:B------:R-:W-:Y:S01]  /*7da0*/  LOP3.LUT R32, R33, 0x180, RZ, 0xc0, !PT ;  /* 0x0000018021207812 */ /* 0x000fe200078ec0ff */
[----:B------:R-:W-:Y:S01]  /*7db0*/  IMAD R26, R7, 0xc0, R152 ;  /* 0x000000c0071a7824 */ /* 0x000fe200078e0298 */
[----:B------:R-:W-:Y:S01]  /*7dc0*/  UIMAD.WIDE.U32 UR6, UR4, UR10, URZ ;  /* 0x0000000a040672a5 */ /* 0x000fe2000f8e003f */
[----:B------:R-:W1:Y:S01]  /*7dd0*/  SHFL.IDX PT, R21, R14, RZ, 0x1c1f ;  /* 0x001c1fff0e157589 */ /* 0x000e6200000e0000 */
[----:B------:R-:W-:Y:S01]  /*7de0*/  IADD3 R7, P3, R4, 0x7800, RZ ;  /* 0x0000780004077810 */ /* 0x000fe20007f7e0ff */
[C---:B------:R-:W-:Y:S01]  /*7df0*/  VIADD R6, R26.reuse, 0x8 ;  /* 0x000000081a067836 */ /* 0x040fe20000000000 */
[-C--:B------:R-:W-:Y:S01]  /*7e00*/  ISETP.GE.OR P2, PT, R26, R43.reuse, P0 ;  /* 0x0000002b1a00720c */ /* 0x080fe20000746670 */
[----:B------:R-:W2:Y:S01]  /*7e10*/  SHFL.IDX PT, R41, R14, 0x1, 0x1c1f ;  /* 0x003c1f000e297f89 */ /* 0x000ea200000e0000 */
[----:B------:R-:W-:Y:S01]  /*7e20*/  ULDC.64 UR10, c[0x0][0xae8] ;  /* 0x0002ba00000a7ab9 */ /* 0x000fe20000000a00 */
[----:B------:R-:W-:Y:S01]  /*7e30*/  UIADD3 UR7, UR7, UR8, URZ ;  /* 0x0000000807077290 */ /* 0x000fe2000fffe03f */
[----:B------:R-:W-:Y:S01]  /*7e40*/  ISETP.GE.OR P0, PT, R6, R43, P0 ;  /* 0x0000002b0600720c */ /* 0x000fe20000706670 */
[----:B------:R-:W-:Y:S01]  /*7e50*/  IMAD.X R29, RZ, RZ, R5, P3 ;  /* 0x000000ffff1d7224 */ /* 0x000fe200018e0605 */
[----:B------:R-:W-:-:S02]  /*7e60*/  LOP3.LUT R24, R25, 0x180, RZ, 0xc0, !PT ;  /* 0x0000018019187812 */ /* 0x000fc400078ec0ff */
[----:B------:R-:W-:Y:S02]  /*7e70*/  LOP3.LUT R36, R37, 0x180, RZ, 0xc0, !PT ;  /* 0x0000018025247812 */ /* 0x000fe400078ec0ff */
[----:B------:R-:W-:Y:S02]  /*7e80*/  SHF.R.U64 R13, R13, 0x3, RZ ;  /* 0x000000030d0d7819 */ /* 0x000fe400000012ff */
[----:B------:R-:W-:Y:S01]  /*7e90*/  SHF.R.U64 R32, R32, 0x3, RZ ;  /* 0x0000000320207819 */ /* 0x000fe200000012ff */
[----:B-1----:R1:W-:Y:S01]  /*7ea0*/  @!P2 ST.E desc[UR50][R20.64], R0 ;  /* 0x000000001400a985 */ /* 0x0023e2000c101932 */
[----:B------:R-:W-:Y:S01]  /*7eb0*/  UIMAD UR4, UR14, UR10, URZ ;  /* 0x0000000a0e0472a4 */ /* 0x000fe2000f8e023f */
[----:B------:R-:W-:Y:S01]  /*7ec0*/  LOP3.LUT R6, R7, 0x180, RZ, 0xc0, !PT ;  /* 0x0000018007067812 */ /* 0x000fe200078ec0ff */
[----:B------:R-:W-:Y:S01]  /*7ed0*/  ULDC.64 UR8, c[0x0][0xaf0] ;  /* 0x0002bc0000087ab9 */ /* 0x000fe20000000a00 */
[----:B--2---:R2:W-:Y:S01]  /*7ee0*/  @!P0 ST.E desc[UR50][R40.64], R3 ;  /* 0x0000000328008985 */ /* 0x0045e2000c101932 */
[----:B------:R-:W-:Y:S01]  /*7ef0*/  UIMAD.WIDE.U32 UR6, UR46, UR10, UR6 ;  /* 0x0000000a2e0672a5 */ /* 0x000fe2000f8e0006 */
[----:B------:R-:W-:-:S02]  /*7f00*/  SHF.R.U64 R24, R24, 0x3, RZ ;  /* 0x0000000318187819 */ /* 0x000fc400000012ff */
[----:B------:R-:W-:Y:S02]  /*7f10*/  SHF.R.U64 R36, R36, 0x3, RZ ;  /* 0x0000000324247819 */ /* 0x000fe400000012ff */
[----:B------:R-:W-:Y:S01]  /*7f20*/  LOP3.LUT R12, R13, R4, RZ, 0x3c, !PT ;  /* 0x000000040d0c7212 */ /* 0x000fe200078e3cff */
[----:B-1----:R-:W1:Y:S01]  /*7f30*/  @P1 LDC R21, c[0x0][0xbf0] ;  /* 0x0002fc00ff151b82 */ /* 0x002e620000000800 */
[----:B------:R-:W-:Y:S01]  /*7f40*/  IMAD R0, R18, 0x60, R19 ;  /* 0x0000006012007824 */ /* 0x000fe200078e0213 */
[----:B------:R-:W-:Y:S01]  /*7f50*/  UIMAD UR4, UR46, UR11, UR4 ;  /* 0x0000000b2e0472a4 */ /* 0x000fe2000f8e0204 */
[----:B------:R-:W-:Y:S01]  /*7f60*/  SHF.R.U64 R4, R6, 0x3, RZ ;  /* 0x0000000306047819 */ /* 0x000fe200000012ff */
[----:B--2---:R-:W-:Y:S01]  /*7f70*/  IMAD.U32 R3, RZ, RZ, UR44 ;  /* 0x0000002cff037e24 */ /* 0x004fe2000f8e00ff */
[----:B------:R-:W-:Y:S01]  /*7f80*/  LOP3.LUT R32, R32, R33, RZ, 0x3c, !PT ;  /* 0x0000002120207212 */ /* 0x000fe200078e3cff */
[----:B------:R-:W-:Y:S01]  /*7f90*/  UIADD3 UR7, UR7, UR4, URZ ;  /* 0x0000000407077290 */ /* 0x000fe2000fffe03f */
[----:B------:R-:W-:Y:S01]  /*7fa0*/  LOP3.LUT R24, R24, R25, RZ, 0x3c, !PT ;  /* 0x0000001918187212 */ /* 0x000fe200078e3cff */
[----:B------:R-:W-:Y:S01]  /*7fb0*/  IMAD R20, R3, 0xc0, R0 ;  /* 0x000000c003147824 */ /* 0x000fe200078e0200 */
[----:B------:R-:W-:Y:S01]  /*7fc0*/  UIMAD UR4, UR43, UR8, URZ ;  /* 0x000000082b0472a4 */ /* 0x000fe2000f8e023f */
[----:B------:R-:W-:Y:S01]  /*7fd0*/  LOP3.LUT R36, R36, R37, RZ, 0x3c, !PT ;  /* 0x0000002524247212 */ /* 0x000fe200078e3cff */
[----:B------:R-:W-:Y:S01]  /*7fe0*/  UIMAD.WIDE.U32 UR6, UR42, UR8, UR6 ;  /* 0x000000082a0672a5 */ /* 0x000fe2000f8e0006 */
[----:B0-----:R-:W-:Y:S01]  /*7ff0*/  @P1 IMAD.HI.U32 R0, R20, R9, RZ ;  /* 0x0000000914001227 */ /* 0x001fe200078e00ff */
[----:B------:R-:W-:Y:S01]  /*8000*/  MOV R3, R20 ;  /* 0x0000001400037202 */ /* 0x000fe20000000f00 */
[----:B------:R-:W-:Y:S01]  /*8010*/  UIMAD UR4, UR42, UR9, UR4 ;  /* 0x000000092a0472a4 */ /* 0x000fe2000f8e0204 */
[----:B------:R-:W-:Y:S01]  /*8020*/  LOP3.LUT R28, R4, R7, RZ, 0x3c, !PT ;  /* 0x00000007041c7212 */ /* 0x000fe200078e3cff */
[--C-:B------:R-:W-:Y:S01]  /*8030*/  IMAD.X R33, RZ, RZ, R5.reuse, P6 ;  /* 0x000000ffff217224 */ /* 0x100fe200030e0605 */
[----:B------:R-:W-:Y:S01]  /*8040*/  ULDC.64 UR8, c[0x0][0xae0] ;  /* 0x0002b80000087ab9 */ /* 0x000fe20000000a00 */
[----:B------:R-:W-:-:S02]  /*8050*/  IMAD.X R25, RZ, RZ, R5, P5 ;  /* 0x000000ffff197224 */ /* 0x000fc400028e0605 */
[--C-:B------:R-:W-:Y:S02]  /*8060*/  IMAD.X R37, RZ, RZ, R5.reuse, P4 ;  /* 0x000000ffff257224 */ /* 0x100fe400020e0605 */
[----:B------:R-:W-:Y:S01]  /*8070*/  IMAD.MOV.U32 R13, RZ, RZ, R5 ;  /* 0x000000ffff0d7224 */ /* 0x000fe200078e0005 */
[----:B-1----:R-:W-:Y:S01]  /*8080*/  @P1 SHF.R.U32.HI R3, RZ, R21, R0 ;  /* 0x00000015ff031219 */ /* 0x002fe20000011600 */
[----:B------:R-:W-:Y:S01]  /*8090*/  UIADD3 UR4, UR7, UR4, URZ ;  /* 0x0000000407047290 */ /* 0x000fe2000fffe03f */
[----:B------:R0:W5:Y:S02]  /*80a0*/  LD.E.128 R4, desc[UR50][R10.64] ;  /* 0x000000320a047980 */ /* 0x000164000c101d00 */
[--C-:B------:R-:W-:Y:S01]  /*80b0*/  SHF.R.S32.HI R0, RZ, 0x1f, R3.reuse ;  /* 0x0000001fff007819 */ /* 0x100fe20000011403 */
[----:B------:R-:W-:Y:S01]  /*80c0*/  IMAD.MOV R9, RZ, RZ, -R3 ;  /* 0x000000ffff097224 */ /* 0x000fe200078e0a03 */
[----:B------:R-:W5:Y:S03]  /*80d0*/  LD.E.128 R12, desc[UR50][R12.64] ;  /* 0x000000320c0c7980 */ /* 0x000f66000c101d00 */
[----:B------:R-:W-:Y:S01]  /*80e0*/  IMAD R0, R0, UR8, RZ ;  /* 0x0000000800007c24 */ /* 0x000fe2000f8e02ff */
[----:B------:R-:W5:Y:S01]  /*80f0*/  LD.E.128 R32, desc[UR50][R32.64] ;  /* 0x0000003220207980 */ /* 0x000f62000c101d00 */
[----:B------:R-:W-:-:S02]  /*8100*/  IMAD R9, R44, R9, R20 ;  /* 0x000000092c097224 */ /* 0x000fc400078e0214 */
[C---:B------:R-:W-:Y:S01]  /*8110*/  IMAD R21, R3.reuse, UR9, R0 ;  /* 0x0000000903157c24 */ /* 0x040fe2000f8e0200 */
[----:B------:R-:W5:Y:S01]  /*8120*/  LD.E.128 R24, desc[UR50][R24.64] ;  /* 0x0000003218187980 */ /* 0x000f62000c101d00 */
[----:B0-----:R-:W-:Y:S01]  /*8130*/  IMAD.U32 R11, RZ, RZ, UR7 ;  /* 0x00000007ff0b7e24 */ /* 0x001fe2000f8e00ff */
[----:B------:R-:W-:Y:S01]  /*8140*/  SHF.R.S32.HI R0, RZ, 0x1f, R9 ;  /* 0x0000001fff007819 */ /* 0x000fe20000011409 */
[----:B------:R-:W-:Y:S01]  /*8150*/  IMAD.U32 R10, RZ, RZ, UR6 ;  /* 0x00000006ff0a7e24 */ /* 0x000fe2000f8e00ff */
[----:B------:R-:W5:Y:S01]  /*8160*/  LD.E.128 R36, desc[UR50][R36.64] ;  /* 0x0000003224247980 */ /* 0x000f62000c101d00 */
[----:B------:R-:W-:Y:S01]  /*8170*/  IMAD.U32 R11, RZ, RZ, UR4 ;  /* 0x00000004ff0b7e24 */ /* 0x000fe2000f8e00ff */
[----:B------:R-:W-:Y:S02]  /*8180*/  ULDC.64 UR6, c[0x0][0xad8] ;  /* 0x0002b60000067ab9 */ /* 0x000fe40000000a00 */
[----:B------:R-:W5:Y:S01]  /*8190*/  LD.E.128 R28, desc[UR50][R28.64] ;  /* 0x000000321c1c7980 */ /* 0x000f62000c101d00 */
[----:B------:R-:W-:Y:S01]  /*81a0*/  IMAD.WIDE.U32 R10, R3, UR8, R10 ;  /* 0x00000008030a7c25 */ /* 0x000fe2000f8e000a */
[----:B------:R-:W-:Y:S01]  /*81b0*/  @!PT LDS RZ, [RZ] ;  /* 0x00000000fffff984 */ /* 0x000fe20000000800 */
[----:B------:R-:W-:Y:S01]  /*81c0*/  @!PT LDS RZ, [RZ] ;  /* 0x00000000fffff984 */ /* 0x000fe20000000800 */
[----:B------:R-:W-:Y:S01]  /*81d0*/  @!PT LDS RZ, [RZ] ;  /* 0x00000000fffff984 */ /* 0x000fe20000000800 */
[----:B------:R-:W-:Y:S01]  /*81e0*/  @!PT LDS RZ, [RZ] ;  /* 0x00000000fffff984 */ /* 0x000fe20000000800 */
[----:B------:R0:W-:Y:S06]  /*81f0*/  MEMBAR.ALL.CTA ;  /* 0x0000000000007992 */ /* 0x0001ec0000008000 */
[----:B0-----:R-:W0:Y:S01]  /*8200*/  FENCE.VIEW.ASYNC.S ;  /* 0x00000000000073c6 */ /* 0x001e220000000000 */
[----:B------:R-:W-:-:S02]  /*8210*/  IMAD R0, R0, UR6, RZ ;  /* 0x0000000600007c24 */ /* 0x000fc4000f8e02ff */
[----:B------:R-:W-:Y:S02]  /*8220*/  IMAD.U32 R20, RZ, RZ, UR44 ;  /* 0x0000002cff147e24 */ /* 0x000fe4000f8e00ff */
[----:B------:R-:W-:Y:S02]  /*8230*/  IMAD.IADD R11, R11, 0x1, R21 ;  /* 0x000000010b0b7824 */ /* 0x000fe400078e0215 */
[C---:B------:R-:W-:Y:S02]  /*8240*/  IMAD R3, R9.reuse, UR7, R0 ;  /* 0x0000000709037c24 */ /* 0x040fe4000f8e0200 */
[----:B------:R-:W-:Y:S02]  /*8250*/  IMAD R0, R20, 0xc0, R19 ;  /* 0x000000c014007824 */ /* 0x000fe400078e0213 */
[----:B------:R-:W-:Y:S01]  /*8260*/  IMAD.WIDE.U32 R10, R9, UR6, R10 ;  /* 0x00000006090a7c25 */ /* 0x000fe2000f8e000a */
[----:B------:R-:W-:Y:S02]  /*8270*/  ULDC.64 UR6, c[0x0][0xa80] ;  /* 0x0002a00000067ab9 */ /* 0x000fe40000000a00 */
[----:B------:R-:W-:Y:S01]  /*8280*/  ISETP.GE.AND P0, PT, R0, R43, PT ;  /* 0x0000002b0000720c */ /* 0x000fe20003f06270 */
[----:B------:R-:W-:Y:S01]  /*8290*/  IMAD.IADD R3, R11, 0x1, R3 ;  /* 0x000000010b037824 */ /* 0x000fe200078e0203 */
[----:B------:R-:W-:Y:S01]  /*82a0*/  LEA R42, P1, R10, UR6, 0x1 ;  /* 0x000000060a2a7c11 */ /* 0x000fe2000f8208ff */
[----:B------:R-:W-:-:S03]  /*82b0*/  VIADD R8, R8, 0x19c20 ;  /* 0x00019c2008087836 */ /* 0x000fc60000000000 */
[----:B------:R-:W-:Y:S02]  /*82c0*/  LEA.HI.X R3, R10, UR7, R3, 0x1, P1 ;  /* 0x000000070a037c11 */ /* 0x000fe400088f0c03 */
[----:B------:R-:W-:Y:S01]  /*82d0*/  PRMT R8, RZ, 0x654, R8 ;  /* 0x00000654ff087816 */ /* 0x000fe20000000008 */
[----:B0-----:R0:W1:Y:S01]  /*82e0*/  SHFL.IDX PT, R10, R42, RZ, 0x1c1f ;  /* 0x001c1fff2a0a7589 */ /* 0x00106200000e0000 */
[----:B------:R-:W-:Y:S02]  /*82f0*/  BSSY B1, `(.L_x_189) ;  /* 0x0000010000017945 */ /* 0x000fe40003800000 */
[----:B------:R0:W-:Y:S01]  /*8300*/  SYNCS.ARRIVE.TRANS64.RED.A1T0 RZ, [R8+URZ], RZ ;  /* 0x000000ff08ff79a7 */ /* 0x0001e2000810043f */
[----:B------:R0:W2:Y:S01]  /*8310*/  SHFL.IDX PT, R11, R3, RZ, 0x1c1f ;  /* 0x001c1fff030b7589 */ /* 0x0000a200000e0000 */
[----:B------:R-:W-:Y:S05]  /*8320*/  @P0 BRA `(.L_x_190) ;  /* 0x0000000000300947 */ /* 0x000fea0003800000 */
[----:B------:R-:W-:Y:S02]  /*8330*/  ULDC UR4, c[0x0][0xac8] ;  /* 0x0002b20000047ab9 */ /* 0x000fe40000000800 */
[----:B------:R-:W-:Y:S02]  /*8340*/  ISETP.GE.AND P1, PT, R16, UR4, PT ;  /* 0x0000000410007c0c */ /* 0x000fe4000bf26270 */
[----:B------:R-:W-:Y:S02]  /*8350*/  ISETP.GE.AND P2, PT, R17, UR4, PT ;  /* 0x0000000411007c0c */ /* 0x000fe4000bf46270 */
[----:B------:R-:W-:-:S09]  /*8360*/  ISETP.GE.AND P0, PT, R2, UR4, PT ;  /* 0x0000000402007c0c */ /* 0x000fd2000bf06270 */
[-C--:B-1----:R-:W-:Y:S02]  /*8370*/  @!P1 LEA R20, P3, R16, R10.reuse, 0x1 ;  /* 0x0000000a10149211 */ /* 0x082fe400078608ff */
[C---:B------:R-:W-:Y:S02]  /*8380*/  @!P2 LEA R40, P4, R17.reuse, R10, 0x1 ;  /* 0x0000000a1128a211 */ /* 0x040fe400078808ff */
[----:B0-2---:R-:W-:Y:S01]  /*8390*/  @!P0 IMAD.WIDE R8, R2, 0x2, R10 ;  /* 0x0000000202088825 */ /* 0x005fe200078e020a */
[-C--:B------:R-:W-:Y:S02]  /*83a0*/  @!P1 LEA.HI.X R21, R16, R11.reuse, R157, 0x1, P3 ;  /* 0x0000000b10159211 */ /* 0x080fe400018f0c9d */
[----:B------:R-:W-:Y:S02]  /*83b0*/  @!P2 LEA.HI.X R41, R17, R11, R156, 0x1, P4 ;  /* 0x0000000b1129a211 */ /* 0x000fe400020f0c9c */
[----:B-----5:R3:W-:Y:S04]  /*83c0*/  @!P0 ST.E.128 desc[UR50][R8.64], R12 ;  /* 0x0000000c08008985 */ /* 0x0207e8000c101d32 */
[----:B------:R3:W-:Y:S04]  /*83d0*/  @!P1 ST.E.128 desc[UR50][R20.64], R32 ;  /* 0x0000002014009985 */ /* 0x0007e8000c101d32 */
[----:B------:R3:W-:Y:S02]  /*83e0*/  @!P2 ST.E.128 desc[UR50][R40.64], R36 ;  /* 0x000000242800a985 */ /* 0x0007e4000c101d32 */
.L_x_190:
[----:B------:R-:W-:Y:S05]  /*83f0*/  BSYNC B1 ;  /* 0x0000000000017941 */ /* 0x000fea0003800000 */
.L_x_189:
[----:B------:R-:W-:Y:S01]  /*8400*/  VIADD R0, R0, 0x60 ;  /* 0x0000006000007836 */ /* 0x000fe20000000000 */
[----:B--2---:R2:W4:Y:S04]  /*8410*/  SHFL.IDX PT, R11, R3, 0x1, 0x1c1f ;  /* 0x003c1f00030b7f89 */ /* 0x00452800000e0000 */
[----:B------:R-:W-:Y:S01]  /*8420*/  ISETP.GE.AND P0, PT, R0, R43, PT ;  /* 0x0000002b0000720c */ /* 0x000fe20003f06270 */
[----:B-1----:R2:W1:-:S12]  /*8430*/  SHFL.IDX PT, R10, R42, 0x1, 0x1c1f ;  /* 0x003c1f002a0a7f89 */ /* 0x00245800000e0000 */
[----:B--2---:R-:W-:Y:S05]  /*8440*/  @P0 BRA `(.L_x_191) ;  /* 0x0000000800c00947 */ /* 0x004fea0003800000 */
[----:B------:R-:W-:Y:S02]  /*8450*/  ULDC UR4, c[0x0][0xac8] ;  /* 0x0002b20000047ab9 */ /* 0x000fe40000000800 */
[----:B------:R-:W-:Y:S02]  /*8460*/  ISETP.GE.AND P2, PT, R16, UR4, PT ;  /* 0x0000000410007c0c */ /* 0x000fe4000bf46270 */
[----:B------:R-:W-:-:S11]  /*8470*/  ISETP.GE.AND P1, PT, R2, UR4, PT ;  /* 0x0000000402007c0c */ /* 0x000fd6000bf26270 */
[----:B-1-3-5:R-:W-:Y:S02]  /*8480*/  @!P2 LEA R12, P0, R16, R10, 0x1 ;  /* 0x0000000a100ca211 */ /* 0x02afe400078008ff */
[----:B0---4-:R-:W-:Y:S02]  /*8490*/  @!P1 IMAD.WIDE R8, R2, 0x2, R10 ;  /* 0x0000000202089825 */ /* 0x011fe400078e020a */
[----:B------:R-:W-:Y:S02]  /*84a0*/  @!P2 LEA.HI.X R13, R16, R11, R157, 0x1, P0 ;  /* 0x0000000b100da211 */ /* 0x000fe400000f0c9d */
[----:B------:R-:W-:Y:S01]  /*84b0*/  ISETP.GE.AND P0, PT, R17, UR4, PT ;  /* 0x0000000411007c0c */ /* 0x000fe2000bf06270 */
[----:B------:R2:W-:Y:S04]  /*84c0*/  @!P1 ST.E.128 desc[UR50][R8.64], R4 ;  /* 0x0000000408009985 */ /* 0x0005e8000c101d32 */
[----:B------:R2:W-:Y:S08]  /*84d0*/  @!P2 ST.E.128 desc[UR50][R12.64], R24 ;  /* 0x000000180c00a985 */ /* 0x0005f0000c101d32 */
[----:B------:R-:W-:Y:S05]  /*84e0*/  @P0 BRA `(.L_x_191) ;  /* 0x0000000800980947 */ /* 0x000fea0003800000 */
[----:B--2---:R-:W-:-:S04]  /*84f0*/  LEA R4, P0, R17, R10, 0x1 ;  /* 0x0000000a11047211 */ /* 0x004fc800078008ff */
[----:B------:R-:W-:-:S05]  /*8500*/  LEA.HI.X R5, R17, R11, R156, 0x1, P0 ;  /* 0x0000000b11057211 */ /* 0x000fca00000f0c9c */
[----:B------:R0:W-:Y:S01]  /*8510*/  ST.E.128 desc[UR50][R4.64], R28 ;  /* 0x0000001c04007985 */ /* 0x0001e2000c101d32 */
[----:B------:R-:W-:Y:S05]  /*8520*/  BRA `(.L_x_191) ;  /* 0x0000000800887947 */ /* 0x000fea0003800000 */
.L_x_187:
[----:B------:R-:W-:Y:S01]  /*8530*/  ULDC.64 UR6, c[0x0][0xc00] ;  /* 0x0003000000067ab9 */ /* 0x000fe20000000a00 */
[----:B------:R-:W-:Y:S01]  /*8540*/  ULDC UR4, c[0x0][0xa88] ;  /* 0x0002a20000047ab9 */ /* 0x000fe20000000800 */
[----:B------:R-:W-:Y:S01]  /*8550*/  UISETP.NE.U32.AND UP0, UPT, UR6, URZ, UPT ;  /* 0x0000003f0600728c */ /* 0x000fe2000bf05070 */
[----:B------:R-:W0:Y:S03]  /*8560*/  LDC R11, c[0x0][0xbe8] ;  /* 0x0002fa00ff0b7b82 */ /* 0x000e260000000800 */
[----:B------:R-:W-:-:S03]  /*8570*/  UISETP.NE.AND.EX UP0, UPT, UR7, URZ, UPT, UP0 ;  /* 0x0000003f0700728c */ /* 0x000fc6000bf05300 */
[----:B------:R-:W-:Y:S02]  /*8580*/  ULDC.64 UR6, c[0x0][0xc00] ;  /* 0x0003000000067ab9 */ /* 0x000fe40000000a00 */
[----:B------:R-:W-:Y:S01]  /*8590*/  UIMAD.WIDE UR6, UR42, 0x4, UR6 ;  /* 0x000000042a0678a5 */ /* 0x000fe2000f8e0206 */
[----:B------:R-:W-:-:S05]  /*85a0*/  PLOP3.LUT P2, PT, PT, PT, UP0, 0x80, 0x0 ;  /* 0x000000000000781c */ /* 0x000fca0003f4f008 */
[----:B------:R-:W-:Y:S01]  /*85b0*/  MOV R4, UR6 ;  /* 0x0000000600047c02 */ /* 0x000fe20008000f00 */
[----:B------:R-:W-:Y:S01]  /*85c0*/  IMAD.U32 R5, RZ, RZ, UR7 ;  /* 0x00000007ff057e24 */ /* 0x000fe2000f8e00ff */
[----:B------:R-:W-:Y:S02]  /*85d0*/  ULDC.64 UR6, c[0x0][0xc08] ;  /* 0x0003020000067ab9 */ /* 0x000fe40000000a00 */
[----:B------:R-:W-:-:S04]  /*85e0*/  UISETP.NE.U32.AND UP1, UPT, UR6, URZ, UPT ;  /* 0x0000003f0600728c */ /* 0x000fc8000bf25070 */
[----:B------:R-:W-:Y:S01]  /*85f0*/  UISETP.NE.AND.EX UP1, UPT, UR7, URZ, UPT, UP1 ;  /* 0x0000003f0700728c */ /* 0x000fe2000bf25310 */
[----:B------:R-:W2:Y:S01]  /*8600*/  @P2 LDG.E R3, desc[UR50][R4.64] ;  /* 0x0000003204032981 */ /* 0x000ea2000c1e1900 */
[----:B------:R-:W-:-:S04]  /*8610*/  IMAD.U32 R0, RZ, RZ, UR4 ;  /* 0x00000004ff007e24 */ /* 0x000fc8000f8e00ff */
[----:B------:R-:W-:-:S05]  /*8620*/  PLOP3.LUT P3, PT, PT, PT, UP1, 0x80, 0x0 ;  /* 0x000000000000781c */ /* 0x000fca0003f6f018 */
[----:B------:R-:W-:Y:S02]  /*8630*/  @UP1 ULDC.64 UR6, c[0x0][0xc08] ;  /* 0x0003020000061ab9 */ /* 0x000fe40000000a00 */
[----:B------:R-:W-:-:S06]  /*8640*/  @UP1 UIMAD.WIDE UR6, UR42, 0x4, UR6 ;  /* 0x000000042a0618a5 */ /* 0x000fcc000f8e0206 */
[----:B------:R-:W-:Y:S02]  /*8650*/  IMAD.U32 R6, RZ, RZ, UR6 ;  /* 0x00000006ff067e24 */ /* 0x000fe4000f8e00ff */
[----:B------:R-:W-:-:S05]  /*8660*/  IMAD.U32 R7, RZ, RZ, UR7 ;  /* 0x00000007ff077e24 */ /* 0x000fca000f8e00ff */
[----:B------:R1:W5:Y:S01]  /*8670*/  @P3 LDG.E R0, desc[UR50][R6.64] ;  /* 0x0000003206003981 */ /* 0x000362000c1e1900 */
[----:B0-----:R-:W-:Y:S01]  /*8680*/  ISETP.NE.AND P0, PT, R11, 0x1, PT ;  /* 0x000000010b00780c */ /* 0x001fe20003f05270 */
[----:B------:R-:W-:Y:S01]  /*8690*/  UMOV UR4, URZ ;  /* 0x0000003f00047c82 */ /* 0x000fe20008000000 */
[----:B------:R-:W-:Y:S01]  /*86a0*/  USHF.R.S32.HI UR10, URZ, 0x1f, UR46 ;  /* 0x0000001f3f0a7899 */ /* 0x000fe2000801142e */
[----:B------:R-:W0:Y:S10]  /*86b0*/  S2R R8, SR_TID.X ;  /* 0x0000000000087919 */ /* 0x000e340000002100 */
[----:B------:R-:W3:Y:S01]  /*86c0*/  @P0 LDC R9, c[0x0][0xbec] ;  /* 0x0002fb00ff090b82 */ /* 0x000ee20000000800 */
[----:B0-----:R-:W-:-:S05]  /*86d0*/  VIADD R8, R8, 0xffffff80 ;  /* 0xffffff8008087836 */ /* 0x001fca0000000000 */
[----:B------:R-:W-:Y:S02]  /*86e0*/  ISETP.GE.AND P1, PT, R8, 0xc0, PT ;  /* 0x000000c00800780c */ /* 0x000fe40003f26270 */
[----:B--2---:R-:W-:-:S13]  /*86f0*/  @P2 R2UR UR4, R3 ;  /* 0x00000000030422ca */ /* 0x004fda00000e0000 */
[----:B------:R-:W-:Y:S01]  /*8700*/  USHF.R.S32.HI UR9, URZ, 0x1f, UR4 ;  /* 0x0000001f3f097899 */ /* 0x000fe20008011404 */
[----:B-1-3--:R-:W-:Y:S11]  /*8710*/  @P3 BRA `(.L_x_192) ;  /* 0x0000000000103947 */ /* 0x00aff60003800000 */
[----:B------:R-:W-:Y:S05]  /*8720*/  @!P2 BRA `(.L_x_192) ;  /* 0x00000000000ca947 */ /* 0x000fea0003800000 */
[----:B------:R-:W2:Y:S04]  /*8730*/  LDG.E R3, desc[UR50][R4.64] ;  /* 0x0000003204037981 */ /* 0x000ea8000c1e1900 */
[----:B-----5:R-:W2:Y:S02]  /*8740*/  LDG.E R0, desc[UR50][R4.64+0x4] ;  /* 0x0000043204007981 */ /* 0x020ea4000c1e1900 */
[----:B--2---:R-:W-:-:S07]  /*8750*/  IMAD.IADD R0, R0, 0x1, -R3 ;  /* 0x0000000100007824 */ /* 0x004fce00078e0a03 */
.L_x_192:
[----:B------:R-:W-:Y:S01]  /*8760*/  USEL UR42, UR42, URZ, !UP0 ;  /* 0x0000003f2a2a7287 */ /* 0x000fe2000c000000 */
[----:B------:R-:W-:Y:S01]  /*8770*/  BSSY B1, `(.L_x_193) ;  /* 0x000002d000017945 */ /* 0x000fe20003800000 */
[----:B------:R-:W-:-:S03]  /*8780*/  USEL UR43, UR43, URZ, !UP0 ;  /* 0x0000003f2b2b7287 */ /* 0x000fc6000c000000 */
[----:B------:R-:W-:Y:S09]  /*8790*/  @P1 BRA `(.L_x_194) ;  /* 0x0000000000a81947 */ /* 0x000ff20003800000 */
[----:B------:R-:W0:Y:S01]  /*87a0*/  S2R R4, SR_TID.X ;  /* 0x0000000000047919 */ /* 0x000e220000002100 */
[----:B------:R-:W1:Y:S01]  /*87b0*/  LDC R6, c[0x0][0xbe8] ;  /* 0x0002fa00ff067b82 */ /* 0x000e620000000800 */
[----:B------:R-:W-:-:S04]  /*87c0*/  IMAD.U32 R3, RZ, RZ, UR44 ;  /* 0x0000002cff037e24 */ /* 0x000fc8000f8e00ff */
[----:B0-----:R-:W-:Y:S02]  /*87d0*/  IMAD R3, R3, 0xc0, R4 ;  /* 0x000000c003037824 */ /* 0x001fe400078e0204 */
[----:B-1---5:R-:W-:Y:S02]  /*87e0*/  IMAD R4, R0, R6, RZ ;  /* 0x0000000600047224 */ /* 0x022fe400078e02ff */
[----:B------:R-:W-:-:S05]  /*87f0*/  VIADD R5, R3, 0xffffff80 ;  /* 0xffffff8003057836 */ /* 0x000fca0000000000 */
[----:B------:R-:W-:-:S13]  /*8800*/  ISETP.GE.AND P1, PT, R5, R4, PT ;  /* 0x000000040500720c */ /* 0x000fda0003f26270 */
[----:B------:R-:W-:Y:S05]  /*8810*/  @P1 BRA `(.L_x_194) ;  /* 0x0000000000881947 */ /* 0x000fea0003800000 */
[----:B------:R-:W-:Y:S01]  /*8820*/  ISETP.NE.AND P1, PT, R6, 0x1, PT ;  /* 0x000000010600780c */ /* 0x000fe20003f25270 */
[----:B------:R-:W-:Y:S01]  /*8830*/  ULDC.64 UR12, c[0x0][0xb90] ;  /* 0x0002e400000c7ab9 */ /* 0x000fe20000000a00 */
[----:B------:R-:W-:Y:S01]  /*8840*/  UMOV UR6, UR4 ;  /* 0x0000000400067c82 */ /* 0x000fe20008000000 */
[----:B------:R-:W-:Y:S01]  /*8850*/  UIMAD UR8, UR10, UR12, URZ ;  /* 0x0000000c0a0872a4 */ /* 0x000fe2000f8e023f */
[----:B------:R-:W-:Y:S02]  /*8860*/  UMOV UR7, UR9 ;  /* 0x0000000900077c82 */ /* 0x000fe40008000000 */
[----:B------:R-:W-:Y:S02]  /*8870*/  UIMAD.WIDE.U32 UR6, UR46, UR12, UR6 ;  /* 0x0000000c2e0672a5 */ /* 0x000fe4000f8e0006 */
[----:B------:R-:W-:-:S03]  /*8880*/  UIMAD UR8, UR46, UR13, UR8 ;  /* 0x0000000d2e0872a4 */ /* 0x000fc6000f8e0208 */
[----:B------:R-:W-:Y:S02]  /*8890*/  ULDC.64 UR12, c[0x0][0xb98] ;  /* 0x0002e600000c7ab9 */ /* 0x000fe40000000a00 */
[----:B------:R-:W0:Y:S01]  /*88a0*/  @P1 LDC R4, c[0x0][0xbec] ;  /* 0x0002fb00ff041b82 */ /* 0x000e220000000800 */
[----:B------:R-:W-:Y:S02]  /*88b0*/  UIADD3 UR7, UR7, UR8, URZ ;  /* 0x0000000807077290 */ /* 0x000fe4000fffe03f */
[----:B------:R-:W-:Y:S02]  /*88c0*/  UIMAD UR8, UR43, UR12, URZ ;  /* 0x0000000c2b0872a4 */ /* 0x000fe4000f8e023f */
[----:B------:R-:W-:Y:S02]  /*88d0*/  UIMAD.WIDE.U32 UR6, UR42, UR12, UR6 ;  /* 0x0000000c2a0672a5 */ /* 0x000fe4000f8e0006 */
[----:B------:R-:W-:Y:S01]  /*88e0*/  UIMAD UR8, UR42, UR13, UR8 ;  /* 0x0000000d2a0872a4 */ /* 0x000fe2000f8e0208 */
[----:B------:R-:W1:Y:S02]  /*88f0*/  @P1 LDC R8, c[0x0][0xbf0] ;  /* 0x0002fc00ff081b82 */ /* 0x000e640000000800 */
[----:B------:R-:W-:Y:S01]  /*8900*/  ULDC.64 UR12, c[0x0][0xb88] ;  /* 0x0002e200000c7ab9 */ /* 0x000fe20000000a00 */
[----:B0-----:R-:W-:-:S04]  /*8910*/  @P1 IMAD.HI.U32 R3, R5, R4, RZ ;  /* 0x0000000405031227 */ /* 0x001fc800078e00ff */
[----:B------:R-:W-:Y:S01]  /*8920*/  IMAD.MOV.U32 R4, RZ, RZ, R5 ;  /* 0x000000ffff047224 */ /* 0x000fe200078e0005 */
[----:B-1----:R-:W-:Y:S01]  /*8930*/  @P1 SHF.R.U32.HI R4, RZ, R8, R3 ;  /* 0x00000008ff041219 */ /* 0x002fe20000011603 */
[----:B------:R-:W-:-:S03]  /*8940*/  IMAD.U32 R8, RZ, RZ, UR8 ;  /* 0x00000008ff087e24 */ /* 0x000fc6000f8e00ff */
[----:B------:R-:W-:-:S05]  /*8950*/  IADD3 R3, -R4, RZ, RZ ;  /* 0x000000ff04037210 */ /* 0x000fca0007ffe1ff */
[----:B------:R-:W-:Y:S01]  /*8960*/  IMAD R3, R6, R3, R5 ;  /* 0x0000000306037224 */ /* 0x000fe200078e0205 */
[----:B------:R-:W-:Y:S02]  /*8970*/  SHF.R.S32.HI R5, RZ, 0x1f, R4 ;  /* 0x0000001fff057819 */ /* 0x000fe40000011404 */
[----:B------:R-:W-:Y:S02]  /*8980*/  IADD3 R4, P1, R4, UR6, RZ ;  /* 0x0000000604047c10 */ /* 0x000fe4000ff3e0ff */
[----:B------:R-:W-:Y:S02]  /*8990*/  SHF.R.S32.HI R6, RZ, 0x1f, R3 ;  /* 0x0000001fff067819 */ /* 0x000fe40000011403 */
[----:B------:R-:W-:Y:S01]  /*89a0*/  IADD3.X R5, R5, UR7, R8, P1, !PT ;  /* 0x0000000705057c10 */ /* 0x000fe20008ffe408 */
[----:B------:R-:W-:Y:S02]  /*89b0*/  ULDC.64 UR6, c[0x0][0xb50] ;  /* 0x0002d40000067ab9 */ /* 0x000fe40000000a00 */
[----:B------:R-:W-:-:S02]  /*89c0*/  IMAD R6, R6, UR12, RZ ;  /* 0x0000000c06067c24 */ /* 0x000fc4000f8e02ff */
[----:B------:R-:W-:-:S04]  /*89d0*/  IMAD.WIDE.U32 R4, R3, UR12, R4 ;  /* 0x0000000c03047c25 */ /* 0x000fc8000f8e0004 */
[----:B------:R-:W-:Y:S01]  /*89e0*/  IMAD R7, R3, UR13, R6 ;  /* 0x0000000d03077c24 */ /* 0x000fe2000f8e0206 */
[----:B------:R-:W-:-:S03]  /*89f0*/  LEA R6, P1, R4, UR6, 0x2 ;  /* 0x0000000604067c11 */ /* 0x000fc6000f8210ff */
[----:B------:R-:W-:-:S05]  /*8a00*/  IMAD.IADD R3, R5, 0x1, R7 ;  /* 0x0000000105037824 */ /* 0x000fca00078e0207 */
[----:B------:R-:W-:Y:S01]  /*8a10*/  LEA.HI.X R7, R4, UR7, R3, 0x2, P1 ;  /* 0x0000000704077c11 */ /* 0x000fe200088f1403 */
[----:B------:R-:W-:-:S05]  /*8a20*/  IMAD.MOV.U32 R3, RZ, RZ, -0x800000 ;  /* 0xff800000ff037424 */ /* 0x000fca00078e00ff */
[----:B------:R0:W-:Y:S02]  /*8a30*/  STG.E desc[UR50][R6.64], R3 ;  /* 0x0000000306007986 */ /* 0x0001e4000c101932 */
.L_x_194:
[----:B------:R-:W-:Y:S05]  /*8a40*/  BSYNC B1 ;  /* 0x0000000000017941 */ /* 0x000fea0003800000 */
.L_x_193:
[----:B------:R-:W1:Y:S01]  /*8a50*/  @P0 LDC R5, c[0x0][0xbf0] ;  /* 0x0002fc00ff050b82 */ /* 0x000e620000000800 */
[----:B------:R-:W-:Y:S01]  /*8a60*/  ULDC.64 UR12, c[0x0][0xaa0] ;  /* 0x0002a800000c7ab9 */ /* 0x000fe20000000a00 */
[----:B0-----:R-:W-:Y:S01]  /*8a70*/  IMAD.U32 R6, RZ, RZ, UR44 ;  /* 0x0000002cff067e24 */ /* 0x001fe2000f8e00ff */
[----:B------:R-:W-:Y:S01]  /*8a80*/  UIMAD UR8, UR9, UR12, URZ ;  /* 0x0000000c090872a4 */ /* 0x000fe2000f8e023f */
[----:B------:R-:W-:Y:S01]  /*8a90*/  IMAD R3, R18, 0x60, R19 ;  /* 0x0000006012037824 */ /* 0x000fe200078e0213 */
[----:B------:R-:W-:Y:S01]  /*8aa0*/  UIMAD.WIDE.U32 UR6, UR4, UR12, URZ ;  /* 0x0000000c040672a5 */ /* 0x000fe2000f8e003f */
[----:B------:R-:W-:Y:S01]  /*8ab0*/  BSSY B1, `(.L_x_195) ;  /* 0x0000038000017945 */ /* 0x000fe20003800000 */
[----:B------:R-:W-:Y:S01]  /*8ac0*/  UIMAD UR8, UR4, UR13, UR8 ;  /* 0x0000000d040872a4 */ /* 0x000fe2000f8e0208 */
[----:B------:R-:W-:Y:S02]  /*8ad0*/  IMAD R6, R6, 0xc0, R3 ;  /* 0x000000c006067824 */ /* 0x000fe400078e0203 */
[----:B------:R-:W-:Y:S01]  /*8ae0*/  ULDC.64 UR12, c[0x0][0xae8] ;  /* 0x0002ba00000c7ab9 */ /* 0x000fe20000000a00 */
[----:B------:R-:W-:Y:S01]  /*8af0*/  UIADD3 UR7, UR7, UR8, URZ ;  /* 0x0000000807077290 */ /* 0x000fe2000fffe03f */
[----:B------:R-:W-:Y:S01]  /*8b00*/  @P0 IMAD.HI.U32 R4, R6, R9, RZ ;  /* 0x0000000906040227 */ /* 0x000fe200078e00ff */
[----:B------:R-:W-:-:S02]  /*8b10*/  UIMAD UR4, UR10, UR12, URZ ;  /* 0x0000000c0a0472a4 */ /* 0x000fc4000f8e023f */
[----:B------:R-:W-:Y:S01]  /*8b20*/  UIMAD.WIDE.U32 UR6, UR46, UR12, UR6 ;  /* 0x0000000c2e0672a5 */ /* 0x000fe2000f8e0006 */
[----:B------:R-:W-:Y:S01]  /*8b30*/  IMAD.MOV.U32 R3, RZ, RZ, R6 ;  /* 0x000000ffff037224 */ /* 0x000fe200078e0006 */
[----:B------:R-:W-:Y:S01]  /*8b40*/  UIMAD UR4, UR46, UR13, UR4 ;  /* 0x0000000d2e0472a4 */ /* 0x000fe2000f8e0204 */
[----:B------:R-:W-:-:S03]  /*8b50*/  ULDC.64 UR8, c[0x0][0xaf0] ;  /* 0x0002bc0000087ab9 */ /* 0x000fc60000000a00 */
[----:B------:R-:W-:Y:S02]  /*8b60*/  UIADD3 UR7, UR7, UR4, URZ ;  /* 0x0000000407077290 */ /* 0x000fe4000fffe03f */
[----:B------:R-:W-:Y:S01]  /*8b70*/  UIMAD UR4, UR43, UR8, URZ ;  /* 0x000000082b0472a4 */ /* 0x000fe2000f8e023f */
[----:B-1----:R-:W-:Y:S01]  /*8b80*/  @P0 SHF.R.U32.HI R3, RZ, R5, R4 ;  /* 0x00000005ff030219 */ /* 0x002fe20000011604 */
[----:B------:R-:W-:Y:S02]  /*8b90*/  UIMAD.WIDE.U32 UR6, UR42, UR8, UR6 ;  /* 0x000000082a0672a5 */ /* 0x000fe4000f8e0006 */
[----:B------:R-:W-:Y:S01]  /*8ba0*/  UIMAD UR4, UR42, UR9, UR4 ;  /* 0x000000092a0472a4 */ /* 0x000fe2000f8e0204 */
[--C-:B------:R-:W-:Y:S01]  /*8bb0*/  SHF.R.S32.HI R4, RZ, 0x1f, R3.reuse ;  /* 0x0000001fff047819 */ /* 0x100fe20000011403 */
[----:B------:R-:W-:Y:S01]  /*8bc0*/  IMAD.MOV R7, RZ, RZ, -R3 ;  /* 0x000000ffff077224 */ /* 0x000fe200078e0a03 */
[----:B------:R-:W-:Y:S01]  /*8bd0*/  ULDC.64 UR8, c[0x0][0xae0] ;  /* 0x0002b80000087ab9 */ /* 0x000fe20000000a00 */
[----:B------:R-:W-:-:S02]  /*8be0*/  UIADD3 UR4, UR7, UR4, URZ ;  /* 0x0000000407047290 */ /* 0x000fc4000fffe03f */
[----:B------:R-:W-:Y:S02]  /*8bf0*/  IMAD.U32 R5, RZ, RZ, UR7 ;  /* 0x00000007ff057e24 */ /* 0x000fe4000f8e00ff */
[----:B------:R-:W-:Y:S02]  /*8c00*/  IMAD R8, R4, UR8, RZ ;  /* 0x0000000804087c24 */ /* 0x000fe4000f8e02ff */
[----:B------:R-:W-:Y:S02]  /*8c10*/  IMAD R7, R11, R7, R6 ;  /* 0x000000070b077224 */ /* 0x000fe400078e0206 */
[----:B------:R-:W-:Y:S01]  /*8c20*/  IMAD.U32 R4, RZ, RZ, UR6 ;  /* 0x00000006ff047e24 */ /* 0x000fe2000f8e00ff */
[----:B------:R-:W-:Y:S01]  /*8c30*/  ULDC.64 UR6, c[0x0][0xad8] ;  /* 0x0002b60000067ab9 */ /* 0x000fe20000000a00 */
[----:B------:R-:W-:Y:S01]  /*8c40*/  IMAD.U32 R5, RZ, RZ, UR4 ;  /* 0x00000004ff057e24 */ /* 0x000fe2000f8e00ff */
[----:B------:R-:W-:Y:S01]  /*8c50*/  SHF.R.S32.HI R6, RZ, 0x1f, R7 ;  /* 0x0000001fff067819 */ /* 0x000fe20000011407 */
[----:B------:R-:W-:-:S02]  /*8c60*/  IMAD R9, R3, UR9, R8 ;  /* 0x0000000903097c24 */ /* 0x000fc4000f8e0208 */
[----:B------:R-:W-:-:S04]  /*8c70*/  IMAD.WIDE.U32 R4, R3, UR8, R4 ;  /* 0x0000000803047c25 */ /* 0x000fc8000f8e0004 */
[----:B------:R-:W-:Y:S01]  /*8c80*/  IMAD.U32 R8, RZ, RZ, UR44 ;  /* 0x0000002cff087e24 */ /* 0x000fe2000f8e00ff */
[----:B------:R-:W-:Y:S01]  /*8c90*/  IADD3 R5, R5, R9, RZ ;  /* 0x0000000905057210 */ /* 0x000fe20007ffe0ff */
[----:B------:R-:W-:Y:S02]  /*8ca0*/  IMAD R6, R6, UR6, RZ ;  /* 0x0000000606067c24 */ /* 0x000fe4000f8e02ff */
[----:B-----5:R-:W-:Y:S02]  /*8cb0*/  IMAD R11, R0, R11, RZ ;  /* 0x0000000b000b7224 */ /* 0x020fe400078e02ff */
[----:B------:R-:W-:Y:S02]  /*8cc0*/  IMAD R0, R8, 0xc0, R19 ;  /* 0x000000c008007824 */ /* 0x000fe400078e0213 */
[C---:B------:R-:W-:Y:S02]  /*8cd0*/  IMAD R3, R7.reuse, UR7, R6 ;  /* 0x0000000707037c24 */ /* 0x040fe4000f8e0206 */
[----:B------:R-:W-:Y:S01]  /*8ce0*/  IMAD.WIDE.U32 R4, R7, UR6, R4 ;  /* 0x0000000607047c25 */ /* 0x000fe2000f8e0004 */
[----:B------:R-:W-:Y:S01]  /*8cf0*/  ISETP.GE.AND P0, PT, R0, R11, PT ;  /* 0x0000000b0000720c */ /* 0x000fe20003f06270 */
[----:B------:R-:W-:-:S02]  /*8d00*/  ULDC.64 UR6, c[0x0][0xa80] ;  /* 0x0002a00000067ab9 */ /* 0x000fc40000000a00 */
[----:B------:R-:W-:Y:S01]  /*8d10*/  IMAD.IADD R3, R5, 0x1, R3 ;  /* 0x0000000105037824 */ /* 0x000fe200078e0203 */
[----:B------:R-:W-:-:S04]  /*8d20*/  LEA R6, P1, R4, UR6, 0x1 ;  /* 0x0000000604067c11 */ /* 0x000fc8000f8208ff */
[----:B------:R-:W-:Y:S02]  /*8d30*/  LEA.HI.X R3, R4, UR7, R3, 0x1, P1 ;  /* 0x0000000704037c11 */ /* 0x000fe400088f0c03 */
[----:B------:R0:W1:Y:S04]  /*8d40*/  SHFL.IDX PT, R4, R6, RZ, 0x1c1f ;  /* 0x001c1fff06047589 */ /* 0x00006800000e0000 */
        /* <DEDUP_REMOVED lines=8> */
[----:B--2---:R-:W-:Y:S01]  /*8dd0*/  @!P2 IMAD.WIDE R8, R2, 0x2, R4 ;  /* 0x000000020208a825 */ /* 0x004fe200078e0204 */
[-C--:B------:R-:W-:Y:S02]  /*8de0*/  @!P3 LEA.HI.X R13, R16, R5.reuse, R157, 0x1, P0 ;  /* 0x00000005100db211 */ /* 0x080fe400000f0c9d */
[----:B------:R-:W-:Y:S02]  /*8df0*/  @!P4 LEA.HI.X R15, R17, R5, R156, 0x1, P1 ;  /* 0x00000005110fc211 */ /* 0x000fe400008f0c9c */
[----:B------:R3:W-:Y:S04]  /*8e00*/  @!P2 ST.E.128 desc[UR50][R8.64], RZ ;  /* 0x000000ff0800a985 */ /* 0x0007e8000c101d32 */
[----:B------:R3:W-:Y:S04]  /*8e10*/  @!P3 ST.E.128 desc[UR50][R12.64], RZ ;  /* 0x000000ff0c00b985 */ /* 0x0007e8000c101d32 */
[----:B------:R3:W-:Y:S02]  /*8e20*/  @!P4 ST.E.128 desc[UR50][R14.64], RZ ;  /* 0x000000ff0e00c985 */ /* 0x0007e4000c101d32 */
.L_x_196:
[----:B------:R-:W-:Y:S05]  /*8e30*/  BSYNC B1 ;  /* 0x0000000000017941 */ /* 0x000fea0003800000 */
.L_x_195:
[----:B------:R-:W-:Y:S01]  /*8e40*/  VIADD R0, R0, 0x60 ;  /* 0x0000006000007836 */ /* 0x000fe20000000000 */
[----:B--2---:R2:W4:Y:S04]  /*8e50*/  SHFL.IDX PT, R5, R3, 0x1, 0x1c1f ;  /* 0x003c1f0003057f89 */ /* 0x00452800000e0000 */
[----:B------:R-:W-:Y:S01]  /*8e60*/  ISETP.GE.AND P0, PT, R0, R11, PT ;  /* 0x0000000b0000720c */ /* 0x000fe20003f06270 */
[----:B-1----:R2:W1:-:S12]  /*8e70*/  SHFL.IDX PT, R4, R6, 0x1, 0x1c1f ;  /* 0x003c1f0006047f89 */ /* 0x00245800000e0000 */
[----:B--2---:R-:W-:Y:S05]  /*8e80*/  @P0 BRA `(.L_x_191) ;  /* 0x0000000000300947 */ /* 0x004fea0003800000 */
[----:B------:R-:W-:Y:S02]  /*8e90*/  ULDC UR4, c[0x0][0xac8] ;  /* 0x0002b20000047ab9 */ /* 0x000fe40000000800 */
[----:B------:R-:W-:Y:S02]  /*8ea0*/  ISETP.GE.AND P3, PT, R16, UR4, PT ;  /* 0x0000000410007c0c */ /* 0x000fe4000bf66270 */
[----:B------:R-:W-:Y:S02]  /*8eb0*/  ISETP.GE.AND P4, PT, R17, UR4, PT ;  /* 0x0000000411007c0c */ /* 0x000fe4000bf86270 */
[----:B------:R-:W-:-:S09]  /*8ec0*/  ISETP.GE.AND P2, PT, R2, UR4, PT ;  /* 0x0000000402007c0c */ /* 0x000fd2000bf46270 */
[-C--:B-1-3--:R-:W-:Y:S02]  /*8ed0*/  @!P3 LEA R8, P0, R16, R4.reuse, 0x1 ;  /* 0x000000041008b211 */ /* 0x08afe400078008ff */
[C---:B------:R-:W-:Y:S02]  /*8ee0*/  @!P4 LEA R10, P1, R17.reuse, R4, 0x1 ;  /* 0x00000004110ac211 */ /* 0x040fe400078208ff */
[----:B0---4-:R-:W-:Y:S01]  /*8ef0*/  @!P2 IMAD.WIDE R6, R2, 0x2, R4 ;  /* 0x000000020206a825 */ /* 0x011fe200078e0204 */
[-C--:B------:R-:W-:Y:S02]  /*8f00*/  @!P3 LEA.HI.X R9, R16, R5.reuse, R157, 0x1, P0 ;  /* 0x000000051009b211 */ /* 0x080fe400000f0c9d */
[----:B------:R-:W-:Y:S02]  /*8f10*/  @!P4 LEA.HI.X R11, R17, R5, R156, 0x1, P1 ;  /* 0x00000005110bc211 */ /* 0x000fe400008f0c9c */
[----:B------:R0:W-:Y:S04]  /*8f20*/  @!P2 ST.E.128 desc[UR50][R6.64], RZ ;  /* 0x000000ff0600a985 */ /* 0x0001e8000c101d32 */
[----:B------:R0:W-:Y:S04]  /*8f30*/  @!P3 ST.E.128 desc[UR50][R8.64], RZ ;  /* 0x000000ff0800b985 */ /* 0x0001e8000c101d32 */
[----:B------:R0:W-:Y:S02]  /*8f40*/  @!P4 ST.E.128 desc[UR50][R10.64], RZ ;  /* 0x000000ff0a00c985 */ /* 0x0001e4000c101d32 */
.L_x_191:
[----:B------:R-:W-:Y:S05]  /*8f50*/  BSYNC B0 ;  /* 0x0000000000007941 */ /* 0x000fea0003800000 */
.L_x_186:
[----:B------:R-:W-:Y:S02]  /*8f60*/  ULDC UR4, c[0x0][0xc3c] ;  /* 0x00030f0000047ab9 */ /* 0x000fe40000000800 */
[----:B------:R-:W-:-:S13]  /*8f70*/  ISETP.GE.AND P0, PT, R47, UR4, PT ;  /* 0x000000042f007c0c */ /* 0x000fda000bf06270 */
[----:B------:R-:W-:Y:S05]  /*8f80*/  @!P0 BRA `(.L_x_197) ;  /* 0xffffff7c00608947 */ /* 0x000fea000383ffff */
[----:B------:R-:W-:Y:S05]  /*8f90*/  EXIT ;  /* 0x000000000000794d */ /* 0x000fea0003800000 */
.L_x_158:
[----:B------:R-:W-:-:S08]  /*8fa0*/  NOP ;  /* 0x0000000000007918 */ /* 0x000fd00000000000 */
[----:B------:R-:W0:-:S00]  /*8fb0*/  USETMAXREG.DEALLOC.CTAPOOL 0x20 ;  /* 0x00000020000079c8 */ /* 0x000e0000080e0500 */
[----:B0-----:R-:W-:Y:S02]  /*8fc0*/  LOP3.LUT R3, R0, 0x3, RZ, 0xc0, !PT ;  /* 0x0000000300037812 */ /* 0x001fe400078ec0ff */
[----:B------:R-:W-:-:S04]  /*8fd0*/  LOP3.LUT R27, R27, 0xffffffdf, RZ, 0xc0, !PT ;  /* 0xffffffdf1b1b7812 */ /* 0x000fc800078ec0ff */
[----:B------:R-:W0:Y:S02]  /*8fe0*/  SHFL.IDX PT, R3, R3, RZ, 0x1f ;  /* 0x00001fff03037589 */ /* 0x000e2400000e0000 */
[----:B0-----:R-:W-:-:S13]  /*8ff0*/  ISETP.NE.AND P0, PT, R3, RZ, PT ;  /* 0x000000ff0300720c */ /* 0x001fda0003f05270 */
[----:B------:R-:W-:Y:S01]  /*9000*/  @P0 BAR.SYNC.DEFER_BLOCKING 0x5, 0x200 ;  /* 0x0148000000000b1d */ /* 0x000fe20000010000 */
[----:B------:R-:W-:Y:S02]  /*9010*/  @P0 MOV R3, 0x400 ;  /* 0x0000040000030802 */ /* 0x000fe40000000f00 */
[----:B------:R-:W-:Y:S02]  /*9020*/  @P0 LOP3.LUT R27, R27, 0x20, RZ, 0xfc, !PT ;  /* 0x000000201b1b0812 */ /* 0x000fe400078efcff */
[----:B------:R-:W-:-:S05]  /*9030*/  @P0 LEA R2, R2, R3, 0x18 ;  /* 0x0000000302020211 */ /* 0x000fca00078ec0ff */
[----:B------:R-:W0:Y:S02]  /*9040*/  @P0 LDS.128 R16, [R2+0x19cd0] ;  /* 0x019cd00002100984 */ /* 0x000e240000000c00 */
[----:B0-----:R-:W-:Y:S01]  /*9050*/  @P0 R2UR UR40, R19 ;  /* 0x00000000132802ca */ /* 0x001fe200000e0000 */
[----:B------:R-:W-:Y:S06]  /*9060*/  @P0 BAR.ARV 0x4, 0x200 ;  /* 0x0108000000000b1d */ /* 0x000fec0000002000 */
[----:B------:R-:W-:Y:S08]  /*9070*/  @P0 BRA `(.L_x_198) ;  /* 0x0000000800100947 */ /* 0x000ff00003800000 */
[----:B------:R-:W0:Y:S01]  /*9080*/  S2R R4, SR_TID.X ;  /* 0x0000000000047919 */ /* 0x000e220000002100 */
[----:B------:R-:W-:Y:S01]  /*9090*/  ULDC UR4, c[0x0][0xc3c] ;  /* 0x00030f0000047ab9 */ /* 0x000fe20000000800 */
[----:B------:R-:W1:Y:S01]  /*90a0*/  LDC R11, c[0x0][0xc38] ;  /* 0x00030e00ff0b7b82 */ /* 0x000e620000000800 */
[----:B0-----:R-:W-:Y:S01]  /*90b0*/  LOP3.LUT R5, R4, 0x1f, RZ, 0xc0, !PT ;  /* 0x0000001f04057812 */ /* 0x001fe200078ec0ff */
[----:B------:R-:W-:-:S03]  /*90c0*/  IMAD.MOV.U32 R4, RZ, RZ, RZ ;  /* 0x000000ffff047224 */ /* 0x000fc600078e00ff */
[----:B------:R-:W-:-:S04]  /*90d0*/  ISETP.NE.AND P0, PT, R5, 0x1f, PT ;  /* 0x0000001f0500780c */ /* 0x000fc80003f05270 */
[----:B------:R-:W-:-:S13]  /*90e0*/  ISETP.GE.OR P1, PT, R5, UR4, !P0 ;  /* 0x0000000405007c0c */ /* 0x000fda000c726670 */
[----:B------:R-:W0:Y:S02]  /*90f0*/  @!P1 LDC.64 R2, c[0x0][0xc80] ;  /* 0x00032000ff029b82 */ /* 0x000e240000000a00 */
[----:B0-----:R-:W-:-:S05]  /*9100*/  @!P1 IMAD.WIDE.U32 R2, R5, 0x4, R2 ;  /* 0x0000000405029825 */ /* 0x001fca00078e0002 */
[----:B------:R-:W2:Y:S01]  /*9110*/  @!P1 LDG.E R4, desc[UR50][R2.64] ;  /* 0x0000003202049981 */ /* 0x000ea2000c1e1900 */
[C---:B------:R-:W-:Y:S01]  /*9120*/  ISETP.NE.AND P1, PT, R5.reuse, RZ, PT ;  /* 0x000000ff0500720c */ /* 0x040fe20003f25270 */
[----:B------:R-:W-:Y:S01]  /*9130*/  UMOV UR4, URZ ;  /* 0x0000003f00047c82 */ /* 0x000fe20008000000 */
[C---:B------:R-:W-:Y:S02]  /*9140*/  ISETP.GE.U32.AND P2, PT, R5.reuse, 0x2, PT ;  /* 0x000000020500780c */ /* 0x040fe40003f46070 */
[C---:B------:R-:W-:Y:S02]  /*9150*/  ISETP.GE.U32.AND P3, PT, R5.reuse, 0x4, PT ;  /* 0x000000040500780c */ /* 0x040fe40003f66070 */
[C---:B------:R-:W-:Y:S02]  /*9160*/  ISETP.GE.U32.AND P4, PT, R5.reuse, 0x8, PT ;  /* 0x000000080500780c */ /* 0x040fe40003f86070 */
[----:B------:R-:W-:Y:S02]  /*9170*/  ISETP.GE.U32.AND P5, PT, R5, 0x10, PT ;  /* 0x000000100500780c */ /* 0x000fe40003fa6070 */
[----:B------:R-:W-:Y:S01]  /*9180*/  MOV R16, RZ ;  /* 0x000000ff00107202 */ /* 0x000fe20000000f00 */
[----:B--2---:R-:W0:Y:S02]  /*9190*/  SHFL.UP PT, R6, R4, 0x1, RZ ;  /* 0x0420000004067989 */ /* 0x004e2400000e00ff */
[----:B0-----:R-:W-:-:S05]  /*91a0*/  SEL R7, R6, RZ, P1 ;  /* 0x000000ff06077207 */ /* 0x001fca0000800000 */
[----:B------:R-:W-:-:S05]  /*91b0*/  IMAD.IADD R7, R4, 0x1, R7 ;  /* 0x0000000104077824 */ /* 0x000fca00078e0207 */
[----:B------:R-:W0:Y:S02]  /*91c0*/  SHFL.UP PT, R6, R7, 0x2, RZ ;  /* 0x0440000007067989 */ /* 0x000e2400000e00ff */
        /* <DEDUP_REMOVED lines=10> */
[----:B------:R-:W-:Y:S02]  /*9270*/  IMAD.IADD R8, R2, 0x1, R7 ;  /* 0x0000000102087824 */ /* 0x000fe400078e0207 */
[----:B------:R-:W0:Y:S03]  /*9280*/  S2R R7, SR_CTAID.X ;  /* 0x0000000000077919 */ /* 0x000e260000002500 */
[----:B------:R-:W1:Y:S02]  /*9290*/  SHFL.IDX PT, R6, R8, 0x1f, 0x1f ;  /* 0x03e01f0008067f89 */ /* 0x000e6400000e0000 */
[----:B-1----:R-:W-:-:S04]  /*92a0*/  IMAD R6, R6, R11, RZ ;  /* 0x0000000b06067224 */ /* 0x002fc800078e02ff */
[----:B------:R-:W-:Y:S01]  /*92b0*/  IMAD.MOV.U32 R3, RZ, RZ, R6 ;  /* 0x000000ffff037224 */ /* 0x000fe200078e0006 */
[----:B0-----:R-:W-:-:S13]  /*92c0*/  ISETP.GT.AND P6, PT, R6, R7, PT ;  /* 0x000000070600720c */ /* 0x001fda0003fc4270 */
[----:B------:R-:W-:Y:S05]  /*92d0*/  @P6 BRA `(.L_x_199) ;  /* 0x0000000000946947 */ /* 0x000fea0003800000 */
[----:B------:R-:W-:Y:S01]  /*92e0*/  IMAD.MOV.U32 R6, RZ, RZ, R3 ;  /* 0x000000ffff067224 */ /* 0x000fe200078e0003 */
[----:B------:R-:W-:Y:S01]  /*92f0*/  UMOV UR4, URZ ;  /* 0x0000003f00047c82 */ /* 0x000fe20008000000 */
[----:B------:R-:W-:-:S05]  /*9300*/  ULDC UR5, c[0x0][0xc3c] ;  /* 0x00030f0000057ab9 */ /* 0x000fca0000000800 */
.L_x_203:
[----:B------:R-:W-:-:S04]  /*9310*/  UIADD3 UR4, UR4, 0x1f, URZ ;  /* 0x0000001f04047890 */ /* 0x000fc8000fffe03f */
[----:B------:R-:W-:-:S06]  /*9320*/  UISETP.GE.AND UP0, UPT, UR4, UR5, UPT ;  /* 0x000000050400728c */ /* 0x000fcc000bf06270 */
[----:B------:R-:W-:-:S13]  /*9330*/  PLOP3.LUT P6, PT, PT, PT, UP0, 0x40, 0x0 ;  /* 0x000000000000781c */ /* 0x000fda0003fce808 */
[----:B------:R-:W-:Y:S05]  /*9340*/  @!P6 BRA `(.L_x_200) ;  /* 0x000000040030e947 */ /* 0x000fea0003800000 */
[----:B------:R-:W-:Y:S01]  /*9350*/  VIADD R9, R5, UR4 ;  /* 0x0000000405097c36 */ /* 0x000fe20008000000 */
[----:B------:R-:W-:Y:S01]  /*9360*/  BSSY B0, `(.L_x_201) ;  /* 0x0000007000007945 */ /* 0x000fe20003800000 */
[----:B------:R-:W-:-:S03]  /*9370*/  IMAD.MOV.U32 R4, RZ, RZ, RZ ;  /* 0x000000ffff047224 */ /* 0x000fc600078e00ff */
[----:B------:R-:W-:-:S13]  /*9380*/  ISETP.GE.OR P6, PT, R9, UR5, !P0 ;  /* 0x0000000509007c0c */ /* 0x000fda000c7c6670 */
[----:B------:R-:W-:Y:S05]  /*9390*/  @P6 BRA `(.L_x_202) ;  /* 0x00000000000c6947 */ /* 0x000fea0003800000 */
[----:B------:R-:W0:Y:S02]  /*93a0*/  LDC.64 R2, c[0x0][0xc80] ;  /* 0x00032000ff027b82 */ /* 0x000e240000000a00 */
[----:B0-----:R-:W-:-:S05]  /*93b0*/  IMAD.WIDE R2, R9, 0x4, R2 ;  /* 0x0000000409027825 */ /* 0x001fca00078e0202 */
[----:B------:R0:W5:Y:S02]  /*93c0*/  LDG.E R4, desc[UR50][R2.64] ;  /* 0x0000003202047981 */ /* 0x000164000c1e1900 */
.L_x_202:
[----:B------:R-:W-:Y:S05]  /*93d0*/  BSYNC B0 ;  /* 0x0000000000007941 */ /* 0x000fea0003800000 */
.L_x_201:
[----:B0----5:R-:W0:Y:S02]  /*93e0*/  SHFL.UP PT, R2, R4, 0x1, RZ ;  /* 0x0420000004027989 */ /* 0x021e2400000e00ff */
        /* <DEDUP_REMOVED lines=14> */
[----:B------:R-:W0:Y:S03]  /*94d0*/  LDC R11, c[0x0][0xc38] ;  /* 0x00030e00ff0b7b82 */ /* 0x000e260000000800 */
[----:B------:R-:W0:Y:S02]  /*94e0*/  SHFL.IDX PT, R3, R8, 0x1f, 0x1f ;  /* 0x03e01f0008037f89 */ /* 0x000e2400000e0000 */
[----:B0-----:R-:W-:-:S05]  /*94f0*/  IMAD R3, R3, R11, RZ ;  /* 0x0000000b03037224 */ /* 0x001fca00078e02ff */
[----:B------:R-:W-:-:S04]  /*9500*/  IADD3 R6, R3, R6, RZ ;  /* 0x0000000603067210 */ /* 0x000fc80007ffe0ff */
[----:B------:R-:W-:-:S13]  /*9510*/  ISETP.GT.AND P6, PT, R6, R7, PT ;  /* 0x000000070600720c */ /* 0x000fda0003fc4270 */
[----:B------:R-:W-:Y:S05]  /*9520*/  @!P6 BRA `(.L_x_203) ;  /* 0xfffffffc0078e947 */ /* 0x000fea000383ffff */
.L_x_199:
[----:B------:R-:W-:-:S04]  /*9530*/  IMAD.IADD R10, R6, 0x1, -R3 ;  /* 0x00000001060a7824 */ /* 0x000fc800078e0a03 */
[----:B------:R-:W-:-:S05]  /*9540*/  IMAD R2, R8, R11, R10 ;  /* 0x0000000b08027224 */ /* 0x000fca00078e020a */
[----:B------:R-:W-:-:S13]  /*9550*/  ISETP.GT.AND P0, PT, R2, R7, PT ;  /* 0x000000070200720c */ /* 0x000fda0003f04270 */
[----:B------:R-:W-:Y:S02]  /*9560*/  VOTEU.ANY UR5, UPT, !P0 ;  /* 0x0000000000057886 */ /* 0x000fe400040e0100 */
[----:B------:R-:W-:Y:S02]  /*9570*/  UPOPC UR40, UR5 ;  /* 0x00000005002872bf */ /* 0x000fe40008000000 */
[----:B------:R-:W-:-:S04]  /*9580*/  ISETP.NE.AND P0, PT, RZ, UR5, PT ;  /* 0x00000005ff007c0c */ /* 0x000fc8000bf05270 */
[----:B------:R-:W-:-:S05]  /*9590*/  IMAD.U32 R13, RZ, RZ, UR40 ;  /* 0x00000028ff0d7e24 */ /* 0x000fca000f8e00ff */
[----:B------:R-:W0:Y:S02]  /*95a0*/  SHFL.IDX PT, R4, R4, R13, 0x1f ;  /* 0x00001f0d04047589 */ /* 0x000e2400000e0000 */
[----:B0-----:R-:W-:-:S04]  /*95b0*/  IABS R6, R4 ;  /* 0x0000000400067213 */ /* 0x001fc80000000000 */
[----:B------:R-:W0:Y:S08]  /*95c0*/  I2F.RP R9, R6 ;  /* 0x0000000600097306 */ /* 0x000e300000209400 */
[----:B0-----:R-:W0:Y:S02]  /*95d0*/  MUFU.RCP R9, R9 ;  /* 0x0000000900097308 */ /* 0x001e240000001000 */
[----:B0-----:R-:W-:-:S06]  /*95e0*/  VIADD R2, R9, 0xffffffe ;  /* 0x0ffffffe09027836 */ /* 0x001fcc0000000000 */
[----:B------:R0:W1:Y:S01]  /*95f0*/  F2I.FTZ.U32.TRUNC.NTZ R3, R2 ;  /* 0x0000000200037305 */ /* 0x000062000021f000 */
[----:B------:R-:W-:Y:S05]  /*9600*/  @!P0 BRA `(.L_x_204) ;  /* 0x00000000000c8947 */ /* 0x000fea0003800000 */
[----:B------:R-:W-:-:S06]  /*9610*/  UIADD3 UR5, UR40, -0x1, URZ ;  /* 0xffffffff28057890 */ /* 0x000fcc000fffe03f */
[----:B------:R-:W-:-:S05]  /*9620*/  IMAD.U32 R9, RZ, RZ, UR5 ;  /* 0x00000005ff097e24 */ /* 0x000fca000f8e00ff */
[----:B------:R2:W3:Y:S02]  /*9630*/  SHFL.IDX PT, R16, R8, R9, 0x1f ;  /* 0x00001f0908107589 */ /* 0x0004e400000e0000 */
.L_x_204:
[----:B01----:R-:W-:Y:S01]  /*9640*/  IMAD.MOV R2, RZ, RZ, -R3 ;  /* 0x000000ffff027224 */ /* 0x003fe200078e0a03 */
[----:B------:R-:W-:Y:S01]  /*9650*/  UIADD3 UR40, UR40, UR4, URZ ;  /* 0x0000000428287290 */ /* 0x000fe2000fffe03f */
[----:B---3--:R-:W-:Y:S02]  /*9660*/  IMAD R16, R16, R11, R10 ;  /* 0x0000000b10107224 */ /* 0x008fe400078e020a */
[----:B------:R-:W-:Y:S01]  /*9670*/  IMAD.MOV.U32 R11, RZ, RZ, R2 ;  /* 0x000000ffff0b7224 */ /* 0x000fe200078e0002 */
[----:B------:R-:W-:Y:S01]  /*9680*/  IABS R2, R4 ;  /* 0x0000000400027213 */ /* 0x000fe20000000000 */
[----:B--2---:R-:W-:Y:S02]  /*9690*/  IMAD.IADD R9, R7, 0x1, -R16 ;  /* 0x0000000107097824 */ /* 0x004fe400078e0a10 */
[----:B------:R-:W-:Y:S02]  /*96a0*/  IMAD R7, R11, R6, RZ ;  /* 0x000000060b077224 */ /* 0x000fe400078e02ff */
[----:B------:R-:W-:Y:S01]  /*96b0*/  IMAD.MOV R10, RZ, RZ, -R2 ;  /* 0x000000ffff0a7224 */ /* 0x000fe200078e0a02 */
[----:B------:R-:W-:Y:S01]  /*96c0*/  IABS R8, R9 ;  /* 0x0000000900087213 */ /* 0x000fe20000000000 */
[----:B------:R-:W-:-:S04]  /*96d0*/  IMAD.MOV.U32 R2, RZ, RZ, RZ ;  /* 0x000000ffff027224 */ /* 0x000fc800078e00ff */
[----:B------:R-:W-:Y:S01]  /*96e0*/  IMAD.HI.U32 R2, R3, R7, R2 ;  /* 0x0000000703027227 */ /* 0x000fe200078e0002 */
[----:B------:R-:W-:-:S03]  /*96f0*/  MOV R3, R8 ;  /* 0x0000000800037202 */ /* 0x000fc60000000f00 */
[----:B------:R-:W-:Y:S02]  /*9700*/  IMAD.MOV.U32 R7, RZ, RZ, R10 ;  /* 0x000000ffff077224 */ /* 0x000fe400078e000a */
[----:B------:R-:W-:-:S04]  /*9710*/  IMAD.HI.U32 R2, R2, R3, RZ ;  /* 0x0000000302027227 */ /* 0x000fc800078e00ff */
[----:B------:R-:W-:-:S05]  /*9720*/  IMAD R3, R2, R7, R3 ;  /* 0x0000000702037224 */ /* 0x000fca00078e0203 */
[----:B------:R-:W-:-:S13]  /*9730*/  ISETP.GT.U32.AND P1, PT, R6, R3, PT ;  /* 0x000000030600720c */ /* 0x000fda0003f24070 */
[----:B------:R-:W-:Y:S02]  /*9740*/  @!P1 IMAD.IADD R3, R3, 0x1, -R6 ;  /* 0x0000000103039824 */ /* 0x000fe400078e0a06 */
[----:B------:R-:W-:Y:S01]  /*9750*/  @!P1 VIADD R2, R2, 0x1 ;  /* 0x0000000102029836 */ /* 0x000fe20000000000 */
[----:B------:R-:W-:Y:S02]  /*9760*/  ISETP.NE.AND P1, PT, R4, RZ, PT ;  /* 0x000000ff0400720c */ /* 0x000fe40003f25270 */
[----:B------:R-:W-:Y:S02]  /*9770*/  ISETP.GE.U32.AND P0, PT, R3, R6, PT ;  /* 0x000000060300720c */ /* 0x000fe40003f06070 */
[----:B------:R-:W-:-:S04]  /*9780*/  LOP3.LUT R3, R9, R4, RZ, 0x3c, !PT ;  /* 0x0000000409037212 */ /* 0x000fc800078e3cff */
[----:B------:R-:W-:-:S07]  /*9790*/  ISETP.GE.AND P2, PT, R3, RZ, PT ;  /* 0x000000ff0300720c */ /* 0x000fce0003f46270 */
[----:B------:R-:W-:-:S06]  /*97a0*/  @P0 VIADD R2, R2, 0x1 ;  /* 0x0000000102020836 */ /* 0x000fcc0000000000 */
[----:B------:R-:W-:Y:S01]  /*97b0*/  @!P2 IMAD.MOV R2, RZ, RZ, -R2 ;  /* 0x000000ffff02a224 */ /* 0x000fe200078e0a02 */
[----:B------:R-:W-:-:S05]  /*97c0*/  @!P1 LOP3.LUT R2, RZ, R4, RZ, 0x33, !PT ;  /* 0x00000004ff029212 */ /* 0x000fca00078e33ff */
[--C-:B------:R-:W-:Y:S02]  /*97d0*/  IMAD.MOV R17, RZ, RZ, -R2.reuse ;  /* 0x000000ffff117224 */ /* 0x100fe400078e0a02 */
[----:B------:R-:W-:Y:S02]  /*97e0*/  IMAD.MOV.U32 R18, RZ, RZ, R2 ;  /* 0x000000ffff127224 */ /* 0x000fe400078e0002 */
[----:B------:R-:W-:Y:S01]  /*97f0*/  IMAD R17, R4, R17, R9 ;  /* 0x0000001104117224 */ /* 0x000fe200078e0209 */
[----:B------:R-:W-:Y:S06]  /*9800*/  BRA `(.L_x_205) ;  /* 0x0000000000107947 */ /* 0x000fec0003800000 */
.L_x_200:
[----:B------:R-:W-:Y:S01]  /*9810*/  IMAD.MOV.U32 R16, RZ, RZ, R7 ;  /* 0x000000ffff107224 */ /* 0x000fe200078e0007 */
[----:B------:R-:W-:Y:S01]  /*9820*/  MOV R18, RZ ;  /* 0x000000ff00127202 */ /* 0x000fe20000000f00 */
[----:B------:R-:W-:Y:S01]  /*9830*/  IMAD.MOV.U32 R17, RZ, RZ, RZ ;  /* 0x000000ffff117224 */ /* 0x000fe200078e00ff */
[----:B------:R-:W-:-:S06]  /*9840*/  ULDC UR40, c[0x0][0xc3c] ;  /* 0x00030f0000287ab9 */ /* 0x000fcc0000000800 */
.L_x_205:
[----:B------:R-:W-:Y:S01]  /*9850*/  ISETP.NE.AND P0, PT, R5, RZ, PT ;  /* 0x000000ff0500720c */ /* 0x000fe20003f05270 */
[----:B------:R-:W-:-:S12]  /*9860*/  IMAD.U32 R19, RZ, RZ, UR40 ;  /* 0x00000028ff137e24 */ /* 0x000fd8000f8e00ff */
[----:B------:R-:W0:Y:S01]  /*9870*/  @!P0 S2R R3, SR_CgaCtaId ;  /* 0x0000000000038919 */ /* 0x000e220000008800 */
[----:B------:R-:W-:-:S04]  /*9880*/  @!P0 MOV R2, 0x400 ;  /* 0x0000040000028802 */ /* 0x000fc80000000f00 */
[----:B0-----:R-:W-:-:S05]  /*9890*/  @!P0 LEA R2, R3, R2, 0x18 ;  /* 0x0000000203028211 */ /* 0x001fca00078ec0ff */
[----:B------:R0:W-:Y:S01]  /*98a0*/  @!P0 STS.128 [R2+0x19cd0], R16 ;  /* 0x019cd01002008388 */ /* 0x0001e20000000c00 */
[----:B------:R-:W-:Y:S06]  /*98b0*/  BAR.ARV 0x5, 0x200 ;  /* 0x0148000000007b1d */ /* 0x000fec0000002000 */
.L_x_198:
[----:B------:R-:W-:Y:S01]  /*98c0*/  ULDC UR4, c[0x0][0xc3c] ;  /* 0x00030f0000047ab9 */ /* 0x000fe20000000800 */
[----:B------:R1:W-:Y:S01]  /*98d0*/  STL [R1+0x1c], RZ ;  /* 0x00001cff01007387 */ /* 0x0003e20000100800 */
[----:B------:R-:W-:Y:S01]  /*98e0*/  UISETP.GE.AND UP0, UPT, UR40, UR4, UPT ;  /* 0x000000042800728c */ /* 0x000fe2000bf06270 */
[----:B------:R-:W-:Y:S02]  /*98f0*/  IMAD.MOV.U32 R24, RZ, RZ, 0x1 ;  /* 0x00000001ff187424 */ /* 0x000fe400078e00ff */
[----:B------:R-:W-:-:S03]  /*9900*/  IMAD.MOV.U32 R23, RZ, RZ, RZ ;  /* 0x000000ffff177224 */ /* 0x000fc600078e00ff */
[----:B------:R-:W-:-:S13]  /*9910*/  PLOP3.LUT P0, PT, PT, PT, UP0, 0x80, 0x0 ;  /* 0x000000000000781c */ /* 0x000fda0003f0f008 */
[----:B-1----:R-:W-:Y:S05]  /*9920*/  @P0 BRA `(.L_x_206) ;  /* 0x0000004400dc0947 */ /* 0x002fea0003800000 */
[----:B------:R-:W0:Y:S01]  /*9930*/  S2R R10, SR_TID.X ;  /* 0x00000000000a7919 */ /* 0x000e220000002100 */
[----:B------:R-:W1:Y:S01]  /*9940*/  S2UR UR4, SR_CgaCtaId ;  /* 0x00000000000479c3 */ /* 0x000e620000008800 */
[----:B------:R-:W-:Y:S01]  /*9950*/  IMAD.SHL.U32 R5, R0, 0x800, RZ ;  /* 0x0000080000057824 */ /* 0x000fe200078e00ff */
[----:B------:R-:W-:Y:S01]  /*9960*/  MOV R22, 0x400 ;  /* 0x0000040000167802 */ /* 0x000fe20000000f00 */
[----:B------:R-:W-:Y:S01]  /*9970*/  IMAD.MOV.U32 R24, RZ, RZ, 0x1 ;  /* 0x00000001ff187424 */ /* 0x000fe200078e00ff */
[----:B------:R-:W-:Y:S01]  /*9980*/  ULOP3.LUT UR46, UR39, 0x2, URZ, 0xfc, !UPT ;  /* 0x00000002272e7892 */ /* 0x000fe2000f8efc3f */
[----:B------:R-:W-:Y:S01]  /*9990*/  IMAD.MOV.U32 R23, RZ, RZ, RZ ;  /* 0x000000ffff177224 */ /* 0x000fe200078e00ff */
[----:B------:R-:W-:Y:S01]  /*99a0*/  ULOP3.LUT UR48, UR39, 0x1, URZ, 0xfc, !UPT ;  /* 0x0000000127307892 */ /* 0x000fe2000f8efc3f */
[----:B------:R-:W-:Y:S01]  /*99b0*/  ULDC UR49, c[0x0][0xc] ;  /* 0x0000030000317ab9 */ /* 0x000fe20000000800 */
[C---:B0-----:R-:W-:Y:S01]  /*99c0*/  IMAD.SHL.U32 R2, R10.reuse, 0x20, RZ ;  /* 0x000000200a027824 */ /* 0x041fe200078e00ff */
[----:B------:R-:W-:Y:S01]  /*99d0*/  SHF.R.U32.HI R4, RZ, 0x1, R10 ;  /* 0x00000001ff047819 */ /* 0x000fe2000001160a */
[C---:B------:R-:W-:Y:S01]  /*99e0*/  IMAD.SHL.U32 R6, R10.reuse, 0x80, RZ ;  /* 0x000000800a067824 */ /* 0x040fe200078e00ff */
[C---:B------:R-:W-:Y:S01]  /*99f0*/  LOP3.LUT P0, RZ, R10.reuse, 0x4, RZ, 0xc0, !PT ;  /* 0x000000040aff7812 */ /* 0x040fe2000780c0ff */
[----:B------:R-:W-:Y:S01]  /*9a00*/  IMAD.SHL.U32 R8, R10, 0x4, RZ ;  /* 0x000000040a087824 */ /* 0x000fe200078e00ff */
[----:B------:R-:W-:Y:S01]  /*9a10*/  LOP3.LUT R3, R2, 0x80, RZ, 0xc0, !PT ;  /* 0x0000008002037812 */ /* 0x000fe200078ec0ff */
[----:B------:R-:W-:Y:S01]  /*9a20*/  IMAD.SHL.U32 R9, R10, 0x2, RZ ;  /* 0x000000020a097824 */ /* 0x000fe200078e00ff */
[----:B------:R-:W-:-:S02]  /*9a30*/  LOP3.LUT R0, R6, 0x400, RZ, 0xc0, !PT ;  /* 0x0000040006007812 */ /* 0x000fc400078ec0ff */
[----:B------:R-:W-:Y:S02]  /*9a40*/  LOP3.LUT R3, R3, 0x10, R4, 0xf8, !PT ;  /* 0x0000001003037812 */ /* 0x000fe400078ef804 */
[----:B------:R-:W-:Y:S02]  /*9a50*/  LOP3.LUT R4, R4, 0x20, RZ, 0xc0, !PT ;  /* 0x0000002004047812 */ /* 0x000fe400078ec0ff */
[----:B------:R-:W-:Y:S02]  /*9a60*/  LOP3.LUT R0, R0, 0x800, R5, 0xf8, !PT ;  /* 0x0000080000007812 */ /* 0x000fe400078ef805 */
[----:B------:R-:W-:Y:S02]  /*9a70*/  LOP3.LUT R7, R4, 0x10, R10, 0xf8, !PT ;  /* 0x0000001004077812 */ /* 0x000fe400078ef80a */
[----:B------:R-:W-:Y:S01]  /*9a80*/  LOP3.LUT R5, R3, 0x10, R8, 0x78, !PT ;  /* 0x0000001003057812 */ /* 0x000fe200078e7808 */
[----:B------:R-:W-:Y:S01]  /*9a90*/  IMAD.SHL.U32 R3, R10, 0x10, RZ ;  /* 0x000000100a037824 */ /* 0x000fe200078e00ff */
[----:B------:R-:W-:-:S02]  /*9aa0*/  LOP3.LUT R2, R2, 0x360, RZ, 0xc0, !PT ;  /* 0x0000036002027812 */ /* 0x000fc400078ec0ff */
[----:B------:R-:W-:Y:S02]  /*9ab0*/  LOP3.LUT R6, R7, 0x380, R6, 0xf8, !PT ;  /* 0x0000038007067812 */ /* 0x000fe400078ef806 */
[--C-:B------:R-:W-:Y:S02]  /*9ac0*/  LOP3.LUT R2, R2, 0x400, R3.reuse, 0xf8, !PT ;  /* 0x0000040002027812 */ /* 0x100fe400078ef803 */
[----:B------:R-:W-:Y:S01]  /*9ad0*/  LOP3.LUT R7, R6, 0x70, R3, 0x78, !PT ;  /* 0x0000007006077812 */ /* 0x000fe200078e7803 */
[----:B-1----:R-:W-:Y:S01]  /*9ae0*/  IMAD.U32 R6, RZ, RZ, UR4 ;  /* 0x00000004ff067e24 */ /* 0x002fe2000f8e00ff */
[----:B------:R-:W-:Y:S02]  /*9af0*/  LOP3.LUT R2, R2, R5, RZ, 0xfc, !PT ;  /* 0x0000000502027212 */ /* 0x000fe400078efcff */
[----:B------:R-:W-:Y:S02]  /*9b00*/  LOP3.LUT R0, R0, R7, RZ, 0xfc, !PT ;  /* 0x0000000700007212 */ /* 0x000fe400078efcff */
[----:B------:R-:W-:Y:S01]  /*9b10*/  LOP3.LUT R4, R3, 0x90, RZ, 0xc0, !PT ;  /* 0x0000009003047812 */ /* 0x000fe200078ec0ff */
[----:B------:R0:W-:Y:S01]  /*9b20*/  STL [R1+0x10], R2 ;  /* 0x0000100201007387 */ /* 0x0001e20000100800 */
[----:B------:R-:W-:-:S02]  /*9b30*/  LOP3.LUT R8, R10, 0x7f, RZ, 0xc0, !PT ;  /* 0x0000007f0a087812 */ /* 0x000fc400078ec0ff */
[----:B------:R-:W-:Y:S01]  /*9b40*/  LOP3.LUT R4, R4, 0x10, R9, 0x78, !PT ;  /* 0x0000001004047812 */ /* 0x000fe200078e7809 */
[----:B------:R1:W-:Y:S01]  /*9b50*/  STL [R1+0x8], R0 ;  /* 0x0000080001007387 */ /* 0x0003e20000100800 */
[----:B------:R-:W-:Y:S02]  /*9b60*/  LEA R22, R6, R22, 0x18 ;  /* 0x0000001606167211 */ /* 0x000fe400078ec0ff */
[----:B------:R-:W-:Y:S02]  /*9b70*/  LOP3.LUT R4, R4, 0x760, R3, 0xf8, !PT ;  /* 0x0000076004047812 */ /* 0x000fe400078ef803 */
[----:B------:R-:W-:Y:S01]  /*9b80*/  LOP3.LUT R28, R3, 0x10, RZ, 0xc0, !PT ;  /* 0x00000010031c7812 */ /* 0x000fe200078ec0ff */
[----:B0-----:R-:W-:Y:S02]  /*9b90*/  IMAD.MOV.U32 R2, RZ, RZ, 0x40 ;  /* 0x00000040ff027424 */ /* 0x001fe400078e00ff */
[----:B------:R-:W-:Y:S01]  /*9ba0*/  STL [R1+0x4], R4 ;  /* 0x0000040401007387 */ /* 0x000fe20000100800 */
[----:B------:R-:W-:-:S02]  /*9bb0*/  LOP3.LUT R3, R28, 0x20, RZ, 0xfc, !PT ;  /* 0x000000201c037812 */ /* 0x000fc400078efcff */
[----:B-1----:R-:W-:Y:S01]  /*9bc0*/  SHF.L.U32 R0, R10, 0x6, RZ ;  /* 0x000000060a007819 */ /* 0x002fe200000006ff */
[----:B------:R-:W-:Y:S01]  /*9bd0*/  STL [R1], R6 ;  /* 0x0000000601007387 */ /* 0x000fe20000100800 */
[----:B------:R-:W-:Y:S02]  /*9be0*/  SEL R2, R2, 0xffffffc0, !P0 ;  /* 0xffffffc002027807 */ /* 0x000fe40004000000 */
[----:B------:R-:W-:Y:S02]  /*9bf0*/  LOP3.LUT R5, R0, 0x40, RZ, 0xc0, !PT ;  /* 0x0000004000057812 */ /* 0x000fe400078ec0ff */
[----:B------:R-:W-:Y:S01]  /*9c00*/  SHF.R.U32.HI R0, RZ, 0x1, R8 ;  /* 0x00000001ff007819 */ /* 0x000fe20000011608 */
[----:B------:R0:W-:Y:S03]  /*9c10*/  STL [R1+0xc], R2 ;  /* 0x00000c0201007387 */ /* 0x0001e60000100800 */
[----:B------:R-:W-:Y:S01]  /*9c20*/  LOP3.LUT R0, R0, R5, RZ, 0xfc, !PT ;  /* 0x0000000500007212 */ /* 0x000fe200078efcff */
[----:B------:R-:W-:Y:S01]  /*9c30*/  IMAD.IADD R0, R22, 0x1, R4 ;  /* 0x0000000116007824 */ /* 0x000fe200078e0204 */
[----:B------:R1:W-:Y:S04]  /*9c40*/  STL [R1+0x1c], RZ ;  /* 0x00001cff01007387 */ /* 0x0003e80000100800 */
[----:B------:R1:W-:Y:S01]  /*9c50*/  STL [R1+0x14], R0 ;  /* 0x0000140001007387 */ /* 0x0003e20000100800 */
[----:B0-----:R-:W-:-:S07]  /*9c60*/  LOP3.LUT R2, R28, 0x40, RZ, 0xfc, !PT ;  /* 0x000000401c027812 */ /* 0x001fce00078efcff */
.L_x_281:
[----:B------:R-:W-:Y:S01]  /*9c70*/  ULDC.64 UR4, c[0x0][0xc88] ;  /* 0x0003220000047ab9 */ /* 0x000fe20000000a00 */
[----:B------:R-:W-:Y:S01]  /*9c80*/  ULDC.64 UR6, c[0x0][0xa18] ;  /* 0x0002860000067ab9 */ /* 0x000fe20000000a00 */
[----:B------:R-:W-:Y:S01]  /*9c90*/  UIMAD.WIDE UR4, UR40, 0x4, UR4 ;  /* 0x00000004280478a5 */ /* 0x000fe2000f8e0204 */
[----:B------:R-:W-:-:S05]  /*9ca0*/  ULDC.64 UR8, c[0x0][0xa00] ;  /* 0x0002800000087ab9 */ /* 0x000fca0000000a00 */
[----:B01----:R-:W-:Y:S02]  /*9cb0*/  IMAD.U32 R2, RZ, RZ, UR4 ;  /* 0x00000004ff027e24 */ /* 0x003fe4000f8e00ff */
[----:B------:R-:W-:Y:S01]  /*9cc0*/  IMAD.U32 R3, RZ, RZ, UR5 ;  /* 0x00000005ff037e24 */ /* 0x000fe2000f8e00ff */
[----:B------:R-:W-:-:S04]  /*9cd0*/  ULDC.64 UR4, c[0x0][0xa28] ;  /* 0x00028a0000047ab9 */ /* 0x000fc80000000a00 */
[----:B------:R-:W2:Y:S01]  /*9ce0*/  LDG.E R2, desc[UR50][R2.64] ;  /* 0x0000003202027981 */ /* 0x000ea2000c1e1900 */
[----:B------:R-:W-:Y:S02]  /*9cf0*/  UISETP.NE.U32.AND UP1, UPT, UR4, URZ, UPT ;  /* 0x0000003f0400728c */ /* 0x000fe4000bf25070 */
[----:B------:R-:W-:Y:S02]  /*9d00*/  UISETP.NE.U32.AND UP0, UPT, UR6, URZ, UPT ;  /* 0x0000003f0600728c */ /* 0x000fe4000bf05070 */
[----:B------:R-:W-:Y:S02]  /*9d10*/  UISETP.NE.AND.EX UP1, UPT, UR5, URZ, UPT, UP1 ;  /* 0x0000003f0500728c */ /* 0x000fe4000bf25310 */
[----:B------:R-:W-:Y:S02]  /*9d20*/  UISETP.NE.AND.EX UP0, UPT, UR7, URZ, UPT, UP0 ;  /* 0x0000003f0700728c */ /* 0x000fe4000bf05300 */
[----:B------:R-:W-:Y:S02]  /*9d30*/  UISETP.NE.U32.AND UP2, UPT, UR8, URZ, UPT ;  /* 0x0000003f0800728c */ /* 0x000fe4000bf45070 */
[----:B------:R-:W-:-:S02]  /*9d40*/  PLOP3.LUT P0, PT, PT, PT, UP1, 0x80, 0x0 ;  /* 0x000000000000781c */ /* 0x000fc40003f0f018 */
[----:B------:R-:W-:Y:S01]  /*9d50*/  PLOP3.LUT P1, PT, PT, PT, UP0, 0x80, 0x0 ;  /* 0x000000000000781c */ /* 0x000fe20003f2f008 */
[----:B------:R-:W-:Y:S01]  /*9d60*/  UISETP.NE.AND.EX UP5, UPT, UR9, URZ, UPT, UP2 ;  /* 0x0000003f0900728c */ /* 0x000fe2000bfa5320 */
[----:B------:R-:W-:Y:S01]  /*9d70*/  IMAD.MOV.U32 R19, RZ, RZ, RZ ;  /* 0x000000ffff137224 */ /* 0x000fe200078e00ff */
[----:B------:R-:W-:Y:S02]  /*9d80*/  UMOV UR38, URZ ;  /* 0x0000003f00267c82 */ /* 0x000fe40008000000 */
[----:B------:R-:W-:Y:S02]  /*9d90*/  UP2UR UR47, UPR, URZ, 0x20 ;  /* 0x000000203f2f7883 */ /* 0x000fe40008000000 */
[----:B------:R-:W-:Y:S02]  /*9da0*/  PLOP3.LUT P2, PT, PT, PT, UP5, 0x80, 0x0 ;  /* 0x000000000000781c */ /* 0x000fe40003f4f058 */
[----:B--2---:R-:W-:-:S13]  /*9db0*/  R2UR UR44, R2 ;  /* 0x00000000022c72ca */ /* 0x004fda00000e0000 */
[----:B------:R-:W-:Y:S02]  /*9dc0*/  USHF.R.S32.HI UR45, URZ, 0x1f, UR44 ;  /* 0x0000001f3f2d7899 */ /* 0x000fe4000801142c */
[----:B------:R-:W-:Y:S02]  /*9dd0*/  @UP1 ULEA UR4, UP3, UR44, UR4, 0x2 ;  /* 0x000000042c041291 */ /* 0x000fe4000f86103f */
[----:B------:R-:W-:Y:S02]  /*9de0*/  USHF.L.U32 UR36, UR44, 0x2, URZ ;  /* 0x000000022c247899 */ /* 0x000fe4000800063f */
[----:B------:R-:W-:Y:S02]  /*9df0*/  @UP1 ULEA.HI.X UR5, UR44, UR5, UR45, 0x2, UP3 ;  /* 0x000000052c051291 */ /* 0x000fe400098f142d */
[----:B------:R-:W-:Y:S01]  /*9e00*/  USHF.L.U64.HI UR37, UR44, 0x2, UR45 ;  /* 0x000000022c257899 */ /* 0x000fe2000801022d */
[----:B------:R-:W-:Y:S01]  /*9e10*/  IMAD.U32 R2, RZ, RZ, UR4 ;  /* 0x00000004ff027e24 */ /* 0x000fe2000f8e00ff */
[----:B------:R-:W-:-:S02]  /*9e20*/  @UP0 UIADD3 UR6, UP4, UR36, UR6, URZ ;  /* 0x0000000624060290 */ /* 0x000fc4000ff9e03f */
[----:B------:R-:W-:Y:S02]  /*9e30*/  IMAD.U32 R3, RZ, RZ, UR5 ;  /* 0x00000005ff037e24 */ /* 0x000fe4000f8e00ff */
[----:B------:R-:W-:Y:S02]  /*9e40*/  @UP0 UIADD3.X UR7, UR37, UR7, URZ, UP4, !UPT ;  /* 0x0000000725070290 */ /* 0x000fe4000a7fe43f */
[----:B------:R-:W-:Y:S01]  /*9e50*/  UIADD3 UR8, UP0, UR36, UR8, URZ ;  /* 0x0000000824087290 */ /* 0x000fe2000ff1e03f */
[----:B-1----:R0:W2:Y:S03]  /*9e60*/  @P0 LDG.E R0, desc[UR50][R2.64] ;  /* 0x0000003202000981 */ /* 0x0020a6000c1e1900 */
[----:B------:R-:W-:Y:S01]  /*9e70*/  UIADD3.X UR4, UR37, UR9, URZ, UP0, !UPT ;  /* 0x0000000925047290 */ /* 0x000fe200087fe43f */
[----:B0-----:R-:W-:Y:S01]  /*9e80*/  MOV R2, UR6 ;  /* 0x0000000600027c02 */ /* 0x001fe20008000f00 */
[----:B------:R-:W-:-:S05]  /*9e90*/  IMAD.U32 R3, RZ, RZ, UR7 ;  /* 0x00000007ff037e24 */ /* 0x000fca000f8e00ff */
[----:B------:R0:W3:Y:S02]  /*9ea0*/  @P1 LDG.E R4, desc[UR50][R2.64] ;  /* 0x0000003202041981 */ /* 0x0000e4000c1e1900 */
[----:B0-----:R-:W-:Y:S02]  /*9eb0*/  IMAD.U32 R2, RZ, RZ, UR8 ;  /* 0x00000008ff027e24 */ /* 0x001fe4000f8e00ff */
[----:B------:R-:W-:-:S05]  /*9ec0*/  IMAD.U32 R3, RZ, RZ, UR4 ;  /* 0x00000004ff037e24 */ /* 0x000fca000f8e00ff */
[----:B------:R0:W5:Y:S01]  /*9ed0*/  @P2 LDG.E R19, desc[UR50][R2.64] ;  /* 0x0000003202132981 */ /* 0x000162000c1e1900 */
[----:B--2---:R-:W-:Y:S02]  /*9ee0*/  @P0 R2UR UR38, R0 ;  /* 0x00000000002602ca */ /* 0x004fe400000e0000 */
[----:B---3--:R-:W-:Y:S01]  /*9ef0*/  @P1 R2UR UR41, R4 ;  /* 0x00000000042912ca */ /* 0x008fe200000e0000 */
[----:B0-----:R-:W-:-:S14]  /*9f00*/  @P1 BRA `(.L_x_207) ;  /* 0x0000000000241947 */ /* 0x001fdc0003800000 */
[----:B------:R-:W-:Y:S01]  /*9f10*/  UISETP.NE.AND UP0, UPT, UR47, URZ, UPT ;  /* 0x0000003f2f00728c */ /* 0x000fe2000bf05270 */
[----:B------:R-:W-:-:S05]  /*9f20*/  ULDC UR41, c[0x0][0x288] ;  /* 0x0000a20000297ab9 */ /* 0x000fca0000000800 */
[----:B------:R-:W-:-:S13]  /*9f30*/  PLOP3.LUT P0, PT, PT, PT, UP0, 0x40, 0x0 ;  /* 0x000000000000781c */ /* 0x000fda0003f0e808 */
[----:B------:R-:W-:Y:S05]  /*9f40*/  @P0 BRA `(.L_x_207) ;  /* 0x0000000000140947 */ /* 0x000fea0003800000 */
[----:B------:R-:W2:Y:S04]  /*9f50*/  LDG.E R4, desc[UR50][R2.64] ;  /* 0x0000003202047981 */ /* 0x000ea8000c1e1900 */
[----:B------:R-:W3:Y:S01]  /*9f60*/  LDG.E R0, desc[UR50][R2.64+0x4] ;  /* 0x0000043202007981 */ /* 0x000ee2000c1e1900 */
[----:B--2---:R-:W-:Y:S02]  /*9f70*/  R2UR UR4, R4 ;  /* 0x00000000040472ca */ /* 0x004fe400000e0000 */
[----:B---3--:R-:W-:-:S13]  /*9f80*/  R2UR UR41, R0 ;  /* 0x00000000002972ca */ /* 0x008fda00000e0000 */
[----:B------:R-:W-:-:S12]  /*9f90*/  UIADD3 UR41, -UR4, UR41, URZ ;  /* 0x0000002904297290 */ /* 0x000fd8000fffe13f */
.L_x_207:
[----:B------:R-:W-:Y:S01]  /*9fa0*/  ULDC.64 UR6, c[0x0][0xa20] ;  /* 0x0002880000067ab9 */ /* 0x000fe20000000a00 */
[----:B------:R-:W-:Y:S01]  /*9fb0*/  ULDC.64 UR4, c[0x0][0x418] ;  /* 0x0001060000047ab9 */ /* 0x000fe20000000a00 */
[----:B------:R-:W-:Y:S01]  /*9fc0*/  ISETP.NE.U32.AND P0, PT, RZ, UR6, PT ;  /* 0x00000006ff007c0c */ /* 0x000fe2000bf05070 */
[----:B------:R-:W-:Y:S01]  /*9fd0*/  UISETP.NE.U32.AND UP0, UPT, UR4, URZ, UPT ;  /* 0x0000003f0400728c */ /* 0x000fe2000bf05070 */
[----:B------:R-:W-:Y:S01]  /*9fe0*/  IMAD.U32 R25, RZ, RZ, UR44 ;  /* 0x0000002cff197e24 */ /* 0x000fe2000f8e00ff */
[----:B------:R-:W-:Y:S01]  /*9ff0*/  ULDC UR42, c[0x0][0x2f0] ;  /* 0x0000bc00002a7ab9 */ /* 0x000fe20000000800 */
[----:B------:R-:W-:Y:S01]  /*a000*/  ISETP.NE.AND.EX P0, PT, RZ, UR7, PT, P0 ;  /* 0x00000007ff007c0c */ /* 0x000fe2000bf05300 */
[----:B------:R-:W-:Y:S01]  /*a010*/  UISETP.NE.AND.EX UP0, UPT, UR5, URZ, UPT, UP0 ;  /* 0x0000003f0500728c */ /* 0x000fe2000bf05300 */
[----:B------:R-:W-:-:S03]  /*a020*/  ULDC UR4, c[0x0][0x424] ;  /* 0x0001090000047ab9 */ /* 0x000fc60000000800 */
[----:B------:R-:W-:-:S04]  /*a030*/  USEL UR4, UR4, 0x1, UP0 ;  /* 0x0000000104047887 */ /* 0x000fc80008000000 */
[----:B------:R-:W-:-:S04]  /*a040*/  UIMAD UR42, UR4, UR42, URZ ;  /* 0x0000002a042a72a4 */ /* 0x000fc8000f8e023f */
[----:B------:R-:W-:Y:S08]  /*a050*/  @!P0 BRA `(.L_x_208) ;  /* 0x00000000001c8947 */ /* 0x000ff00003800000 */
[----:B------:R-:W-:-:S04]  /*a060*/  UIADD3 UR4, UP0, UR36, UR6, URZ ;  /* 0x0000000624047290 */ /* 0x000fc8000ff1e03f */
[----:B------:R-:W-:Y:S02]  /*a070*/  UIADD3.X UR5, UR37, UR7, URZ, UP0, !UPT ;  /* 0x0000000725057290 */ /* 0x000fe400087fe43f */
[----:B------:R-:W-:-:S04]  /*a080*/  IMAD.U32 R2, RZ, RZ, UR4 ;  /* 0x00000004ff027e24 */ /* 0x000fc8000f8e00ff */
[----:B------:R-:W-:-:S05]  /*a090*/  IMAD.U32 R3, RZ, RZ, UR5 ;  /* 0x00000005ff037e24 */ /* 0x000fca000f8e00ff */
[----:B------:R-:W2:Y:S02]  /*a0a0*/  LDG.E R2, desc[UR50][R2.64] ;  /* 0x0000003202027981 */ /* 0x000ea4000c1e1900 */
[----:B--2---:R-:W-:Y:S01]  /*a0b0*/  R2UR UR42, R2 ;  /* 0x00000000022a72ca */ /* 0x004fe200000e0000 */
[----:B------:R-:W-:-:S14]  /*a0c0*/  BRA `(.L_x_209) ;  /* 0x00000000002c7947 */ /* 0x000fdc0003800000 */
.L_x_208:
[----:B------:R-:W-:Y:S02]  /*a0d0*/  ULDC.64 UR4, c[0x0][0xa08] ;  /* 0x0002820000047ab9 */ /* 0x000fe40000000a00 */
[----:B------:R-:W-:-:S04]  /*a0e0*/  ISETP.NE.U32.AND P0, PT, RZ, UR4, PT ;  /* 0x00000004ff007c0c */ /* 0x000fc8000bf05070 */
[----:B------:R-:W-:-:S13]  /*a0f0*/  ISETP.NE.AND.EX P0, PT, RZ, UR5, PT, P0 ;  /* 0x00000005ff007c0c */ /* 0x000fda000bf05300 */
[----:B------:R-:W-:Y:S05]  /*a100*/  @!P0 BRA `(.L_x_209) ;  /* 0x00000000001c8947 */ /* 0x000fea0003800000 */
[----:B------:R-:W0:Y:S02]  /*a110*/  LDC.64 R2, c[0x0][0xa08] ;  /* 0x00028200ff027b82 */ /* 0x000e240000000a00 */
[----:B0-----:R-:W-:-:S05]  /*a120*/  IMAD.WIDE R2, R25, 0x4, R2 ;  /* 0x0000000419027825 */ /* 0x001fca00078e0202 */
[----:B------:R-:W2:Y:S04]  /*a130*/  LDG.E R4, desc[UR50][R2.64] ;  /* 0x0000003202047981 */ /* 0x000ea8000c1e1900 */
[----:B------:R-:W3:Y:S01]  /*a140*/  LDG.E R0, desc[UR50][R2.64+0x4] ;  /* 0x0000043202007981 */ /* 0x000ee2000c1e1900 */
[----:B--2---:R-:W-:Y:S02]  /*a150*/  R2UR UR42, R4 ;  /* 0x00000000042a72ca */ /* 0x004fe400000e0000 */
[----:B---3--:R-:W-:-:S13]  /*a160*/  R2UR UR4, R0 ;  /* 0x00000000000472ca */ /* 0x008fda00000e0000 */
[----:B------:R-:W-:-:S12]  /*a170*/  UIADD3 UR42, -UR42, UR4, URZ ;  /* 0x000000042a2a7290 */ /* 0x000fd8000fffe13f */
.L_x_209:
[----:B------:R-:W-:Y:S01]  /*a180*/  UIADD3 UR42, -UR38, UR42, URZ ;  /* 0x0000002a262a7290 */ /* 0x000fe2000fffe13f */
[----:B------:R-:W-:Y:S03]  /*a190*/  BSSY B7, `(.L_x_210) ;  /* 0x0000357000077945 */ /* 0x000fe60003800000 */
[----:B------:R-:W-:Y:S02]  /*a1a0*/  UIADD3 UR4, UR42, 0x7f, URZ ;  /* 0x0000007f2a047890 */ /* 0x000fe4000fffe03f */
[----:B------:R-:W-:Y:S02]  /*a1b0*/  ISETP.LT.AND P0, PT, RZ, UR42, PT ;  /* 0x0000002aff007c0c */ /* 0x000fe4000bf01270 */
[----:B------:R-:W-:-:S04]  /*a1c0*/  USHF.R.S32.HI UR5, URZ, 0x1f, UR4 ;  /* 0x0000001f3f057899 */ /* 0x000fc80008011404 */
[----:B------:R-:W-:-:S04]  /*a1d0*/  ULEA.HI UR5, UR5, UR4, URZ, 0x7 ;  /* 0x0000000405057291 */ /* 0x000fc8000f8f383f */
[----:B------:R-:W-:-:S03]  /*a1e0*/  USHF.R.S32.HI UR43, URZ, 0x7, UR5 ;  /* 0x000000073f2b7899 */ /* 0x000fc60008011405 */
[----:B------:R-:W-:Y:S09]  /*a1f0*/  @P0 BRA `(.L_x_211) ;  /* 0x0000000000440947 */ /* 0x000ff20003800000 */
[----:B------:R-:W0:Y:S02]  /*a200*/  S2R R0, SR_TID.X ;  /* 0x0000000000007919 */ /* 0x000e240000002100 */
[----:B0-----:R-:W-:-:S04]  /*a210*/  LOP3.LUT R0, R0, 0x7f, RZ, 0xc0, !PT ;  /* 0x0000007f00007812 */ /* 0x001fc800078ec0ff */
[----:B------:R-:W-:-:S13]  /*a220*/  ISETP.NE.AND P0, PT, R0, RZ, PT ;  /* 0x000000ff0000720c */ /* 0x000fda0003f05270 */
[----:B------:R-:W-:Y:S05]  /*a230*/  @P0 BRA `(.L_x_212) ;  /* 0x0000003400300947 */ /* 0x000fea0003800000 */
[----:B------:R-:W0:Y:S01]  /*a240*/  S2R R5, SR_LANEID ;  /* 0x0000000000057919 */ /* 0x000e220000000000 */
[----:B------:R-:W-:Y:S01]  /*a250*/  VOTEU.ANY UR4, UPT, PT ;  /* 0x0000000000047886 */ /* 0x000fe200038e0100 */
[----:B------:R-:W1:Y:S01]  /*a260*/  LDC.64 R2, c[0x0][0xc60] ;  /* 0x00031800ff027b82 */ /* 0x000e620000000a00 */
[----:B------:R-:W0:Y:S02]  /*a270*/  FLO.U32 R0, UR4 ;  /* 0x0000000400007d00 */ /* 0x000e2400080e0000 */
[----:B0-----:R-:W-:-:S06]  /*a280*/  ISETP.EQ.U32.AND P0, PT, R0, R5, PT ;  /* 0x000000050000720c */ /* 0x001fcc0003f02070 */
[----:B------:R-:W1:Y:S07]  /*a290*/  POPC R5, UR4 ;  /* 0x0000000400057d09 */ /* 0x000e6e0008000000 */
[----:B-1----:R-:W2:Y:S01]  /*a2a0*/  @P0 ATOMG.E.ADD.STRONG.GPU PT, R3, desc[UR50][R2.64], R5 ;  /* 0x00000005020309a8 */ /* 0x002ea200081ee1f2 */
[----:B------:R-:W0:Y:S02]  /*a2b0*/  S2R R4, SR_LTMASK ;  /* 0x0000000000047919 */ /* 0x000e240000003900 */
[----:B0-----:R-:W-:-:S04]  /*a2c0*/  LOP3.LUT R4, R4, UR4, RZ, 0xc0, !PT ;  /* 0x0000000404047c12 */ /* 0x001fc8000f8ec0ff */
[----:B------:R-:W0:Y:S01]  /*a2d0*/  POPC R7, R4 ;  /* 0x0000000400077309 */ /* 0x000e220000000000 */
[----:B--2---:R-:W0:Y:S02]  /*a2e0*/  SHFL.IDX PT, R0, R3, R0, 0x1f ;  /* 0x00001f0003007589 */ /* 0x004e2400000e0000 */
[----:B0-----:R-:W-:Y:S01]  /*a2f0*/  IADD3 R16, R0, UR49, R7 ;  /* 0x0000003100107c10 */ /* 0x001fe2000fffe007 */
[----:B------:R-:W-:Y:S06]  /*a300*/  BRA `(.L_x_212) ;  /* 0x0000003000fc7947 */ /* 0x000fec0003800000 */
.L_x_211:
[----:B------:R-:W-:Y:S01]  /*a310*/  VIADD R0, R22, 0x13800 ;  /* 0x0001380016007836 */ /* 0x000fe20000000000 */
[----:B------:R-:W-:Y:S04]  /*a320*/  BSSY B6, `(.L_x_213) ;  /* 0x0000013000067945 */ /* 0x000fe80003800000 */
[----:B------:R-:W-:-:S13]  /*a330*/  LOP3.LUT P0, RZ, R0, 0x9f, RZ, 0xc0, !PT ;  /* 0x0000009f00ff7812 */ /* 0x000fda000780c0ff */
[----:B------:R-:W-:Y:S05]  /*a340*/  @!P0 BRA `(.L_x_214) ;  /* 0x0000000000408947 */ /* 0x000fea0003800000 */
[----:B------:R-:W-:Y:S01]  /*a350*/  MOV R2, 0x0 ;  /* 0x0000000000027802 */ /* 0x000fe20000000f00 */
        /* <DEDUP_REMOVED lines=15> */
.L_x_214:
[----:B------:R-:W-:Y:S05]  /*a450*/  BSYNC B6 ;  /* 0x0000000000067941 */ /* 0x000fea0003800000 */
.L_x_213:
[----:B------:R-:W-:Y:S01]  /*a460*/  VIADD R0, R22, 0x9000 ;  /* 0x0000900016007836 */ /* 0x000fe20000000000 */
[----:B------:R-:W-:Y:S01]  /*a470*/  LOP3.LUT R27, R27, 0xfffffffe, RZ, 0xc0, !PT ;  /* 0xfffffffe1b1b7812 */ /* 0x000fe200078ec0ff */
[----:B------:R-:W-:Y:S03]  /*a480*/  BSSY B6, `(.L_x_215) ;  /* 0x0000014000067945 */ /* 0x000fe60003800000 */
[----:B------:R-:W-:-:S13]  /*a490*/  LOP3.LUT P0, RZ, R0, 0x9f, RZ, 0xc0, !PT ;  /* 0x0000009f00ff7812 */ /* 0x000fda000780c0ff */
[----:B------:R-:W-:Y:S01]  /*a4a0*/  @P0 LOP3.LUT R27, R27, 0x1, RZ, 0xfc, !PT ;  /* 0x000000011b1b0812 */ /* 0x000fe200078efcff */
[----:B------:R-:W-:Y:S06]  /*a4b0*/  @!P0 BRA `(.L_x_216) ;  /* 0x0000000000408947 */ /* 0x000fec0003800000 */
        /* <DEDUP_REMOVED lines=16> */
.L_x_216:
[----:B------:R-:W-:Y:S05]  /*a5c0*/  BSYNC B6 ;  /* 0x0000000000067941 */ /* 0x000fea0003800000 */
.L_x_215:
        /* <DEDUP_REMOVED lines=20> */
.L_x_218:
[----:B------:R-:W-:Y:S05]  /*a710*/  BSYNC B6 ;  /* 0x0000000000067941 */ /* 0x000fea0003800000 */
.L_x_217:
[----:B------:R-:W-:Y:S01]  /*a720*/  LOP3.LUT P6, RZ, R27, 0x1, RZ, 0xc0, !PT ;  /* 0x000000011bff7812 */ /* 0x000fe200078cc0ff */
[----:B------:R-:W-:-:S12]  /*a730*/  BSSY B6, `(.L_x_219) ;  /* 0x0000012000067945 */ /* 0x000fd80003800000 */
        /* <DEDUP_REMOVED lines=17> */
.L_x_220:
[----:B------:R-:W-:Y:S05]  /*a850*/  BSYNC B6 ;  /* 0x0000000000067941 */ /* 0x000fea0003800000 */
.L_x_219:
[----:B------:R-:W-:Y:S01]  /*a860*/  ULDC.64 UR4, c[0x0][0x9f8] ;  /* 0x00027e0000047ab9 */ /* 0x000fe20000000a00 */
[----:B------:R-:W0:Y:S01]  /*a870*/  LDC R5, c[0x0][0x430] ;  /* 0x00010c00ff057b82 */ /* 0x000e220000000800 */
[----:B------:R-:W-:-:S04]  /*a880*/  UISETP.NE.U32.AND UP0, UPT, UR4, URZ, UPT ;  /* 0x0000003f0400728c */ /* 0x000fc8000bf05070 */
[----:B------:R-:W-:-:S06]  /*a890*/  UISETP.NE.AND.EX UP0, UPT, UR5, URZ, UPT, UP0 ;  /* 0x0000003f0500728c */ /* 0x000fcc000bf05300 */
[----:B------:R-:W-:-:S05]  /*a8a0*/  PLOP3.LUT P0, PT, PT, PT, UP0, 0x80, 0x0 ;  /* 0x000000000000781c */ /* 0x000fca0003f0f008 */
[----:B------:R-:W-:-:S04]  /*a8b0*/  @UP0 UIADD3 UR4, UP1, UR36, UR4, URZ ;  /* 0x0000000424040290 */ /* 0x000fc8000ff3e03f */
[----:B------:R-:W-:Y:S02]  /*a8c0*/  @UP0 UIADD3.X UR5, UR37, UR5, URZ, UP1, !UPT ;  /* 0x0000000525050290 */ /* 0x000fe40008ffe43f */
[----:B------:R-:W-:-:S04]  /*a8d0*/  IMAD.U32 R2, RZ, RZ, UR4 ;  /* 0x00000004ff027e24 */ /* 0x000fc8000f8e00ff */
[----:B------:R-:W-:-:S05]  /*a8e0*/  IMAD.U32 R3, RZ, RZ, UR5 ;  /* 0x00000005ff037e24 */ /* 0x000fca000f8e00ff */
[----:B------:R1:W2:Y:S01]  /*a8f0*/  @P0 LDG.E R25, desc[UR50][R2.64] ;  /* 0x0000003202190981 */ /* 0x0002a2000c1e1900 */
[----:B0-----:R-:W-:Y:S02]  /*a900*/  ISETP.NE.AND P1, PT, R5, 0x1, PT ;  /* 0x000000010500780c */ /* 0x001fe40003f25270 */
[----:B------:R-:W-:Y:S01]  /*a910*/  MOV R7, UR43 ;  /* 0x0000002b00077c02 */ /* 0x000fe20008000f00 */
[----:B------:R-:W0:Y:S01]  /*a920*/  S2R R21, SR_TID.X ;  /* 0x0000000000157919 */ /* 0x000e220000002100 */
[----:B------:R-:W-:Y:S02]  /*a930*/  LOP3.LUT R27, R27, 0xffffffef, RZ, 0xc0, !PT ;  /* 0xffffffef1b1b7812 */ /* 0x000fe400078ec0ff */
[----:B------:R-:W-:Y:S01]  /*a940*/  LEA R7, R7, 0xffffff80, 0x7 ;  /* 0xffffff8007077811 */ /* 0x000fe200078e38ff */
[----:B------:R-:W3:Y:S06]  /*a950*/  S2R R20, SR_TID.X ;  /* 0x0000000000147919 */ /* 0x000eec0000002100 */
[----:B-1----:R-:W1:Y:S01]  /*a960*/  @P1 LDC R3, c[0x0][0x434] ;  /* 0x00010d00ff031b82 */ /* 0x002e620000000800 */
[----:B------:R-:W-:-:S07]  /*a970*/  @P1 LOP3.LUT R27, R27, 0x10, RZ, 0xfc, !PT ;  /* 0x000000101b1b1812 */ /* 0x000fce00078efcff */
[----:B------:R-:W4:Y:S01]  /*a980*/  @P1 LDC R0, c[0x0][0x438] ;  /* 0x00010e00ff001b82 */ /* 0x000f220000000800 */
[----:B0-----:R-:W-:Y:S01]  /*a990*/  IMAD.SHL.U32 R21, R21, 0x40, RZ ;  /* 0x0000004015157824 */ /* 0x001fe200078e00ff */
[----:B---3--:R-:W-:-:S04]  /*a9a0*/  LOP3.LUT R20, R20, 0x7f, RZ, 0xc0, !PT ;  /* 0x0000007f14147812 */ /* 0x008fc800078ec0ff */
[----:B------:R-:W-:Y:S02]  /*a9b0*/  LOP3.LUT R21, R21, 0x40, RZ, 0xc0, !PT ;  /* 0x0000004015157812 */ /* 0x000fe400078ec0ff */
[----:B------:R-:W-:-:S04]  /*a9c0*/  SHF.R.U32.HI R20, RZ, 0x1, R20 ;  /* 0x00000001ff147819 */ /* 0x000fc80000011614 */
[----:B------:R-:W-:-:S04]  /*a9d0*/  LOP3.LUT R4, R7, R20, R21, 0xfe, !PT ;  /* 0x0000001407047212 */ /* 0x000fc800078efe15 */
[C---:B------:R-:W-:Y:S01]  /*a9e0*/  ISETP.GE.AND P0, PT, R4.reuse, UR42, PT ;  /* 0x0000002a04007c0c */ /* 0x040fe2000bf06270 */
[----:B------:R-:W-:-:S04]  /*a9f0*/  VIADD R2, R4, UR38 ;  /* 0x0000002604027c36 */ /* 0x000fc80008000000 */
[----:B-1----:R-:W-:-:S04]  /*aa00*/  @P1 IMAD.HI.U32 R3, R2, R3, RZ ;  /* 0x0000000302031227 */ /* 0x002fc800078e00ff */
[----:B------:R-:W-:Y:S01]  /*aa10*/  IMAD.MOV.U32 R8, RZ, RZ, R2 ;  /* 0x000000ffff087224 */ /* 0x000fe200078e0002 */
[----:B----4-:R-:W-:Y:S02]  /*aa20*/  @P1 SHF.R.U32.HI R8, RZ, R0, R3 ;  /* 0x00000000ff081219 */ /* 0x010fe40000011603 */
[----:B------:R-:W0:Y:S02]  /*aa30*/  LDC R0, c[0x0][0x2f4] ;  /* 0x0000bd00ff007b82 */ /* 0x000e240000000800 */
[--C-:B------:R-:W-:Y:S01]  /*aa40*/  @!P0 SHF.R.S32.HI R9, RZ, 0x1f, R8.reuse ;  /* 0x0000001fff098819 */ /* 0x100fe20000011408 */
[----:B------:R-:W-:-:S04]  /*aa50*/  IMAD.MOV R6, RZ, RZ, -R8 ;  /* 0x000000ffff067224 */ /* 0x000fc800078e0a08 */
[----:B------:R-:W-:Y:S02]  /*aa60*/  IMAD R6, R5, R6, R2 ;  /* 0x0000000605067224 */ /* 0x000fe400078e0202 */
[----:B------:R-:W1:Y:S08]  /*aa70*/  @!P0 LDC.64 R2, c[0x0][0x428] ;  /* 0x00010a00ff028b82 */ /* 0x000e700000000a00 */
[----:B------:R-:W3:Y:S01]  /*aa80*/  @!P0 LDC.64 R4, c[0x0][0x418] ;  /* 0x00010600ff048b82 */ /* 0x000ee20000000a00 */
[----:B0-----:R-:W-:-:S02]  /*aa90*/  ISETP.GE.AND P3, PT, R28, R0, PT ;  /* 0x000000001c00720c */ /* 0x001fc40003f66270 */
[C---:B------:R-:W-:Y:S02]  /*aaa0*/  LOP3.LUT R11, R28.reuse, 0x20, RZ, 0xfc, !PT ;  /* 0x000000201c0b7812 */ /* 0x040fe400078efcff */
[----:B------:R-:W-:Y:S01]  /*aab0*/  LOP3.LUT R27, R27, 0xfffffff7, RZ, 0xc0, !PT ;  /* 0xfffffff71b1b7812 */ /* 0x000fe200078ec0ff */
[----:B------:R-:W-:Y:S01]  /*aac0*/  IMAD.U32 R12, RZ, RZ, UR46 ;  /* 0x0000002eff0c7e24 */ /* 0x000fe2000f8e00ff */
[----:B------:R-:W-:-:S04]  /*aad0*/  LOP3.LUT R10, R28, 0x40, RZ, 0xfc, !PT ;  /* 0x000000401c0a7812 */ /* 0x000fc800078efcff */
[----:B------:R-:W-:-:S03]  /*aae0*/  ISETP.NE.AND P2, PT, R12, 0x3, PT ;  /* 0x000000030c00780c */ /* 0x000fc60003f45270 */
[----:B------:R-:W-:-:S04]  /*aaf0*/  @P3 LOP3.LUT R27, R27, 0x8, RZ, 0xfc, !PT ;  /* 0x000000081b1b3812 */ /* 0x000fc800078efcff */
[----:B------:R-:W-:-:S04]  /*ab00*/  LOP3.LUT R27, R27, 0xfffffffe, RZ, 0xc0, !PT ;  /* 0xfffffffe1b1b7812 */ /* 0x000fc800078ec0ff */
[----:B------:R-:W-:Y:S01]  /*ab10*/  LOP3.LUT R27, R27, 0xfffffffb, RZ, 0xc0, !PT ;  /* 0xfffffffb1b1b7812 */ /* 0x000fe200078ec0ff */
[----:B------:R-:W-:Y:S01]  /*ab20*/  UMOV UR4, 0xffffffff ;  /* 0xffffffff00047882 */ /* 0x000fe20000000000 */
[----:B--2---:R-:W-:Y:S01]  /*ab30*/  SHF.R.S32.HI R29, RZ, 0x1f, R25 ;  /* 0x0000001fff1d7819 */ /* 0x004fe20000011419 */
[----:B-1----:R-:W-:-:S04]  /*ab40*/  @!P0 IMAD.WIDE.U32 R8, R25, R2, R8 ;  /* 0x0000000219088225 */ /* 0x002fc800078e0008 */
[----:B------:R-:W-:-:S04]  /*ab50*/  @!P0 IMAD R2, R29, R2, RZ ;  /* 0x000000021d028224 */ /* 0x000fc800078e02ff */
[----:B------:R-:W-:Y:S01]  /*ab60*/  @!P0 IMAD R3, R25, R3, R2 ;  /* 0x0000000319038224 */ /* 0x000fe200078e0202 */
[----:B---3--:R-:W-:-:S03]  /*ab70*/  @!P0 LEA R2, P1, R8, R4, 0x2 ;  /* 0x0000000408028211 */ /* 0x008fc600078210ff */
[----:B------:R-:W-:-:S05]  /*ab80*/  @!P0 IMAD.IADD R3, R9, 0x1, R3 ;  /* 0x0000000109038824 */ /* 0x000fca00078e0203 */
[----:B------:R-:W-:Y:S01]  /*ab90*/  @!P0 LEA.HI.X R3, R8, R5, R3, 0x2, P1 ;  /* 0x0000000508038211 */ /* 0x000fe200008f1403 */
[----:B------:R-:W-:Y:S01]  /*aba0*/  IMAD.MOV.U32 R5, RZ, RZ, RZ ;  /* 0x000000ffff057224 */ /* 0x000fe200078e00ff */
[----:B------:R-:W-:-:S05]  /*abb0*/  ISETP.GE.AND P1, PT, R11, R0, PT ;  /* 0x000000000b00720c */ /* 0x000fca0003f26270 */
[----:B------:R0:W5:Y:S01]  /*abc0*/  @!P0 LDG.E R5, desc[UR50][R2.64] ;  /* 0x0000003202058981 */ /* 0x000162000c1e1900 */
[----:B------:R-:W-:-:S07]  /*abd0*/  ISETP.GE.AND P0, PT, R10, R0, PT ;  /* 0x000000000a00720c */ /* 0x000fce0003f06270 */
[----:B------:R-:W-:-:S04]  /*abe0*/  @P1 LOP3.LUT R27, R27, 0x4, RZ, 0xfc, !PT ;  /* 0x000000041b1b1812 */ /* 0x000fc800078efcff */
[----:B------:R-:W-:-:S04]  /*abf0*/  @P2 LOP3.LUT R27, R27, 0x1, RZ, 0xfc, !PT ;  /* 0x000000011b1b2812 */ /* 0x000fc800078efcff */
[----:B------:R-:W-:-:S04]  /*ac00*/  LOP3.LUT R27, R27, 0xfffffffd, RZ, 0xc0, !PT ;  /* 0xfffffffd1b1b7812 */ /* 0x000fc800078ec0ff */
[----:B------:R-:W-:Y:S01]  /*ac10*/  @P0 LOP3.LUT R27, R27, 0x2, RZ, 0xfc, !PT ;  /* 0x000000021b1b0812 */ /* 0x000fe200078efcff */
[----:B0-----:R-:W-:Y:S06]  /*ac20*/  BRA.DIV UR4, `(.L_x_221) ;  /* 0x0000003a04987947 */ /* 0x001fec000b800000 */
.L_x_301:
[----:B------:R-:W-:Y:S01]  /*ac30*/  SHF.R.S32.HI R26, RZ, 0x1f, R18 ;  /* 0x0000001fff1a7819 */ /* 0x000fe20000011412 */
[----:B------:R-:W-:Y:S06]  /*ac40*/  @!P2 BRA `(.L_x_222) ;  /* 0x000000000004a947 */ /* 0x000fec0003800000 */
[----:B------:R-:W-:Y:S01]  /*ac50*/  BPT.TRAP 0x1 ;  /* 0x000000040000795c */ /* 0x000fe20000300000 */
.L_x_222:
[----:B------:R-:W-:Y:S01]  /*ac60*/  IMAD R4, R23, 0x8, R22 ;  /* 0x0000000817047824 */ /* 0x000fe200078e0216 */
[----:B------:R-:W-:Y:S01]  /*ac70*/  SHF.L.U32 R0, R24, 0x1f, RZ ;  /* 0x0000001f18007819 */ /* 0x000fe200000006ff */
[----:B------:R-:W-:Y:S01]  /*ac80*/  BSSY B0, `(.L_x_223) ;  /* 0x0000005000007945 */ /* 0x000fe20003800000 */
[----:B------:R-:W-:Y:S02]  /*ac90*/  SHF.R.S32.HI R20, RZ, 0x1f, R6 ;  /* 0x0000001fff147819 */ /* 0x000fe40000011406 */
[----:B------:R-:W0:Y:S01]  /*aca0*/  SYNCS.PHASECHK.TRANS64.TRYWAIT P0, [R4+URZ+0x19c80], R0 ;  /* 0x019c8000040075a7 */ /* 0x000e22000800017f */
[----:B------:R1:W-:Y:S02]  /*acb0*/  STL [R1+0x18], R0 ;  /* 0x0000180001007387 */ /* 0x0003e40000100800 */
[----:B01----:R-:W-:Y:S05]  /*acc0*/  @!P0 BRA `(.L_x_224) ;  /* 0x00000038009c8947 */ /* 0x003fea0003800000 */
.L_x_302:
[----:B------:R-:W-:Y:S05]  /*acd0*/  BSYNC B0 ;  /* 0x0000000000007941 */ /* 0x000fea0003800000 */
.L_x_223:
[----:B------:R-:W2:Y:S01]  /*ace0*/  LDL R10, [R1+0x4] ;  /* 0x00000400010a7983 */ /* 0x000ea20000100800 */
[----:B------:R-:W-:Y:S01]  /*acf0*/  ULDC.64 UR4, c[0x0][0x328] ;  /* 0x0000ca0000047ab9 */ /* 0x000fe20000000a00 */
[----:B-----5:R-:W-:Y:S01]  /*ad00*/  SHF.R.S32.HI R21, RZ, 0x1f, R5 ;  /* 0x0000001fff157819 */ /* 0x020fe20000011405 */
[----:B0-----:R-:W-:Y:S01]  /*ad10*/  IMAD R0, R20, UR4, RZ ;  /* 0x0000000414007c24 */ /* 0x001fe2000f8e02ff */
[----:B------:R-:W0:Y:S01]  /*ad20*/  S2R R8, SR_TID.X ;  /* 0x0000000000087919 */ /* 0x000e220000002100 */
[----:B------:R-:W-:Y:S01]  /*ad30*/  IMAD.WIDE.U32 R2, R6, UR4, RZ ;  /* 0x0000000406027c25 */ /* 0x000fe2000f8e00ff */
[----:B------:R-:W-:-:S03]  /*ad40*/  ULDC.64 UR6, c[0x0][0x318] ;  /* 0x0000c60000067ab9 */ /* 0x000fc60000000a00 */
[----:B------:R-:W-:Y:S01]  /*ad50*/  IMAD R0, R6, UR5, R0 ;  /* 0x0000000506007c24 */ /* 0x000fe2000f8e0200 */
        /* <DEDUP_REMOVED lines=10> */
[----:B------:R-:W-:Y:S01]  /*ae00*/  UMOV UR4, 0xffffffff ;  /* 0xffffffff00047882 */ /* 0x000fe20000000000 */
[----:B0-----:R-:W-:-:S04]  /*ae10*/  LOP3.LUT R8, R8, 0x7f, RZ, 0xc0, !PT ;  /* 0x0000007f08087812 */ /* 0x001fc800078ec0ff */
[----:B------:R-:W-:Y:S02]  /*ae20*/  SHF.R.U32.HI R11, RZ, 0x1, R8 ;  /* 0x00000001ff0b7819 */ /* 0x000fe40000011608 */
[----:B------:R-:W-:Y:S02]  /*ae30*/  IADD3 R8, P0, R2, UR6, RZ ;  /* 0x0000000602087c10 */ /* 0x000fe4000ff1e0ff */
[----:B------:R-:W-:Y:S02]  /*ae40*/  IADD3 R7, -R11, UR42, -R7 ;  /* 0x0000002a0b077c10 */ /* 0x000fe4000fffe907 */
[----:B------:R-:W-:Y:S02]  /*ae50*/  IADD3.X R9, R3, UR7, R9, P0, !PT ;  /* 0x0000000703097c10 */ /* 0x000fe400087fe409 */
[----:B------:R-:W-:Y:S01]  /*ae60*/  ISETP.GE.AND P0, PT, R7, 0x1, PT ;  /* 0x000000010700780c */ /* 0x000fe20003f06270 */
[----:B--2---:R-:W-:Y:S01]  /*ae70*/  IMAD R10, R23, 0x3000, R10 ;  /* 0x00003000170a7824 */ /* 0x004fe200078e020a */
[----:B------:R-:W-:Y:S11]  /*ae80*/  BRA.DIV UR4, `(.L_x_225) ;  /* 0x0000003a04447947 */ /* 0x000ff6000b800000 */
[----:B------:R-:W0:Y:S01]  /*ae90*/  SHFL.IDX PT, R2, R8, RZ, 0x1e1f ;  /* 0x001e1fff08027589 */ /* 0x000e2200000e0000 */
[----:B------:R-:W1:Y:S01]  /*aea0*/  LDC R12, c[0x0][0x2f4] ;  /* 0x0000bd00ff0c7b82 */ /* 0x000e620000000800 */
[C---:B------:R-:W-:Y:S02]  /*aeb0*/  LOP3.LUT R13, R28.reuse, 0x20, RZ, 0xfc, !PT ;  /* 0x000000201c0d7812 */ /* 0x040fe400078efcff */
[----:B------:R-:W2:Y:S01]  /*aec0*/  SHFL.IDX PT, R0, R9, RZ, 0x1e1f ;  /* 0x001e1fff09007589 */ /* 0x000ea200000e0000 */
[----:B------:R-:W-:-:S03]  /*aed0*/  LOP3.LUT R11, R28, 0x40, RZ, 0xfc, !PT ;  /* 0x000000401c0b7812 */ /* 0x000fc600078efcff */
[----:B------:R-:W3:Y:S01]  /*aee0*/  SHFL.IDX PT, R9, R9, 0x1, 0x1e1f ;  /* 0x003e1f0009097f89 */ /* 0x000ee200000e0000 */
[C---:B0-----:R-:W-:Y:S02]  /*aef0*/  IADD3 R2, P1, R28.reuse, R2, RZ ;  /* 0x000000021c027210 */ /* 0x041fe40007f3e0ff */
[----:B-1----:R-:W-:Y:S02]  /*af00*/  ISETP.GE.AND P3, PT, R28, R12, PT ;  /* 0x0000000c1c00720c */ /* 0x002fe40003f66270 */
[----:B--2---:R-:W-:Y:S01]  /*af10*/  IADD3.X R3, RZ, R0, RZ, P1, !PT ;  /* 0x00000000ff037210 */ /* 0x004fe20000ffe4ff */
[----:B------:R-:W-:Y:S01]  /*af20*/  IMAD.IADD R0, R22, 0x1, R10 ;  /* 0x0000000116007824 */ /* 0x000fe200078e020a */
[----:B------:R-:W-:Y:S02]  /*af30*/  ISETP.LT.OR P1, PT, R7, 0x1, P3 ;  /* 0x000000010700780c */ /* 0x000fe40001f21670 */
[----:B------:R-:W-:-:S11]  /*af40*/  ISETP.GE.AND P2, PT, R13, R12, PT ;  /* 0x0000000c0d00720c */ /* 0x000fd60003f46270 */
[----:B------:R-:W-:Y:S01]  /*af50*/  LDGSTS.E.BYPASS.LTC128B.128 [R0+0x9000], desc[UR50][R2.64], !P1 ;  /* 0x0900000002007fae */ /* 0x000fe2000c901d72 */
[----:B------:R-:W-:-:S13]  /*af60*/  ISETP.LT.OR P1, PT, R7, 0x1, P2 ;  /* 0x000000010700780c */ /* 0x000fda0001721670 */
[----:B------:R-:W-:Y:S01]  /*af70*/  LDGSTS.E.BYPASS.LTC128B.128 [R0+0xa000], desc[UR50][R2.64+0x20], !P1 ;  /* 0x0a00002002007fae */ /* 0x000fe2000c901d72 */
[----:B------:R-:W-:-:S04]  /*af80*/  ISETP.GE.AND P1, PT, R11, R12, PT ;  /* 0x0000000c0b00720c */ /* 0x000fc80003f26270 */
[----:B------:R-:W-:-:S13]  /*af90*/  ISETP.LT.OR P4, PT, R7, 0x1, P1 ;  /* 0x000000010700780c */ /* 0x000fda0000f81670 */
[----:B------:R0:W-:Y:S01]  /*afa0*/  LDGSTS.E.BYPASS.LTC128B.128 [R0+0xb000], desc[UR50][R2.64+0x40], !P4 ;  /* 0x0b00004002007fae */ /* 0x0001e2000e101d72 */
[----:B------:R-:W-:-:S03]  /*afb0*/  ISETP.GE.AND P4, PT, R7, 0x41, PT ;  /* 0x000000410700780c */ /* 0x000fc60003f86270 */
[----:B0--3--:R0:W1:Y:S10]  /*afc0*/  SHFL.IDX PT, R2, R8, 0x1, 0x1e1f ;  /* 0x003e1f0008027f89 */ /* 0x00907400000e0000 */
.L_x_308:
[C---:B------:R-:W-:Y:S02]  /*afd0*/  ISETP.LT.OR P3, PT, R7.reuse, 0x41, P3 ;  /* 0x000000410700780c */ /* 0x040fe40001f61670 */
[C---:B------:R-:W-:Y:S02]  /*afe0*/  ISETP.LT.OR P2, PT, R7.reuse, 0x41, P2 ;  /* 0x000000410700780c */ /* 0x040fe40001741670 */
[----:B------:R-:W-:Y:S02]  /*aff0*/  ISETP.LT.OR P1, PT, R7, 0x41, P1 ;  /* 0x000000410700780c */ /* 0x000fe40000f21670 */
[----:B-1----:R-:W-:-:S05]  /*b000*/  IADD3 R2, P5, R28, R2, RZ ;  /* 0x000000021c027210 */ /* 0x002fca0007fbe0ff */
[----:B------:R-:W-:-:S05]  /*b010*/  IMAD.X R3, RZ, RZ, R9, P5 ;  /* 0x000000ffff037224 */ /* 0x000fca00028e0609 */
[----:B------:R-:W-:Y:S01]  /*b020*/  @!PT LDS RZ, [RZ] ;  /* 0x00000000fffff984 */ /* 0x000fe20000000800 */
[----:B------:R-:W-:Y:S01]  /*b030*/  @!PT LDS RZ, [RZ] ;  /* 0x00000000fffff984 */ /* 0x000fe20000000800 */
[----:B------:R-:W-:Y:S01]  /*b040*/  @!PT LDS RZ, [RZ] ;  /* 0x00000000fffff984 */ /* 0x000fe20000000800 */
[----:B------:R1:W-:Y:S04]  /*b050*/  LDGSTS.E.BYPASS.LTC128B.128 [R0+0x9800], desc[UR50][R2.64], !P3 ;  /* 0x0980000002007fae */ /* 0x0003e8000d901d72 */
[----:B------:R1:W-:Y:S04]  /*b060*/  LDGSTS.E.BYPASS.LTC128B.128 [R0+0xa800], desc[UR50][R2.64+0x20], !P2 ;  /* 0x0a80002002007fae */ /* 0x0003e8000d101d72 */
[----:B------:R1:W-:Y:S01]  /*b070*/  LDGSTS.E.BYPASS.LTC128B.128 [R0+0xb800], desc[UR50][R2.64+0x40], !P1 ;  /* 0x0b80004002007fae */ /* 0x0003e2000c901d72 */
[----:B------:R-:W-:Y:S01]  /*b080*/  PLOP3.LUT P1, PT, PT, PT, PT, 0x80, 0x0 ;  /* 0x000000000000781c */ /* 0x000fe20003f2f070 */
[----:B------:R-:W-:-:S12]  /*b090*/  NOP ;  /* 0x0000000000007918 */ /* 0x000fd80000000000 */
.L_x_226:
[----:B------:R-:W-:Y:S02]  /*b0a0*/  PLOP3.LUT P2, PT, P2, P1, PT, 0xa2, 0x0 ;  /* 0x000000000000781c */ /* 0x000fe40001743472 */
[----:B------:R-:W-:-:S08]  /*b0b0*/  @P1 R2UR P2, UR4, R4 ;  /* 0x00000000040412ca */ /* 0x000fd00000040000 */
[----:B------:R-:W-:-:S05]  /*b0c0*/  @P1 PLOP3.LUT P1, PT, P2, PT, PT, 0x80, 0x0 ;  /* 0x000000000000181c */ /* 0x000fca000172f070 */
[----:B------:R-:W-:Y:S01]  /*b0d0*/  @!P2 SYNCS.ARRIVE.TRANS64.RED.A0T1 RZ, [UR4+0x19c70], RZ ;  /* 0x019c70ffffffa9a7 */ /* 0x000fe20008200404 */
[----:B------:R-:W-:Y:S07]  /*b0e0*/  @!P2 ARRIVES.LDGSTSBAR.64.TRANSCNT [UR4+0x19c70] ;  /* 0x019c7000ff00a9b0 */ /* 0x000fee0008000a84 */
[----:B------:R-:W-:Y:S05]  /*b0f0*/  @P1 BRA.U.ANY `(.L_x_226) ;  /* 0xfffffffd00e81947 */ /* 0x000fea000393ffff */
[----:B------:R-:W-:Y:S01]  /*b100*/  NOP ;  /* 0x0000000000007918 */ /* 0x000fe20000000000 */
[----:B-1----:R-:W-:-:S05]  /*b110*/  IMAD.U32 R2, RZ, RZ, UR46 ;  /* 0x0000002eff027e24 */ /* 0x002fca000f8e00ff */
[----:B------:R-:W-:-:S13]  /*b120*/  ISETP.NE.AND P3, PT, R2, 0x3, PT ;  /* 0x000000030200780c */ /* 0x000fda0003f65270 */
[----:B------:R-:W-:Y:S05]  /*b130*/  @!P3 BRA `(.L_x_227) ;  /* 0x000000000004b947 */ /* 0x000fea0003800000 */
[----:B------:R-:W-:Y:S01]  /*b140*/  BPT.TRAP 0x1 ;  /* 0x000000040000795c */ /* 0x000fe20000300000 */
.L_x_227:
[----:B------:R1:W-:Y:S01]  /*b150*/  SYNCS.ARRIVE.TRANS64.A1T0 RZ, [R4+URZ+0x19c70], RZ ;  /* 0x019c70ff04ff79a7 */ /* 0x0003e2000810003f */
[----:B------:R-:W-:Y:S05]  /*b160*/  @!P3 BRA `(.L_x_228) ;  /* 0x000000000004b947 */ /* 0x000fea0003800000 */
[----:B------:R-:W-:Y:S01]  /*b170*/  BPT.TRAP 0x1 ;  /* 0x000000040000795c */ /* 0x000fe20000300000 */
.L_x_228:
[----:B------:R-:W2:Y:S01]  /*b180*/  LDL R2, [R1+0x18] ;  /* 0x0000180001027983 */ /* 0x000ea20000100800 */
[----:B------:R-:W-:Y:S01]  /*b190*/  BSSY B0, `(.L_x_229) ;  /* 0x0000003000007945 */ /* 0x000fe20003800000 */
[----:B--2---:R-:W2:Y:S03]  /*b1a0*/  SYNCS.PHASECHK.TRANS64.TRYWAIT P1, [R4+URZ+0x19c40], R2 ;  /* 0x019c4002040075a7 */ /* 0x004ea6000802017f */
[----:B--2---:R-:W-:Y:S05]  /*b1b0*/  @!P1 BRA `(.L_x_230) ;  /* 0x0000003800509947 */ /* 0x004fea0003800000 */
.L_x_309:
[----:B------:R-:W-:Y:S05]  /*b1c0*/  BSYNC B0 ;  /* 0x0000000000007941 */ /* 0x000fea0003800000 */
.L_x_229:
[----:B------:R-:W-:Y:S01]  /*b1d0*/  ULDC.64 UR4, c[0x0][0x300] ;  /* 0x0000c00000047ab9 */ /* 0x000fe20000000a00 */
[----:B0-----:R-:W0:Y:S01]  /*b1e0*/  LDC R8, c[0x0][0x2f4] ;  /* 0x0000bd00ff087b82 */ /* 0x001e220000000800 */
[----:B------:R-:W-:Y:S01]  /*b1f0*/  IMAD R7, R20, UR4, RZ ;  /* 0x0000000414077c24 */ /* 0x000fe2000f8e02ff */
[----:B------:R-:W-:Y:S01]  /*b200*/  ULDC.64 UR6, c[0x0][0x2e8] ;  /* 0x0000ba0000067ab9 */ /* 0x000fe20000000a00 */
[----:B--2---:R-:W-:Y:S01]  /*b210*/  IMAD.WIDE.U32 R2, R6, UR4, RZ ;  /* 0x0000000406027c25 */ /* 0x004fe2000f8e00ff */
[C---:B------:R-:W-:Y:S02]  /*b220*/  LOP3.LUT R10, R28.reuse, 0x40, RZ, 0xfc, !PT ;  /* 0x000000401c0a7812 */ /* 0x040fe400078efcff */
[----:B------:R-:W-:Y:S01]  /*b230*/  LOP3.LUT R9, R28, 0x20, RZ, 0xfc, !PT ;  /* 0x000000201c097812 */ /* 0x000fe200078efcff */
[----:B------:R-:W-:Y:S01]  /*b240*/  IMAD R7, R6, UR5, R7 ;  /* 0x0000000506077c24 */ /* 0x000fe2000f8e0207 */
[----:B------:R-:W-:Y:S02]  /*b250*/  ULDC.64 UR4, c[0x0][0x310] ;  /* 0x0000c40000047ab9 */ /* 0x000fe40000000a00 */
        /* <DEDUP_REMOVED lines=8> */
[----:B------:R-:W-:Y:S01]  /*b2e0*/  UMOV UR4, 0xffffffff ;  /* 0xffffffff00047882 */ /* 0x000fe20000000000 */
[-C--:B0-----:R-:W-:Y:S02]  /*b2f0*/  ISETP.GE.AND P2, PT, R10, R8.reuse, PT ;  /* 0x000000080a00720c */ /* 0x081fe40003f46270 */
[----:B------:R-:W-:Y:S01]  /*b300*/  IMAD R6, R18, UR5, R6 ;  /* 0x0000000512067c24 */ /* 0x000fe2000f8e0206 */
[----:B------:R-:W-:Y:S02]  /*b310*/  IADD3 R5, P1, R2, UR6, RZ ;  /* 0x0000000602057c10 */ /* 0x000fe4000ff3e0ff */
[----:B------:R-:W-:-:S02]  /*b320*/  ISETP.GE.AND P3, PT, R9, R8, PT ;  /* 0x000000080900720c */ /* 0x000fc40003f66270 */
[----:B------:R-:W-:Y:S02]  /*b330*/  IADD3.X R6, R3, UR7, R6, P1, !PT ;  /* 0x0000000703067c10 */ /* 0x000fe40008ffe406 */
[----:B------:R-:W-:Y:S01]  /*b340*/  ISETP.GE.AND P5, PT, R28, R8, PT ;  /* 0x000000081c00720c */ /* 0x000fe20003fa6270 */
[----:B------:R-:W-:-:S12]  /*b350*/  BRA.DIV UR4, `(.L_x_231) ;  /* 0x0000003a04007947 */ /* 0x000fd8000b800000 */
[----:B------:R-:W0:Y:S04]  /*b360*/  SHFL.IDX PT, R3, R5, RZ, 0x1e1f ;  /* 0x001e1fff05037589 */ /* 0x000e2800000e0000 */
[----:B------:R-:W2:Y:S04]  /*b370*/  SHFL.IDX PT, R2, R6, RZ, 0x1e1f ;  /* 0x001e1fff06027589 */ /* 0x000ea800000e0000 */
[----:B------:R-:W3:Y:S04]  /*b380*/  SHFL.IDX PT, R5, R5, 0x1, 0x1e1f ;  /* 0x003e1f0005057f89 */ /* 0x000ee800000e0000 */
[----:B------:R-:W4:Y:S01]  /*b390*/  SHFL.IDX PT, R6, R6, 0x1, 0x1e1f ;  /* 0x003e1f0006067f89 */ /* 0x000f2200000e0000 */
[----:B0-----:R-:W-:-:S05]  /*b3a0*/  @P0 IADD3 R3, P1, R28, R3, RZ ;  /* 0x000000031c030210 */ /* 0x001fca0007f3e0ff */
[----:B--2---:R-:W-:-:S05]  /*b3b0*/  @P0 IMAD.X R2, RZ, RZ, R2, P1 ;  /* 0x000000ffff020224 */ /* 0x004fca00008e0602 */
[----:B------:R-:W-:-:S04]  /*b3c0*/  @P0 LOP3.LUT R3, R3, R2, RZ, 0x3c, !PT ;  /* 0x0000000203030212 */ /* 0x000fc800078e3cff */
[----:B------:R-:W-:-:S04]  /*b3d0*/  @P0 LOP3.LUT R2, R3, R2, RZ, 0x3c, !PT ;  /* 0x0000000203020212 */ /* 0x000fc800078e3cff */
[----:B------:R-:W-:-:S05]  /*b3e0*/  @P0 LOP3.LUT R3, R3, R2, RZ, 0x3c, !PT ;  /* 0x0000000203030212 */ /* 0x000fca00078e3cff */
[----:B------:R0:W-:Y:S04]  /*b3f0*/  @P0 LDGSTS.E.BYPASS.LTC128B.128 [R0+0x13800], desc[UR50][R2.64], !P5 ;  /* 0x1380000002000fae */ /* 0x0001e8000e901d72 */
[----:B------:R0:W-:Y:S04]  /*b400*/  @P0 LDGSTS.E.BYPASS.LTC128B.128 [R0+0x14800], desc[UR50][R2.64+0x20], !P3 ;  /* 0x1480002002000fae */ /* 0x0001e8000d901d72 */
[----:B---34-:R0:W-:Y:S02]  /*b410*/  @P0 LDGSTS.E.BYPASS.LTC128B.128 [R0+0x15800], desc[UR50][R2.64+0x40], !P2 ;  /* 0x1580004002000fae */ /* 0x0181e4000d101d72 */
.L_x_315:
[----:B0-2---:R-:W-:-:S05]  /*b420*/  @P4 IADD3 R2, P0, R28, R5, RZ ;  /* 0x000000051c024210 */ /* 0x005fca0007f1e0ff */
        /* <DEDUP_REMOVED lines=9> */
.L_x_232:
        /* <DEDUP_REMOVED lines=11> */
.L_x_233:
[----:B------:R0:W-:Y:S02]  /*b570*/  SYNCS.ARRIVE.TRANS64.A1T0 RZ, [R4+URZ+0x19c30], RZ ;  /* 0x019c30ff04ff79a7 */ /* 0x0001e4000810003f */
[----:B------:R-:W-:Y:S05]  /*b580*/  WARPSYNC.ALL ;  /* 0x0000000000007948 */ /* 0x000fea0003800000 */
[C---:B------:R-:W-:Y:S01]  /*b590*/  R2UR UR5, R19.reuse ;  /* 0x00000000130572ca */ /* 0x040fe200000e0000 */
[----:B------:R-:W-:Y:S01]  /*b5a0*/  VIADD R0, R22, 0xf000 ;  /* 0x0000f00016007836 */ /* 0x000fe20000000000 */
[----:B------:R-:W-:Y:S01]  /*b5b0*/  R2UR UR36, R19 ;  /* 0x00000000132472ca */ /* 0x000fe200000e0000 */
[----:B------:R-:W-:Y:S01]  /*b5c0*/  ULDC.64 UR6, c[0x0][0x298] ;  /* 0x0000a60000067ab9 */ /* 0x000fe20000000a00 */
[----:B------:R-:W-:Y:S01]  /*b5d0*/  UISETP.NE.AND UP0, UPT, UR47, URZ, UPT ;  /* 0x0000003f2f00728c */ /* 0x000fe2000bf05270 */
[----:B------:R-:W-:Y:S01]  /*b5e0*/  BSSY B6, `(.L_x_234) ;  /* 0x000001b000067945 */ /* 0x000fe20003800000 */
[----:B------:R-:W-:Y:S01]  /*b5f0*/  BAR.SYNC.DEFER_BLOCKING 0x8, 0x200 ;  /* 0x0208000000007b1d */ /* 0x000fe20000010000 */
[----:B------:R-:W-:Y:S01]  /*b600*/  LOP3.LUT P0, RZ, R0, 0x9f, RZ, 0xc0, !PT ;  /* 0x0000009f00ff7812 */ /* 0x000fe2000780c0ff */
[----:B------:R-:W-:-:S02]  /*b610*/  USEL UR44, UR44, URZ, !UP0 ;  /* 0x0000003f2c2c7287 */ /* 0x000fc4000c000000 */
[----:B------:R-:W-:-:S03]  /*b620*/  USEL UR45, UR45, URZ, !UP0 ;  /* 0x0000003f2d2d7287 */ /* 0x000fc6000c000000 */
[----:B------:R-:W-:Y:S02]  /*b630*/  USHF.R.S32.HI UR4, URZ, 0x1f, UR5 ;  /* 0x0000001f3f047899 */ /* 0x000fe40008011405 */
[----:B------:R-:W-:Y:S02]  /*b640*/  UIMAD.WIDE.U32 UR36, UR36, UR6, URZ ;  /* 0x00000006242472a5 */ /* 0x000fe4000f8e003f */
[----:B------:R-:W-:-:S04]  /*b650*/  UIMAD UR4, UR4, UR6, URZ ;  /* 0x00000006040472a4 */ /* 0x000fc8000f8e023f */
[----:B------:R-:W-:-:S04]  /*b660*/  UIMAD UR4, UR5, UR7, UR4 ;  /* 0x00000007050472a4 */ /* 0x000fc8000f8e0204 */
[----:B------:R-:W-:Y:S01]  /*b670*/  UIADD3 UR47, UR37, UR4, URZ ;  /* 0x00000004252f7290 */ /* 0x000fe2000fffe03f */
[----:B------:R-:W-:Y:S11]  /*b680*/  @!P0 BRA `(.L_x_235) ;  /* 0x0000000000408947 */ /* 0x000ff60003800000 */
[----:B------:R-:W-:Y:S01]  /*b690*/  MOV R2, 0x0 ;  /* 0x0000000000027802 */ /* 0x000fe20000000f00 */
[----:B------:R-:W-:Y:S01]  /*b6a0*/  ULDC.64 UR6, c[0x4][0x98] ;  /* 0x0100260000067ab9 */ /* 0x000fe20000000a00 */
[----:B------:R-:W-:Y:S01]  /*b6b0*/  ULDC.64 UR8, c[0x4][0xa0] ;  /* 0x0100280000087ab9 */ /* 0x000fe20000000a00 */
[----:B------:R-:W-:Y:S01]  /*b6c0*/  ULDC.64 UR4, c[0x4][0x28] ;  /* 0x01000a0000047ab9 */ /* 0x000fe20000000a00 */
[----:B01----:R-:W-:Y:S01]  /*b6d0*/  MOV R4, UR6 ;  /* 0x0000000600047c02 */ /* 0x003fe20008000f00 */
[----:B------:R-:W-:Y:S01]  /*b6e0*/  IMAD.U32 R5, RZ, RZ, UR7 ;  /* 0x00000007ff057e24 */ /* 0x000fe2000f8e00ff */
        /* <DEDUP_REMOVED lines=9> */
[----:B0-----:R-:W-:Y:S05]  /*b780*/  CALL.ABS.NOINC R2 ;  /* 0x0000000002007343 */ /* 0x001fea0003c00000 */
.L_x_235:
[----:B------:R-:W-:Y:S05]  /*b790*/  BSYNC B6 ;  /* 0x0000000000067941 */ /* 0x000fea0003800000 */
.L_x_234:
[----:B------:R2:W5:Y:S01]  /*b7a0*/  LDL R9, [R1+0x14] ;  /* 0x0000140001097983 */ /* 0x0005620000100800 */
[----:B------:R-:W3:Y:S01]  /*b7b0*/  LDC R8, c[0x0][0x448] ;  /* 0x00011200ff087b82 */ /* 0x000ee20000000800 */
[----:B------:R-:W-:Y:S01]  /*b7c0*/  R2UR UR6, R26 ;  /* 0x000000001a0672ca */ /* 0x000fe200000e0000 */
[----:B------:R-:W-:Y:S01]  /*b7d0*/  ULDC.64 UR8, c[0x0][0x2d8] ;  /* 0x0000b60000087ab9 */ /* 0x000fe20000000a00 */
[----:B------:R-:W4:Y:S01]  /*b7e0*/  S2R R19, SR_TID.X ;  /* 0x0000000000137919 */ /* 0x000f220000002100 */
[----:B------:R-:W-:Y:S02]  /*b7f0*/  R2UR UR7, R18 ;  /* 0x00000000120772ca */ /* 0x000fe400000e0000 */
[----:B---3--:R-:W-:Y:S02]  /*b800*/  ISETP.NE.AND P0, PT, R8, 0x1, PT ;  /* 0x000000010800780c */ /* 0x008fe40003f05270 */
[----:B------:R-:W-:Y:S02]  /*b810*/  R2UR UR10, R18 ;  /* 0x00000000120a72ca */ /* 0x000fe400000e0000 */
[C---:B----4-:R-:W-:Y:S01]  /*b820*/  LOP3.LUT R2, R19.reuse, 0x7f, RZ, 0xc0, !PT ;  /* 0x0000007f13027812 */ /* 0x050fe200078ec0ff */
[----:B------:R-:W-:-:S08]  /*b830*/  IMAD.SHL.U32 R19, R19, 0x40, RZ ;  /* 0x0000004013137824 */ /* 0x000fd000078e00ff */
[----:B------:R-:W3:Y:S01]  /*b840*/  @P0 LDC R3, c[0x0][0x44c] ;  /* 0x00011300ff030b82 */ /* 0x000ee20000000800 */
[----:B------:R-:W-:Y:S02]  /*b850*/  SHF.R.U32.HI R2, RZ, 0x1, R2 ;  /* 0x00000001ff027819 */ /* 0x000fe40000011602 */
[----:B------:R-:W-:-:S05]  /*b860*/  LOP3.LUT R19, R19, 0x40, RZ, 0xc0, !PT ;  /* 0x0000004013137812 */ /* 0x000fca00078ec0ff */
[----:B------:R-:W4:Y:S01]  /*b870*/  @P0 LDC R0, c[0x0][0x450] ;  /* 0x00011400ff000b82 */ /* 0x000f220000000800 */
[----:B------:R-:W-:Y:S01]  /*b880*/  LOP3.LUT R2, R2, R19, RZ, 0xfc, !PT ;  /* 0x0000001302027212 */ /* 0x000fe200078efcff */
[----:B------:R-:W-:Y:S01]  /*b890*/  UIMAD UR6, UR6, UR8, URZ ;  /* 0x00000008060672a4 */ /* 0x000fe2000f8e023f */
[----:B------:R-:W-:Y:S01]  /*b8a0*/  UMOV UR4, UR36 ;  /* 0x0000002400047c82 */ /* 0x000fe20008000000 */
[----:B------:R-:W-:Y:S02]  /*b8b0*/  UMOV UR5, UR47 ;  /* 0x0000002f00057c82 */ /* 0x000fe40008000000 */
[----:B------:R-:W-:Y:S01]  /*b8c0*/  IMAD R6, R17, 0xc0, R2 ;  /* 0x000000c011067824 */ /* 0x000fe200078e0202 */
[----:B------:R-:W-:Y:S02]  /*b8d0*/  UIMAD.WIDE.U32 UR4, UR7, UR8, UR4 ;  /* 0x00000008070472a5 */ /* 0x000fe4000f8e0004 */
[----:B------:R-:W-:-:S03]  /*b8e0*/  UIMAD UR6, UR10, UR9, UR6 ;  /* 0x000000090a0672a4 */ /* 0x000fc6000f8e0206 */
[----:B------:R-:W-:Y:S01]  /*b8f0*/  ULDC.64 UR8, c[0x0][0x2e0] ;  /* 0x0000b80000087ab9 */ /* 0x000fe20000000a00 */
[----:B------:R-:W-:Y:S02]  /*b900*/  UIADD3 UR5, UR5, UR6, URZ ;  /* 0x0000000605057290 */ /* 0x000fe4000fffe03f */
[----:B------:R-:W-:Y:S01]  /*b910*/  UIMAD UR6, UR45, UR8, URZ ;  /* 0x000000082d0672a4 */ /* 0x000fe2000f8e023f */
[----:B---3--:R-:W-:Y:S01]  /*b920*/  @P0 IMAD.HI.U32 R3, R6, R3, RZ ;  /* 0x0000000306030227 */ /* 0x008fe200078e00ff */
[----:B------:R-:W-:Y:S01]  /*b930*/  MOV R2, R6 ;  /* 0x0000000600027202 */ /* 0x000fe20000000f00 */
[----:B------:R-:W-:Y:S01]  /*b940*/  ULDC.64 UR10, c[0x0][0x280] ;  /* 0x0000a000000a7ab9 */ /* 0x000fe20000000a00 */
[----:B------:R-:W-:Y:S02]  /*b950*/  UIMAD UR6, UR44, UR9, UR6 ;  /* 0x000000092c0672a4 */ /* 0x000fe4000f8e0206 */
[----:B------:R-:W-:Y:S01]  /*b960*/  UIMAD.WIDE.U32 UR4, UR44, UR8, UR4 ;  /* 0x000000082c0472a5 */ /* 0x000fe2000f8e0004 */
[----:B----4-:R-:W-:-:S03]  /*b970*/  @P0 SHF.R.U32.HI R2, RZ, R0, R3 ;  /* 0x00000000ff020219 */ /* 0x010fc60000011603 */
[----:B------:R-:W-:Y:S01]  /*b980*/  UIADD3 UR5, UR5, UR6, URZ ;  /* 0x0000000605057290 */ /* 0x000fe2000fffe03f */
[----:B------:R-:W-:Y:S01]  /*b990*/  ULDC.64 UR8, c[0x0][0x2c8] ;  /* 0x0000b20000087ab9 */ /* 0x000fe20000000a00 */
[--C-:B01----:R-:W-:Y:S01]  /*b9a0*/  SHF.R.S32.HI R4, RZ, 0x1f, R2.reuse ;  /* 0x0000001fff047819 */ /* 0x103fe20000011402 */
[----:B------:R-:W-:Y:S01]  /*b9b0*/  ULDC.64 UR6, c[0x0][0x2d0] ;  /* 0x0000b40000067ab9 */ /* 0x000fe20000000a00 */
[----:B------:R-:W-:Y:S02]  /*b9c0*/  IMAD.MOV R0, RZ, RZ, -R2 ;  /* 0x000000ffff007224 */ /* 0x000fe400078e0a02 */
[----:B------:R-:W-:Y:S02]  /*b9d0*/  IMAD.U32 R5, RZ, RZ, UR6 ;  /* 0x00000006ff057e24 */ /* 0x000fe4000f8e00ff */
[----:B------:R-:W-:Y:S02]  /*b9e0*/  IMAD R4, R4, UR6, RZ ;  /* 0x0000000604047c24 */ /* 0x000fe4000f8e02ff */
[----:B------:R-:W-:-:S02]  /*b9f0*/  IMAD R0, R8, R0, R6 ;  /* 0x0000000008007224 */ /* 0x000fc400078e0206 */
[C---:B------:R-:W-:Y:S02]  /*ba00*/  IMAD R4, R2.reuse, UR7, R4 ;  /* 0x0000000702047c24 */ /* 0x040fe4000f8e0204 */
[----:B------:R-:W-:-:S04]  /*ba10*/  IMAD.WIDE.U32 R2, R2, R5, UR4 ;  /* 0x0000000402027e25 */ /* 0x000fc8000f8e0005 */
[----:B------:R-:W-:Y:S01]  /*ba20*/  IMAD.IADD R3, R3, 0x1, R4 ;  /* 0x0000000103037824 */ /* 0x000fe200078e0204 */
[----:B------:R-:W-:Y:S01]  /*ba30*/  SHF.R.S32.HI R4, RZ, 0x1f, R0 ;  /* 0x0000001fff047819 */ /* 0x000fe20000011400 */
[----:B------:R-:W-:-:S04]  /*ba40*/  IMAD.WIDE.U32 R2, R0, UR8, R2 ;  /* 0x0000000800027c25 */ /* 0x000fc8000f8e0002 */
[----:B------:R-:W-:-:S04]  /*ba50*/  IMAD R4, R4, UR8, RZ ;  /* 0x0000000804047c24 */ /* 0x000fc8000f8e02ff */
[----:B------:R-:W-:Y:S01]  /*ba60*/  IMAD R0, R0, UR9, R4 ;  /* 0x0000000900007c24 */ /* 0x000fe2000f8e0204 */
[----:B------:R-:W-:Y:S02]  /*ba70*/  IADD3 R4, P1, R2, UR10, RZ ;  /* 0x0000000a02047c10 */ /* 0x000fe4000ff3e0ff */
[----:B------:R-:W0:Y:S02]  /*ba80*/  @P0 LDC R2, c[0x0][0x44c] ;  /* 0x00011300ff020b82 */ /* 0x000e240000000800 */
[----:B------:R-:W-:-:S06]  /*ba90*/  IADD3.X R0, R3, UR11, R0, P1, !PT ;  /* 0x0000000b03007c10 */ /* 0x000fcc0008ffe400 */
[----:B------:R-:W1:Y:S01]  /*baa0*/  @P0 LDC R3, c[0x0][0x450] ;  /* 0x00011400ff030b82 */ /* 0x000e620000000800 */
[----:B------:R-:W-:Y:S01]  /*bab0*/  VIADD R6, R6, 0x80 ;  /* 0x0000008006067836 */ /* 0x000fe20000000000 */
[----:B------:R-:W3:Y:S03]  /*bac0*/  S2R R19, SR_TID.X ;  /* 0x0000000000137919 */ /* 0x000ee60000002100 */
[----:B0-----:R-:W-:-:S04]  /*bad0*/  @P0 IMAD.HI.U32 R7, R6, R2, RZ ;  /* 0x0000000206070227 */ /* 0x001fc800078e00ff */
[----:B------:R-:W-:Y:S01]  /*bae0*/  IMAD.MOV.U32 R2, RZ, RZ, R6 ;  /* 0x000000ffff027224 */ /* 0x000fe200078e0006 */
[----:B-1----:R-:W-:-:S05]  /*baf0*/  @P0 SHF.R.U32.HI R2, RZ, R3, R7 ;  /* 0x00000003ff020219 */ /* 0x002fca0000011607 */
[----:B------:R-:W-:-:S04]  /*bb00*/  IMAD.MOV R3, RZ, RZ, -R2 ;  /* 0x000000ffff037224 */ /* 0x000fc800078e0a02 */
[----:B------:R-:W-:Y:S01]  /*bb10*/  IMAD R6, R8, R3, R6 ;  /* 0x0000000308067224 */ /* 0x000fe200078e0206 */
[----:B------:R-:W-:-:S05]  /*bb20*/  SHF.R.S32.HI R3, RZ, 0x1f, R2 ;  /* 0x0000001fff037819 */ /* 0x000fca0000011402 */
[----:B------:R-:W-:-:S04]  /*bb30*/  IMAD R3, R3, UR6, RZ ;  /* 0x0000000603037c24 */ /* 0x000fc8000f8e02ff */
[C---:B------:R-:W-:Y:S02]  /*bb40*/  IMAD R7, R2.reuse, UR7, R3 ;  /* 0x0000000702077c24 */ /* 0x040fe4000f8e0203 */
[----:B------:R-:W-:Y:S01]  /*bb50*/  IMAD.WIDE.U32 R2, R2, R5, UR4 ;  /* 0x0000000402027e25 */ /* 0x000fe2000f8e0005 */
[----:B------:R-:W-:Y:S01]  /*bb60*/  SHF.R.S32.HI R5, RZ, 0x1f, R6 ;  /* 0x0000001fff057819 */ /* 0x000fe20000011406 */
[----:B------:R-:W-:Y:S02]  /*bb70*/  ULDC UR4, c[0x0][0x2b8] ;  /* 0x0000ae0000047ab9 */ /* 0x000fe40000000800 */
[----:B------:R-:W-:Y:S02]  /*bb80*/  IMAD.IADD R3, R3, 0x1, R7 ;  /* 0x0000000103037824 */ /* 0x000fe400078e0207 */
[----:B------:R-:W-:Y:S02]  /*bb90*/  IMAD R5, R5, UR8, RZ ;  /* 0x0000000805057c24 */ /* 0x000fe4000f8e02ff */
[----:B------:R-:W-:Y:S01]  /*bba0*/  IMAD.WIDE.U32 R2, R6, UR8, R2 ;  /* 0x0000000806027c25 */ /* 0x000fe2000f8e0002 */
[----:B------:R-:W-:-:S03]  /*bbb0*/  LOP3.LUT R10, R28, 0x20, RZ, 0xfc, !PT ;  /* 0x000000201c0a7812 */ /* 0x000fc600078efcff */
[----:B------:R-:W-:Y:S01]  /*bbc0*/  IMAD R6, R6, UR9, R5 ;  /* 0x0000000906067c24 */ /* 0x000fe2000f8e0205 */
[----:B------:R-:W-:Y:S02]  /*bbd0*/  IADD3 R7, P0, R2, UR10, RZ ;  /* 0x0000000a02077c10 */ /* 0x000fe4000ff1e0ff */
[C---:B------:R-:W-:Y:S01]  /*bbe0*/  LOP3.LUT R11, R28.reuse, 0x40, RZ, 0xfc, !PT ;  /* 0x000000401c0b7812 */ /* 0x040fe200078efcff */
[----:B------:R-:W-:Y:S01]  /*bbf0*/  UMOV UR5, 0xffffffff ;  /* 0xffffffff00057882 */ /* 0x000fe20000000000 */
[----:B------:R-:W-:Y:S02]  /*bc00*/  IADD3.X R6, R3, UR11, R6, P0, !PT ;  /* 0x0000000b03067c10 */ /* 0x000fe400087fe406 */
[----:B---3--:R-:W-:Y:S02]  /*bc10*/  LOP3.LUT R19, R19, 0x7f, RZ, 0xc0, !PT ;  /* 0x0000007f13137812 */ /* 0x008fe400078ec0ff */
[----:B------:R-:W-:Y:S02]  /*bc20*/  ISETP.GE.AND P3, PT, R28, UR4, PT ;  /* 0x000000041c007c0c */ /* 0x000fe4000bf66270 */
[----:B------:R-:W-:-:S02]  /*bc30*/  ISETP.GE.AND P2, PT, R10, UR4, PT ;  /* 0x000000040a007c0c */ /* 0x000fc4000bf46270 */
[----:B------:R-:W-:Y:S02]  /*bc40*/  ISETP.GE.AND P0, PT, R11, UR4, PT ;  /* 0x000000040b007c0c */ /* 0x000fe4000bf06270 */
[----:B------:R-:W-:Y:S01]  /*bc50*/  SHF.R.U32.HI R10, RZ, 0x1, R19 ;  /* 0x00000001ff0a7819 */ /* 0x000fe20000011613 */
[----:B--2---:R-:W-:Y:S10]  /*bc60*/  BRA.DIV UR5, `(.L_x_236) ;  /* 0x0000003205607947 */ /* 0x004ff4000b800000 */
[----:B------:R-:W0:Y:S01]  /*bc70*/  SHFL.IDX PT, R3, R4, RZ, 0x1e1f ;  /* 0x001e1fff04037589 */ /* 0x000e2200000e0000 */
[----:B------:R-:W-:Y:S02]  /*bc80*/  IMAD R17, R17, 0xc0, R10 ;  /* 0x000000c011117824 */ /* 0x000fe400078e020a */
[----:B------:R-:W-:Y:S01]  /*bc90*/  IMAD R5, R8, UR41, RZ ;  /* 0x0000002908057c24 */ /* 0x000fe2000f8e02ff */
[----:B------:R-:W1:Y:S04]  /*bca0*/  SHFL.IDX PT, R2, R0, RZ, 0x1e1f ;  /* 0x001e1fff00027589 */ /* 0x000e6800000e0000 */
[----:B------:R-:W-:Y:S01]  /*bcb0*/  ISETP.GE.AND P1, PT, R17, R5, PT ;  /* 0x000000051100720c */ /* 0x000fe20003f26270 */
[----:B------:R-:W2:Y:S04]  /*bcc0*/  SHFL.IDX PT, R4, R4, 0x1, 0x1e1f ;  /* 0x003e1f0004047f89 */ /* 0x000ea800000e0000 */
[----:B------:R-:W3:Y:S04]  /*bcd0*/  SHFL.IDX PT, R0, R0, 0x1, 0x1e1f ;  /* 0x003e1f0000007f89 */ /* 0x000ee800000e0000 */
[----:B------:R-:W4:Y:S04]  /*bce0*/  SHFL.IDX PT, R6, R6, RZ, 0x1e1f ;  /* 0x001e1fff06067589 */ /* 0x000f2800000e0000 */
[----:B0-----:R-:W-:-:S05]  /*bcf0*/  @!P1 IADD3 R3, P4, R28, R3, RZ ;  /* 0x000000031c039210 */ /* 0x001fca0007f9e0ff */
[----:B-1----:R-:W-:-:S05]  /*bd00*/  @!P1 IMAD.X R2, RZ, RZ, R2, P4 ;  /* 0x000000ffff029224 */ /* 0x002fca00020e0602 */
[----:B------:R-:W-:-:S04]  /*bd10*/  @!P1 LOP3.LUT R3, R3, R2, RZ, 0x3c, !PT ;  /* 0x0000000203039212 */ /* 0x000fc800078e3cff */
[----:B------:R-:W-:-:S04]  /*bd20*/  @!P1 LOP3.LUT R2, R3, R2, RZ, 0x3c, !PT ;  /* 0x0000000203029212 */ /* 0x000fc800078e3cff */
[----:B------:R-:W-:-:S05]  /*bd30*/  @!P1 LOP3.LUT R3, R3, R2, RZ, 0x3c, !PT ;  /* 0x0000000203039212 */ /* 0x000fca00078e3cff */
[----:B-----5:R-:W-:Y:S04]  /*bd40*/  @!P1 LDGSTS.E.BYPASS.LTC128B.128 [R9+0xf000], desc[UR50][R2.64], !P3 ;  /* 0x0f00000002099fae */ /* 0x020fe8000d901d72 */
[----:B------:R-:W-:Y:S04]  /*bd50*/  @!P1 LDGSTS.E.BYPASS.LTC128B.128 [R9+0x10800], desc[UR50][R2.64+0x20], !P2 ;  /* 0x1080002002099fae */ /* 0x000fe8000d101d72 */
[----:B------:R0:W-:Y:S02]  /*bd60*/  @!P1 LDGSTS.E.BYPASS.LTC128B.128 [R9+0x12000], desc[UR50][R2.64+0x40], !P0 ;  /* 0x1200004002099fae */ /* 0x0001e4000c101d72 */
[----:B0-----:R-:W-:-:S05]  /*bd70*/  VIADD R2, R17, 0x40 ;  /* 0x0000004011027836 */ /* 0x001fca0000000000 */
[----:B------:R-:W-:-:S13]  /*bd80*/  ISETP.GE.AND P1, PT, R2, R5, PT ;  /* 0x000000050200720c */ /* 0x000fda0003f26270 */
[----:B--2---:R-:W-:-:S04]  /*bd90*/  @!P1 IADD3 R2, P4, R28, R4, RZ ;  /* 0x000000041c029210 */ /* 0x004fc80007f9e0ff */
[----:B---3--:R-:W-:-:S05]  /*bda0*/  @!P1 IADD3.X R0, RZ, R0, RZ, P4, !PT ;  /* 0x00000000ff009210 */ /* 0x008fca00027fe4ff */
[----:B------:R-:W-:-:S05]  /*bdb0*/  @!P1 IMAD.MOV.U32 R3, RZ, RZ, R0 ;  /* 0x000000ffff039224 */ /* 0x000fca00078e0000 */
[----:B------:R-:W-:Y:S04]  /*bdc0*/  @!P1 LDGSTS.E.BYPASS.LTC128B.128 [R9+0xf800], desc[UR50][R2.64], !P3 ;  /* 0x0f80000002099fae */ /* 0x000fe8000d901d72 */
[----:B------:R-:W-:Y:S04]  /*bdd0*/  @!P1 LDGSTS.E.BYPASS.LTC128B.128 [R9+0x11000], desc[UR50][R2.64+0x20], !P2 ;  /* 0x1100002002099fae */ /* 0x000fe8000d101d72 */
[----:B------:R0:W-:Y:S04]  /*bde0*/  @!P1 LDGSTS.E.BYPASS.LTC128B.128 [R9+0x12800], desc[UR50][R2.64+0x40], !P0 ;  /* 0x1280004002099fae */ /* 0x0001e8000c101d72 */
[----:B0---4-:R0:W1:Y:S02]  /*bdf0*/  SHFL.IDX PT, R2, R7, RZ, 0x1e1f ;  /* 0x001e1fff07027589 */ /* 0x01106400000e0000 */
.L_x_322:
[----:B------:R-:W-:Y:S01]  /*be00*/  VIADD R17, R17, 0x80 ;  /* 0x0000008011117836 */ /* 0x000fe20000000000 */
[----:B------:R-:W-:Y:S04]  /*be10*/  BSSY B0, `(.L_x_237) ;  /* 0x000000b000007945 */ /* 0x000fe80003800000 */
[----:B------:R-:W-:-:S13]  /*be20*/  ISETP.GE.AND P1, PT, R17, R5, PT ;  /* 0x000000051100720c */ /* 0x000fda0003f26270 */
[----:B------:R-:W-:Y:S05]  /*be30*/  @P1 BRA `(.L_x_238) ;  /* 0x0000000000201947 */ /* 0x000fea0003800000 */
[----:B-1----:R-:W-:-:S05]  /*be40*/  IADD3 R2, P1, R28, R2, RZ ;  /* 0x000000021c027210 */ /* 0x002fca0007f3e0ff */
[----:B------:R-:W-:-:S05]  /*be50*/  IMAD.X R3, RZ, RZ, R6, P1 ;  /* 0x000000ffff037224 */ /* 0x000fca00008e0606 */
[----:B------:R-:W-:Y:S01]  /*be60*/  @!PT LDS RZ, [RZ] ;  /* 0x00000000fffff984 */ /* 0x000fe20000000800 */
[----:B------:R-:W-:Y:S01]  /*be70*/  @!PT LDS RZ, [RZ] ;  /* 0x00000000fffff984 */ /* 0x000fe20000000800 */
[----:B------:R-:W-:Y:S01]  /*be80*/  @!PT LDS RZ, [RZ] ;  /* 0x00000000fffff984 */ /* 0x000fe20000000800 */
[----:B------:R2:W-:Y:S04]  /*be90*/  LDGSTS.E.BYPASS.LTC128B.128 [R9+0x10000], desc[UR50][R2.64], !P3 ;  /* 0x1000000002097fae */ /* 0x0005e8000d901d72 */
[----:B------:R2:W-:Y:S04]  /*bea0*/  LDGSTS.E.BYPASS.LTC128B.128 [R9+0x11800], desc[UR50][R2.64+0x20], !P2 ;  /* 0x1180002002097fae */ /* 0x0005e8000d101d72 */
[----:B------:R2:W-:Y:S02]  /*beb0*/  LDGSTS.E.BYPASS.LTC128B.128 [R9+0x13000], desc[UR50][R2.64+0x40], !P0 ;  /* 0x1300004002097fae */ /* 0x0005e4000c101d72 */
.L_x_238:
[----:B------:R-:W-:Y:S05]  /*bec0*/  BSYNC B0 ;  /* 0x0000000000007941 */ /* 0x000fea0003800000 */
.L_x_237:
[----:B------:R-:W-:Y:S01]  /*bed0*/  NOP ;  /* 0x0000000000007918 */ /* 0x000fe20000000000 */
[----:B------:R-:W-:-:S13]  /*bee0*/  PLOP3.LUT P0, PT, PT, PT, PT, 0x80, 0x0 ;  /* 0x000000000000781c */ /* 0x000fda0003f0f070 */
.L_x_239:
[----:B------:R-:W-:Y:S02]  /*bef0*/  PLOP3.LUT P1, PT, P1, P0, PT, 0xa2, 0x0 ;  /* 0x000000000000781c */ /* 0x000fe40000f21472 */
[----:B------:R-:W-:-:S08]  /*bf00*/  @P0 R2UR P1, UR4, R22 ;  /* 0x00000000160402ca */ /* 0x000fd00000020000 */
[----:B------:R-:W-:-:S05]  /*bf10*/  @P0 PLOP3.LUT P0, PT, P1, PT, PT, 0x80, 0x0 ;  /* 0x000000000000081c */ /* 0x000fca0000f0f070 */
[----:B------:R-:W-:Y:S01]  /*bf20*/  @!P1 SYNCS.ARRIVE.TRANS64.RED.A0T1 RZ, [UR4+0x19c00], RZ ;  /* 0x019c00ffffff99a7 */ /* 0x000fe20008200404 */
[----:B------:R-:W-:Y:S07]  /*bf30*/  @!P1 ARRIVES.LDGSTSBAR.64.TRANSCNT [UR4+0x19c00] ;  /* 0x019c0000ff0099b0 */ /* 0x000fee0008000a84 */
[----:B------:R-:W-:Y:S05]  /*bf40*/  @P0 BRA.U.ANY `(.L_x_239) ;  /* 0xfffffffd00e80947 */ /* 0x000fea000393ffff */
[----:B-12---:R-:W2:Y:S02]  /*bf50*/  LDL.LU R2, [R1+0x1c] ;  /* 0x00001c0001027983 */ /* 0x006ea40000300800 */
[----:B--2---:R-:W-:-:S05]  /*bf60*/  VIADD R2, R2, 0x1 ;  /* 0x0000000102027836 */ /* 0x004fca0000000000 */
[----:B------:R1:W-:Y:S01]  /*bf70*/  STL [R1+0x1c], R2 ;  /* 0x00001c0201007387 */ /* 0x0003e20000100800 */
[----:B------:R-:W-:-:S04]  /*bf80*/  LEA.HI R0, R2, R2, RZ, 0x1 ;  /* 0x0000000202007211 */ /* 0x000fc800078f08ff */
[----:B------:R-:W-:-:S05]  /*bf90*/  LOP3.LUT R0, R0, 0xfffffffe, RZ, 0xc0, !PT ;  /* 0xfffffffe00007812 */ /* 0x000fca00078ec0ff */
[----:B------:R-:W-:-:S05]  /*bfa0*/  IMAD.IADD R0, R2, 0x1, -R0 ;  /* 0x0000000102007824 */ /* 0x000fca00078e0a00 */
[----:B------:R-:W-:Y:S01]  /*bfb0*/  SHF.L.U32 R3, R0, 0x1f, RZ ;  /* 0x0000001f00037819 */ /* 0x000fe200000006ff */
[----:B------:R-:W-:Y:S01]  /*bfc0*/  NOP ;  /* 0x0000000000007918 */ /* 0x000fe20000000000 */
[----:B------:R1:W-:Y:S01]  /*bfd0*/  SYNCS.ARRIVE.TRANS64.A1T0 RZ, [R22+URZ+0x19c00], RZ ;  /* 0x019c00ff16ff79a7 */ /* 0x0003e2000810003f */
[----:B------:R-:W-:Y:S01]  /*bfe0*/  BSSY B0, `(.L_x_240) ;  /* 0x0000003000007945 */ /* 0x000fe20003800000 */
[----:B------:R-:W2:Y:S03]  /*bff0*/  SYNCS.PHASECHK.TRANS64.TRYWAIT P0, [R22+URZ+0x19c20], R3 ;  /* 0x019c2003160075a7 */ /* 0x000ea6000800017f */
[----:B-12---:R-:W-:Y:S05]  /*c000*/  @!P0 BRA `(.L_x_241) ;  /* 0x0000003000788947 */ /* 0x006fea0003800000 */
.L_x_323:
[----:B------:R-:W-:Y:S05]  /*c010*/  BSYNC B0 ;  /* 0x0000000000007941 */ /* 0x000fea0003800000 */
.L_x_240:
[----:B------:R-:W-:-:S06]  /*c020*/  UISETP.GE.AND UP0, UPT, UR42, 0x81, UPT ;  /* 0x000000812a00788c */ /* 0x000fcc000bf06270 */
[----:B------:R-:W-:-:S13]  /*c030*/  PLOP3.LUT P0, PT, PT, PT, UP0, 0x80, 0x0 ;  /* 0x000000000000781c */ /* 0x000fda0003f0f008 */
[----:B------:R-:W-:Y:S05]  /*c040*/  @!P0 BRA `(.L_x_242) ;  /* 0x0000001000088947 */ /* 0x000fea0003800000 */
[----:B------:R-:W-:Y:S01]  /*c050*/  UIADD3 UR4, UR43, -0x2, URZ ;  /* 0xfffffffe2b047890 */ /* 0x000fe2000fffe03f */
[----:B------:R-:W-:Y:S02]  /*c060*/  IMAD.MOV.U32 R5, RZ, RZ, R24 ;  /* 0x000000ffff057224 */ /* 0x000fe400078e0018 */
[----:B------:R-:W-:-:S03]  /*c070*/  IMAD.MOV.U32 R4, RZ, RZ, R23 ;  /* 0x000000ffff047224 */ /* 0x000fc600078e0017 */
[----:B------:R-:W-:-:S07]  /*c080*/  IMAD.U32 R19, RZ, RZ, UR4 ;  /* 0x00000004ff137e24 */ /* 0x000fce000f8e00ff */
.L_x_262:
[----:B01----:R-:W1:Y:S01]  /*c090*/  LDC R3, c[0x0][0x430] ;  /* 0x00010c00ff037b82 */ /* 0x003e620000000800 */
[----:B--2---:R-:W2:Y:S01]  /*c0a0*/  S2R R2, SR_TID.X ;  /* 0x0000000000027919 */ /* 0x004ea20000002100 */
[----:B------:R-:W-:Y:S05]  /*c0b0*/  YIELD ;  /* 0x0000000000007946 */ /* 0x000fea0003800000 */
[----:B------:R-:W-:Y:S01]  /*c0c0*/  ULDC UR4, c[0x0][0x430] ;  /* 0x00010c0000047ab9 */ /* 0x000fe20000000800 */
[----:B-1----:R-:W-:Y:S02]  /*c0d0*/  ISETP.NE.AND P0, PT, R3, 0x1, PT ;  /* 0x000000010300780c */ /* 0x002fe40003f05270 */
[C---:B--2---:R-:W-:Y:S01]  /*c0e0*/  LOP3.LUT R0, R2.reuse, 0x7f, RZ, 0xc0, !PT ;  /* 0x0000007f02007812 */ /* 0x044fe200078ec0ff */
[----:B------:R-:W-:-:S10]  /*c0f0*/  IMAD.SHL.U32 R2, R2, 0x40, RZ ;  /* 0x0000004002027824 */ /* 0x000fd400078e00ff */
[----:B------:R-:W1:Y:S01]  /*c100*/  @P0 LDC R6, c[0x0][0x434] ;  /* 0x00010d00ff060b82 */ /* 0x000e620000000800 */
[----:B------:R-:W-:Y:S02]  /*c110*/  SHF.R.U32.HI R3, RZ, 0x1, R0 ;  /* 0x00000001ff037819 */ /* 0x000fe40000011600 */
[----:B------:R-:W-:Y:S02]  /*c120*/  LOP3.LUT R2, R2, 0x40, RZ, 0xc0, !PT ;  /* 0x0000004002027812 */ /* 0x000fe400078ec0ff */
[----:B------:R-:W-:-:S03]  /*c130*/  LEA R3, R19, R3, 0x7 ;  /* 0x0000000313037211 */ /* 0x000fc600078e38ff */
[----:B------:R-:W2:Y:S01]  /*c140*/  @P0 LDC R0, c[0x0][0x438] ;  /* 0x00010e00ff000b82 */ /* 0x000ea20000000800 */
[----:B------:R-:W-:-:S05]  /*c150*/  IADD3 R3, R2, UR38, R3 ;  /* 0x0000002602037c10 */ /* 0x000fca000fffe003 */
[----:B------:R-:W-:Y:S02]  /*c160*/  IMAD.MOV.U32 R2, RZ, RZ, R3 ;  /* 0x000000ffff027224 */ /* 0x000fe400078e0003 */
[----:B-1----:R-:W-:-:S05]  /*c170*/  @P0 IMAD.HI.U32 R6, R3, R6, RZ ;  /* 0x0000000603060227 */ /* 0x002fca00078e00ff */
[----:B--2---:R-:W-:-:S05]  /*c180*/  @P0 SHF.R.U32.HI R2, RZ, R0, R6 ;  /* 0x00000000ff020219 */ /* 0x004fca0000011606 */
[----:B------:R-:W-:-:S04]  /*c190*/  IMAD.MOV R8, RZ, RZ, -R2 ;  /* 0x000000ffff087224 */ /* 0x000fc800078e0a02 */
[----:B------:R-:W-:Y:S01]  /*c1a0*/  IMAD R8, R8, UR4, R3 ;  /* 0x0000000408087c24 */ /* 0x000fe2000f8e0203 */
[----:B------:R-:W-:Y:S01]  /*c1b0*/  ULDC.64 UR4, c[0x0][0x428] ;  /* 0x00010a0000047ab9 */ /* 0x000fe20000000a00 */
[----:B------:R-:W-:Y:S01]  /*c1c0*/  SHF.R.S32.HI R3, RZ, 0x1f, R2 ;  /* 0x0000001fff037819 */ /* 0x000fe20000011402 */
[----:B------:R-:W-:-:S04]  /*c1d0*/  IMAD R0, R29, UR4, RZ ;  /* 0x000000041d007c24 */ /* 0x000fc8000f8e02ff */
[C---:B------:R-:W-:Y:S02]  /*c1e0*/  IMAD R0, R25.reuse, UR5, R0 ;  /* 0x0000000519007c24 */ /* 0x040fe4000f8e0200 */
[----:B------:R-:W-:Y:S01]  /*c1f0*/  IMAD.WIDE.U32 R2, R25, UR4, R2 ;  /* 0x0000000419027c25 */ /* 0x000fe2000f8e0002 */
[----:B------:R-:W-:-:S03]  /*c200*/  ULDC.64 UR4, c[0x0][0x418] ;  /* 0x0001060000047ab9 */ /* 0x000fc60000000a00 */
[----:B------:R-:W-:Y:S01]  /*c210*/  IMAD.IADD R0, R0, 0x1, R3 ;  /* 0x0000000100007824 */ /* 0x000fe200078e0203 */
[----:B------:R-:W-:-:S04]  /*c220*/  LEA R6, P0, R2, UR4, 0x2 ;  /* 0x0000000402067c11 */ /* 0x000fc8000f8010ff */
[----:B0-----:R-:W-:-:S06]  /*c230*/  LEA.HI.X R7, R2, UR5, R0, 0x2, P0 ;  /* 0x0000000502077c11 */ /* 0x001fcc00080f1400 */
[----:B------:R-:W2:Y:S01]  /*c240*/  LDG.E R7, desc[UR50][R6.64] ;  /* 0x0000003206077981 */ /* 0x000ea2000c1e1900 */
[----:B------:R-:W-:Y:S02]  /*c250*/  IMAD.U32 R9, RZ, RZ, UR46 ;  /* 0x0000002eff097e24 */ /* 0x000fe4000f8e00ff */
[----:B------:R-:W-:Y:S02]  /*c260*/  VIADD R23, R4, 0x1 ;  /* 0x0000000104177836 */ /* 0x000fe40000000000 */
[----:B------:R-:W-:Y:S01]  /*c270*/  IMAD.MOV.U32 R0, RZ, RZ, R19 ;  /* 0x000000ffff007224 */ /* 0x000fe200078e0013 */
[----:B------:R-:W-:Y:S01]  /*c280*/  ISETP.NE.AND P2, PT, R9, 0x3, PT ;  /* 0x000000030900780c */ /* 0x000fe20003f45270 */
[----:B------:R-:W-:Y:S01]  /*c290*/  VIADD R19, R19, 0xffffffff ;  /* 0xffffffff13137836 */ /* 0x000fe20000000000 */
[----:B------:R-:W-:Y:S02]  /*c2a0*/  ISETP.NE.AND P0, PT, R23, 0x2, PT ;  /* 0x000000021700780c */ /* 0x000fe40003f05270 */
[----:B------:R-:W-:-:S02]  /*c2b0*/  ISETP.GT.AND P1, PT, R0, RZ, PT ;  /* 0x000000ff0000720c */ /* 0x000fc40003f24270 */
[----:B------:R-:W-:Y:S02]  /*c2c0*/  SEL R24, RZ, 0x1, P0 ;  /* 0x00000001ff187807 */ /* 0x000fe40000000000 */
[----:B------:R-:W-:Y:S02]  /*c2d0*/  SEL R23, R23, RZ, P0 ;  /* 0x000000ff17177207 */ /* 0x000fe40000000000 */
[----:B------:R-:W-:Y:S02]  /*c2e0*/  LOP3.LUT R24, R5, R24, RZ, 0x3c, !PT ;  /* 0x0000001805187212 */ /* 0x000fe400078e3cff */
[----:B--2---:R-:W-:Y:S01]  /*c2f0*/  SHF.R.S32.HI R17, RZ, 0x1f, R7 ;  /* 0x0000001fff117819 */ /* 0x004fe20000011407 */
[----:B------:R-:W-:Y:S06]  /*c300*/  @!P2 BRA `(.L_x_243) ;  /* 0x000000000004a947 */ /* 0x000fec0003800000 */
[----:B------:R-:W-:Y:S01]  /*c310*/  BPT.TRAP 0x1 ;  /* 0x000000040000795c */ /* 0x000fe20000300000 */
.L_x_243:
[----:B------:R-:W-:Y:S01]  /*c320*/  IMAD R0, R23, 0x8, R22 ;  /* 0x0000000817007824 */ /* 0x000fe200078e0216 */
[----:B------:R-:W-:Y:S01]  /*c330*/  SHF.L.U32 R10, R24, 0x1f, RZ ;  /* 0x0000001f180a7819 */ /* 0x000fe200000006ff */
[----:B------:R-:W-:Y:S01]  /*c340*/  BSSY B0, `(.L_x_244) ;  /* 0x0000004000007945 */ /* 0x000fe20003800000 */
[----:B------:R-:W-:Y:S02]  /*c350*/  SHF.R.S32.HI R9, RZ, 0x1f, R8 ;  /* 0x0000001fff097819 */ /* 0x000fe40000011408 */
[----:B------:R-:W0:Y:S02]  /*c360*/  SYNCS.PHASECHK.TRANS64.TRYWAIT P0, [R0+URZ+0x19c80], R10 ;  /* 0x019c800a000075a7 */ /* 0x000e24000800017f */
[----:B0-----:R-:W-:Y:S05]  /*c370*/  @!P0 BRA `(.L_x_245) ;  /* 0x0000002c00b08947 */ /* 0x001fea0003800000 */
.L_x_324:
[----:B------:R-:W-:Y:S05]  /*c380*/  BSYNC B0 ;  /* 0x0000000000007941 */ /* 0x000fea0003800000 */
.L_x_244:
[----:B------:R-:W2:Y:S01]  /*c390*/  LDL R14, [R1+0x4] ;  /* 0x00000400010e7983 */ /* 0x000ea20000100800 */
[----:B------:R-:W-:Y:S01]  /*c3a0*/  ULDC.64 UR4, c[0x0][0x328] ;  /* 0x0000ca0000047ab9 */ /* 0x000fe20000000a00 */
[----:B------:R-:W1:Y:S01]  /*c3b0*/  LDC R11, c[0x0][0x2f4] ;  /* 0x0000bd00ff0b7b82 */ /* 0x000e620000000800 */
[----:B------:R-:W-:Y:S01]  /*c3c0*/  IMAD R6, R9, UR4, RZ ;  /* 0x0000000409067c24 */ /* 0x000fe2000f8e02ff */
[----:B------:R-:W-:Y:S01]  /*c3d0*/  ULDC.64 UR6, c[0x0][0x318] ;  /* 0x0000c60000067ab9 */ /* 0x000fe20000000a00 */
[----:B------:R-:W-:Y:S01]  /*c3e0*/  IMAD.WIDE.U32 R2, R8, UR4, RZ ;  /* 0x0000000408027c25 */ /* 0x000fe2000f8e00ff */
[C---:B------:R-:W-:Y:S02]  /*c3f0*/  LOP3.LUT R13, R28.reuse, 0x40, RZ, 0xfc, !PT ;  /* 0x000000401c0d7812 */ /* 0x040fe400078efcff */
[----:B------:R-:W-:Y:S01]  /*c400*/  LOP3.LUT R12, R28, 0x20, RZ, 0xfc, !PT ;  /* 0x000000201c0c7812 */ /* 0x000fe200078efcff */
        /* <DEDUP_REMOVED lines=8> */
[----:B------:R-:W-:Y:S02]  /*c490*/  IADD3 R3, R3, R6, RZ ;  /* 0x0000000603037210 */ /* 0x000fe40007ffe0ff */
[C---:B------:R-:W-:Y:S01]  /*c4a0*/  IMAD R21, R18.reuse, UR5, R21 ;  /* 0x0000000512157c24 */ /* 0x040fe2000f8e0215 */
[-C--:B-1----:R-:W-:Y:S01]  /*c4b0*/  ISETP.GE.AND P2, PT, R13, R11.reuse, PT ;  /* 0x0000000b0d00720c */ /* 0x082fe20003f46270 */
[----:B------:R-:W-:Y:S01]  /*c4c0*/  IMAD.WIDE.U32 R2, R18, UR4, R2 ;  /* 0x0000000412027c25 */ /* 0x000fe2000f8e0002 */
[----:B------:R-:W-:Y:S01]  /*c4d0*/  UMOV UR4, 0xffffffff ;  /* 0xffffffff00047882 */ /* 0x000fe20000000000 */
[----:B------:R-:W-:-:S02]  /*c4e0*/  ISETP.GE.AND P3, PT, R12, R11, PT ;  /* 0x0000000b0c00720c */ /* 0x000fc40003f66270 */
[----:B------:R-:W-:Y:S02]  /*c4f0*/  ISETP.GE.AND P4, PT, R28, R11, PT ;  /* 0x0000000b1c00720c */ /* 0x000fe40003f86270 */
[----:B------:R-:W-:-:S04]  /*c500*/  IADD3 R20, P0, R2, UR6, RZ ;  /* 0x0000000602147c10 */ /* 0x000fc8000ff1e0ff */
[----:B------:R-:W-:Y:S01]  /*c510*/  IADD3.X R21, R21, UR7, R3, P0, !PT ;  /* 0x0000000715157c10 */ /* 0x000fe200087fe403 */
[----:B--2---:R-:W-:Y:S01]  /*c520*/  IMAD R6, R23, 0x3000, R14 ;  /* 0x0000300017067824 */ /* 0x004fe200078e020e */
[----:B------:R-:W-:Y:S07]  /*c530*/  BRA.DIV UR4, `(.L_x_246) ;  /* 0x0000002e04547947 */ /* 0x000fee000b800000 */
[----:B------:R-:W1:Y:S01]  /*c540*/  SHFL.IDX PT, R2, R20, RZ, 0x1e1f ;  /* 0x001e1fff14027589 */ /* 0x000e6200000e0000 */
[----:B------:R-:W-:-:S03]  /*c550*/  IMAD.IADD R6, R22, 0x1, R6 ;  /* 0x0000000116067824 */ /* 0x000fc600078e0206 */
[----:B------:R-:W2:Y:S04]  /*c560*/  SHFL.IDX PT, R3, R21, RZ, 0x1e1f ;  /* 0x001e1fff15037589 */ /* 0x000ea800000e0000 */
[----:B------:R-:W3:Y:S01]  /*c570*/  SHFL.IDX PT, R21, R21, 0x1, 0x1e1f ;  /* 0x003e1f0015157f89 */ /* 0x000ee200000e0000 */
[----:B-1----:R-:W-:-:S05]  /*c580*/  IADD3 R2, P0, R28, R2, RZ ;  /* 0x000000021c027210 */ /* 0x002fca0007f1e0ff */
[----:B--2---:R-:W-:-:S05]  /*c590*/  IMAD.X R3, RZ, RZ, R3, P0 ;  /* 0x000000ffff037224 */ /* 0x004fca00000e0603 */
[----:B------:R-:W-:Y:S04]  /*c5a0*/  LDGSTS.E.BYPASS.LTC128B.128 [R6+0x9000], desc[UR50][R2.64], !P4 ;  /* 0x0900000002067fae */ /* 0x000fe8000e101d72 */
[----:B------:R-:W-:Y:S04]  /*c5b0*/  LDGSTS.E.BYPASS.LTC128B.128 [R6+0xa000], desc[UR50][R2.64+0x20], !P3 ;  /* 0x0a00002002067fae */ /* 0x000fe8000d901d72 */
[----:B------:R1:W-:Y:S04]  /*c5c0*/  LDGSTS.E.BYPASS.LTC128B.128 [R6+0xb000], desc[UR50][R2.64+0x40], !P2 ;  /* 0x0b00004002067fae */ /* 0x0003e8000d101d72 */
[----:B-1-3--:R1:W2:Y:S02]  /*c5d0*/  SHFL.IDX PT, R2, R20, 0x1, 0x1e1f ;  /* 0x003e1f0014027f89 */ /* 0x00a2a400000e0000 */
.L_x_330:
        /* <DEDUP_REMOVED lines=10> */
.L_x_247:
        /* <DEDUP_REMOVED lines=11> */
.L_x_248:
[----:B------:R2:W-:Y:S01]  /*c730*/  SYNCS.ARRIVE.TRANS64.A1T0 RZ, [R0+URZ+0x19c70], RZ ;  /* 0x019c70ff00ff79a7 */ /* 0x0005e2000810003f */
[----:B------:R-:W-:Y:S05]  /*c740*/  @!P3 BRA `(.L_x_249) ;  /* 0x000000000004b947 */ /* 0x000fea0003800000 */
[----:B------:R-:W-:Y:S01]  /*c750*/  BPT.TRAP 0x1 ;  /* 0x000000040000795c */ /* 0x000fe20000300000 */
.L_x_249:
[----:B------:R-:W3:Y:S01]  /*c760*/  SYNCS.PHASECHK.TRANS64.TRYWAIT P0, [R0+URZ+0x19c40], R10 ;  /* 0x019c400a000075a7 */ /* 0x000ee2000800017f */
[----:B------:R-:W-:Y:S04]  /*c770*/  BSSY B0, `(.L_x_250) ;  /* 0x0000002000007945 */ /* 0x000fe80003800000 */
[----:B---3--:R-:W-:Y:S05]  /*c780*/  @!P0 BRA `(.L_x_251) ;  /* 0x0000002c005c8947 */ /* 0x008fea0003800000 */
.L_x_331:
[----:B------:R-:W-:Y:S05]  /*c790*/  BSYNC B0 ;  /* 0x0000000000007941 */ /* 0x000fea0003800000 */
.L_x_250:
[----:B------:R-:W-:Y:S01]  /*c7a0*/  ULDC.64 UR4, c[0x0][0x300] ;  /* 0x0000c00000047ab9 */ /* 0x000fe20000000a00 */
[----:B------:R-:W4:Y:S01]  /*c7b0*/  LDC R11, c[0x0][0x2f4] ;  /* 0x0000bd00ff0b7b82 */ /* 0x000f220000000800 */
[----:B------:R-:W-:Y:S01]  /*c7c0*/  IMAD R9, R9, UR4, RZ ;  /* 0x0000000409097c24 */ /* 0x000fe2000f8e02ff */
[----:B------:R-:W-:Y:S01]  /*c7d0*/  ULDC.64 UR6, c[0x0][0x2e8] ;  /* 0x0000ba0000067ab9 */ /* 0x000fe20000000a00 */
[----:B------:R-:W-:Y:S01]  /*c7e0*/  IMAD.WIDE.U32 R2, R8, UR4, RZ ;  /* 0x0000000408027c25 */ /* 0x000fe2000f8e00ff */
        /* <DEDUP_REMOVED lines=11> */
[C---:B------:R-:W-:Y:S01]  /*c8a0*/  IMAD.WIDE.U32 R2, R18.reuse, UR4, R2 ;  /* 0x0000000412027c25 */ /* 0x040fe2000f8e0002 */
[----:B------:R-:W-:Y:S01]  /*c8b0*/  UMOV UR4, 0xffffffff ;  /* 0xffffffff00047882 */ /* 0x000fe20000000000 */
[-C--:B----4-:R-:W-:Y:S02]  /*c8c0*/  ISETP.GE.AND P2, PT, R13, R11.reuse, PT ;  /* 0x0000000b0d00720c */ /* 0x090fe40003f46270 */
[----:B------:R-:W-:Y:S01]  /*c8d0*/  IMAD R8, R18, UR5, R8 ;  /* 0x0000000512087c24 */ /* 0x000fe2000f8e0208 */
[----:B------:R-:W-:Y:S02]  /*c8e0*/  IADD3 R7, P0, R2, UR6, RZ ;  /* 0x0000000602077c10 */ /* 0x000fe4000ff1e0ff */
[----:B------:R-:W-:-:S02]  /*c8f0*/  ISETP.GE.AND P3, PT, R12, R11, PT ;  /* 0x0000000b0c00720c */ /* 0x000fc40003f66270 */
[----:B------:R-:W-:Y:S02]  /*c900*/  IADD3.X R8, R8, UR7, R3, P0, !PT ;  /* 0x0000000708087c10 */ /* 0x000fe400087fe403 */
[----:B------:R-:W-:Y:S01]  /*c910*/  ISETP.GE.AND P4, PT, R28, R11, PT ;  /* 0x0000000b1c00720c */ /* 0x000fe20003f86270 */
[----:B------:R-:W-:-:S12]  /*c920*/  BRA.DIV UR4, `(.L_x_252) ;  /* 0x0000002e04087947 */ /* 0x000fd8000b800000 */
[----:B------:R-:W4:Y:S04]  /*c930*/  SHFL.IDX PT, R2, R7, RZ, 0x1e1f ;  /* 0x001e1fff07027589 */ /* 0x000f2800000e0000 */
[----:B------:R-:W5:Y:S04]  /*c940*/  SHFL.IDX PT, R3, R8, RZ, 0x1e1f ;  /* 0x001e1fff08037589 */ /* 0x000f6800000e0000 */
[----:B------:R-:W0:Y:S01]  /*c950*/  SHFL.IDX PT, R8, R8, 0x1, 0x1e1f ;  /* 0x003e1f0008087f89 */ /* 0x000e2200000e0000 */
[----:B----4-:R-:W-:-:S05]  /*c960*/  IADD3 R2, P0, R28, R2, RZ ;  /* 0x000000021c027210 */ /* 0x010fca0007f1e0ff */
[----:B-----5:R-:W-:-:S05]  /*c970*/  IMAD.X R3, RZ, RZ, R3, P0 ;  /* 0x000000ffff037224 */ /* 0x020fca00000e0603 */
[----:B------:R-:W-:Y:S04]  /*c980*/  LDGSTS.E.BYPASS.LTC128B.128 [R6+0x13800], desc[UR50][R2.64], !P4 ;  /* 0x1380000002067fae */ /* 0x000fe8000e101d72 */
[----:B------:R-:W-:Y:S04]  /*c990*/  LDGSTS.E.BYPASS.LTC128B.128 [R6+0x14800], desc[UR50][R2.64+0x20], !P3 ;  /* 0x1480002002067fae */ /* 0x000fe8000d901d72 */
[----:B------:R4:W-:Y:S04]  /*c9a0*/  LDGSTS.E.BYPASS.LTC128B.128 [R6+0x15800], desc[UR50][R2.64+0x40], !P2 ;  /* 0x1580004002067fae */ /* 0x0009e8000d101d72 */
[----:B----4-:R4:W0:Y:S02]  /*c9b0*/  SHFL.IDX PT, R2, R7, 0x1, 0x1e1f ;  /* 0x003e1f0007027f89 */ /* 0x01082400000e0000 */
.L_x_337:
[----:B0-----:R-:W-:-:S05]  /*c9c0*/  IADD3 R2, P0, R28, R2, RZ ;  /* 0x000000021c027210 */ /* 0x001fca0007f1e0ff */
        /* <DEDUP_REMOVED lines=9> */
.L_x_253:
        /* <DEDUP_REMOVED lines=11> */
.L_x_254:
[----:B------:R2:W-:Y:S02]  /*cb10*/  SYNCS.ARRIVE.TRANS64.A1T0 RZ, [R0+URZ+0x19c30], RZ ;  /* 0x019c30ff00ff79a7 */ /* 0x0005e4000810003f */
[----:B--23--:R-:W-:-:S04]  /*cb20*/  MOV R0, UR48 ;  /* 0x0000003000007c02 */ /* 0x00cfc80008000f00 */
[----:B------:R-:W-:-:S13]  /*cb30*/  ISETP.NE.AND P0, PT, R0, 0x3, PT ;  /* 0x000000030000780c */ /* 0x000fda0003f05270 */
[----:B------:R-:W-:Y:S05]  /*cb40*/  @!P0 BRA `(.L_x_255) ;  /* 0x0000000000048947 */ /* 0x000fea0003800000 */
[----:B------:R-:W-:Y:S01]  /*cb50*/  BPT.TRAP 0x1 ;  /* 0x000000040000795c */ /* 0x000fe20000300000 */
.L_x_255:
[----:B------:R-:W-:Y:S01]  /*cb60*/  LOP3.LUT R0, R5, 0x1, RZ, 0x3c, !PT ;  /* 0x0000000105007812 */ /* 0x000fe200078e3cff */
[----:B------:R-:W-:Y:S01]  /*cb70*/  IMAD R2, R4, 0x8, R22 ;  /* 0x0000000804027824 */ /* 0x000fe200078e0216 */
[----:B------:R-:W-:Y:S02]  /*cb80*/  BSSY B0, `(.L_x_256) ;  /* 0x0000004000007945 */ /* 0x000fe40003800000 */
[----:B------:R-:W-:-:S04]  /*cb90*/  SHF.L.U32 R0, R0, 0x1f, RZ ;  /* 0x0000001f00007819 */ /* 0x000fc800000006ff */
[----:B------:R-:W0:Y:S02]  /*cba0*/  SYNCS.PHASECHK.TRANS64.TRYWAIT P2, [R2+URZ+0x19c70], R0 ;  /* 0x019c7000020075a7 */ /* 0x000e24000804017f */
[----:B0-----:R-:W-:Y:S05]  /*cbb0*/  @!P2 BRA `(.L_x_257) ;  /* 0x0000002800fca947 */ /* 0x001fea0003800000 */
.L_x_338:
[----:B------:R-:W-:Y:S05]  /*cbc0*/  BSYNC B0 ;  /* 0x0000000000007941 */ /* 0x000fea0003800000 */
.L_x_256:
[----:B------:R-:W-:-:S05]  /*cbd0*/  IMAD.U32 R3, RZ, RZ, UR46 ;  /* 0x0000002eff037e24 */ /* 0x000fca000f8e00ff */
[----:B------:R-:W-:-:S13]  /*cbe0*/  ISETP.NE.AND P2, PT, R3, 0x3, PT ;  /* 0x000000030300780c */ /* 0x000fda0003f45270 */
[----:B------:R-:W-:Y:S05]  /*cbf0*/  @!P2 BRA `(.L_x_258) ;  /* 0x000000000004a947 */ /* 0x000fea0003800000 */
[----:B------:R-:W-:Y:S01]  /*cc00*/  BPT.TRAP 0x1 ;  /* 0x000000040000795c */ /* 0x000fe20000300000 */
.L_x_258:
[----:B0-----:R-:W-:Y:S01]  /*cc10*/  SHF.L.U32 R0, R5, 0x1f, RZ ;  /* 0x0000001f05007819 */ /* 0x001fe200000006ff */
[----:B------:R-:W-:-:S03]  /*cc20*/  IMAD R3, R4, 0x3000, RZ ;  /* 0x0000300004037824 */ /* 0x000fc600078e02ff */
[----:B------:R-:W0:Y:S02]  /*cc30*/  SYNCS.PHASECHK.TRANS64.TRYWAIT P2, [R2+URZ+0x19c60], R0 ;  /* 0x019c6000020075a7 */ /* 0x000e24000804017f */
[----:B0-----:R-:W-:Y:S05]  /*cc40*/  @!P2 BRA `(.L_x_259) ;  /* 0x0000002800eca947 */ /* 0x001fea0003800000 */
.L_x_339:
[----:B------:R-:W0:Y:S04]  /*cc50*/  LDL R4, [R1+0x10] ;  /* 0x0000100001047983 */ /* 0x000e280000100800 */
[----:B------:R-:W2:Y:S04]  /*cc60*/  LDL R10, [R1+0x8] ;  /* 0x00000800010a7983 */ /* 0x000ea80000100800 */
[----:B------:R-:W3:Y:S01]  /*cc70*/  LDL R12, [R1+0xc] ;  /* 0x00000c00010c7983 */ /* 0x000ee20000100800 */
[----:B------:R-:W-:Y:S05]  /*cc80*/  WARPSYNC.ALL ;  /* 0x0000000000007948 */ /* 0x000fea0003800000 */
[----:B0-----:R-:W-:-:S02]  /*cc90*/  LOP3.LUT R0, R3, R4, RZ, 0xfc, !PT ;  /* 0x0000000403007212 */ /* 0x001fc400078efcff */
[----:B--2---:R-:W-:-:S03]  /*cca0*/  LOP3.LUT R3, R3, R10, RZ, 0xfc, !PT ;  /* 0x0000000a03037212 */ /* 0x004fc600078efcff */
[C---:B------:R-:W-:Y:S02]  /*ccb0*/  IMAD.IADD R0, R22.reuse, 0x1, R0 ;  /* 0x0000000116007824 */ /* 0x040fe400078e0200 */
[----:B------:R-:W-:-:S03]  /*ccc0*/  IMAD.IADD R3, R22, 0x1, R3 ;  /* 0x0000000116037824 */ /* 0x000fc600078e0203 */
[----:B----4-:R-:W0:Y:S02]  /*ccd0*/  LDSM.16.MT88.4 R4, [R0+0x9000] ;  /* 0x009000000004783b */ /* 0x010e240000004200 */
[C-C-:B0-----:R-:W-:Y:S02]  /*cce0*/  PRMT R8, R4.reuse, 0x6420, R5.reuse ;  /* 0x0000642004087816 */ /* 0x141fe40000000005 */
[----:B------:R-:W-:Y:S02]  /*ccf0*/  PRMT R9, R4, 0x7531, R5 ;  /* 0x0000753104097816 */ /* 0x000fe40000000005 */
[C-C-:B------:R-:W-:Y:S02]  /*cd00*/  PRMT R10, R6.reuse, 0x6420, R7.reuse ;  /* 0x00006420060a7816 */ /* 0x140fe40000000007 */
[----:B------:R-:W-:-:S05]  /*cd10*/  PRMT R11, R6, 0x7531, R7 ;  /* 0x00007531060b7816 */ /* 0x000fca0000000007 */
[----:B------:R-:W-:Y:S04]  /*cd20*/  STSM.16.M88.4 [R3+0x3000], R8 ;  /* 0x0030000803007844 */ /* 0x000fe80000000200 */
[----:B------:R-:W0:Y:S02]  /*cd30*/  LDSM.16.MT88.4 R4, [R0+0xa000] ;  /* 0x00a000000004783b */ /* 0x000e240000004200 */
[C-C-:B0-----:R-:W-:Y:S02]  /*cd40*/  PRMT R8, R4.reuse, 0x6420, R5.reuse ;  /* 0x0000642004087816 */ /* 0x141fe40000000005 */
[----:B------:R-:W-:Y:S02]  /*cd50*/  PRMT R9, R4, 0x7531, R5 ;  /* 0x0000753104097816 */ /* 0x000fe40000000005 */
[----:B------:R-:W-:-:S02]  /*cd60*/  PRMT R10, R6, 0x6420, R7 ;  /* 0x00006420060a7816 */ /* 0x000fc40000000007 */
[----:B------:R-:W-:-:S05]  /*cd70*/  PRMT R11, R6, 0x7531, R7 ;  /* 0x00007531060b7816 */ /* 0x000fca0000000007 */
[----:B------:R-:W-:Y:S04]  /*cd80*/  STSM.16.M88.4 [R3+0x4000], R8 ;  /* 0x0040000803007844 */ /* 0x000fe80000000200 */
[----:B------:R-:W0:Y:S02]  /*cd90*/  LDSM.16.MT88.4 R4, [R0+0xb000] ;  /* 0x00b000000004783b */ /* 0x000e240000004200 */
[C-C-:B0-----:R-:W-:Y:S02]  /*cda0*/  PRMT R8, R4.reuse, 0x6420, R5.reuse ;  /* 0x0000642004087816 */ /* 0x141fe40000000005 */
[----:B------:R-:W-:Y:S02]  /*cdb0*/  PRMT R9, R4, 0x7531, R5 ;  /* 0x0000753104097816 */ /* 0x000fe40000000005 */
[----:B------:R-:W-:-:S02]  /*cdc0*/  PRMT R10, R6, 0x6420, R7 ;  /* 0x00006420060a7816 */ /* 0x000fc40000000007 */
[----:B------:R-:W-:-:S05]  /*cdd0*/  PRMT R11, R6, 0x7531, R7 ;  /* 0x00007531060b7816 */ /* 0x000fca0000000007 */
[----:B------:R3:W-:Y:S04]  /*cde0*/  STSM.16.M88.4 [R3+0x5000], R8 ;  /* 0x0050000803007844 */ /* 0x0007e80000000200 */
[----:B------:R-:W0:Y:S01]  /*cdf0*/  LDSM.16.MT88.4 R4, [R0+0x9800] ;  /* 0x009800000004783b */ /* 0x000e220000004200 */
        /* <DEDUP_REMOVED lines=28> */
.L_x_260:
[----:B--2---:R2:W-:Y:S01]  /*cfc0*/  SYNCS.ARRIVE.TRANS64.A1T0 RZ, [R2+URZ+0x19c50], RZ ;  /* 0x019c50ff02ff79a7 */ /* 0x0045e2000810003f */
[----:B------:R-:W-:Y:S06]  /*cfd0*/  BAR.SYNC.DEFER_BLOCKING 0x2, 0x80 ;  /* 0x0082000000007b1d */ /* 0x000fec0000010000 */
[----:B------:R-:W-:Y:S05]  /*cfe0*/  @!P0 BRA `(.L_x_261) ;  /* 0x0000000000048947 */ /* 0x000fea0003800000 */
[----:B------:R-:W-:Y:S01]  /*cff0*/  BPT.TRAP 0x1 ;  /* 0x000000040000795c */ /* 0x000fe20000300000 */
.L_x_261:
[----:B------:R-:W3:Y:S01]  /*d000*/  LDL R0, [R1] ;  /* 0x0000000001007983 */ /* 0x000ee20000100800 */
[----:B--2---:R-:W-:Y:S02]  /*d010*/  VIADD R2, R2, 0x19c80 ;  /* 0x00019c8002027836 */ /* 0x004fe40000000000 */
[----:B------:R-:W-:Y:S02]  /*d020*/  IMAD.MOV.U32 R5, RZ, RZ, R24 ;  /* 0x000000ffff057224 */ /* 0x000fe400078e0018 */
[----:B------:R-:W-:Y:S01]  /*d030*/  IMAD.MOV.U32 R4, RZ, RZ, R23 ;  /* 0x000000ffff047224 */ /* 0x000fe200078e0017 */
[----:B---3--:R-:W-:-:S04]  /*d040*/  PRMT R2, R0, 0x654, R2 ;  /* 0x0000065400027816 */ /* 0x008fc80000000002 */
[----:B------:R2:W-:Y:S01]  /*d050*/  SYNCS.ARRIVE.TRANS64.RED.A1T0 RZ, [R2+URZ], RZ ;  /* 0x000000ff02ff79a7 */ /* 0x0005e2000810043f */
[----:B------:R-:W-:Y:S05]  /*d060*/  @P1 BRA `(.L_x_262) ;  /* 0xfffffff000081947 */ /* 0x000fea000383ffff */
.L_x_242:
[----:B------:R-:W2:Y:S01]  /*d070*/  S2R R0, SR_TID.X ;  /* 0x0000000000007919 */ /* 0x000ea20000002100 */
[----:B------:R-:W-:Y:S01]  /*d080*/  BSSY B0, `(.L_x_263) ;  /* 0x0000012000007945 */ /* 0x000fe20003800000 */
[----:B--2---:R-:W-:Y:S01]  /*d090*/  LOP3.LUT R2, R0, 0x7f, RZ, 0xc0, !PT ;  /* 0x0000007f00027812 */ /* 0x004fe200078ec0ff */
[----:B------:R-:W-:-:S03]  /*d0a0*/  IMAD.U32 R0, RZ, RZ, UR48 ;  /* 0x00000030ff007e24 */ /* 0x000fc6000f8e00ff */
[----:B------:R-:W-:Y:S02]  /*d0b0*/  ISETP.NE.AND P1, PT, R2, RZ, PT ;  /* 0x000000ff0200720c */ /* 0x000fe40003f25270 */
[----:B------:R-:W-:-:S11]  /*d0c0*/  ISETP.NE.AND P0, PT, R0, 0x3, PT ;  /* 0x000000030000780c */ /* 0x000fd60003f05270 */
[----:B------:R-:W-:Y:S05]  /*d0d0*/  @P1 BRA `(.L_x_264) ;  /* 0x0000000000301947 */ /* 0x000fea0003800000 */
[----:B------:R-:W2:Y:S01]  /*d0e0*/  S2R R5, SR_LANEID ;  /* 0x0000000000057919 */ /* 0x000ea20000000000 */
[----:B------:R-:W-:Y:S01]  /*d0f0*/  VOTEU.ANY UR4, UPT, PT ;  /* 0x0000000000047886 */ /* 0x000fe200038e0100 */
[----:B01----:R-:W0:Y:S01]  /*d100*/  LDC.64 R2, c[0x0][0xc60] ;  /* 0x00031800ff027b82 */ /* 0x003e220000000a00 */
[----:B------:R-:W2:Y:S02]  /*d110*/  FLO.U32 R0, UR4 ;  /* 0x0000000400007d00 */ /* 0x000ea400080e0000 */
[----:B--2---:R-:W-:-:S06]  /*d120*/  ISETP.EQ.U32.AND P1, PT, R0, R5, PT ;  /* 0x000000050000720c */ /* 0x004fcc0003f22070 */
[----:B------:R-:W0:Y:S07]  /*d130*/  POPC R5, UR4 ;  /* 0x0000000400057d09 */ /* 0x000e2e0008000000 */
[----:B0-----:R-:W2:Y:S01]  /*d140*/  @P1 ATOMG.E.ADD.STRONG.GPU PT, R3, desc[UR50][R2.64], R5 ;  /* 0x00000005020319a8 */ /* 0x001ea200081ee1f2 */
[----:B------:R-:W0:Y:S02]  /*d150*/  S2R R4, SR_LTMASK ;  /* 0x0000000000047919 */ /* 0x000e240000003900 */
[----:B0-----:R-:W-:-:S04]  /*d160*/  LOP3.LUT R4, R4, UR4, RZ, 0xc0, !PT ;  /* 0x0000000404047c12 */ /* 0x001fc8000f8ec0ff */
[----:B------:R-:W0:Y:S01]  /*d170*/  POPC R7, R4 ;  /* 0x0000000400077309 */ /* 0x000e220000000000 */
[----:B--2---:R-:W0:Y:S02]  /*d180*/  SHFL.IDX PT, R0, R3, R0, 0x1f ;  /* 0x00001f0003007589 */ /* 0x004e2400000e0000 */
[----:B0-----:R-:W-:-:S07]  /*d190*/  IADD3 R16, R0, UR49, R7 ;  /* 0x0000003100107c10 */ /* 0x001fce000fffe007 */
.L_x_264:
[----:B------:R-:W-:Y:S05]  /*d1a0*/  BSYNC B0 ;  /* 0x0000000000007941 */ /* 0x000fea0003800000 */
.L_x_263:
[----:B------:R-:W-:Y:S05]  /*d1b0*/  @!P0 BRA `(.L_x_265) ;  /* 0x0000000000048947 */ /* 0x000fea0003800000 */
[----:B------:R-:W-:Y:S01]  /*d1c0*/  BPT.TRAP 0x1 ;  /* 0x000000040000795c */ /* 0x000fe20000300000 */
.L_x_265:
[----:B------:R-:W-:Y:S01]  /*d1d0*/  LOP3.LUT R0, R24, 0x1, RZ, 0x3c, !PT ;  /* 0x0000000118007812 */ /* 0x000fe200078e3cff */
[----:B------:R-:W-:Y:S01]  /*d1e0*/  BSSY B0, `(.L_x_266) ;  /* 0x0000005000007945 */ /* 0x000fe20003800000 */
[----:B01----:R-:W-:Y:S02]  /*d1f0*/  LEA R3, R23, R22, 0x3 ;  /* 0x0000001617037211 */ /* 0x003fe400078e18ff */
[----:B------:R-:W-:-:S04]  /*d200*/  SHF.L.U32 R0, R0, 0x1f, RZ ;  /* 0x0000001f00007819 */ /* 0x000fc800000006ff */
[----:B------:R-:W0:Y:S02]  /*d210*/  SYNCS.PHASECHK.TRANS64.TRYWAIT P1, [R3+URZ+0x19c70], R0 ;  /* 0x019c7000030075a7 */ /* 0x000e24000802017f */
[----:B0-----:R-:W-:Y:S05]  /*d220*/  @!P1 BRA `(.L_x_267) ;  /* 0x0000002400889947 */ /* 0x001fea0003800000 */
.L_x_340:
[----:B------:R-:W-:Y:S05]  /*d230*/  BSYNC B0 ;  /* 0x0000000000007941 */ /* 0x000fea0003800000 */
.L_x_266:
[----:B------:R-:W-:-:S05]  /*d240*/  IMAD.U32 R2, RZ, RZ, UR46 ;  /* 0x0000002eff027e24 */ /* 0x000fca000f8e00ff */
[----:B------:R-:W-:-:S13]  /*d250*/  ISETP.NE.AND P1, PT, R2, 0x3, PT ;  /* 0x000000030200780c */ /* 0x000fda0003f25270 */
[----:B------:R-:W-:Y:S05]  /*d260*/  @!P1 BRA `(.L_x_268) ;  /* 0x0000000000049947 */ /* 0x000fea0003800000 */
[----:B------:R-:W-:Y:S01]  /*d270*/  BPT.TRAP 0x1 ;  /* 0x000000040000795c */ /* 0x000fe20000300000 */
.L_x_268:
[----:B0-----:R-:W-:-:S04]  /*d280*/  SHF.L.U32 R0, R24, 0x1f, RZ ;  /* 0x0000001f18007819 */ /* 0x001fc800000006ff */
[----:B------:R-:W0:Y:S02]  /*d290*/  SYNCS.PHASECHK.TRANS64.TRYWAIT P1, [R3+URZ+0x19c60], R0 ;  /* 0x019c6000030075a7 */ /* 0x000e24000802017f */
[----:B0-----:R-:W-:Y:S05]  /*d2a0*/  @!P1 BRA `(.L_x_269) ;  /* 0x00000024007c9947 */ /* 0x001fea0003800000 */
.L_x_341:
[----:B------:R-:W2:Y:S04]  /*d2b0*/  LDL R4, [R1+0x10] ;  /* 0x0000100001047983 */ /* 0x000ea80000100800 */
[----:B------:R-:W3:Y:S04]  /*d2c0*/  LDL R10, [R1+0x8] ;  /* 0x00000800010a7983 */ /* 0x000ee80000100800 */
[----:B------:R-:W4:Y:S01]  /*d2d0*/  LDL R12, [R1+0xc] ;  /* 0x00000c00010c7983 */ /* 0x000f220000100800 */
[----:B------:R-:W-:Y:S01]  /*d2e0*/  IMAD R2, R23, 0x3000, RZ ;  /* 0x0000300017027824 */ /* 0x000fe200078e02ff */
[----:B------:R-:W-:Y:S05]  /*d2f0*/  WARPSYNC.ALL ;  /* 0x0000000000007948 */ /* 0x000fea0003800000 */
[----:B--2---:R-:W-:-:S02]  /*d300*/  LOP3.LUT R5, R2, R4, RZ, 0xfc, !PT ;  /* 0x0000000402057212 */ /* 0x004fc400078efcff */
[----:B---3--:R-:W-:-:S03]  /*d310*/  LOP3.LUT R2, R2, R10, RZ, 0xfc, !PT ;  /* 0x0000000a02027212 */ /* 0x008fc600078efcff */
[C---:B0-----:R-:W-:Y:S02]  /*d320*/  IMAD.IADD R0, R22.reuse, 0x1, R5 ;  /* 0x0000000116007824 */ /* 0x041fe400078e0205 */
[----:B------:R-:W-:-:S03]  /*d330*/  IMAD.IADD R2, R22, 0x1, R2 ;  /* 0x0000000116027824 */ /* 0x000fc600078e0202 */
[----:B------:R-:W0:Y:S02]  /*d340*/  LDSM.16.MT88.4 R4, [R0+0x9000] ;  /* 0x009000000004783b */ /* 0x000e240000004200 */
        /* <DEDUP_REMOVED lines=43> */
[----:B-1----:R-:W1:Y:S01]  /*d600*/  FENCE.VIEW.ASYNC.S ;  /* 0x00000000000073c6 */ /* 0x002e620000000000 */
[----:B------:R-:W-:Y:S05]  /*d610*/  @!P1 BRA `(.L_x_270) ;  /* 0x0000000000049947 */ /* 0x000fea0003800000 */
[----:B------:R-:W-:Y:S01]  /*d620*/  BPT.TRAP 0x1 ;  /* 0x000000040000795c */ /* 0x000fe20000300000 */
.L_x_270:
[----:B-1----:R1:W-:Y:S01]  /*d630*/  SYNCS.ARRIVE.TRANS64.A1T0 RZ, [R3+URZ+0x19c50], RZ ;  /* 0x019c50ff03ff79a7 */ /* 0x0023e2000810003f */
[----:B------:R-:W-:Y:S06]  /*d640*/  BAR.SYNC.DEFER_BLOCKING 0x2, 0x80 ;  /* 0x0082000000007b1d */ /* 0x000fec0000010000 */
[----:B------:R-:W-:Y:S05]  /*d650*/  @!P0 BRA `(.L_x_271) ;  /* 0x0000000000048947 */ /* 0x000fea0003800000 */
[----:B------:R-:W-:Y:S01]  /*d660*/  BPT.TRAP 0x1 ;  /* 0x000000040000795c */ /* 0x000fe20000300000 */
.L_x_271:
[----:B------:R-:W2:Y:S01]  /*d670*/  LDL R0, [R1] ;  /* 0x0000000001007983 */ /* 0x000ea20000100800 */
[----:B-1----:R-:W-:Y:S02]  /*d680*/  VIADD R3, R3, 0x19c80 ;  /* 0x00019c8003037836 */ /* 0x002fe40000000000 */
[----:B------:R-:W-:-:S05]  /*d690*/  VIADD R23, R23, 0x1 ;  /* 0x0000000117177836 */ /* 0x000fca0000000000 */
[----:B------:R-:W-:-:S04]  /*d6a0*/  ISETP.NE.AND P0, PT, R23, 0x2, PT ;  /* 0x000000021700780c */ /* 0x000fc80003f05270 */
[----:B------:R-:W-:Y:S02]  /*d6b0*/  SEL R23, R23, RZ, P0 ;  /* 0x000000ff17177207 */ /* 0x000fe40000000000 */
[----:B--2---:R-:W-:-:S04]  /*d6c0*/  PRMT R3, R0, 0x654, R3 ;  /* 0x0000065400037816 */ /* 0x004fc80000000003 */
[----:B------:R1:W-:Y:S02]  /*d6d0*/  SYNCS.ARRIVE.TRANS64.RED.A1T0 RZ, [R3+URZ], RZ ;  /* 0x000000ff03ff79a7 */ /* 0x0003e4000810043f */
[----:B-1----:R-:W-:-:S04]  /*d6e0*/  SEL R3, RZ, 0x1, P0 ;  /* 0x00000001ff037807 */ /* 0x002fc80000000000 */
[----:B------:R-:W-:-:S07]  /*d6f0*/  LOP3.LUT R24, R24, R3, RZ, 0x3c, !PT ;  /* 0x0000000318187212 */ /* 0x000fce00078e3cff */
.L_x_212:
[----:B------:R-:W-:Y:S05]  /*d700*/  BSYNC B7 ;  /* 0x0000000000077941 */ /* 0x000fea0003800000 */
.L_x_210:
[----:B------:R-:W-:-:S13]  /*d710*/  LOP3.LUT P0, RZ, R27, 0x20, RZ, 0xc0, !PT ;  /* 0x000000201bff7812 */ /* 0x000fda000780c0ff */
[----:B------:R-:W-:Y:S05]  /*d720*/  @!P0 BRA `(.L_x_272) ;  /* 0x0000000000288947 */ /* 0x000fea0003800000 */
[----:B------:R-:W1:Y:S08]  /*d730*/  S2UR UR4, SR_CgaCtaId ;  /* 0x00000000000479c3 */ /* 0x000e700000008800 */
[----:B------:R-:W-:Y:S01]  /*d740*/  BAR.SYNC.DEFER_BLOCKING 0x5, 0x200 ;  /* 0x0148000000007b1d */ /* 0x000fe20000010000 */
[----:B------:R-:W-:Y:S01]  /*d750*/  MOV R22, 0x400 ;  /* 0x0000040000167802 */ /* 0x000fe20000000f00 */
[----:B-1----:R-:W-:-:S05]  /*d760*/  IMAD.U32 R0, RZ, RZ, UR4 ;  /* 0x00000004ff007e24 */ /* 0x002fca000f8e00ff */
[----:B------:R-:W-:Y:S01]  /*d770*/  LEA R22, R0, R22, 0x18 ;  /* 0x0000001600167211 */ /* 0x000fe200078ec0ff */
[----:B------:R-:W-:Y:S04]  /*d780*/  STL [R1], R0 ;  /* 0x0000000001007387 */ /* 0x000fe80000100800 */
[----:B-----5:R-:W1:Y:S02]  /*d790*/  LDS.128 R16, [R22+0x19cd0] ;  /* 0x019cd00016107984 */ /* 0x020e640000000c00 */
[----:B-1----:R-:W-:Y:S01]  /*d7a0*/  R2UR UR40, R19 ;  /* 0x00000000132872ca */ /* 0x002fe200000e0000 */
[----:B------:R-:W-:Y:S06]  /*d7b0*/  BAR.ARV 0x4, 0x200 ;  /* 0x0108000000007b1d */ /* 0x000fec0000002000 */
[----:B------:R-:W-:Y:S08]  /*d7c0*/  BRA `(.L_x_273) ;  /* 0x0000000800247947 */ /* 0x000ff00003800000 */
.L_x_272:
[----:B------:R-:W1:Y:S01]  /*d7d0*/  S2R R0, SR_TID.X ;  /* 0x0000000000007919 */ /* 0x000e620000002100 */
[----:B------:R-:W-:Y:S01]  /*d7e0*/  ULDC UR4, c[0x0][0xc3c] ;  /* 0x00030f0000047ab9 */ /* 0x000fe20000000800 */
[----:B------:R-:W-:Y:S01]  /*d7f0*/  IMAD.MOV.U32 R17, RZ, RZ, RZ ;  /* 0x000000ffff117224 */ /* 0x000fe200078e00ff */
[----:B-1----:R-:W-:-:S04]  /*d800*/  LOP3.LUT R6, R0, 0x1f, RZ, 0xc0, !PT ;  /* 0x0000001f00067812 */ /* 0x002fc800078ec0ff */
[C---:B------:R-:W-:Y:S01]  /*d810*/  ISETP.NE.AND P0, PT, R6.reuse, 0x1f, PT ;  /* 0x0000001f0600780c */ /* 0x040fe20003f05270 */
[----:B------:R-:W-:-:S05]  /*d820*/  VIADD R5, R6, UR40 ;  /* 0x0000002806057c36 */ /* 0x000fca0008000000 */
[----:B------:R-:W-:Y:S01]  /*d830*/  ISETP.GE.OR P1, PT, R5, UR4, !P0 ;  /* 0x0000000405007c0c */ /* 0x000fe2000c726670 */
[----:B------:R-:W-:-:S12]  /*d840*/  ULDC UR4, c[0x0][0xc3c] ;  /* 0x00030f0000047ab9 */ /* 0x000fd80000000800 */
[----:B0-----:R-:W0:Y:S02]  /*d850*/  @!P1 LDC.64 R2, c[0x0][0xc80] ;  /* 0x00032000ff029b82 */ /* 0x001e240000000a00 */
[----:B0-----:R-:W-:-:S05]  /*d860*/  @!P1 IMAD.WIDE R2, R5, 0x4, R2 ;  /* 0x0000000405029825 */ /* 0x001fca00078e0202 */
[----:B------:R-:W2:Y:S01]  /*d870*/  @!P1 LDG.E R17, desc[UR50][R2.64] ;  /* 0x0000003202119981 */ /* 0x000ea2000c1e1900 */
[C---:B------:R-:W-:Y:S02]  /*d880*/  ISETP.NE.AND P1, PT, R6.reuse, RZ, PT ;  /* 0x000000ff0600720c */ /* 0x040fe40003f25270 */
[C---:B------:R-:W-:Y:S02]  /*d890*/  ISETP.GE.U32.AND P2, PT, R6.reuse, 0x2, PT ;  /* 0x000000020600780c */ /* 0x040fe40003f46070 */
[C---:B------:R-:W-:Y:S02]  /*d8a0*/  ISETP.GE.U32.AND P3, PT, R6.reuse, 0x4, PT ;  /* 0x000000040600780c */ /* 0x040fe40003f66070 */
[C---:B------:R-:W-:Y:S02]  /*d8b0*/  ISETP.GE.U32.AND P4, PT, R6.reuse, 0x8, PT ;  /* 0x000000080600780c */ /* 0x040fe40003f86070 */
[----:B------:R-:W-:Y:S02]  /*d8c0*/  ISETP.GE.U32.AND P5, PT, R6, 0x10, PT ;  /* 0x000000100600780c */ /* 0x000fe40003fa6070 */
[----:B------:R-:W-:Y:S04]  /*d8d0*/  SHFL.IDX PT, R6, R16, 0x1, 0x1f ;  /* 0x00201f0010067f89 */ /* 0x000fe800000e0000 */
[----:B--2---:R-:W0:Y:S02]  /*d8e0*/  SHFL.UP PT, R0, R17, 0x1, RZ ;  /* 0x0420000011007989 */ /* 0x004e2400000e00ff */
[----:B0-----:R-:W-:-:S04]  /*d8f0*/  SEL R0, R0, RZ, P1 ;  /* 0x000000ff00007207 */ /* 0x001fc80000800000 */
[----:B------:R-:W-:-:S05]  /*d900*/  IADD3 R0, R17, R0, RZ ;  /* 0x0000000011007210 */ /* 0x000fca0007ffe0ff */
[----:B------:R-:W0:Y:S02]  /*d910*/  SHFL.UP PT, R4, R0, 0x2, RZ ;  /* 0x0440000000047989 */ /* 0x000e2400000e00ff */
[----:B0-----:R-:W-:-:S05]  /*d920*/  SEL R5, R4, RZ, P2 ;  /* 0x000000ff04057207 */ /* 0x001fca0001000000 */
[----:B------:R-:W-:-:S05]  /*d930*/  IMAD.IADD R5, R0, 0x1, R5 ;  /* 0x0000000100057824 */ /* 0x000fca00078e0205 */
[----:B------:R-:W0:Y:S02]  /*d940*/  SHFL.UP PT, R4, R5, 0x4, RZ ;  /* 0x0480000005047989 */ /* 0x000e2400000e00ff */
[----:B0-----:R-:W-:-:S05]  /*d950*/  SEL R4, R4, RZ, P3 ;  /* 0x000000ff04047207 */ /* 0x001fca0001800000 */
[----:B------:R-:W-:Y:S02]  /*d960*/  IMAD.IADD R4, R5, 0x1, R4 ;  /* 0x0000000105047824 */ /* 0x000fe400078e0204 */
[----:B------:R-:W-:Y:S04]  /*d970*/  SHFL.IDX PT, R5, R16, RZ, 0x1f ;  /* 0x00001fff10057589 */ /* 0x000fe800000e0000 */
        /* <DEDUP_REMOVED lines=8> */
[----:B0-----:R-:W-:-:S04]  /*da00*/  IMAD R7, R7, R0, RZ ;  /* 0x0000000007077224 */ /* 0x001fc800078e02ff */
[----:B------:R-:W-:-:S05]  /*da10*/  IMAD.IADD R4, R6, 0x1, R7 ;  /* 0x0000000106047824 */ /* 0x000fca00078e0207 */
[----:B------:R-:W-:-:S13]  /*da20*/  ISETP.GT.AND P6, PT, R4, R5, PT ;  /* 0x000000050400720c */ /* 0x000fda0003fc4270 */
[----:B------:R-:W-:Y:S05]  /*da30*/  @P6 BRA `(.L_x_274) ;  /* 0x0000000000986947 */ /* 0x000fea0003800000 */
.L_x_278:
[----:B------:R-:W-:-:S04]  /*da40*/  UIADD3 UR40, UR40, 0x1f, URZ ;  /* 0x0000001f28287890 */ /* 0x000fc8000fffe03f */
[----:B------:R-:W-:-:S06]  /*da50*/  UISETP.GE.AND UP0, UPT, UR40, UR4, UPT ;  /* 0x000000042800728c */ /* 0x000fcc000bf06270 */
[----:B------:R-:W-:-:S13]  /*da60*/  PLOP3.LUT P6, PT, PT, PT, UP0, 0x40, 0x0 ;  /* 0x000000000000781c */ /* 0x000fda0003fce808 */
[----:B------:R-:W-:Y:S05]  /*da70*/  @!P6 BRA `(.L_x_275) ;  /* 0x000000040038e947 */ /* 0x000fea0003800000 */
[----:B------:R-:W0:Y:S01]  /*da80*/  S2R R0, SR_TID.X ;  /* 0x0000000000007919 */ /* 0x000e220000002100 */
[----:B------:R-:W-:Y:S01]  /*da90*/  BSSY B0, `(.L_x_276) ;  /* 0x0000009000007945 */ /* 0x000fe20003800000 */
[----:B------:R-:W-:Y:S01]  /*daa0*/  IMAD.MOV.U32 R17, RZ, RZ, RZ ;  /* 0x000000ffff117224 */ /* 0x000fe200078e00ff */
[----:B0-----:R-:W-:-:S05]  /*dab0*/  LOP3.LUT R0, R0, 0x1f, RZ, 0xc0, !PT ;  /* 0x0000001f00007812 */ /* 0x001fca00078ec0ff */
[----:B------:R-:W-:-:S05]  /*dac0*/  VIADD R7, R0, UR40 ;  /* 0x0000002800077c36 */ /* 0x000fca0008000000 */
[----:B------:R-:W-:-:S13]  /*dad0*/  ISETP.GE.OR P6, PT, R7, UR4, !P0 ;  /* 0x0000000407007c0c */ /* 0x000fda000c7c6670 */
[----:B------:R-:W-:Y:S05]  /*dae0*/  @P6 BRA `(.L_x_277) ;  /* 0x00000000000c6947 */ /* 0x000fea0003800000 */
[----:B------:R-:W0:Y:S02]  /*daf0*/  LDC.64 R2, c[0x0][0xc80] ;  /* 0x00032000ff027b82 */ /* 0x000e240000000a00 */
[----:B0-----:R-:W-:-:S05]  /*db00*/  IMAD.WIDE R2, R7, 0x4, R2 ;  /* 0x0000000407027825 */ /* 0x001fca00078e0202 */
[----:B------:R0:W5:Y:S02]  /*db10*/  LDG.E R17, desc[UR50][R2.64] ;  /* 0x0000003202117981 */ /* 0x000164000c1e1900 */
.L_x_277:
[----:B------:R-:W-:Y:S05]  /*db20*/  BSYNC B0 ;  /* 0x0000000000007941 */ /* 0x000fea0003800000 */
.L_x_276:
[----:B-----5:R-:W1:Y:S02]  /*db30*/  SHFL.UP PT, R0, R17, 0x1, RZ ;  /* 0x0420000011007989 */ /* 0x020e6400000e00ff */
[----:B-1----:R-:W-:-:S05]  /*db40*/  SEL R0, R0, RZ, P1 ;  /* 0x000000ff00007207 */ /* 0x002fca0000800000 */
[----:B------:R-:W-:-:S05]  /*db50*/  IMAD.IADD R0, R17, 0x1, R0 ;  /* 0x0000000111007824 */ /* 0x000fca00078e0200 */
[----:B0-----:R-:W0:Y:S02]  /*db60*/  SHFL.UP PT, R2, R0, 0x2, RZ ;  /* 0x0440000000027989 */ /* 0x001e2400000e00ff */
[----:B0-----:R-:W-:-:S05]  /*db70*/  SEL R3, R2, RZ, P2 ;  /* 0x000000ff02037207 */ /* 0x001fca0001000000 */
[----:B------:R-:W-:Y:S02]  /*db80*/  IMAD.IADD R3, R0, 0x1, R3 ;  /* 0x0000000100037824 */ /* 0x000fe400078e0203 */
[----:B------:R-:W0:Y:S03]  /*db90*/  LDC R0, c[0x0][0xc38] ;  /* 0x00030e00ff007b82 */ /* 0x000e260000000800 */
[----:B------:R-:W1:Y:S02]  /*dba0*/  SHFL.UP PT, R2, R3, 0x4, RZ ;  /* 0x0480000003027989 */ /* 0x000e6400000e00ff */
[----:B-1----:R-:W-:-:S04]  /*dbb0*/  SEL R2, R2, RZ, P3 ;  /* 0x000000ff02027207 */ /* 0x002fc80001800000 */
[----:B------:R-:W-:-:S05]  /*dbc0*/  IADD3 R2, R3, R2, RZ ;  /* 0x0000000203027210 */ /* 0x000fca0007ffe0ff */
[----:B------:R-:W1:Y:S02]  /*dbd0*/  SHFL.UP PT, R6, R2, 0x8, RZ ;  /* 0x0500000002067989 */ /* 0x000e6400000e00ff */
[----:B-1----:R-:W-:-:S05]  /*dbe0*/  SEL R7, R6, RZ, P4 ;  /* 0x000000ff06077207 */ /* 0x002fca0002000000 */
[----:B------:R-:W-:-:S05]  /*dbf0*/  IMAD.IADD R7, R2, 0x1, R7 ;  /* 0x0000000102077824 */ /* 0x000fca00078e0207 */
[----:B------:R-:W1:Y:S02]  /*dc00*/  SHFL.UP PT, R6, R7, 0x10, RZ ;  /* 0x0600000007067989 */ /* 0x000e6400000e00ff */
[----:B-1----:R-:W-:-:S05]  /*dc10*/  SEL R6, R6, RZ, P5 ;  /* 0x000000ff06067207 */ /* 0x002fca0002800000 */
[----:B------:R-:W-:-:S05]  /*dc20*/  IMAD.IADD R6, R7, 0x1, R6 ;  /* 0x0000000107067824 */ /* 0x000fca00078e0206 */
[----:B------:R-:W0:Y:S02]  /*dc30*/  SHFL.IDX PT, R9, R6, 0x1f, 0x1f ;  /* 0x03e01f0006097f89 */ /* 0x000e2400000e0000 */
[----:B0-----:R-:W-:-:S04]  /*dc40*/  IMAD R9, R9, R0, RZ ;  /* 0x0000000009097224 */ /* 0x001fc800078e02ff */
[----:B------:R-:W-:-:S05]  /*dc50*/  IMAD.IADD R4, R9, 0x1, R4 ;  /* 0x0000000109047824 */ /* 0x000fca00078e0204 */
[----:B------:R-:W-:-:S13]  /*dc60*/  ISETP.GT.AND P6, PT, R4, R5, PT ;  /* 0x000000050400720c */ /* 0x000fda0003fc4270 */
[----:B------:R-:W-:Y:S05]  /*dc70*/  @!P6 BRA `(.L_x_278) ;  /* 0xfffffffc0070e947 */ /* 0x000fea000383ffff */
[----:B------:R-:W-:Y:S02]  /*dc80*/  IMAD.MOV.U32 R2, RZ, RZ, R6 ;  /* 0x000000ffff027224 */ /* 0x000fe400078e0006 */
[----:B------:R-:W-:-:S07]  /*dc90*/  IMAD.MOV.U32 R7, RZ, RZ, R9 ;  /* 0x000000ffff077224 */ /* 0x000fce00078e0009 */
.L_x_274:
[----:B------:R-:W-:Y:S02]  /*dca0*/  IMAD.IADD R7, R4, 0x1, -R7 ;  /* 0x0000000104077824 */ /* 0x000fe400078e0a07 */
[----:B------:R-:W-:Y:S02]  /*dcb0*/  IMAD.MOV.U32 R16, RZ, RZ, RZ ;  /* 0x000000ffff107224 */ /* 0x000fe400078e00ff */
[----:B------:R-:W-:-:S05]  /*dcc0*/  IMAD R4, R2, R0, R7 ;  /* 0x0000000002047224 */ /* 0x000fca00078e0207 */
[----:B------:R-:W-:-:S13]  /*dcd0*/  ISETP.GT.AND P0, PT, R4, R5, PT ;  /* 0x000000050400720c */ /* 0x000fda0003f04270 */
[----:B------:R-:W-:Y:S02]  /*dce0*/  VOTEU.ANY UR5, UPT, !P0 ;  /* 0x0000000000057886 */ /* 0x000fe400040e0100 */
[----:B------:R-:W-:Y:S02]  /*dcf0*/  UPOPC UR4, UR5 ;  /* 0x00000005000472bf */ /* 0x000fe40008000000 */
[----:B------:R-:W-:-:S04]  /*dd00*/  ISETP.NE.AND P0, PT, RZ, UR5, PT ;  /* 0x00000005ff007c0c */ /* 0x000fc8000bf05270 */
[----:B------:R-:W-:-:S05]  /*dd10*/  IMAD.U32 R6, RZ, RZ, UR4 ;  /* 0x00000004ff067e24 */ /* 0x000fca000f8e00ff */
[----:B------:R-:W0:Y:S02]  /*dd20*/  SHFL.IDX PT, R17, R17, R6, 0x1f ;  /* 0x00001f0611117589 */ /* 0x000e2400000e0000 */
[----:B0-----:R-:W-:Y:S02]  /*dd30*/  IABS R4, R17 ;  /* 0x0000001100047213 */ /* 0x001fe40000000000 */
[----:B------:R-:W-:Y:S05]  /*dd40*/  @!P0 BRA `(.L_x_279) ;  /* 0x00000000000c8947 */ /* 0x000fea0003800000 */
[----:B------:R-:W-:-:S06]  /*dd50*/  UIADD3 UR5, UR4, -0x1, URZ ;  /* 0xffffffff04057890 */ /* 0x000fcc000fffe03f */
[----:B------:R-:W-:-:S05]  /*dd60*/  IMAD.U32 R3, RZ, RZ, UR5 ;  /* 0x00000005ff037e24 */ /* 0x000fca000f8e00ff */
[----:B------:R0:W1:Y:S02]  /*dd70*/  SHFL.IDX PT, R16, R2, R3, 0x1f ;  /* 0x00001f0302107589 */ /* 0x00006400000e0000 */
.L_x_279:
[----:B------:R-:W2:Y:S01]  /*dd80*/  I2F.RP R6, R4 ;  /* 0x0000000400067306 */ /* 0x000ea20000209400 */
[----:B-1----:R-:W-:Y:S01]  /*dd90*/  IMAD R16, R16, R0, R7 ;  /* 0x0000000010107224 */ /* 0x002fe200078e0207 */
[----:B------:R-:W-:Y:S01]  /*dda0*/  UIADD3 UR40, UR4, UR40, URZ ;  /* 0x0000002804287290 */ /* 0x000fe2000fffe03f */
[----:B0-----:R-:W-:Y:S02]  /*ddb0*/  IMAD.MOV.U32 R2, RZ, RZ, RZ ;  /* 0x000000ffff027224 */ /* 0x001fe400078e00ff */
[----:B------:R-:W-:Y:S01]  /*ddc0*/  IMAD.IADD R0, R5, 0x1, -R16 ;  /* 0x0000000105007824 */ /* 0x000fe200078e0a10 */
[----:B------:R-:W-:-:S05]  /*ddd0*/  IABS R5, R17 ;  /* 0x0000001100057213 */ /* 0x000fca0000000000 */
[----:B------:R-:W-:Y:S01]  /*dde0*/  IMAD.MOV R5, RZ, RZ, -R5 ;  /* 0x000000ffff057224 */ /* 0x000fe200078e0a05 */
[----:B--2---:R-:W0:Y:S02]  /*ddf0*/  MUFU.RCP R6, R6 ;  /* 0x0000000600067308 */ /* 0x004e240000001000 */
[----:B0-----:R-:W-:-:S06]  /*de00*/  IADD3 R3, R6, 0xffffffe, RZ ;  /* 0x0ffffffe06037810 */ /* 0x001fcc0007ffe0ff */
[----:B------:R-:W0:Y:S02]  /*de10*/  F2I.FTZ.U32.TRUNC.NTZ R3, R3 ;  /* 0x0000000300037305 */ /* 0x000e24000021f000 */
[----:B0-----:R-:W-:-:S04]  /*de20*/  IMAD.MOV R7, RZ, RZ, -R3 ;  /* 0x000000ffff077224 */ /* 0x001fc800078e0a03 */
[----:B------:R-:W-:-:S04]  /*de30*/  IMAD R7, R7, R4, RZ ;  /* 0x0000000407077224 */ /* 0x000fc800078e02ff */
[----:B------:R-:W-:Y:S01]  /*de40*/  IMAD.HI.U32 R2, R3, R7, R2 ;  /* 0x0000000703027227 */ /* 0x000fe200078e0002 */
[----:B------:R-:W-:-:S05]  /*de50*/  IABS R3, R0 ;  /* 0x0000000000037213 */ /* 0x000fca0000000000 */
        /* <DEDUP_REMOVED lines=11> */
[----:B------:R-:W-:-:S04]  /*df10*/  @!P1 LOP3.LUT R2, RZ, R17, RZ, 0x33, !PT ;  /* 0x00000011ff029212 */ /* 0x000fc800078e33ff */
[----:B------:R-:W-:Y:S01]  /*df20*/  MOV R18, R2 ;  /* 0x0000000200127202 */ /* 0x000fe20000000f00 */
[----:B------:R-:W-:-:S04]  /*df30*/  IMAD.MOV R3, RZ, RZ, -R2 ;  /* 0x000000ffff037224 */ /* 0x000fc800078e0a02 */
[----:B------:R-:W-:Y:S01]  /*df40*/  IMAD R17, R17, R3, R0 ;  /* 0x0000000311117224 */ /* 0x000fe200078e0200 */
[----:B------:R-:W-:Y:S06]  /*df50*/  BRA `(.L_x_280) ;  /* 0x0000000000107947 */ /* 0x000fec0003800000 */
.L_x_275:
[----:B------:R-:W-:Y:S01]  /*df60*/  IMAD.MOV.U32 R16, RZ, RZ, R5 ;  /* 0x000000ffff107224 */ /* 0x000fe200078e0005 */
[----:B------:R-:W-:Y:S01]  /*df70*/  ULDC UR40, c[0x0][0xc3c] ;  /* 0x00030f0000287ab9 */ /* 0x000fe20000000800 */
[----:B------:R-:W-:Y:S02]  /*df80*/  IMAD.MOV.U32 R17, RZ, RZ, RZ ;  /* 0x000000ffff117224 */ /* 0x000fe400078e00ff */
[----:B------:R-:W-:-:S07]  /*df90*/  IMAD.MOV.U32 R18, RZ, RZ, RZ ;  /* 0x000000ffff127224 */ /* 0x000fce00078e00ff */
.L_x_280:
[----:B------:R1:W2:Y:S01]  /*dfa0*/  LDL R2, [R1] ;  /* 0x0000000001027983 */ /* 0x0002a20000100800 */
[----:B------:R-:W0:Y:S02]  /*dfb0*/  S2R R0, SR_TID.X ;  /* 0x0000000000007919 */ /* 0x000e240000002100 */
[----:B0-----:R-:W-:Y:S01]  /*dfc0*/  LOP3.LUT R0, R0, 0x1f, RZ, 0xc0, !PT ;  /* 0x0000001f00007812 */ /* 0x001fe200078ec0ff */
[----:B------:R-:W-:Y:S03]  /*dfd0*/  BAR.SYNC.DEFER_BLOCKING 0x4, 0x200 ;  /* 0x0108000000007b1d */ /* 0x000fe60000010000 */
[----:B------:R-:W-:Y:S01]  /*dfe0*/  ISETP.NE.AND P0, PT, R0, RZ, PT ;  /* 0x000000ff0000720c */ /* 0x000fe20003f05270 */
[----:B-----5:R-:W-:-:S12]  /*dff0*/  IMAD.U32 R19, RZ, RZ, UR40 ;  /* 0x00000028ff137e24 */ /* 0x020fd8000f8e00ff */
[----:B------:R-:W-:Y:S01]  /*e000*/  @!P0 MOV R0, 0x400 ;  /* 0x0000040000008802 */ /* 0x000fe20000000f00 */
[----:B--2---:R-:W0:Y:S03]  /*e010*/  @!P0 S2R R2, SR_CgaCtaId ;  /* 0x0000000000028919 */ /* 0x004e260000008800 */
[----:B0-----:R-:W-:Y:S01]  /*e020*/  @!P0 LEA R22, R2, R0, 0x18 ;  /* 0x0000000002168211 */ /* 0x001fe200078ec0ff */
[----:B------:R1:W-:Y:S04]  /*e030*/  @!P0 STL [R1], R2 ;  /* 0x0000000201008387 */ /* 0x0003e80000100800 */
[----:B------:R1:W-:Y:S01]  /*e040*/  @!P0 STS.128 [R22+0x19cd0], R16 ;  /* 0x019cd01016008388 */ /* 0x0003e20000000c00 */
[----:B------:R-:W-:Y:S06]  /*e050*/  BAR.ARV 0x5, 0x200 ;  /* 0x0148000000007b1d */ /* 0x000fec0000002000 */
.L_x_273:
[----:B------:R-:W-:Y:S02]  /*e060*/  ULDC UR4, c[0x0][0xc3c] ;  /* 0x00030f0000047ab9 */ /* 0x000fe40000000800 */
[----:B------:R-:W-:-:S06]  /*e070*/  UISETP.GE.AND UP0, UPT, UR40, UR4, UPT ;  /* 0x000000042800728c */ /* 0x000fcc000bf06270 */
[----:B------:R-:W-:-:S13]  /*e080*/  PLOP3.LUT P0, PT, PT, PT, UP0, 0x80, 0x0 ;  /* 0x000000000000781c */ /* 0x000fda0003f0f008 */
[----:B------:R-:W-:Y:S05]  /*e090*/  @!P0 BRA `(.L_x_281) ;  /* 0xffffffb800f48947 */ /* 0x000fea000383ffff */
.L_x_206:
[----:B------:R-:W2:Y:S01]  /*e0a0*/  LDL.LU R0, [R1+0x1c] ;  /* 0x00001c0001007983 */ /* 0x000ea20000300800 */
[----:B------:R-:W-:Y:S01]  /*e0b0*/  BSSY B0, `(.L_x_282) ;  /* 0x000000b000007945 */ /* 0x000fe20003800000 */
[----:B------:R-:W3:Y:S01]  /*e0c0*/  S2R R5, SR_CgaCtaId ;  /* 0x0000000000057919 */ /* 0x000ee20000008800 */
[----:B--2---:R-:W-:-:S05]  /*e0d0*/  VIADD R0, R0, 0x1 ;  /* 0x0000000100007836 */ /* 0x004fca0000000000 */
[----:B01----:R-:W-:-:S04]  /*e0e0*/  LEA.HI R2, R0, R0, RZ, 0x1 ;  /* 0x0000000000027211 */ /* 0x003fc800078f08ff */
[----:B------:R-:W-:Y:S02]  /*e0f0*/  LOP3.LUT R3, R2, 0xfffffffe, RZ, 0xc0, !PT ;  /* 0xfffffffe02037812 */ /* 0x000fe400078ec0ff */
[----:B------:R-:W-:-:S03]  /*e100*/  MOV R2, 0x400 ;  /* 0x0000040000027802 */ /* 0x000fc60000000f00 */
[----:B------:R-:W-:Y:S01]  /*e110*/  IMAD.IADD R0, R0, 0x1, -R3 ;  /* 0x0000000100007824 */ /* 0x000fe200078e0a03 */
[----:B---3--:R-:W-:-:S04]  /*e120*/  LEA R4, R5, R2, 0x18 ;  /* 0x0000000205047211 */ /* 0x008fc800078ec0ff */
[----:B------:R-:W-:-:S04]  /*e130*/  SHF.L.U32 R0, R0, 0x1f, RZ ;  /* 0x0000001f00007819 */ /* 0x000fc800000006ff */
[----:B------:R-:W0:Y:S02]  /*e140*/  SYNCS.PHASECHK.TRANS64.TRYWAIT P0, [R4+URZ+0x19c20], R0 ;  /* 0x019c2000040075a7 */ /* 0x000e24000800017f */
[----:B0-----:R-:W-:Y:S05]  /*e150*/  @!P0 BRA `(.L_x_283) ;  /* 0x0000001400e48947 */ /* 0x001fea0003800000 */
.L_x_342:
[----:B------:R-:W-:Y:S05]  /*e160*/  BSYNC B0 ;  /* 0x0000000000007941 */ /* 0x000fea0003800000 */
.L_x_282:
[----:B------:R-:W-:-:S03]  /*e170*/  UMOV UR4, 0xffffffff ;  /* 0xffffffff00047882 */ /* 0x000fc60000000000 */
[----:B------:R-:W-:Y:S05]  /*e180*/  BRA.DIV UR4, `(.L_x_284) ;  /* 0x0000001604ec7947 */ /* 0x000fea000b800000 */
[----:B0-----:R-:W0:Y:S02]  /*e190*/  S2R R0, SR_TID.X ;  /* 0x0000000000007919 */ /* 0x001e240000002100 */
[----:B0-----:R-:W-:-:S04]  /*e1a0*/  SHF.R.U32.HI R0, RZ, 0x5, R0 ;  /* 0x00000005ff007819 */ /* 0x001fc80000011600 */
[----:B------:R-:W-:-:S05]  /*e1b0*/  LOP3.LUT R0, R0, 0x3, RZ, 0xc0, !PT ;  /* 0x0000000300007812 */ /* 0x000fca00078ec0ff */
[----:B------:R0:W1:Y:S02]  /*e1c0*/  SHFL.IDX PT, R14, R0, RZ, 0x1f ;  /* 0x00001fff000e7589 */ /* 0x00006400000e0000 */
.L_x_345:
[----:B-1----:R-:W-:Y:S01]  /*e1d0*/  ISETP.NE.AND P0, PT, R14, RZ, PT ;  /* 0x000000ff0e00720c */ /* 0x002fe20003f05270 */
[----:B------:R-:W-:-:S12]  /*e1e0*/  BSSY B0, `(.L_x_285) ;  /* 0x000002c000007945 */ /* 0x000fd80003800000 */
[----:B------:R-:W-:Y:S05]  /*e1f0*/  @P0 BRA `(.L_x_286) ;  /* 0x0000000000a80947 */ /* 0x000fea0003800000 */
[----:B------:R-:W-:-:S03]  /*e200*/  UMOV UR4, 0xffffffff ;  /* 0xffffffff00047882 */ /* 0x000fc60000000000 */
[----:B------:R-:W-:Y:S05]  /*e210*/  BRA.DIV UR4, `(.L_x_287) ;  /* 0x0000001604fc7947 */ /* 0x000fea000b800000 */
[----:B------:R-:W-:-:S13]  /*e220*/  ELECT P6, URZ, PT ;  /* 0x00000000003f782f */ /* 0x000fda00038c0000 */
.L_x_348:
[----:B------:R-:W-:Y:S05]  /*e230*/  @!P6 BRA `(.L_x_286) ;  /* 0x000000000098e947 */ /* 0x000fea0003800000 */
[----:B------:R-:W-:-:S06]  /*e240*/  ULOP3.LUT UR4, UR39, 0x2, URZ, 0xfc, !UPT ;  /* 0x0000000227047892 */ /* 0x000fcc000f8efc3f */
[----:B0-----:R-:W-:-:S05]  /*e250*/  IMAD.U32 R0, RZ, RZ, UR4 ;  /* 0x00000004ff007e24 */ /* 0x001fca000f8e00ff */
[----:B------:R-:W-:-:S13]  /*e260*/  ISETP.NE.AND P0, PT, R0, 0x3, PT ;  /* 0x000000030000780c */ /* 0x000fda0003f05270 */
[----:B------:R-:W-:Y:S05]  /*e270*/  @!P0 BRA `(.L_x_288) ;  /* 0x0000000000048947 */ /* 0x000fea0003800000 */
[----:B------:R-:W-:Y:S01]  /*e280*/  BPT.TRAP 0x1 ;  /* 0x000000040000795c */ /* 0x000fe20000300000 */
.L_x_288:
[C---:B------:R-:W-:Y:S01]  /*e290*/  IMAD R5, R23.reuse, 0x8, R4 ;  /* 0x0000000817057824 */ /* 0x040fe200078e0204 */
[----:B------:R-:W-:Y:S01]  /*e2a0*/  SHF.L.U32 R0, R24, 0x1f, RZ ;  /* 0x0000001f18007819 */ /* 0x000fe200000006ff */
[----:B------:R-:W-:-:S03]  /*e2b0*/  VIADD R23, R23, 0x1 ;  /* 0x0000000117177836 */ /* 0x000fc60000000000 */
[----:B------:R-:W0:Y:S02]  /*e2c0*/  SYNCS.PHASECHK.TRANS64.TRYWAIT P1, [R5+URZ+0x19c40], R0 ;  /* 0x019c4000050075a7 */ /* 0x000e24000802017f */
[----:B------:R-:W-:-:S04]  /*e2d0*/  ISETP.NE.AND P2, PT, R23, 0x2, PT ;  /* 0x000000021700780c */ /* 0x000fc80003f45270 */
[----:B------:R-:W-:Y:S01]  /*e2e0*/  SEL R3, RZ, 0x1, P2 ;  /* 0x00000001ff037807 */ /* 0x000fe20001000000 */
[----:B0-----:R-:W-:Y:S08]  /*e2f0*/  @!P1 BRA `(.L_x_289) ;  /* 0x0000001400e49947 */ /* 0x001ff00003800000 */
.L_x_349:
[----:B------:R-:W-:Y:S02]  /*e300*/  SEL R23, R23, RZ, P2 ;  /* 0x000000ff17177207 */ /* 0x000fe40001000000 */
[----:B------:R-:W-:Y:S01]  /*e310*/  LOP3.LUT R2, R24, R3, RZ, 0x3c, !PT ;  /* 0x0000000318027212 */ /* 0x000fe200078e3cff */
[----:B------:R-:W-:Y:S06]  /*e320*/  @!P0 BRA `(.L_x_290) ;  /* 0x0000000000048947 */ /* 0x000fec0003800000 */
[----:B------:R-:W-:Y:S01]  /*e330*/  BPT.TRAP 0x1 ;  /* 0x000000040000795c */ /* 0x000fe20000300000 */
.L_x_290:
[----:B------:R-:W-:Y:S02]  /*e340*/  LEA R23, R23, R4, 0x3 ;  /* 0x0000000417177211 */ /* 0x000fe400078e18ff */
[----:B------:R-:W-:-:S04]  /*e350*/  SHF.L.U32 R2, R2, 0x1f, RZ ;  /* 0x0000001f02027819 */ /* 0x000fc800000006ff */
[----:B------:R-:W1:Y:S02]  /*e360*/  SYNCS.PHASECHK.TRANS64.TRYWAIT P1, [R23+URZ+0x19c40], R2 ;  /* 0x019c4002170075a7 */ /* 0x000e64000802017f */
[----:B-1----:R-:W-:Y:S05]  /*e370*/  @!P1 BRA `(.L_x_291) ;  /* 0x0000001400d89947 */ /* 0x002fea0003800000 */
.L_x_350:
[----:B------:R-:W-:Y:S05]  /*e380*/  @!P0 BRA `(.L_x_292) ;  /* 0x0000000000048947 */ /* 0x000fea0003800000 */
[----:B------:R-:W-:Y:S01]  /*e390*/  BPT.TRAP 0x1 ;  /* 0x000000040000795c */ /* 0x000fe20000300000 */
.L_x_292:
[----:B------:R-:W2:Y:S02]  /*e3a0*/  SYNCS.PHASECHK.TRANS64.TRYWAIT P1, [R5+URZ+0x19c60], R0 ;  /* 0x019c6000050075a7 */ /* 0x000ea4000802017f */
[----:B--2---:R-:W-:Y:S05]  /*e3b0*/  @!P1 BRA `(.L_x_293) ;  /* 0x0000001400dc9947 */ /* 0x004fea0003800000 */
.L_x_351:
[----:B------:R-:W-:Y:S05]  /*e3c0*/  @!P0 BRA `(.L_x_294) ;  /* 0x0000000000048947 */ /* 0x000fea0003800000 */
[----:B------:R-:W-:Y:S01]  /*e3d0*/  BPT.TRAP 0x1 ;  /* 0x000000040000795c */ /* 0x000fe20000300000 */
.L_x_294:
[----:B------:R-:W3:Y:S02]  /*e3e0*/  SYNCS.PHASECHK.TRANS64.TRYWAIT P1, [R23+URZ+0x19c60], R2 ;  /* 0x019c6002170075a7 */ /* 0x000ee4000802017f */
[----:B---3--:R-:W-:Y:S05]  /*e3f0*/  @!P1 BRA `(.L_x_295) ;  /* 0x0000001400e09947 */ /* 0x008fea0003800000 */
.L_x_352:
[----:B------:R-:W-:Y:S05]  /*e400*/  @!P0 BRA `(.L_x_296) ;  /* 0x0000000000048947 */ /* 0x000fea0003800000 */
[----:B------:R-:W-:Y:S01]  /*e410*/  BPT.TRAP 0x1 ;  /* 0x000000040000795c */ /* 0x000fe20000300000 */
.L_x_296:
[----:B------:R-:W4:Y:S02]  /*e420*/  SYNCS.PHASECHK.TRANS64.TRYWAIT P1, [R5+URZ+0x19c80], R0 ;  /* 0x019c8000050075a7 */ /* 0x000f24000802017f */
[----:B----4-:R-:W-:Y:S05]  /*e430*/  @!P1 BRA `(.L_x_297) ;  /* 0x0000001400e49947 */ /* 0x010fea0003800000 */
.L_x_353:
[----:B------:R-:W-:Y:S05]  /*e440*/  @!P0 BRA `(.L_x_298) ;  /* 0x0000000000048947 */ /* 0x000fea0003800000 */
[----:B------:R-:W-:Y:S01]  /*e450*/  BPT.TRAP 0x1 ;  /* 0x000000040000795c */ /* 0x000fe20000300000 */
.L_x_298:
[----:B------:R0:W0:Y:S02]  /*e460*/  SYNCS.PHASECHK.TRANS64.TRYWAIT P0, [R23+URZ+0x19c80], R2 ;  /* 0x019c8002170075a7 */ /* 0x000024000800017f */
[----:B0-----:R-:W-:Y:S05]  /*e470*/  @!P0 NANOSLEEP.SYNCS 0x989680 ;  /* 0x009896800000895d */ /* 0x001fea0003900000 */
[----:B------:R-:W0:Y:S02]  /*e480*/  @!P0 SYNCS.PHASECHK.TRANS64 P0, [R23+URZ+0x19c80], R2 ;  /* 0x019c8002170085a7 */ /* 0x000e24000800007f */
[----:B0-----:R-:W-:Y:S05]  /*e490*/  @!P0 BRA `(.L_x_298) ;  /* 0xfffffffc00f08947 */ /* 0x001fea000383ffff */
.L_x_286:
[----:B------:R-:W-:Y:S05]  /*e4a0*/  BSYNC B0 ;  /* 0x0000000000007941 */ /* 0x000fea0003800000 */
.L_x_285:
[----:B------:R-:W-:Y:S05]  /*e4b0*/  EXIT ;  /* 0x000000000000794d */ /* 0x000fea0003800000 */
.L_x_163:
[----:B0-----:R-:W-:-:S04]  /*e4c0*/  IMAD.U32 R3, RZ, RZ, UR49 ;  /* 0x00000031ff037e24 */ /* 0x001fc8000f8e00ff */
[----:B------:R0:W1:Y:S03]  /*e4d0*/  SYNCS.PHASECHK.TRANS64.TRYWAIT P1, [R3+URZ+0x19c00], R8 ;  /* 0x019c0008030075a7 */ /* 0x000066000802017f */
[----:B-1----:R-:W-:Y:S05]  /*e4e0*/  @!P1 NANOSLEEP.SYNCS 0x989680 ;  /* 0x009896800000995d */ /* 0x002fea0003900000 */
[----:B------:R-:W1:Y:S02]  /*e4f0*/  @!P1 SYNCS.PHASECHK.TRANS64 P1, [R3+URZ+0x19c00], R8 ;  /* 0x019c0008030095a7 */ /* 0x000e64000802007f */
[----:B-1----:R-:W-:Y:S05]  /*e500*/  @!P1 BRA `(.L_x_163) ;  /* 0xfffffffc00ec9947 */ /* 0x002fea000383ffff */
[----:B------:R-:W-:Y:S05]  /*e510*/  BRA `(.L_x_299) ;  /* 0xffffff3000ac7947 */ /* 0x000fea000383ffff */
.L_x_167:
[----:B-1----:R1:W2:Y:S02]  /*e520*/  SYNCS.PHASECHK.TRANS64.TRYWAIT P1, [R3+URZ+0x19c30], R4 ;  /* 0x019c3004030075a7 */ /* 0x0022a4000802017f */
[----:B--2---:R-:W-:Y:S05]  /*e530*/  @!P1 NANOSLEEP.SYNCS 0x989680 ;  /* 0x009896800000995d */ /* 0x004fea0003900000 */
[----:B------:R-:W2:Y:S02]  /*e540*/  @!P1 SYNCS.PHASECHK.TRANS64 P1, [R3+URZ+0x19c30], R4 ;  /* 0x019c3004030095a7 */ /* 0x000ea4000802007f */
[----:B--2---:R-:W-:Y:S05]  /*e550*/  @!P1 BRA `(.L_x_167) ;  /* 0xfffffffc00f09947 */ /* 0x004fea000383ffff */
[----:B------:R-:W-:Y:S05]  /*e560*/  BRA `(.L_x_166) ;  /* 0xffffff3000cc7947 */ /* 0x000fea000383ffff */
.L_x_173:
[----:B-1----:R-:W-:-:S04]  /*e570*/  IMAD.U32 R8, RZ, RZ, UR19 ;  /* 0x00000013ff087e24 */ /* 0x002fc8000f8e00ff */
[----:B------:R1:W2:Y:S03]  /*e580*/  SYNCS.PHASECHK.TRANS64.TRYWAIT P1, [R8+URZ+0x19c30], R7 ;  /* 0x019c3007080075a7 */ /* 0x0002a6000802017f */
[----:B--2---:R-:W-:Y:S05]  /*e590*/  @!P1 NANOSLEEP.SYNCS 0x989680 ;  /* 0x009896800000995d */ /* 0x004fea0003900000 */
[----:B------:R-:W2:Y:S02]  /*e5a0*/  @!P1 SYNCS.PHASECHK.TRANS64 P1, [R8+URZ+0x19c30], R7 ;  /* 0x019c3007080095a7 */ /* 0x000ea4000802007f */
[----:B--2---:R-:W-:Y:S05]  /*e5b0*/  @!P1 BRA `(.L_x_173) ;  /* 0xfffffffc00ec9947 */ /* 0x004fea000383ffff */
[----:B------:R-:W-:Y:S05]  /*e5c0*/  BRA `(.L_x_172) ;  /* 0xffffff5c000c7947 */ /* 0x000fea000383ffff */
.L_x_177:
[----:B-1----:R-:W-:-:S04]  /*e5d0*/  IMAD.U32 R8, RZ, RZ, UR11 ;  /* 0x0000000bff087e24 */ /* 0x002fc8000f8e00ff */
[----:B------:R1:W2:Y:S03]  /*e5e0*/  SYNCS.PHASECHK.TRANS64.TRYWAIT P1, [R8+URZ+0x19c50], R7 ;  /* 0x019c5007080075a7 */ /* 0x0002a6000802017f */
[----:B--2---:R-:W-:Y:S05]  /*e5f0*/  @!P1 NANOSLEEP.SYNCS 0x989680 ;  /* 0x009896800000995d */ /* 0x004fea0003900000 */
[----:B------:R-:W2:Y:S02]  /*e600*/  @!P1 SYNCS.PHASECHK.TRANS64 P1, [R8+URZ+0x19c50], R7 ;  /* 0x019c5007080095a7 */ /* 0x000ea4000802007f */
[----:B--2---:R-:W-:Y:S05]  /*e610*/  @!P1 BRA `(.L_x_177) ;  /* 0xfffffffc00ec9947 */ /* 0x004fea000383ffff */
[----:B------:R-:W-:Y:S05]  /*e620*/  BRA `(.L_x_176) ;  /* 0xffffff5c005c7947 */ /* 0x000fea000383ffff */
.L_x_184:
[----:B-1----:R-:W-:-:S04]  /*e630*/  IMAD.U32 R3, RZ, RZ, UR14 ;  /* 0x0000000eff037e24 */ /* 0x002fc8000f8e00ff */
[----:B------:R1:W2:Y:S03]  /*e640*/  SYNCS.PHASECHK.TRANS64.TRYWAIT P1, [R3+URZ+0x19c50], R0 ;  /* 0x019c5000030075a7 */ /* 0x0002a6000802017f */
[----:B--2---:R-:W-:Y:S05]  /*e650*/  @!P1 NANOSLEEP.SYNCS 0x989680 ;  /* 0x009896800000995d */ /* 0x004fea0003900000 */
[----:B------:R-:W2:Y:S02]  /*e660*/  @!P1 SYNCS.PHASECHK.TRANS64 P1, [R3+URZ+0x19c50], R0 ;  /* 0x019c5000030095a7 */ /* 0x000ea4000802007f */
[----:B--2---:R-:W-:Y:S05]  /*e670*/  @!P1 BRA `(.L_x_184) ;  /* 0xfffffffc00ec9947 */ /* 0x004fea000383ffff */
[----:B------:R-:W-:Y:S05]  /*e680*/  BRA `(.L_x_183) ;  /* 0xffffff7c00b47947 */ /* 0x000fea000383ffff */
.L_x_221:
[----:B------:R-:W0:Y:S01]  /*e690*/  S2R R20, SR_TID.X ;  /* 0x0000000000147919 */ /* 0x000e220000002100 */
[----:B------:R-:W-:Y:S02]  /*e6a0*/  IMAD.MOV.U32 R12, RZ, RZ, RZ ;  /* 0x000000ffff0c7224 */ /* 0x000fe400078e00ff */
[----:B------:R-:W-:Y:S02]  /*e6b0*/  IMAD.MOV.U32 R11, RZ, RZ, 0x1f ;  /* 0x0000001fff0b7424 */ /* 0x000fe400078e00ff */
[----:B------:R-:W-:Y:S01]  /*e6c0*/  IMAD.MOV.U32 R15, RZ, RZ, -0x1 ;  /* 0xffffffffff0f7424 */ /* 0x000fe200078e00ff */
[----:B0-----:R-:W-:-:S04]  /*e6d0*/  SHF.R.U32.HI R10, RZ, 0x5, R20 ;  /* 0x00000005ff0a7819 */ /* 0x001fc80000011614 */
[----:B------:R-:W-:-:S05]  /*e6e0*/  LOP3.LUT R10, R10, 0x3, RZ, 0xc0, !PT ;  /* 0x000000030a0a7812 */ /* 0x000fca00078ec0ff */
[----:B------:R-:W-:-:S07]  /*e6f0*/  IMAD.MOV.U32 R13, RZ, RZ, R10 ;  /* 0x000000ffff0d7224 */ /* 0x000fce00078e000a */
[----:B-----5:R-:W-:Y:S05]  /*e700*/  WARPSYNC.COLLECTIVE R15, `(.L_x_300) ;  /* 0x000000000f087348 */ /* 0x020fea0003c00000 */
[----:B------:R0:W1:Y:S02]  /*e710*/  SHFL.IDX P6, R14, R13, R12, R11 ;  /* 0x0000000c0d0e7389 */ /* 0x00006400000c000b */
[----:B01---5:R-:W-:Y:S01]  /*e720*/  ENDCOLLECTIVE ;  /* 0x000000000000791b */ /* 0x023fe20003800000 */
.L_x_300:
[----:B------:R-:W-:Y:S05]  /*e730*/  BRA `(.L_x_301) ;  /* 0xffffffc4003c7947 */ /* 0x000fea000383ffff */
.L_x_224:
[----:B0-----:R-:W2:Y:S02]  /*e740*/  LDL R0, [R1+0x18] ;  /* 0x0000180001007983 */ /* 0x001ea40000100800 */
[----:B--2---:R0:W1:Y:S02]  /*e750*/  SYNCS.PHASECHK.TRANS64.TRYWAIT P0, [R4+URZ+0x19c80], R0 ;  /* 0x019c8000040075a7 */ /* 0x004064000800017f */
[----:B-1----:R-:W-:Y:S05]  /*e760*/  @!P0 NANOSLEEP.SYNCS 0x989680 ;  /* 0x009896800000895d */ /* 0x002fea0003900000 */
[----:B------:R-:W1:Y:S02]  /*e770*/  @!P0 SYNCS.PHASECHK.TRANS64 P0, [R4+URZ+0x19c80], R0 ;  /* 0x019c8000040085a7 */ /* 0x000e64000800007f */
[----:B-1----:R-:W-:Y:S05]  /*e780*/  @!P0 BRA `(.L_x_224) ;  /* 0xfffffffc00ec8947 */ /* 0x002fea000383ffff */
[----:B------:R-:W-:Y:S05]  /*e790*/  BRA `(.L_x_302) ;  /* 0xffffffc4004c7947 */ /* 0x000fea000383ffff */
.L_x_225:
[----:B------:R-:W-:Y:S01]  /*e7a0*/  BSSY B0, `(.L_x_303) ;  /* 0x0000008000007945 */ /* 0x000fe20003800000 */
[----:B------:R-:W-:Y:S01]  /*e7b0*/  IMAD.MOV.U32 R13, RZ, RZ, R9 ;  /* 0x000000ffff0d7224 */ /* 0x000fe200078e0009 */
[----:B------:R-:W-:Y:S01]  /*e7c0*/  MOV R12, RZ ;  /* 0x000000ff000c7202 */ /* 0x000fe20000000f00 */
[----:B------:R-:W-:Y:S02]  /*e7d0*/  IMAD.MOV.U32 R11, RZ, RZ, 0x1e1f ;  /* 0x00001e1fff0b7424 */ /* 0x000fe400078e00ff */
[----:B------:R-:W-:-:S07]  /*e7e0*/  IMAD.MOV.U32 R15, RZ, RZ, -0x1 ;  /* 0xffffffffff0f7424 */ /* 0x000fce00078e00ff */
[----:B------:R-:W-:Y:S05]  /*e7f0*/  WARPSYNC.COLLECTIVE R15, `(.L_x_304) ;  /* 0x000000000f087348 */ /* 0x000fea0003c00000 */
[----:B------:R0:W1:Y:S02]  /*e800*/  SHFL.IDX P6, R14, R13, R12, R11 ;  /* 0x0000000c0d0e7389 */ /* 0x00006400000c000b */
[----:B01----:R-:W-:Y:S01]  /*e810*/  ENDCOLLECTIVE ;  /* 0x000000000000791b */ /* 0x003fe20003800000 */
.L_x_304:
[----:B------:R-:W-:Y:S05]  /*e820*/  BSYNC B0 ;  /* 0x0000000000007941 */ /* 0x000fea0003800000 */
.L_x_303:
[----:B------:R-:W-:Y:S02]  /*e830*/  IMAD.MOV.U32 R13, RZ, RZ, R8 ;  /* 0x000000ffff0d7224 */ /* 0x000fe400078e0008 */
[----:B------:R-:W-:Y:S02]  /*e840*/  IMAD.MOV.U32 R12, RZ, RZ, RZ ;  /* 0x000000ffff0c7224 */ /* 0x000fe400078e00ff */
[----:B------:R-:W-:Y:S02]  /*e850*/  IMAD.MOV.U32 R11, RZ, RZ, 0x1e1f ;  /* 0x00001e1fff0b7424 */ /* 0x000fe400078e00ff */
[----:B------:R-:W-:Y:S02]  /*e860*/  IMAD.MOV.U32 R15, RZ, RZ, -0x1 ;  /* 0xffffffffff0f7424 */ /* 0x000fe400078e00ff */
[----:B------:R-:W-:-:S07]  /*e870*/  IMAD.MOV.U32 R0, RZ, RZ, R14 ;  /* 0x000000ffff007224 */ /* 0x000fce00078e000e */
[----:B------:R-:W-:Y:S05]  /*e880*/  WARPSYNC.COLLECTIVE R15, `(.L_x_305) ;  /* 0x000000000f087348 */ /* 0x000fea0003c00000 */
[----:B------:R0:W1:Y:S02]  /*e890*/  SHFL.IDX P6, R14, R13, R12, R11 ;  /* 0x0000000c0d0e7389 */ /* 0x00006400000c000b */
[----:B01----:R-:W-:Y:S01]  /*e8a0*/  ENDCOLLECTIVE ;  /* 0x000000000000791b */ /* 0x003fe20003800000 */
.L_x_305:
[----:B------:R-:W0:Y:S01]  /*e8b0*/  LDC R11, c[0x0][0x2f4] ;  /* 0x0000bd00ff0b7b82 */ /* 0x000e220000000800 */
[C---:B------:R-:W-:Y:S01]  /*e8c0*/  LOP3.LUT R12, R28.reuse, 0x20, RZ, 0xfc, !PT ;  /* 0x000000201c0c7812 */ /* 0x040fe200078efcff */
[----:B------:R-:W-:Y:S01]  /*e8d0*/  IMAD.MOV.U32 R13, RZ, RZ, R9 ;  /* 0x000000ffff0d7224 */ /* 0x000fe200078e0009 */
[----:B------:R-:W-:Y:S01]  /*e8e0*/  LOP3.LUT R15, R28, 0x40, RZ, 0xfc, !PT ;  /* 0x000000401c0f7812 */ /* 0x000fe200078efcff */
[----:B------:R-:W-:-:S05]  /*e8f0*/  IMAD.MOV.U32 R2, RZ, RZ, R14 ;  /* 0x000000ffff027224 */ /* 0x000fca00078e000e */
[----:B------:R-:W-:-:S05]  /*e900*/  IADD3 R2, P1, R28, R2, RZ ;  /* 0x000000021c027210 */ /* 0x000fca0007f3e0ff */
[----:B------:R-:W-:Y:S01]  /*e910*/  IMAD.X R3, RZ, RZ, R0, P1 ;  /* 0x000000ffff037224 */ /* 0x000fe200008e0600 */
[----:B------:R-:W-:Y:S02]  /*e920*/  IADD3 R0, R22, R10, RZ ;  /* 0x0000000a16007210 */ /* 0x000fe40007ffe0ff */
[-C--:B0-----:R-:W-:Y:S02]  /*e930*/  ISETP.GE.AND P3, PT, R28, R11.reuse, PT ;  /* 0x0000000b1c00720c */ /* 0x081fe40003f66270 */
[----:B------:R-:W-:Y:S01]  /*e940*/  ISETP.GE.AND P2, PT, R12, R11, PT ;  /* 0x0000000b0c00720c */ /* 0x000fe20003f46270 */
[----:B------:R-:W-:Y:S01]  /*e950*/  IMAD.MOV.U32 R12, RZ, RZ, 0x1 ;  /* 0x00000001ff0c7424 */ /* 0x000fe200078e00ff */
[----:B------:R-:W-:-:S13]  /*e960*/  ISETP.LT.OR P1, PT, R7, 0x1, P3 ;  /* 0x000000010700780c */ /* 0x000fda0001f21670 */
[----:B------:R-:W-:Y:S01]  /*e970*/  @!PT LDS RZ, [RZ] ;  /* 0x00000000fffff984 */ /* 0x000fe20000000800 */
[----:B------:R-:W-:Y:S01]  /*e980*/  @!PT LDS RZ, [RZ] ;  /* 0x00000000fffff984 */ /* 0x000fe20000000800 */
[----:B------:R-:W-:Y:S01]  /*e990*/  @!PT LDS RZ, [RZ] ;  /* 0x00000000fffff984 */ /* 0x000fe20000000800 */
[----:B------:R0:W-:Y:S01]  /*e9a0*/  LDGSTS.E.BYPASS.LTC128B.128 [R0+0x9000], desc[UR50][R2.64], !P1 ;  /* 0x0900000002007fae */ /* 0x0001e2000c901d72 */
[----:B------:R-:W-:-:S13]  /*e9b0*/  ISETP.LT.OR P1, PT, R7, 0x1, P2 ;  /* 0x000000010700780c */ /* 0x000fda0001721670 */
[----:B------:R0:W-:Y:S01]  /*e9c0*/  LDGSTS.E.BYPASS.LTC128B.128 [R0+0xa000], desc[UR50][R2.64+0x20], !P1 ;  /* 0x0a00002002007fae */ /* 0x0001e2000c901d72 */
[----:B------:R-:W-:Y:S01]  /*e9d0*/  ISETP.GE.AND P1, PT, R15, R11, PT ;  /* 0x0000000b0f00720c */ /* 0x000fe20003f26270 */
[----:B------:R-:W-:Y:S02]  /*e9e0*/  IMAD.MOV.U32 R11, RZ, RZ, 0x1e1f ;  /* 0x00001e1fff0b7424 */ /* 0x000fe400078e00ff */
[----:B------:R-:W-:Y:S01]  /*e9f0*/  IMAD.MOV.U32 R15, RZ, RZ, -0x1 ;  /* 0xffffffffff0f7424 */ /* 0x000fe200078e00ff */
[----:B------:R-:W-:-:S13]  /*ea00*/  ISETP.LT.OR P4, PT, R7, 0x1, P1 ;  /* 0x000000010700780c */ /* 0x000fda0000f81670 */
[----:B0-----:R-:W-:Y:S05]  /*ea10*/  WARPSYNC.COLLECTIVE R15, `(.L_x_306) ;  /* 0x000000000f087348 */ /* 0x001fea0003c00000 */
[----:B------:R1:W2:Y:S02]  /*ea20*/  SHFL.IDX P6, R14, R13, R12, R11 ;  /* 0x0000000c0d0e7389 */ /* 0x0002a400000c000b */
[----:B012---:R-:W-:Y:S01]  /*ea30*/  ENDCOLLECTIVE ;  /* 0x000000000000791b */ /* 0x007fe20003800000 */
.L_x_306:
[----:B------:R-:W-:Y:S01]  /*ea40*/  @!PT LDS RZ, [RZ] ;  /* 0x00000000fffff984 */ /* 0x000fe20000000800 */
[----:B------:R-:W-:Y:S01]  /*ea50*/  @!PT LDS RZ, [RZ] ;  /* 0x00000000fffff984 */ /* 0x000fe20000000800 */
[----:B------:R-:W-:Y:S01]  /*ea60*/  @!PT LDS RZ, [RZ] ;  /* 0x00000000fffff984 */ /* 0x000fe20000000800 */
[----:B------:R0:W-:Y:S01]  /*ea70*/  LDGSTS.E.BYPASS.LTC128B.128 [R0+0xb000], desc[UR50][R2.64+0x40], !P4 ;  /* 0x0b00004002007fae */ /* 0x0001e2000e101d72 */
[----:B------:R-:W-:Y:S01]  /*ea80*/  ISETP.GE.AND P4, PT, R7, 0x41, PT ;  /* 0x000000410700780c */ /* 0x000fe20003f86270 */
[----:B------:R-:W-:Y:S02]  /*ea90*/  IMAD.MOV.U32 R13, RZ, RZ, R8 ;  /* 0x000000ffff0d7224 */ /* 0x000fe400078e0008 */
[----:B------:R-:W-:-:S10]  /*eaa0*/  IMAD.MOV.U32 R9, RZ, RZ, R14 ;  /* 0x000000ffff097224 */ /* 0x000fd400078e000e */
[----:B0-----:R-:W-:Y:S05]  /*eab0*/  WARPSYNC.COLLECTIVE R15, `(.L_x_307) ;  /* 0x000000000f087348 */ /* 0x001fea0003c00000 */
[----:B------:R1:W2:Y:S02]  /*eac0*/  SHFL.IDX P6, R14, R13, R12, R11 ;  /* 0x0000000c0d0e7389 */ /* 0x0002a400000c000b */
[----:B012---:R-:W-:Y:S01]  /*ead0*/  ENDCOLLECTIVE ;  /* 0x000000000000791b */ /* 0x007fe20003800000 */
.L_x_307:
[----:B------:R-:W-:Y:S01]  /*eae0*/  IMAD.MOV.U32 R2, RZ, RZ, R14 ;  /* 0x000000ffff027224 */ /* 0x000fe200078e000e */
[----:B------:R-:W-:Y:S06]  /*eaf0*/  BRA `(.L_x_308) ;  /* 0xffffffc400347947 */ /* 0x000fec000383ffff */
.L_x_230:
[----:B--2---:R-:W2:Y:S02]  /*eb00*/  LDL R2, [R1+0x18] ;  /* 0x0000180001027983 */ /* 0x004ea40000100800 */
[----:B--2---:R2:W3:Y:S02]  /*eb10*/  SYNCS.PHASECHK.TRANS64.TRYWAIT P1, [R4+URZ+0x19c40], R2 ;  /* 0x019c4002040075a7 */ /* 0x0044e4000802017f */
[----:B---3--:R-:W-:Y:S05]  /*eb20*/  @!P1 NANOSLEEP.SYNCS 0x989680 ;  /* 0x009896800000995d */ /* 0x008fea0003900000 */
[----:B------:R-:W3:Y:S02]  /*eb30*/  @!P1 SYNCS.PHASECHK.TRANS64 P1, [R4+URZ+0x19c40], R2 ;  /* 0x019c4002040095a7 */ /* 0x000ee4000802007f */
[----:B---3--:R-:W-:Y:S05]  /*eb40*/  @!P1 BRA `(.L_x_230) ;  /* 0xfffffffc00ec9947 */ /* 0x008fea000383ffff */
[----:B------:R-:W-:Y:S05]  /*eb50*/  BRA `(.L_x_309) ;  /* 0xffffffc400987947 */ /* 0x000fea000383ffff */
.L_x_231:
[----:B------:R-:W-:Y:S01]  /*eb60*/  BSSY B0, `(.L_x_310) ;  /* 0x0000008000007945 */ /* 0x000fe20003800000 */
[----:B------:R-:W-:Y:S01]  /*eb70*/  IMAD.MOV.U32 R13, RZ, RZ, R6 ;  /* 0x000000ffff0d7224 */ /* 0x000fe200078e0006 */
[----:B------:R-:W-:Y:S01]  /*eb80*/  MOV R11, 0x1e1f ;  /* 0x00001e1f000b7802 */ /* 0x000fe20000000f00 */
[----:B------:R-:W-:Y:S02]  /*eb90*/  IMAD.MOV.U32 R12, RZ, RZ, RZ ;  /* 0x000000ffff0c7224 */ /* 0x000fe400078e00ff */
[----:B------:R-:W-:-:S07]  /*eba0*/  IMAD.MOV.U32 R15, RZ, RZ, -0x1 ;  /* 0xffffffffff0f7424 */ /* 0x000fce00078e00ff */
[----:B-1----:R-:W-:Y:S05]  /*ebb0*/  WARPSYNC.COLLECTIVE R15, `(.L_x_311) ;  /* 0x000000000f087348 */ /* 0x002fea0003c00000 */
[----:B------:R0:W2:Y:S02]  /*ebc0*/  SHFL.IDX P6, R14, R13, R12, R11 ;  /* 0x0000000c0d0e7389 */ /* 0x0000a400000c000b */
[----:B012---:R-:W-:Y:S01]  /*ebd0*/  ENDCOLLECTIVE ;  /* 0x000000000000791b */ /* 0x007fe20003800000 */
.L_x_311:
[----:B------:R-:W-:Y:S05]  /*ebe0*/  BSYNC B0 ;  /* 0x0000000000007941 */ /* 0x000fea0003800000 */
.L_x_310:
        /* <DEDUP_REMOVED lines=8> */
.L_x_312:
[----:B------:R-:W-:Y:S01]  /*ec70*/  IMAD.MOV.U32 R13, RZ, RZ, R6 ;  /* 0x000000ffff0d7224 */ /* 0x000fe200078e0006 */
[----:B------:R-:W-:Y:S01]  /*ec80*/  MOV R12, 0x1 ;  /* 0x00000001000c7802 */ /* 0x000fe20000000f00 */
[----:B------:R-:W-:-:S07]  /*ec90*/  IMAD.MOV.U32 R3, RZ, RZ, R14 ;  /* 0x000000ffff037224 */ /* 0x000fce00078e000e */
[----:B------:R-:W-:Y:S05]  /*eca0*/  WARPSYNC.COLLECTIVE R15, `(.L_x_313) ;  /* 0x000000000f087348 */ /* 0x000fea0003c00000 */
[----:B------:R0:W1:Y:S02]  /*ecb0*/  SHFL.IDX P6, R14, R13, R12, R11 ;  /* 0x0000000c0d0e7389 */ /* 0x00006400000c000b */
[----:B01----:R-:W-:Y:S01]  /*ecc0*/  ENDCOLLECTIVE ;  /* 0x000000000000791b */ /* 0x003fe20003800000 */
.L_x_313:
[----:B------:R-:W-:-:S05]  /*ecd0*/  @P0 IADD3 R3, P1, R28, R3, RZ ;  /* 0x000000031c030210 */ /* 0x000fca0007f3e0ff */
[----:B------:R-:W-:-:S05]  /*ece0*/  @P0 IMAD.X R2, RZ, RZ, R2, P1 ;  /* 0x000000ffff020224 */ /* 0x000fca00008e0602 */
[----:B------:R-:W-:Y:S01]  /*ecf0*/  @P0 LOP3.LUT R3, R3, R2, RZ, 0x3c, !PT ;  /* 0x0000000203030212 */ /* 0x000fe200078e3cff */
[----:B------:R-:W-:-:S03]  /*ed00*/  IMAD.MOV.U32 R13, RZ, RZ, R5 ;  /* 0x000000ffff0d7224 */ /* 0x000fc600078e0005 */
[----:B------:R-:W-:-:S04]  /*ed10*/  @P0 LOP3.LUT R2, R3, R2, RZ, 0x3c, !PT ;  /* 0x0000000203020212 */ /* 0x000fc800078e3cff */
[----:B------:R-:W-:Y:S01]  /*ed20*/  @P0 LOP3.LUT R3, R3, R2, RZ, 0x3c, !PT ;  /* 0x0000000203030212 */ /* 0x000fe200078e3cff */
[----:B------:R-:W-:-:S07]  /*ed30*/  IMAD.MOV.U32 R6, RZ, RZ, R14 ;  /* 0x000000ffff067224 */ /* 0x000fce00078e000e */
[----:B------:R-:W-:Y:S05]  /*ed40*/  WARPSYNC.COLLECTIVE R15, `(.L_x_314) ;  /* 0x000000000f087348 */ /* 0x000fea0003c00000 */
[----:B------:R0:W1:Y:S02]  /*ed50*/  SHFL.IDX P6, R14, R13, R12, R11 ;  /* 0x0000000c0d0e7389 */ /* 0x00006400000c000b */
[----:B01----:R-:W-:Y:S01]  /*ed60*/  ENDCOLLECTIVE ;  /* 0x000000000000791b */ /* 0x003fe20003800000 */
.L_x_314:
[----:B------:R-:W-:Y:S01]  /*ed70*/  @!PT LDS RZ, [RZ] ;  /* 0x00000000fffff984 */ /* 0x000fe20000000800 */
[----:B------:R-:W-:Y:S01]  /*ed80*/  @!PT LDS RZ, [RZ] ;  /* 0x00000000fffff984 */ /* 0x000fe20000000800 */
[----:B------:R-:W-:Y:S01]  /*ed90*/  @!PT LDS RZ, [RZ] ;  /* 0x00000000fffff984 */ /* 0x000fe20000000800 */
[----:B------:R2:W-:Y:S04]  /*eda0*/  @P0 LDGSTS.E.BYPASS.LTC128B.128 [R0+0x13800], desc[UR50][R2.64], !P5 ;  /* 0x1380000002000fae */ /* 0x0005e8000e901d72 */
[----:B------:R2:W-:Y:S04]  /*edb0*/  @P0 LDGSTS.E.BYPASS.LTC128B.128 [R0+0x14800], desc[UR50][R2.64+0x20], !P3 ;  /* 0x1480002002000fae */ /* 0x0005e8000d901d72 */
[----:B------:R2:W-:Y:S01]  /*edc0*/  @P0 LDGSTS.E.BYPASS.LTC128B.128 [R0+0x15800], desc[UR50][R2.64+0x40], !P2 ;  /* 0x1580004002000fae */ /* 0x0005e2000d101d72 */
[----:B------:R-:W-:Y:S01]  /*edd0*/  IMAD.MOV.U32 R5, RZ, RZ, R14 ;  /* 0x000000ffff057224 */ /* 0x000fe200078e000e */
[----:B------:R-:W-:Y:S06]  /*ede0*/  BRA `(.L_x_315) ;  /* 0xffffffc4008c7947 */ /* 0x000fec000383ffff */
.L_x_236:
[----:B------:R-:W-:Y:S02]  /*edf0*/  IMAD.MOV.U32 R13, RZ, RZ, R0 ;  /* 0x000000ffff0d7224 */ /* 0x000fe400078e0000 */
[----:B------:R-:W-:Y:S02]  /*ee00*/  IMAD.MOV.U32 R12, RZ, RZ, RZ ;  /* 0x000000ffff0c7224 */ /* 0x000fe400078e00ff */
[----:B------:R-:W-:Y:S02]  /*ee10*/  IMAD.MOV.U32 R11, RZ, RZ, 0x1e1f ;  /* 0x00001e1fff0b7424 */ /* 0x000fe400078e00ff */
[----:B------:R-:W-:Y:S02]  /*ee20*/  IMAD.MOV.U32 R15, RZ, RZ, -0x1 ;  /* 0xffffffffff0f7424 */ /* 0x000fe400078e00ff */
[----:B------:R-:W-:Y:S02]  /*ee30*/  IMAD R17, R17, 0xc0, R10 ;  /* 0x000000c011117824 */ /* 0x000fe400078e020a */
[----:B------:R-:W-:-:S07]  /*ee40*/  IMAD R5, R8, UR41, RZ ;  /* 0x0000002908057c24 */ /* 0x000fce000f8e02ff */
[----:B-----5:R-:W-:Y:S05]  /*ee50*/  WARPSYNC.COLLECTIVE R15, `(.L_x_316) ;  /* 0x000000000f087348 */ /* 0x020fea0003c00000 */
[----:B------:R0:W1:Y:S02]  /*ee60*/  SHFL.IDX P6, R14, R13, R12, R11 ;  /* 0x0000000c0d0e7389 */ /* 0x00006400000c000b */
[----:B01---5:R-:W-:Y:S01]  /*ee70*/  ENDCOLLECTIVE ;  /* 0x000000000000791b */ /* 0x023fe20003800000 */
.L_x_316:
[----:B------:R-:W-:Y:S01]  /*ee80*/  ISETP.GE.AND P1, PT, R17, R5, PT ;  /* 0x000000051100720c */ /* 0x000fe20003f26270 */
[----:B------:R-:W-:Y:S02]  /*ee90*/  IMAD.MOV.U32 R13, RZ, RZ, R4 ;  /* 0x000000ffff0d7224 */ /* 0x000fe400078e0004 */
[----:B------:R-:W-:-:S10]  /*eea0*/  IMAD.MOV.U32 R2, RZ, RZ, R14 ;  /* 0x000000ffff027224 */ /* 0x000fd400078e000e */
[----:B------:R-:W-:Y:S05]  /*eeb0*/  WARPSYNC.COLLECTIVE R15, `(.L_x_317) ;  /* 0x000000000f087348 */ /* 0x000fea0003c00000 */
[----:B------:R0:W1:Y:S02]  /*eec0*/  SHFL.IDX P6, R14, R13, R12, R11 ;  /* 0x0000000c0d0e7389 */ /* 0x00006400000c000b */
[----:B01----:R-:W-:Y:S01]  /*eed0*/  ENDCOLLECTIVE ;  /* 0x000000000000791b */ /* 0x003fe20003800000 */
.L_x_317:
[----:B------:R-:W-:Y:S02]  /*eee0*/  IMAD.MOV.U32 R13, RZ, RZ, R0 ;  /* 0x000000ffff0d7224 */ /* 0x000fe400078e0000 */
[----:B------:R-:W-:Y:S01]  /*eef0*/  IMAD.MOV.U32 R12, RZ, RZ, 0x1 ;  /* 0x00000001ff0c7424 */ /* 0x000fe200078e00ff */
[----:B------:R-:W-:-:S07]  /*ef00*/  MOV R3, R14 ;  /* 0x0000000e00037202 */ /* 0x000fce0000000f00 */
[----:B------:R-:W-:Y:S05]  /*ef10*/  WARPSYNC.COLLECTIVE R15, `(.L_x_318) ;  /* 0x000000000f087348 */ /* 0x000fea0003c00000 */
[----:B------:R0:W1:Y:S02]  /*ef20*/  SHFL.IDX P6, R14, R13, R12, R11 ;  /* 0x0000000c0d0e7389 */ /* 0x00006400000c000b */
[----:B01----:R-:W-:Y:S01]  /*ef30*/  ENDCOLLECTIVE ;  /* 0x000000000000791b */ /* 0x003fe20003800000 */
.L_x_318:
[----:B------:R-:W-:-:S05]  /*ef40*/  @!P1 IADD3 R3, P4, R28, R3, RZ ;  /* 0x000000031c039210 */ /* 0x000fca0007f9e0ff */
[----:B------:R-:W-:-:S05]  /*ef50*/  @!P1 IMAD.X R2, RZ, RZ, R2, P4 ;  /* 0x000000ffff029224 */ /* 0x000fca00020e0602 */
[----:B------:R-:W-:Y:S01]  /*ef60*/  @!P1 LOP3.LUT R3, R3, R2, RZ, 0x3c, !PT ;  /* 0x0000000203039212 */ /* 0x000fe200078e3cff */
[----:B------:R-:W-:-:S03]  /*ef70*/  IMAD.MOV.U32 R13, RZ, RZ, R4 ;  /* 0x000000ffff0d7224 */ /* 0x000fc600078e0004 */
[----:B------:R-:W-:-:S04]  /*ef80*/  @!P1 LOP3.LUT R2, R3, R2, RZ, 0x3c, !PT ;  /* 0x0000000203029212 */ /* 0x000fc800078e3cff */
[----:B------:R-:W-:Y:S01]  /*ef90*/  @!P1 LOP3.LUT R3, R3, R2, RZ, 0x3c, !PT ;  /* 0x0000000203039212 */ /* 0x000fe200078e3cff */
[----:B------:R-:W-:-:S04]  /*efa0*/  IMAD.MOV.U32 R0, RZ, RZ, R14 ;  /* 0x000000ffff007224 */ /* 0x000fc800078e000e */
[----:B------:R-:W-:Y:S01]  /*efb0*/  @!PT LDS RZ, [RZ] ;  /* 0x00000000fffff984 */ /* 0x000fe20000000800 */
[----:B------:R-:W-:Y:S01]  /*efc0*/  @!PT LDS RZ, [RZ] ;  /* 0x00000000fffff984 */ /* 0x000fe20000000800 */
[----:B------:R-:W-:Y:S01]  /*efd0*/  @!PT LDS RZ, [RZ] ;  /* 0x00000000fffff984 */ /* 0x000fe20000000800 */
[----:B------:R0:W-:Y:S03]  /*efe0*/  @!P1 LDGSTS.E.BYPASS.LTC128B.128 [R9+0xf000], desc[UR50][R2.64], !P3 ;  /* 0x0f00000002099fae */ /* 0x0001e6000d901d72 */
[----:B0-----:R-:W-:Y:S05]  /*eff0*/  WARPSYNC.COLLECTIVE R15, `(.L_x_319) ;  /* 0x000000000f087348 */ /* 0x001fea0003c00000 */
[----:B------:R1:W2:Y:S02]  /*f000*/  SHFL.IDX P6, R14, R13, R12, R11 ;  /* 0x0000000c0d0e7389 */ /* 0x0002a400000c000b */
[----:B012---:R-:W-:Y:S01]  /*f010*/  ENDCOLLECTIVE ;  /* 0x000000000000791b */ /* 0x007fe20003800000 */
.L_x_319:
[----:B------:R-:W-:Y:S01]  /*f020*/  @!PT LDS RZ, [RZ] ;  /* 0x00000000fffff984 */ /* 0x000fe20000000800 */
[----:B------:R-:W-:Y:S01]  /*f030*/  @!PT LDS RZ, [RZ] ;  /* 0x00000000fffff984 */ /* 0x000fe20000000800 */
[----:B------:R-:W-:Y:S01]  /*f040*/  @!PT LDS RZ, [RZ] ;  /* 0x00000000fffff984 */ /* 0x000fe20000000800 */
[----:B------:R-:W-:Y:S04]  /*f050*/  @!P1 LDGSTS.E.BYPASS.LTC128B.128 [R9+0x10800], desc[UR50][R2.64+0x20], !P2 ;  /* 0x1080002002099fae */ /* 0x000fe8000d101d72 */
[----:B------:R0:W-:Y:S01]  /*f060*/  @!P1 LDGSTS.E.BYPASS.LTC128B.128 [R9+0x12000], desc[UR50][R2.64+0x40], !P0 ;  /* 0x1200004002099fae */ /* 0x0001e2000c101d72 */
[----:B------:R-:W-:Y:S02]  /*f070*/  IMAD.MOV.U32 R13, RZ, RZ, R6 ;  /* 0x000000ffff0d7224 */ /* 0x000fe400078e0006 */
[----:B------:R-:W-:Y:S02]  /*f080*/  IMAD.MOV.U32 R12, RZ, RZ, RZ ;  /* 0x000000ffff0c7224 */ /* 0x000fe400078e00ff */
[----:B0-----:R-:W-:Y:S02]  /*f090*/  VIADD R2, R17, 0x40 ;  /* 0x0000004011027836 */ /* 0x001fe40000000000 */
[----:B------:R-:W-:-:S03]  /*f0a0*/  IMAD.MOV.U32 R4, RZ, RZ, R14 ;  /* 0x000000ffff047224 */ /* 0x000fc600078e000e */
[----:B------:R-:W-:-:S13]  /*f0b0*/  ISETP.GE.AND P1, PT, R2, R5, PT ;  /* 0x000000050200720c */ /* 0x000fda0003f26270 */
[----:B------:R-:W-:Y:S05]  /*f0c0*/  WARPSYNC.COLLECTIVE R15, `(.L_x_320) ;  /* 0x000000000f087348 */ /* 0x000fea0003c00000 */
[----:B------:R0:W1:Y:S02]  /*f0d0*/  SHFL.IDX P6, R14, R13, R12, R11 ;  /* 0x0000000c0d0e7389 */ /* 0x00006400000c000b */
[----:B01----:R-:W-:Y:S01]  /*f0e0*/  ENDCOLLECTIVE ;  /* 0x000000000000791b */ /* 0x003fe20003800000 */
.L_x_320:
[----:B------:R-:W-:Y:S01]  /*f0f0*/  @!P1 IADD3 R2, P4, R28, R4, RZ ;  /* 0x000000041c029210 */ /* 0x000fe20007f9e0ff */
[----:B------:R-:W-:-:S04]  /*f100*/  IMAD.MOV.U32 R13, RZ, RZ, R7 ;  /* 0x000000ffff0d7224 */ /* 0x000fc800078e0007 */
[----:B------:R-:W-:-:S05]  /*f110*/  @!P1 IMAD.X R0, RZ, RZ, R0, P4 ;  /* 0x000000ffff009224 */ /* 0x000fca00020e0600 */
[----:B------:R-:W-:Y:S01]  /*f120*/  @!P1 MOV R3, R0 ;  /* 0x0000000000039202 */ /* 0x000fe20000000f00 */
[----:B------:R-:W-:-:S07]  /*f130*/  IMAD.MOV.U32 R6, RZ, RZ, R14 ;  /* 0x000000ffff067224 */ /* 0x000fce00078e000e */
[----:B------:R-:W-:Y:S05]  /*f140*/  WARPSYNC.COLLECTIVE R15, `(.L_x_321) ;  /* 0x000000000f087348 */ /* 0x000fea0003c00000 */
[----:B------:R0:W1:Y:S02]  /*f150*/  SHFL.IDX P6, R14, R13, R12, R11 ;  /* 0x0000000c0d0e7389 */ /* 0x00006400000c000b */
[----:B01----:R-:W-:Y:S01]  /*f160*/  ENDCOLLECTIVE ;  /* 0x000000000000791b */ /* 0x003fe20003800000 */
.L_x_321:
[----:B------:R-:W-:Y:S01]  /*f170*/  @!PT LDS RZ, [RZ] ;  /* 0x00000000fffff984 */ /* 0x000fe20000000800 */
[----:B------:R-:W-:Y:S01]  /*f180*/  @!PT LDS RZ, [RZ] ;  /* 0x00000000fffff984 */ /* 0x000fe20000000800 */
[----:B------:R-:W-:Y:S01]  /*f190*/  @!PT LDS RZ, [RZ] ;  /* 0x00000000fffff984 */ /* 0x000fe20000000800 */
[----:B------:R-:W-:Y:S04]  /*f1a0*/  @!P1 LDGSTS.E.BYPASS.LTC128B.128 [R9+0xf800], desc[UR50][R2.64], !P3 ;  /* 0x0f80000002099fae */ /* 0x000fe8000d901d72 */
[----:B------:R-:W-:Y:S04]  /*f1b0*/  @!P1 LDGSTS.E.BYPASS.LTC128B.128 [R9+0x11000], desc[UR50][R2.64+0x20], !P2 ;  /* 0x1100002002099fae */ /* 0x000fe8000d101d72 */
[----:B------:R0:W-:Y:S02]  /*f1c0*/  @!P1 LDGSTS.E.BYPASS.LTC128B.128 [R9+0x12800], desc[UR50][R2.64+0x40], !P0 ;  /* 0x1280004002099fae */ /* 0x0001e4000c101d72 */
[----:B0-----:R-:W-:Y:S01]  /*f1d0*/  IMAD.MOV.U32 R2, RZ, RZ, R14 ;  /* 0x000000ffff027224 */ /* 0x001fe200078e000e */
[----:B------:R-:W-:Y:S06]  /*f1e0*/  BRA `(.L_x_322) ;  /* 0xffffffcc00047947 */ /* 0x000fec000383ffff */
.L_x_241:
[----:B-1----:R1:W2:Y:S02]  /*f1f0*/  SYNCS.PHASECHK.TRANS64.TRYWAIT P0, [R22+URZ+0x19c20], R3 ;  /* 0x019c2003160075a7 */ /* 0x0022a4000800017f */
[----:B--2---:R-:W-:Y:S05]  /*f200*/  @!P0 NANOSLEEP.SYNCS 0x989680 ;  /* 0x009896800000895d */ /* 0x004fea0003900000 */
[----:B------:R-:W2:Y:S02]  /*f210*/  @!P0 SYNCS.PHASECHK.TRANS64 P0, [R22+URZ+0x19c20], R3 ;  /* 0x019c2003160085a7 */ /* 0x000ea4000800007f */
[----:B--2---:R-:W-:Y:S05]  /*f220*/  @!P0 BRA `(.L_x_241) ;  /* 0xfffffffc00f08947 */ /* 0x004fea000383ffff */
[----:B------:R-:W-:Y:S05]  /*f230*/  BRA `(.L_x_323) ;  /* 0xffffffcc00747947 */ /* 0x000fea000383ffff */
.L_x_245:
[----:B0-----:R0:W1:Y:S02]  /*f240*/  SYNCS.PHASECHK.TRANS64.TRYWAIT P0, [R0+URZ+0x19c80], R10 ;  /* 0x019c800a000075a7 */ /* 0x001064000800017f */
[----:B-1----:R-:W-:Y:S05]  /*f250*/  @!P0 NANOSLEEP.SYNCS 0x989680 ;  /* 0x009896800000895d */ /* 0x002fea0003900000 */
[----:B------:R-:W1:Y:S02]  /*f260*/  @!P0 SYNCS.PHASECHK.TRANS64 P0, [R0+URZ+0x19c80], R10 ;  /* 0x019c800a000085a7 */ /* 0x000e64000800007f */
[----:B-1----:R-:W-:Y:S05]  /*f270*/  @!P0 BRA `(.L_x_245) ;  /* 0xfffffffc00f08947 */ /* 0x002fea000383ffff */
[----:B------:R-:W-:Y:S05]  /*f280*/  BRA `(.L_x_324) ;  /* 0xffffffd0003c7947 */ /* 0x000fea000383ffff */
.L_x_246:
[----:B------:R-:W-:Y:S01]  /*f290*/  BSSY B0, `(.L_x_325) ;  /* 0x0000008000007945 */ /* 0x000fe20003800000 */
[----:B------:R-:W-:Y:S01]  /*f2a0*/  IMAD.MOV.U32 R13, RZ, RZ, R21 ;  /* 0x000000ffff0d7224 */ /* 0x000fe200078e0015 */
[----:B------:R-:W-:Y:S01]  /*f2b0*/  MOV R15, 0xffffffff ;  /* 0xffffffff000f7802 */ /* 0x000fe20000000f00 */
[----:B------:R-:W-:Y:S02]  /*f2c0*/  IMAD.MOV.U32 R12, RZ, RZ, RZ ;  /* 0x000000ffff0c7224 */ /* 0x000fe400078e00ff */
[----:B------:R-:W-:-:S07]  /*f2d0*/  IMAD.MOV.U32 R11, RZ, RZ, 0x1e1f ;  /* 0x00001e1fff0b7424 */ /* 0x000fce00078e00ff */
[----:B0-----:R-:W-:Y:S05]  /*f2e0*/  WARPSYNC.COLLECTIVE R15, `(.L_x_326) ;  /* 0x000000000f087348 */ /* 0x001fea0003c00000 */
[----:B------:R1:W2:Y:S02]  /*f2f0*/  SHFL.IDX P6, R14, R13, R12, R11 ;  /* 0x0000000c0d0e7389 */ /* 0x0002a400000c000b */
[----:B012---:R-:W-:Y:S01]  /*f300*/  ENDCOLLECTIVE ;  /* 0x000000000000791b */ /* 0x007fe20003800000 */
.L_x_326:
[----:B------:R-:W-:Y:S05]  /*f310*/  BSYNC B0 ;  /* 0x0000000000007941 */ /* 0x000fea0003800000 */
.L_x_325:
[----:B------:R-:W-:Y:S02]  /*f320*/  IMAD.MOV.U32 R13, RZ, RZ, R20 ;  /* 0x000000ffff0d7224 */ /* 0x000fe400078e0014 */
[----:B------:R-:W-:Y:S02]  /*f330*/  IMAD.MOV.U32 R12, RZ, RZ, RZ ;  /* 0x000000ffff0c7224 */ /* 0x000fe400078e00ff */
[----:B------:R-:W-:Y:S02]  /*f340*/  IMAD.MOV.U32 R11, RZ, RZ, 0x1e1f ;  /* 0x00001e1fff0b7424 */ /* 0x000fe400078e00ff */
[----:B------:R-:W-:Y:S02]  /*f350*/  IMAD.MOV.U32 R15, RZ, RZ, -0x1 ;  /* 0xffffffffff0f7424 */ /* 0x000fe400078e00ff */
[----:B------:R-:W-:Y:S02]  /*f360*/  IMAD.MOV.U32 R3, RZ, RZ, R14 ;  /* 0x000000ffff037224 */ /* 0x000fe400078e000e */
[----:B------:R-:W-:-:S07]  /*f370*/  IMAD.IADD R6, R22, 0x1, R6 ;  /* 0x0000000116067824 */ /* 0x000fce00078e0206 */
[----:B------:R-:W-:Y:S05]  /*f380*/  WARPSYNC.COLLECTIVE R15, `(.L_x_327) ;  /* 0x000000000f087348 */ /* 0x000fea0003c00000 */
[----:B------:R0:W1:Y:S02]  /*f390*/  SHFL.IDX P6, R14, R13, R12, R11 ;  /* 0x0000000c0d0e7389 */ /* 0x00006400000c000b */
[----:B01----:R-:W-:Y:S01]  /*f3a0*/  ENDCOLLECTIVE ;  /* 0x000000000000791b */ /* 0x003fe20003800000 */
.L_x_327:
[----:B------:R-:W-:Y:S01]  /*f3b0*/  MOV R13, R21 ;  /* 0x00000015000d7202 */ /* 0x000fe20000000f00 */
[----:B------:R-:W-:Y:S02]  /*f3c0*/  IMAD.MOV.U32 R12, RZ, RZ, 0x1 ;  /* 0x00000001ff0c7424 */ /* 0x000fe400078e00ff */
[----:B------:R-:W-:-:S07]  /*f3d0*/  IMAD.MOV.U32 R2, RZ, RZ, R14 ;  /* 0x000000ffff027224 */ /* 0x000fce00078e000e */
[----:B------:R-:W-:Y:S05]  /*f3e0*/  WARPSYNC.COLLECTIVE R15, `(.L_x_328) ;  /* 0x000000000f087348 */ /* 0x000fea0003c00000 */
[----:B------:R0:W1:Y:S02]  /*f3f0*/  SHFL.IDX P6, R14, R13, R12, R11 ;  /* 0x0000000c0d0e7389 */ /* 0x00006400000c000b */
[----:B01----:R-:W-:Y:S01]  /*f400*/  ENDCOLLECTIVE ;  /* 0x000000000000791b */ /* 0x003fe20003800000 */
.L_x_328:
        /* <DEDUP_REMOVED lines=13> */
.L_x_329:
[----:B------:R-:W-:Y:S01]  /*f4e0*/  IMAD.MOV.U32 R2, RZ, RZ, R14 ;  /* 0x000000ffff027224 */ /* 0x000fe200078e000e */
[----:B------:R-:W-:Y:S06]  /*f4f0*/  BRA `(.L_x_330) ;  /* 0xffffffd000387947 */ /* 0x000fec000383ffff */
.L_x_251:
[----:B---3--:R3:W4:Y:S02]  /*f500*/  SYNCS.PHASECHK.TRANS64.TRYWAIT P0, [R0+URZ+0x19c40], R10 ;  /* 0x019c400a000075a7 */ /* 0x008724000800017f */
[----:B----4-:R-:W-:Y:S05]  /*f510*/  @!P0 NANOSLEEP.SYNCS 0x989680 ;  /* 0x009896800000895d */ /* 0x010fea0003900000 */
[----:B------:R-:W4:Y:S02]  /*f520*/  @!P0 SYNCS.PHASECHK.TRANS64 P0, [R0+URZ+0x19c40], R10 ;  /* 0x019c400a000085a7 */ /* 0x000f24000800007f */
[----:B----4-:R-:W-:Y:S05]  /*f530*/  @!P0 BRA `(.L_x_251) ;  /* 0xfffffffc00f08947 */ /* 0x010fea000383ffff */
[----:B------:R-:W-:Y:S05]  /*f540*/  BRA `(.L_x_331) ;  /* 0xffffffd000907947 */ /* 0x000fea000383ffff */
.L_x_252:
[----:B------:R-:W-:Y:S01]  /*f550*/  BSSY B0, `(.L_x_332) ;  /* 0x0000008000007945 */ /* 0x000fe20003800000 */
[----:B------:R-:W-:Y:S02]  /*f560*/  IMAD.MOV.U32 R13, RZ, RZ, R8 ;  /* 0x000000ffff0d7224 */ /* 0x000fe400078e0008 */
[----:B------:R-:W-:Y:S02]  /*f570*/  IMAD.MOV.U32 R12, RZ, RZ, RZ ;  /* 0x000000ffff0c7224 */ /* 0x000fe400078e00ff */
[----:B------:R-:W-:Y:S02]  /*f580*/  IMAD.MOV.U32 R11, RZ, RZ, 0x1e1f ;  /* 0x00001e1fff0b7424 */ /* 0x000fe400078e00ff */
[----:B------:R-:W-:-:S07]  /*f590*/  IMAD.MOV.U32 R15, RZ, RZ, -0x1 ;  /* 0xffffffffff0f7424 */ /* 0x000fce00078e00ff */
[----:B0123--:R-:W-:Y:S05]  /*f5a0*/  WARPSYNC.COLLECTIVE R15, `(.L_x_333) ;  /* 0x000000000f087348 */ /* 0x00ffea0003c00000 */
[----:B------:R4:W0:Y:S02]  /*f5b0*/  SHFL.IDX P6, R14, R13, R12, R11 ;  /* 0x0000000c0d0e7389 */ /* 0x00082400000c000b */
[----:B01234-:R-:W-:Y:S01]  /*f5c0*/  ENDCOLLECTIVE ;  /* 0x000000000000791b */ /* 0x01ffe20003800000 */
.L_x_333:
[----:B------:R-:W-:Y:S05]  /*f5d0*/  BSYNC B0 ;  /* 0x0000000000007941 */ /* 0x000fea0003800000 */
.L_x_332:
[----:B------:R-:W-:Y:S01]  /*f5e0*/  IMAD.MOV.U32 R13, RZ, RZ, R7 ;  /* 0x000000ffff0d7224 */ /* 0x000fe200078e0007 */
[----:B------:R-:W-:Y:S01]  /*f5f0*/  MOV R3, R14 ;  /* 0x0000000e00037202 */ /* 0x000fe20000000f00 */
[----:B------:R-:W-:Y:S02]  /*f600*/  IMAD.MOV.U32 R12, RZ, RZ, RZ ;  /* 0x000000ffff0c7224 */ /* 0x000fe400078e00ff */
[----:B------:R-:W-:Y:S02]  /*f610*/  IMAD.MOV.U32 R11, RZ, RZ, 0x1e1f ;  /* 0x00001e1fff0b7424 */ /* 0x000fe400078e00ff */
[----:B------:R-:W-:-:S07]  /*f620*/  IMAD.MOV.U32 R15, RZ, RZ, -0x1 ;  /* 0xffffffffff0f7424 */ /* 0x000fce00078e00ff */
[----:B------:R-:W-:Y:S05]  /*f630*/  WARPSYNC.COLLECTIVE R15, `(.L_x_334) ;  /* 0x000000000f087348 */ /* 0x000fea0003c00000 */
[----:B------:R0:W1:Y:S02]  /*f640*/  SHFL.IDX P6, R14, R13, R12, R11 ;  /* 0x0000000c0d0e7389 */ /* 0x00006400000c000b */
[----:B01----:R-:W-:Y:S01]  /*f650*/  ENDCOLLECTIVE ;  /* 0x000000000000791b */ /* 0x003fe20003800000 */
.L_x_334:
[----:B------:R-:W-:Y:S02]  /*f660*/  IMAD.MOV.U32 R13, RZ, RZ, R8 ;  /* 0x000000ffff0d7224 */ /* 0x000fe400078e0008 */
[----:B------:R-:W-:Y:S02]  /*f670*/  IMAD.MOV.U32 R12, RZ, RZ, 0x1 ;  /* 0x00000001ff0c7424 */ /* 0x000fe400078e00ff */
[----:B------:R-:W-:-:S07]  /*f680*/  IMAD.MOV.U32 R2, RZ, RZ, R14 ;  /* 0x000000ffff027224 */ /* 0x000fce00078e000e */
[----:B------:R-:W-:Y:S05]  /*f690*/  WARPSYNC.COLLECTIVE R15, `(.L_x_335) ;  /* 0x000000000f087348 */ /* 0x000fea0003c00000 */
[----:B------:R0:W1:Y:S02]  /*f6a0*/  SHFL.IDX P6, R14, R13, R12, R11 ;  /* 0x0000000c0d0e7389 */ /* 0x00006400000c000b */
[----:B01----:R-:W-:Y:S01]  /*f6b0*/  ENDCOLLECTIVE ;  /* 0x000000000000791b */ /* 0x003fe20003800000 */
.L_x_335:
        /* <DEDUP_REMOVED lines=9> */
[----:B------:R-:W-:-:S07]  /*f750*/  MOV R8, R14 ;  /* 0x0000000e00087202 */ /* 0x000fce0000000f00 */
[----:B0-----:R-:W-:Y:S05]  /*f760*/  WARPSYNC.COLLECTIVE R15, `(.L_x_336) ;  /* 0x000000000f087348 */ /* 0x001fea0003c00000 */
[----:B------:R1:W2:Y:S02]  /*f770*/  SHFL.IDX P6, R14, R13, R12, R11 ;  /* 0x0000000c0d0e7389 */ /* 0x0002a400000c000b */
[----:B012---:R-:W-:Y:S01]  /*f780*/  ENDCOLLECTIVE ;  /* 0x000000000000791b */ /* 0x007fe20003800000 */
.L_x_336:
[----:B------:R-:W-:Y:S01]  /*f790*/  IMAD.MOV.U32 R2, RZ, RZ, R14 ;  /* 0x000000ffff027224 */ /* 0x000fe200078e000e */
[----:B------:R-:W-:Y:S06]  /*f7a0*/  BRA `(.L_x_337) ;  /* 0xffffffd000847947 */ /* 0x000fec000383ffff */
.L_x_257:
[----:B0-----:R0:W2:Y:S02]  /*f7b0*/  SYNCS.PHASECHK.TRANS64.TRYWAIT P2, [R2+URZ+0x19c70], R0 ;  /* 0x019c7000020075a7 */ /* 0x0010a4000804017f */
[----:B--2---:R-:W-:Y:S05]  /*f7c0*/  @!P2 NANOSLEEP.SYNCS 0x989680 ;  /* 0x009896800000a95d */ /* 0x004fea0003900000 */
[----:B------:R-:W2:Y:S02]  /*f7d0*/  @!P2 SYNCS.PHASECHK.TRANS64 P2, [R2+URZ+0x19c70], R0 ;  /* 0x019c70000200a5a7 */ /* 0x000ea4000804007f */
[----:B--2---:R-:W-:Y:S05]  /*f7e0*/  @!P2 BRA `(.L_x_257) ;  /* 0xfffffffc00f0a947 */ /* 0x004fea000383ffff */
[----:B------:R-:W-:Y:S05]  /*f7f0*/  BRA `(.L_x_338) ;  /* 0xffffffd000f07947 */ /* 0x000fea000383ffff */
.L_x_259:
[----:B0-----:R0:W2:Y:S02]  /*f800*/  SYNCS.PHASECHK.TRANS64.TRYWAIT P2, [R2+URZ+0x19c60], R0 ;  /* 0x019c6000020075a7 */ /* 0x0010a4000804017f */
[----:B--2---:R-:W-:Y:S05]  /*f810*/  @!P2 NANOSLEEP.SYNCS 0x989680 ;  /* 0x009896800000a95d */ /* 0x004fea0003900000 */
[----:B------:R-:W2:Y:S02]  /*f820*/  @!P2 SYNCS.PHASECHK.TRANS64 P2, [R2+URZ+0x19c60], R0 ;  /* 0x019c60000200a5a7 */ /* 0x000ea4000804007f */
[----:B--2---:R-:W-:Y:S05]  /*f830*/  @!P2 BRA `(.L_x_259) ;  /* 0xfffffffc00f0a947 */ /* 0x004fea000383ffff */
[----:B------:R-:W-:Y:S05]  /*f840*/  BRA `(.L_x_339) ;  /* 0xffffffd400007947 */ /* 0x000fea000383ffff */
.L_x_267:
[----:B0-----:R0:W1:Y:S02]  /*f850*/  SYNCS.PHASECHK.TRANS64.TRYWAIT P1, [R3+URZ+0x19c70], R0 ;  /* 0x019c7000030075a7 */ /* 0x001064000802017f */
[----:B-1----:R-:W-:Y:S05]  /*f860*/  @!P1 NANOSLEEP.SYNCS 0x989680 ;  /* 0x009896800000995d */ /* 0x002fea0003900000 */
[----:B------:R-:W1:Y:S02]  /*f870*/  @!P1 SYNCS.PHASECHK.TRANS64 P1, [R3+URZ+0x19c70], R0 ;  /* 0x019c7000030095a7 */ /* 0x000e64000802007f */
[----:B-1----:R-:W-:Y:S05]  /*f880*/  @!P1 BRA `(.L_x_267) ;  /* 0xfffffffc00f09947 */ /* 0x002fea000383ffff */
[----:B------:R-:W-:Y:S05]  /*f890*/  BRA `(.L_x_340) ;  /* 0xffffffd800647947 */ /* 0x000fea000383ffff */
.L_x_269:
[----:B0-----:R0:W1:Y:S02]  /*f8a0*/  SYNCS.PHASECHK.TRANS64.TRYWAIT P1, [R3+URZ+0x19c60], R0 ;  /* 0x019c6000030075a7 */ /* 0x001064000802017f */
[----:B-1----:R-:W-:Y:S05]  /*f8b0*/  @!P1 NANOSLEEP.SYNCS 0x989680 ;  /* 0x009896800000995d */ /* 0x002fea0003900000 */
[----:B------:R-:W1:Y:S02]  /*f8c0*/  @!P1 SYNCS.PHASECHK.TRANS64 P1, [R3+URZ+0x19c60], R0 ;  /* 0x019c6000030095a7 */ /* 0x000e64000802007f */
[----:B-1----:R-:W-:Y:S05]  /*f8d0*/  @!P1 BRA `(.L_x_269) ;  /* 0xfffffffc00f09947 */ /* 0x002fea000383ffff */
[----:B------:R-:W-:Y:S05]  /*f8e0*/  BRA `(.L_x_341) ;  /* 0xffffffd800707947 */ /* 0x000fea000383ffff */
.L_x_283:
[----:B0-----:R0:W1:Y:S02]  /*f8f0*/  SYNCS.PHASECHK.TRANS64.TRYWAIT P0, [R4+URZ+0x19c20], R0 ;  /* 0x019c2000040075a7 */ /* 0x001064000800017f */
[----:B-1----:R-:W-:Y:S05]  /*f900*/  @!P0 NANOSLEEP.SYNCS 0x989680 ;  /* 0x009896800000895d */ /* 0x002fea0003900000 */
[----:B------:R-:W1:Y:S02]  /*f910*/  @!P0 SYNCS.PHASECHK.TRANS64 P0, [R4+URZ+0x19c20], R0 ;  /* 0x019c2000040085a7 */ /* 0x000e64000800007f */
[----:B-1----:R-:W-:Y:S05]  /*f920*/  @!P0 BRA `(.L_x_283) ;  /* 0xfffffffc00f08947 */ /* 0x002fea000383ffff */
[----:B------:R-:W-:Y:S05]  /*f930*/  BRA `(.L_x_342) ;  /* 0xffffffe800087947 */ /* 0x000fea000383ffff */
.L_x_284:
[----:B------:R-:W1:Y:S01]  /*f940*/  S2R R2, SR_TID.X ;  /* 0x0000000000027919 */ /* 0x000e620000002100 */
[----:B------:R-:W-:Y:S01]  /*f950*/  BSSY B0, `(.L_x_343) ;  /* 0x000000a000007945 */ /* 0x000fe20003800000 */
[----:B------:R-:W-:Y:S02]  /*f960*/  IMAD.MOV.U32 R12, RZ, RZ, RZ ;  /* 0x000000ffff0c7224 */ /* 0x000fe400078e00ff */
[----:B------:R-:W-:Y:S02]  /*f970*/  IMAD.MOV.U32 R11, RZ, RZ, 0x1f ;  /* 0x0000001fff0b7424 */ /* 0x000fe400078e00ff */
[----:B------:R-:W-:Y:S01]  /*f980*/  IMAD.MOV.U32 R15, RZ, RZ, -0x1 ;  /* 0xffffffffff0f7424 */ /* 0x000fe200078e00ff */
[----:B-1----:R-:W-:-:S04]  /*f990*/  SHF.R.U32.HI R2, RZ, 0x5, R2 ;  /* 0x00000005ff027819 */ /* 0x002fc80000011602 */
[----:B------:R-:W-:-:S05]  /*f9a0*/  LOP3.LUT R2, R2, 0x3, RZ, 0xc0, !PT ;  /* 0x0000000302027812 */ /* 0x000fca00078ec0ff */
[----:B------:R-:W-:-:S07]  /*f9b0*/  IMAD.MOV.U32 R13, RZ, RZ, R2 ;  /* 0x000000ffff0d7224 */ /* 0x000fce00078e0002 */
[----:B0-----:R-:W-:Y:S05]  /*f9c0*/  WARPSYNC.COLLECTIVE R15, `(.L_x_344) ;  /* 0x000000000f087348 */ /* 0x001fea0003c00000 */
[----:B------:R1:W2:Y:S02]  /*f9d0*/  SHFL.IDX P6, R14, R13, R12, R11 ;  /* 0x0000000c0d0e7389 */ /* 0x0002a400000c000b */
[----:B012---:R-:W-:Y:S01]  /*f9e0*/  ENDCOLLECTIVE ;  /* 0x000000000000791b */ /* 0x007fe20003800000 */
.L_x_344:
[----:B------:R-:W-:Y:S05]  /*f9f0*/  BSYNC B0 ;  /* 0x0000000000007941 */ /* 0x000fea0003800000 */
.L_x_343:
[----:B------:R-:W-:Y:S05]  /*fa00*/  BRA `(.L_x_345) ;  /* 0xffffffe400f07947 */ /* 0x000fea000383ffff */
.L_x_287:
[----:B------:R-:W-:Y:S01]  /*fa10*/  BSSY B1, `(.L_x_346) ;  /* 0x0000006000017945 */ /* 0x000fe20003800000 */
[----:B------:R-:W-:-:S07]  /*fa20*/  IMAD.MOV.U32 R15, RZ, RZ, -0x1 ;  /* 0xffffffffff0f7424 */ /* 0x000fce00078e00ff */
[----:B0-----:R-:W-:Y:S05]  /*fa30*/  WARPSYNC.COLLECTIVE R15, `(.L_x_347) ;  /* 0x000000000f0c7348 */ /* 0x001fea0003c00000 */
[----:B------:R-:W-:Y:S02]  /*fa40*/  ELECT P6, UR62, PT ;  /* 0x00000000003e782f */ /* 0x000fe400038c0000 */
[----:B------:R-:W-:Y:S01]  /*fa50*/  MOV R14, UR62 ;  /* 0x0000003e000e7c02 */ /* 0x000fe20008000f00 */
[----:B0-----:R-:W-:Y:S10]  /*fa60*/  ENDCOLLECTIVE ;  /* 0x000000000000791b */ /* 0x001ff40003800000 */
.L_x_347:
[----:B------:R-:W-:Y:S05]  /*fa70*/  BSYNC B1 ;  /* 0x0000000000017941 */ /* 0x000fea0003800000 */
.L_x_346:
[----:B------:R-:W-:Y:S05]  /*fa80*/  BRA `(.L_x_348) ;  /* 0xffffffe400e87947 */ /* 0x000fea000383ffff */
.L_x_289:
[----:B0-----:R0:W1:Y:S02]  /*fa90*/  SYNCS.PHASECHK.TRANS64.TRYWAIT P1, [R5+URZ+0x19c40], R0 ;  /* 0x019c4000050075a7 */ /* 0x001064000802017f */
[----:B-1----:R-:W-:Y:S05]  /*faa0*/  @!P1 NANOSLEEP.SYNCS 0x989680 ;  /* 0x009896800000995d */ /* 0x002fea0003900000 */
[----:B------:R-:W1:Y:S02]  /*fab0*/  @!P1 SYNCS.PHASECHK.TRANS64 P1, [R5+URZ+0x19c40], R0 ;  /* 0x019c4000050095a7 */ /* 0x000e64000802007f */
[----:B-1----:R-:W-:Y:S05]  /*fac0*/  @!P1 BRA `(.L_x_289) ;  /* 0xfffffffc00f09947 */ /* 0x002fea000383ffff */
[----:B------:R-:W-:Y:S05]  /*fad0*/  BRA `(.L_x_349) ;  /* 0xffffffe800087947 */ /* 0x000fea000383ffff */
.L_x_291:
[----:B-1----:R1:W2:Y:S02]  /*fae0*/  SYNCS.PHASECHK.TRANS64.TRYWAIT P1, [R23+URZ+0x19c40], R2 ;  /* 0x019c4002170075a7 */ /* 0x0022a4000802017f */
[----:B--2---:R-:W-:Y:S05]  /*faf0*/  @!P1 NANOSLEEP.SYNCS 0x989680 ;  /* 0x009896800000995d */ /* 0x004fea0003900000 */
[----:B------:R-:W2:Y:S02]  /*fb00*/  @!P1 SYNCS.PHASECHK.TRANS64 P1, [R23+URZ+0x19c40], R2 ;  /* 0x019c4002170095a7 */ /* 0x000ea4000802007f */
[----:B--2---:R-:W-:Y:S05]  /*fb10*/  @!P1 BRA `(.L_x_291) ;  /* 0xfffffffc00f09947 */ /* 0x004fea000383ffff */
[----:B------:R-:W-:Y:S05]  /*fb20*/  BRA `(.L_x_350) ;  /* 0xffffffe800147947 */ /* 0x000fea000383ffff */
.L_x_293:
[----:B--2---:R2:W3:Y:S02]  /*fb30*/  SYNCS.PHASECHK.TRANS64.TRYWAIT P1, [R5+URZ+0x19c60], R0 ;  /* 0x019c6000050075a7 */ /* 0x0044e4000802017f */
[----:B---3--:R-:W-:Y:S05]  /*fb40*/  @!P1 NANOSLEEP.SYNCS 0x989680 ;  /* 0x009896800000995d */ /* 0x008fea0003900000 */
[----:B------:R-:W3:Y:S02]  /*fb50*/  @!P1 SYNCS.PHASECHK.TRANS64 P1, [R5+URZ+0x19c60], R0 ;  /* 0x019c6000050095a7 */ /* 0x000ee4000802007f */
[----:B---3--:R-:W-:Y:S05]  /*fb60*/  @!P1 BRA `(.L_x_293) ;  /* 0xfffffffc00f09947 */ /* 0x008fea000383ffff */
[----:B------:R-:W-:Y:S05]  /*fb70*/  BRA `(.L_x_351) ;  /* 0xffffffe800107947 */ /* 0x000fea000383ffff */
.L_x_295:
[----:B---3--:R3:W4:Y:S02]  /*fb80*/  SYNCS.PHASECHK.TRANS64.TRYWAIT P1, [R23+URZ+0x19c60], R2 ;  /* 0x019c6002170075a7 */ /* 0x008724000802017f */
[----:B----4-:R-:W-:Y:S05]  /*fb90*/  @!P1 NANOSLEEP.SYNCS 0x989680 ;  /* 0x009896800000995d */ /* 0x010fea0003900000 */
[----:B------:R-:W4:Y:S02]  /*fba0*/  @!P1 SYNCS.PHASECHK.TRANS64 P1, [R23+URZ+0x19c60], R2 ;  /* 0x019c6002170095a7 */ /* 0x000f24000802007f */
[----:B----4-:R-:W-:Y:S05]  /*fbb0*/  @!P1 BRA `(.L_x_295) ;  /* 0xfffffffc00f09947 */ /* 0x010fea000383ffff */
[----:B------:R-:W-:Y:S05]  /*fbc0*/  BRA `(.L_x_352) ;  /* 0xffffffe8000c7947 */ /* 0x000fea000383ffff */
.L_x_297:
[----:B----4-:R4:W0:Y:S02]  /*fbd0*/  SYNCS.PHASECHK.TRANS64.TRYWAIT P1, [R5+URZ+0x19c80], R0 ;  /* 0x019c8000050075a7 */ /* 0x010824000802017f */
[----:B0-----:R-:W-:Y:S05]  /*fbe0*/  @!P1 NANOSLEEP.SYNCS 0x989680 ;  /* 0x009896800000995d */ /* 0x001fea0003900000 */
[----:B------:R-:W0:Y:S02]  /*fbf0*/  @!P1 SYNCS.PHASECHK.TRANS64 P1, [R5+URZ+0x19c80], R0 ;  /* 0x019c8000050095a7 */ /* 0x000e24000802007f */
[----:B0-----:R-:W-:Y:S05]  /*fc00*/  @!P1 BRA `(.L_x_297) ;  /* 0xfffffffc00f09947 */ /* 0x001fea000383ffff */
[----:B------:R-:W-:Y:S05]  /*fc10*/  BRA `(.L_x_353) ;  /* 0xffffffe800087947 */ /* 0x000fea000383ffff */
.L_x_354:
        /* <DEDUP_REMOVED lines=14> */
.L_x_2579:


//--------------------- .text._ZN7cutlass13device_kernelIN5flash11enable_sm90INS1_16FlashAttnFwdSm90INS1_25CollectiveMainloopFwdSm90ILi2EN4cute5tupleIJNS5_1CILi1EEES8_S8_EEENS6_IJNS7_ILi192EEENS7_ILi128EEENS7_ILi96EEEEEELi96ENS_12float_e4m3_tEfNS_4arch4Sm90ELb0ELb0ELb1ELb1ELb1ELb1ELb0ELb1ELb1ELb1ELb0ELb0EEENS1_21CollectiveEpilogueFwdINS6_IJSA_SC_SB_EEES9_NS_10bfloat16_tESG_Li384ELb1ELb1ELb0ELb1EEENS1_36VarlenDynamicPersistentTileSchedulerILi192ELi128ELi384ELi128ELb0ELb1ELb1ELb0ELb1ELb1EEEEEEEEEvNT_6ParamsE --------------------------
	.section	.text._ZN7cutlass13device_kernelIN5flash11enable_sm90INS1_16FlashAttnFwdSm90INS1_25CollectiveMainloopFwdSm90ILi2EN4cute5tupleIJNS5_1CILi1EEES8_S8_EEENS6_IJNS7_ILi192EEENS7_ILi128EEENS7_ILi96EEEEEELi96ENS_12float_e4m3_tEfNS_4arch4Sm90ELb0ELb0ELb1ELb1ELb1ELb1ELb0ELb1ELb1ELb1ELb0ELb0EEENS1_21CollectiveEpilogueFwdINS6_IJSA_SC_SB_EEES9_NS_10bfloat16_tESG_Li384ELb1ELb1ELb0ELb1EEENS1_36VarlenDynamicPersistentTileSchedulerILi192ELi128ELi384ELi128ELb0ELb1ELb1ELb0ELb1ELb1EEEEEEEEEvNT_6ParamsE,"ax",@progbits
	.align	128
.text._ZN7cutlass13device_kernelIN5flash11enable_sm90INS1_16FlashAttnFwdSm90INS1_25CollectiveMainloopFwdSm90ILi2EN4cute5tupleIJNS5_1CILi1EEES8_S8_EEENS6_IJNS7_ILi192EEENS7_ILi128EEENS7_ILi96EEEEEELi96ENS_12float_e4m3_tEfNS_4arch4Sm90ELb0ELb0ELb1ELb1ELb1ELb1ELb0ELb1ELb1ELb1ELb0ELb0EEENS1_21CollectiveEpilogueFwdINS6_IJSA_SC_SB_EEES9_NS_10bfloat16_tESG_Li384ELb1ELb1ELb0ELb1EEENS1_36VarlenDynamicPersistentTileSchedulerILi192ELi128ELi384ELi128ELb0ELb1ELb1ELb0ELb1ELb1EEEEEEEEEvNT_6ParamsE:
        .type           _ZN7cutlass13device_kernelIN5flash11enable_sm90INS1_16FlashAttnFwdSm90INS1_25CollectiveMainloopFwdSm90ILi2EN4cute5tupleIJNS5_1CILi1EEES8_S8_EEENS6_IJNS7_ILi192EEENS7_ILi128EEENS7_ILi96EEEEEELi96ENS_12float_e4m3_tEfNS_4arch4Sm90ELb0ELb0ELb1ELb1ELb1ELb1ELb0ELb1ELb1ELb1ELb0ELb0EEENS1_21CollectiveEpilogueFwdINS6_IJSA_SC_SB_EEES9_NS_10bfloat16_tESG_Li384ELb1ELb1ELb0ELb1EEENS1_36VarlenDynamicPersistentTileSchedulerILi192ELi128ELi384ELi128ELb0ELb1ELb1ELb0ELb1ELb1EEEEEEEEEvNT_6ParamsE,@function
        .size           _ZN7cutlass13device_kernelIN5flash11enable_sm90INS1_16FlashAttnFwdSm90INS1_25CollectiveMainloopFwdSm90ILi2EN4cute5tupleIJNS5_1CILi1EEES8_S8_EEENS6_IJNS7_ILi192EEENS7_ILi128EEENS7_ILi96EEEEEELi96ENS_12float_e4m3_tEfNS_4arch4Sm90ELb0ELb0ELb1ELb1ELb1ELb1ELb0ELb1ELb1ELb1ELb0ELb0EEENS1_21CollectiveEpilogueFwdINS6_IJSA_SC_SB_EEES9_NS_10bfloat16_tESG_Li384ELb1ELb1ELb0ELb1EEENS1_36VarlenDynamicPersistentTileSchedulerILi192ELi128ELi384ELi128ELb0ELb1ELb1ELb0ELb1ELb1EEEEEEEEEvNT_6ParamsE,(.L_x_2580 - _ZN7cutlass13device_kernelIN5flash11enable_sm90INS1_16FlashAttnFwdSm90INS1_25CollectiveMainloopFwdSm90ILi2EN4cute5tupleIJNS5_1CILi1EEES8_S8_EEENS6_IJNS7_ILi192EEENS7_ILi128EEENS7_ILi96EEEEEELi96ENS_12float_e4m3_tEfNS_4arch4Sm90ELb0ELb0ELb1ELb1ELb1ELb1ELb0ELb1ELb1ELb1ELb0ELb0EEENS1_21CollectiveEpilogueFwdINS6_IJSA_SC_SB_EEES9_NS_10bfloat16_tESG_Li384ELb1ELb1ELb0ELb1EEENS1_36VarlenDynamicPersistentTileSchedulerILi192ELi128ELi384ELi128ELb0ELb1ELb1ELb0ELb1ELb1EEEEEEEEEvNT_6ParamsE)
        .other          _ZN7cutlass13device_kernelIN5flash11enable_sm90INS1_16FlashAttnFwdSm90INS1_25CollectiveMainloopFwdSm90ILi2EN4cute5tupleIJNS5_1CILi1EEES8_S8_EEENS6_IJNS7_ILi192EEENS7_ILi128EEENS7_ILi96EEEEEELi96ENS_12float_e4m3_tEfNS_4arch4Sm90ELb0ELb0ELb1ELb1ELb1ELb1ELb0ELb1ELb1ELb1ELb0ELb0EEENS1_21CollectiveEpilogueFwdINS6_IJSA_SC_SB_EEES9_NS_10bfloat16_tESG_Li384ELb1ELb1ELb0ELb1EEENS1_36VarlenDynamicPersistentTileSchedulerILi192ELi128ELi384ELi128ELb0ELb1ELb1ELb0ELb1ELb1EEEEEEEEEvNT_6ParamsE,@"STO_CUDA_ENTRY STV_DEFAULT"
_ZN7cutlass13device_kernelIN5flash11enable_sm90INS1_16FlashAttnFwdSm90INS1_25CollectiveMainloopFwdSm90ILi2EN4cute5tupleIJNS5_1CILi1EEES8_S8_EEENS6_IJNS7_ILi192EEENS7_ILi128EEENS7_ILi96EEEEEELi96ENS_12float_e4m3_tEfNS_4arch4Sm90ELb0ELb0ELb1ELb1ELb1ELb1ELb0ELb1ELb1ELb1ELb0ELb0EEENS1_21CollectiveEpilogueFwdINS6_IJSA_SC_SB_EEES9_NS_10bfloat16_tESG_Li384ELb1ELb1ELb0ELb1EEENS1_36VarlenDynamicPersistentTileSchedulerILi192ELi128ELi384ELi128ELb0ELb1ELb1ELb0ELb1ELb1EEEEEEEEEvNT_6ParamsE:
[----:B------:R-:W0:Y:S02]  /*0000*/  LDC R1, c[0x0][0x28] ;  /* 0x00000a00ff017b82 */ /* 0x000e240000000800 */
[----:B0-----:R-:W-:Y:S01]  /*0010*/  VIADD R1, R1, 0xffffff80 ;  /* 0xffffff8001017836 */ /* 0x001fe20000000000 */
[----:B------:R-:W0:Y:S01]  /*0020*/  S2R R3, SR_TID.X ;  /* 0x0000000000037919 */ /* 0x000e220000002100 */
[----:B------:R-:W-:Y:S01]  /*0030*/  ELECT P0, URZ, PT ;  /* 0x00000000003f782f */ /* 0x000fe20003800000 */
[----:B------:R-:W-:Y:S01]  /*0040*/  BSSY B0, `(.L_x_355) ;  /* 0x000000e000007945 */ /* 0x000fe20003800000 */
[--C-:B0-----:R-:W-:Y:S02]  /*0050*/  SHF.R.U32.HI R0, RZ, 0x5, R3.reuse ;  /* 0x00000005ff007819 */ /* 0x101fe40000011603 */
[----:B------:R-:W-:-:S03]  /*0060*/  SHF.R.U32.HI R3, RZ, 0x7, R3 ;  /* 0x00000007ff037819 */ /* 0x000fc60000011603 */
[----:B------:R-:W0:Y:S02]  /*0070*/  SHFL.IDX PT, R2, R0, RZ, 0x1f ;  /* 0x00001fff00027589 */ /* 0x000e2400000e0000 */
[----:B0-----:R-:W-:-:S13]  /*0080*/  ISETP.EQ.AND P0, PT, R2, RZ, P0 ;  /* 0x000000ff0200720c */ /* 0x001fda0000702270 */
[----:B------:R-:W-:Y:S05]  /*0090*/  @!P0 BRA `(.L_x_356) ;  /* 0x0000000000208947 */ /* 0x000fea0003800000 */
[----:B------:R-:W-:Y:S02]  /*00a0*/  ULDC.64 UR4, c[0x0][0x198] ;  /* 0x0000660000047ab9 */ /* 0x000fe40000000a00 */
[----:B------:R-:W-:Y:S02]  /*00b0*/  UIADD3 UR6, UP0, UR4, 0x570, URZ ;  /* 0x0000057004067890 */ /* 0x000fe4000ff1e03f */
[----:B------:R-:W-:Y:S02]  /*00c0*/  UIADD3 UR4, UP1, UR4, 0x670, URZ ;  /* 0x0000067004047890 */ /* 0x000fe4000ff3e03f */
[----:B------:R-:W-:Y:S02]  /*00d0*/  UIADD3.X UR7, URZ, UR5, URZ, UP0, !UPT ;  /* 0x000000053f077290 */ /* 0x000fe400087fe43f */
[----:B------:R-:W-:-:S07]  /*00e0*/  UIADD3.X UR5, URZ, UR5, URZ, UP1, !UPT ;  /* 0x000000053f057290 */ /* 0x000fce0008ffe43f */
[----:B------:R0:W-:Y:S02]  /*00f0*/  UTMACCTL.PF [UR6] ;  /* 0x00000000060079b9 */ /* 0x0001e40008040000 */
[----:B------:R0:W-:Y:S02]  /*0100*/  UTMACCTL.PF [UR4] ;  /* 0x00000000040079b9 */ /* 0x0001e40008040000 */
[----:B0-----:R-:W-:Y:S01]  /*0110*/  NOP ;  /* 0x0000000000007918 */ /* 0x001fe20000000000 */
.L_x_356:
[----:B------:R-:W-:Y:S05]  /*0120*/  BSYNC B0 ;  /* 0x0000000000007941 */ /* 0x000fea0003800000 */
.L_x_355:
[----:B------:R-:W-:Y:S01]  /*0130*/  VOTEU.ANY UP0, P0 ;  /* 0x00000000003f7886 */ /* 0x000fe20000000100 */
[----:B------:R-:W0:Y:S01]  /*0140*/  SHFL.IDX PT, R3, R3, RZ, 0x1f ;  /* 0x00001fff03037589 */ /* 0x000e2200000e0000 */
[----:B------:R-:W-:Y:S01]  /*0150*/  UMOV UR4, 0x80 ;  /* 0x0000008000047882 */ /* 0x000fe20000000000 */
[----:B------:R-:W-:Y:S01]  /*0160*/  UMOV UR7, 0x180 ;  /* 0x0000018000077882 */ /* 0x000fe20000000000 */
[----:B------:R-:W-:Y:S01]  /*0170*/  VOTEU.ANY UP1, P0 ;  /* 0x00000000003f7886 */ /* 0x000fe20000020100 */
[----:B------:R-:W1:Y:S01]  /*0180*/  @UP0 S2UR UR8, SR_CgaCtaId ;  /* 0x00000000000809c3 */ /* 0x000e620000008800 */
[----:B------:R-:W2:Y:S01]  /*0190*/  SHFL.IDX PT, R2, R0, RZ, 0x1f ;  /* 0x00001fff00027589 */ /* 0x000ea200000e0000 */
[----:B------:R-:W-:Y:S01]  /*01a0*/  @UP0 UMOV UR6, 0x400 ;  /* 0x0000040000060882 */ /* 0x000fe20000000000 */
[----:B------:R-:W-:-:S04]  /*01b0*/  @UP0 UIADD3 UR4, -UR4, 0x100000, URZ ;  /* 0x0010000004040890 */ /* 0x000fc8000fffe13f */
[----:B------:R-:W-:Y:S02]  /*01c0*/  @UP0 USHF.L.U32 UR5, UR4, 0xb, URZ ;  /* 0x0000000b04050899 */ /* 0x000fe4000800063f */
[----:B------:R-:W-:Y:S01]  /*01d0*/  @UP0 USHF.L.U32 UR4, UR4, 0x1, URZ ;  /* 0x0000000104040899 */ /* 0x000fe2000800063f */
[----:B------:R-:W-:Y:S01]  /*01e0*/  VOTEU.ANY UP2, P0 ;  /* 0x00000000003f7886 */ /* 0x000fe20000040100 */
[----:B0-----:R-:W-:Y:S01]  /*01f0*/  R2UR UR9, R3 ;  /* 0x00000000030972ca */ /* 0x001fe200000e0000 */
[----:B-1----:R-:W-:Y:S01]  /*0200*/  @UP0 ULEA UR8, UR8, UR6, 0x18 ;  /* 0x0000000608080291 */ /* 0x002fe2000f8ec03f */
[----:B--2---:R-:W-:Y:S01]  /*0210*/  ISETP.NE.AND P1, PT, R2, RZ, PT ;  /* 0x000000ff0200720c */ /* 0x004fe20003f25270 */
[----:B------:R-:W-:-:S04]  /*0220*/  @UP0 UIADD3 UR6, -UR7, 0x100000, URZ ;  /* 0x0010000007060890 */ /* 0x000fc8000fffe13f */
[----:B------:R-:W-:Y:S02]  /*0230*/  @UP0 USHF.L.U32 UR7, UR6, 0xb, URZ ;  /* 0x0000000b06070899 */ /* 0x000fe4000800063f */
[----:B------:R-:W-:-:S04]  /*0240*/  @UP0 USHF.L.U32 UR6, UR6, 0x1, URZ ;  /* 0x0000000106060899 */ /* 0x000fc8000800063f */
[----:B------:R-:W-:Y:S01]  /*0250*/  UISETP.NE.AND UP0, UPT, UR9, URZ, UPT ;  /* 0x0000003f0900728c */ /* 0x000fe2000bf05270 */
[----:B------:R-:W0:Y:S02]  /*0260*/  FENCE.VIEW.ASYNC.S ;  /* 0x00000000000073c6 */ /* 0x000e240000000000 */
[----:B0-----:R0:W1:Y:S05]  /*0270*/  @UP1 SYNCS.EXCH.64 URZ, [UR8+0x19c00], UR4 ;  /* 0x019c0004083f15b2 */ /* 0x00106a0008000100 */
[----:B------:R0:W2:Y:S01]  /*0280*/  @UP2 SYNCS.EXCH.64 URZ, [UR8+0x19c20], UR6 ;  /* 0x019c2006083f25b2 */ /* 0x0000a20008000100 */
        /* <DEDUP_REMOVED lines=14> */
[----:B0-----:R3:W4:Y:S08]  /*0370*/  SYNCS.EXCH.64 URZ, [UR8+0x19c30], UR4 ;  /* 0x019c3004083f75b2 */ /* 0x0017300008000100 */
[----:B------:R3:W0:Y:S01]  /*0380*/  SYNCS.EXCH.64 URZ, [UR8+0x19c40], UR6 ;  /* 0x019c4006083f75b2 */ /* 0x0006220008000100 */
[----:B------:R3:W0:Y:S01]  /*0390*/  SYNCS.EXCH.64 URZ, [UR8+0x19c38], UR4 ;  /* 0x019c3804083f75b2 */ /* 0x0006220008000100 */
[----:B------:R3:W0:Y:S02]  /*03a0*/  SYNCS.EXCH.64 URZ, [UR8+0x19c48], UR6 ;  /* 0x019c4806083f75b2 */ /* 0x0006240008000100 */
[----:B---3--:R-:W-:Y:S01]  /*03b0*/  NOP ;  /* 0x0000000000007918 */ /* 0x008fe20000000000 */
.L_x_357:
[----:B------:R-:W3:Y:S01]  /*03c0*/  SHFL.IDX PT, R2, R0, RZ, 0x1f ;  /* 0x00001fff00027589 */ /* 0x000ee200000e0000 */
[----:B------:R-:W-:Y:S01]  /*03d0*/  NOP ;  /* 0x0000000000007918 */ /* 0x000fe20000000000 */
[----:B---3--:R-:W-:-:S13]  /*03e0*/  ISETP.NE.AND P0, PT, R2, RZ, PT ;  /* 0x000000ff0200720c */ /* 0x008fda0003f05270 */
        /* <DEDUP_REMOVED lines=17> */
[----:B------:R3:W0:Y:S02]  /*0500*/  SYNCS.EXCH.64 URZ, [UR8+0x19c68], UR6 ;  /* 0x019c6806083f75b2 */ /* 0x0006240008000100 */
[----:B---3--:R-:W-:Y:S01]  /*0510*/  NOP ;  /* 0x0000000000007918 */ /* 0x008fe20000000000 */
.L_x_358:
[----:B------:R-:W3:Y:S01]  /*0520*/  SHFL.IDX PT, R2, R0, RZ, 0x1f ;  /* 0x00001fff00027589 */ /* 0x000ee200000e0000 */
[----:B------:R-:W-:Y:S01]  /*0530*/  NOP ;  /* 0x0000000000007918 */ /* 0x000fe20000000000 */
[----:B---3--:R-:W-:-:S13]  /*0540*/  ISETP.NE.AND P0, PT, R2, RZ, PT ;  /* 0x000000ff0200720c */ /* 0x008fda0003f05270 */
        /* <DEDUP_REMOVED lines=13> */
[----:B------:R3:W0:Y:S02]  /*0620*/  SYNCS.EXCH.64 URZ, [UR6+0x19c88], UR4 ;  /* 0x019c8804063f75b2 */ /* 0x0006240008000100 */
[----:B---3--:R-:W-:Y:S01]  /*0630*/  NOP ;  /* 0x0000000000007918 */ /* 0x008fe20000000000 */
.L_x_359:
        /* <DEDUP_REMOVED lines=22> */
.L_x_360:
[----:B------:R-:W3:Y:S01]  /*07a0*/  SHFL.IDX PT, R3, R0, RZ, 0x1f ;  /* 0x00001fff00037589 */ /* 0x000ee200000e0000 */
[----:B------:R-:W-:Y:S01]  /*07b0*/  NOP ;  /* 0x0000000000007918 */ /* 0x000fe20000000000 */
[----:B------:R-:W0:Y:S01]  /*07c0*/  S2R R2, SR_CgaCtaId ;  /* 0x0000000000027919 */ /* 0x000e220000008800 */
[----:B---3--:R-:W-:-:S13]  /*07d0*/  ISETP.NE.AND P0, PT, R3, RZ, PT ;  /* 0x000000ff0300720c */ /* 0x008fda0003f05270 */
        /* <DEDUP_REMOVED lines=14> */
[----:B0-----:R0:W3:Y:S08]  /*08c0*/  SYNCS.EXCH.64 URZ, [UR8+0x19cb0], UR4 ;  /* 0x019cb004083f75b2 */ /* 0x0010f00008000100 */
[----:B------:R0:W0:Y:S01]  /*08d0*/  SYNCS.EXCH.64 URZ, [UR8+0x19cc0], UR6 ;  /* 0x019cc006083f75b2 */ /* 0x0000220008000100 */
[----:B------:R0:W0:Y:S01]  /*08e0*/  SYNCS.EXCH.64 URZ, [UR8+0x19cb8], UR4 ;  /* 0x019cb804083f75b2 */ /* 0x0000220008000100 */
[----:B------:R0:W0:Y:S01]  /*08f0*/  SYNCS.EXCH.64 URZ, [UR8+0x19cc8], UR6 ;  /* 0x019cc806083f75b2 */ /* 0x0000220008000100 */
[----:B------:R-:W-:Y:S01]  /*0900*/  NOP ;  /* 0x0000000000007918 */ /* 0x000fe20000000000 */
.L_x_361:
[----:B------:R-:W-:Y:S01]  /*0910*/  PLOP3.LUT P0, PT, PT, PT, UP0, 0x80, 0x0 ;  /* 0x000000000000781c */ /* 0x000fe20003f0f008 */
[----:B------:R-:W-:Y:S01]  /*0920*/  UMOV UR37, 0x1 ;  /* 0x0000000100257882 */ /* 0x000fe20000000000 */
[----:B------:R-:W-:Y:S01]  /*0930*/  NOP ;  /* 0x0000000000007918 */ /* 0x000fe20000000000 */
[----:B------:R-:W-:Y:S01]  /*0940*/  USEL UR37, UR37, 0x2, !UP0 ;  /* 0x0000000225257887 */ /* 0x000fe2000c000000 */
[----:B------:R-:W-:Y:S01]  /*0950*/  BSSY B8, `(.L_x_362) ;  /* 0x0001947000087945 */ /* 0x000fe20003800000 */
[----:B------:R-:W-:Y:S01]  /*0960*/  ULDC.64 UR42, c[0x0][0x208] ;  /* 0x00008200002a7ab9 */ /* 0x000fe20000000a00 */
[----:B01234-:R-:W-:Y:S07]  /*0970*/  BAR.SYNC.DEFER_BLOCKING 0x0 ;  /* 0x0000000000007b1d */ /* 0x01ffee0000010000 */
[----:B------:R-:W-:Y:S05]  /*0980*/  @!P0 BRA `(.L_x_363) ;  /* 0x0000012400988947 */ /* 0x000fea0003800000 */
.L_x_364:
[----:B------:R-:W-:-:S08]  /*0990*/  NOP ;  /* 0x0000000000007918 */ /* 0x000fd00000000000 */
[----:B------:R-:W0:Y:S02]  /*09a0*/  USETMAXREG.TRY_ALLOC.CTAPOOL UP0, 0xa0 ;  /* 0x000000a0000079c8 */ /* 0x000e240008000600 */
[----:B0-----:R-:W-:-:S13]  /*09b0*/  PLOP3.LUT P0, PT, PT, PT, UP0, 0x80, 0x0 ;  /* 0x000000000000781c */ /* 0x001fda0003f0f008 */
[----:B------:R-:W-:Y:S05]  /*09c0*/  @!P0 BRA `(.L_x_364) ;  /* 0xfffffffc00f08947 */ /* 0x000fea000383ffff */
[----:B------:R-:W0:Y:S08]  /*09d0*/  S2UR UR4, SR_CgaCtaId ;  /* 0x00000000000479c3 */ /* 0x000e300000008800 */
[----:B------:R-:W-:Y:S06]  /*09e0*/  BAR.ARV 0x8, 0x200 ;  /* 0x0208000000007b1d */ /* 0x000fec0000002000 */
[----:B------:R-:W-:-:S02]  /*09f0*/  MOV R18, 0x400 ;  /* 0x0000040000127802 */ /* 0x000fc40000000f00 */
[----:B------:R-:W-:Y:S01]  /*0a00*/  BAR.SYNC.DEFER_BLOCKING 0x5, 0x200 ;  /* 0x0148000000007b1d */ /* 0x000fe20000010000 */
[----:B0-----:R-:W-:-:S05]  /*0a10*/  IMAD.U32 R0, RZ, RZ, UR4 ;  /* 0x00000004ff007e24 */ /* 0x001fca000f8e00ff */
[----:B------:R-:W-:Y:S01]  /*0a20*/  ULDC UR4, c[0x0][0xc3c] ;  /* 0x00030f0000047ab9 */ /* 0x000fe20000000800 */
[----:B------:R-:W-:Y:S01]  /*0a30*/  LEA R18, R0, R18, 0x18 ;  /* 0x0000001200127211 */ /* 0x000fe200078ec0ff */
[----:B------:R-:W-:Y:S04]  /*0a40*/  STL [R1+0x20], R0 ;  /* 0x0000200001007387 */ /* 0x000fe80000100800 */
[----:B------:R-:W0:Y:S01]  /*0a50*/  LDS.128 R152, [R18+0x19cd0] ;  /* 0x019cd00012987984 */ /* 0x000e220000000c00 */
[----:B------:R-:W-:Y:S06]  /*0a60*/  BAR.ARV 0x4, 0x200 ;  /* 0x0108000000007b1d */ /* 0x000fec0000002000 */
[----:B0-----:R-:W-:-:S13]  /*0a70*/  ISETP.GE.AND P0, PT, R155, UR4, PT ;  /* 0x000000049b007c0c */ /* 0x001fda000bf06270 */
[----:B------:R-:W-:Y:S05]  /*0a80*/  @P0 BRA `(.L_x_365) ;  /* 0x0000019000cc0947 */ /* 0x000fea0003800000 */
[----:B------:R-:W0:Y:S01]  /*0a90*/  S2R R0, SR_TID.X ;  /* 0x0000000000007919 */ /* 0x000e220000002100 */
[----:B------:R-:W-:Y:S01]  /*0aa0*/  IMAD.MOV.U32 R157, RZ, RZ, RZ ;  /* 0x000000ffff9d7224 */ /* 0x000fe200078e00ff */
[----:B------:R-:W-:Y:S01]  /*0ab0*/  ULOP3.LUT UR36, UR37, 0x1, URZ, 0xfc, !UPT ;  /* 0x0000000125247892 */ /* 0x000fe2000f8efc3f */
[----:B0-----:R-:W-:-:S05]  /*0ac0*/  VIADD R21, R0, 0xffffff80 ;  /* 0xffffff8000157836 */ /* 0x001fca0000000000 */
[----:B------:R-:W-:Y:S02]  /*0ad0*/  SHF.R.S32.HI R0, RZ, 0x1f, R21 ;  /* 0x0000001fff007819 */ /* 0x000fe40000011415 */
[-C--:B------:R-:W-:Y:S02]  /*0ae0*/  LEA.HI R6, R21, R21.reuse, RZ, 0x1 ;  /* 0x0000001515067211 */ /* 0x080fe400078f08ff */
[CC--:B------:R-:W-:Y:S02]  /*0af0*/  LEA.HI R2, R0.reuse, R21.reuse, RZ, 0x5 ;  /* 0x0000001500027211 */ /* 0x0c0fe400078f28ff */
[----:B------:R-:W-:Y:S02]  /*0b00*/  LEA.HI R3, R0, R21, RZ, 0x4 ;  /* 0x0000001500037211 */ /* 0x000fe400078f20ff */
[----:B------:R-:W-:Y:S01]  /*0b10*/  LOP3.LUT R7, R6, 0xfffffffe, RZ, 0xc0, !PT ;  /* 0xfffffffe06077812 */ /* 0x000fe200078ec0ff */
[----:B------:R-:W-:Y:S01]  /*0b20*/  IMAD.SHL.U32 R4, R2, 0x10, RZ ;  /* 0x0000001002047824 */ /* 0x000fe200078e00ff */
[----:B------:R-:W-:-:S02]  /*0b30*/  LOP3.LUT R2, R3, 0x7fffff0, RZ, 0xc0, !PT ;  /* 0x07fffff003027812 */ /* 0x000fc400078ec0ff */
[----:B------:R-:W-:Y:S02]  /*0b40*/  SHF.R.S32.HI R10, RZ, 0x1, R6 ;  /* 0x00000001ff0a7819 */ /* 0x000fe40000011406 */
[----:B------:R-:W-:Y:S01]  /*0b50*/  LOP3.LUT R5, R4, 0xfffffe00, RZ, 0xc0, !PT ;  /* 0xfffffe0004057812 */ /* 0x000fe200078ec0ff */
[----:B------:R-:W-:Y:S01]  /*0b60*/  IMAD.IADD R4, R21, 0x1, -R2 ;  /* 0x0000000115047824 */ /* 0x000fe200078e0a02 */
[----:B------:R-:W-:Y:S02]  /*0b70*/  LEA.HI R2, R0, R21, RZ, 0x7 ;  /* 0x0000001500027211 */ /* 0x000fe400078f38ff */
[----:B------:R-:W-:Y:S01]  /*0b80*/  SHF.R.S32.HI R6, RZ, 0x1f, R6 ;  /* 0x0000001fff067819 */ /* 0x000fe20000011406 */
[----:B------:R-:W-:Y:S01]  /*0b90*/  IMAD R4, R4, 0x20, R5 ;  /* 0x0000002004047824 */ /* 0x000fe200078e0205 */
[----:B------:R-:W-:Y:S02]  /*0ba0*/  LOP3.LUT R8, R2, 0xffffff80, RZ, 0xc0, !PT ;  /* 0xffffff8002087812 */ /* 0x000fe400078ec0ff */
[----:B------:R-:W-:-:S02]  /*0bb0*/  SHF.R.S32.HI R14, RZ, 0x7, R2 ;  /* 0x00000007ff0e7819 */ /* 0x000fc40000011402 */
[C---:B------:R-:W-:Y:S01]  /*0bc0*/  IADD3 R16, R21.reuse, -R7, RZ ;  /* 0x8000000715107210 */ /* 0x040fe20007ffe0ff */
[----:B------:R-:W-:Y:S01]  /*0bd0*/  IMAD.IADD R19, R21, 0x1, -R8 ;  /* 0x0000000115137824 */ /* 0x000fe200078e0a08 */
[----:B------:R-:W-:Y:S02]  /*0be0*/  LEA.HI R6, R6, R10, RZ, 0x2 ;  /* 0x0000000a06067211 */ /* 0x000fe400078f10ff */
[----:B------:R-:W-:Y:S01]  /*0bf0*/  SHF.R.S32.HI R2, RZ, 0x4, R3 ;  /* 0x00000004ff027819 */ /* 0x000fe20000011403 */
[C---:B------:R-:W-:Y:S01]  /*0c00*/  IMAD.SHL.U32 R22, R16.reuse, 0x8, RZ ;  /* 0x0000000810167824 */ /* 0x040fe200078e00ff */
[----:B------:R-:W-:Y:S01]  /*0c10*/  SHF.R.S32.HI R8, RZ, 0x1f, R19 ;  /* 0x0000001fff087819 */ /* 0x000fe20000011413 */
[----:B------:R-:W-:Y:S01]  /*0c20*/  IMAD.SHL.U32 R16, R16, 0x10, RZ ;  /* 0x0000001010107824 */ /* 0x000fe200078e00ff */
[----:B------:R-:W-:Y:S01]  /*0c30*/  LOP3.LUT R6, R6, 0x7fffffc, RZ, 0xc0, !PT ;  /* 0x07fffffc06067812 */ /* 0x000fe200078ec0ff */
[----:B------:R-:W-:Y:S01]  /*0c40*/  VIADD R15, R22, 0x20 ;  /* 0x00000020160f7836 */ /* 0x000fe20000000000 */
[----:B------:R-:W-:-:S02]  /*0c50*/  LEA.HI R3, R3, R2, RZ, 0x1 ;  /* 0x0000000203037211 */ /* 0x000fc400078f08ff */
[----:B------:R-:W-:Y:S01]  /*0c60*/  LEA.HI R5, R0, R21, RZ, 0x3 ;  /* 0x0000001500057211 */ /* 0x000fe200078f18ff */
[----:B------:R-:W-:Y:S01]  /*0c70*/  IMAD.IADD R7, R10, 0x1, -R6 ;  /* 0x000000010a077824 */ /* 0x000fe200078e0a06 */
[----:B------:R-:W-:Y:S01]  /*0c80*/  LEA.HI R9, R8, R19, RZ, 0x2 ;  /* 0x0000001308097211 */ /* 0x000fe200078f10ff */
[----:B------:R-:W-:Y:S01]  /*0c90*/  IMAD.IADD R10, R22, 0x1, R15 ;  /* 0x00000001160a7824 */ /* 0x000fe200078e020f */
[----:B------:R-:W-:Y:S01]  /*0ca0*/  LOP3.LUT R3, R3, 0x1ffffffe, RZ, 0xc0, !PT ;  /* 0x1ffffffe03037812 */ /* 0x000fe200078ec0ff */
[----:B------:R-:W-:Y:S01]  /*0cb0*/  STL [R1+0x18], R15 ;  /* 0x0000180f01007387 */ /* 0x000fe20000100800 */
[--C-:B------:R-:W-:Y:S02]  /*0cc0*/  SHF.R.S32.HI R6, RZ, 0x2, R9.reuse ;  /* 0x00000002ff067819 */ /* 0x100fe40000011409 */
[----:B------:R-:W-:Y:S01]  /*0cd0*/  SHF.R.S32.HI R11, RZ, 0x1f, R9 ;  /* 0x0000001fff0b7819 */ /* 0x000fe20000011409 */
[----:B------:R-:W-:Y:S01]  /*0ce0*/  IMAD.IADD R3, R2, 0x1, -R3 ;  /* 0x0000000102037824 */ /* 0x000fe200078e0a03 */
[----:B------:R-:W-:-:S02]  /*0cf0*/  SHF.R.S32.HI R5, RZ, 0x3, R5 ;  /* 0x00000003ff057819 */ /* 0x000fc40000011405 */
[----:B------:R-:W-:Y:S01]  /*0d00*/  LEA R13, R2, R7, 0x3 ;  /* 0x00000007020d7211 */ /* 0x000fe200078e18ff */
[----:B------:R-:W-:Y:S01]  /*0d10*/  IMAD.HI R2, R14, 0x55555556, RZ ;  /* 0x555555560e027827 */ /* 0x000fe200078e02ff */
[----:B------:R-:W-:Y:S02]  /*0d20*/  LEA.HI R11, R11, R6, RZ, 0x3 ;  /* 0x000000060b0b7211 */ /* 0x000fe400078f18ff */
[----:B------:R-:W-:Y:S01]  /*0d30*/  SHF.R.S32.HI R7, RZ, 0x1f, R10 ;  /* 0x0000001fff077819 */ /* 0x000fe2000001140a */
[----:B------:R-:W-:Y:S01]  /*0d40*/  IMAD.SHL.U32 R5, R5, 0x80, RZ ;  /* 0x0000008005057824 */ /* 0x000fe200078e00ff */
[----:B------:R-:W-:Y:S02]  /*0d50*/  LOP3.LUT R11, R11, 0xfffffff8, RZ, 0xc0, !PT ;  /* 0xfffffff80b0b7812 */ /* 0x000fe400078ec0ff */
[----:B------:R-:W-:Y:S02]  /*0d60*/  LEA.HI R2, R2, R2, RZ, 0x1 ;  /* 0x0000000202027211 */ /* 0x000fe400078f08ff */
[----:B------:R-:W-:Y:S01]  /*0d70*/  LEA.HI R8, R8, R19, RZ, 0x5 ;  /* 0x0000001308087211 */ /* 0x000fe200078f28ff */
[----:B------:R-:W-:Y:S01]  /*0d80*/  IMAD.IADD R11, R6, 0x1, -R11 ;  /* 0x00000001060b7824 */ /* 0x000fe200078e0a0b */
[-C--:B------:R-:W-:Y:S01]  /*0d90*/  LEA.HI R12, R7, R10.reuse, RZ, 0x4 ;  /* 0x0000000a070c7211 */ /* 0x080fe200078f20ff */
[----:B------:R-:W-:Y:S01]  /*0da0*/  IMAD R2, R2, -0x3, R14 ;  /* 0xfffffffd02027824 */ /* 0x000fe200078e020e */
[----:B------:R-:W-:Y:S01]  /*0db0*/  LOP3.LUT R20, R5, 0x80, RZ, 0xc0, !PT ;  /* 0x0000008005147812 */ /* 0x000fe200078ec0ff */
[----:B------:R-:W-:Y:S01]  /*0dc0*/  IMAD.MOV.U32 R6, RZ, RZ, -0x2 ;  /* 0xfffffffeff067424 */ /* 0x000fe200078e00ff */
[----:B------:R-:W-:Y:S01]  /*0dd0*/  LEA.HI R7, R7, R10, RZ, 0x5 ;  /* 0x0000000a07077211 */ /* 0x000fe200078f28ff */
[----:B------:R-:W-:Y:S01]  /*0de0*/  IMAD.SHL.U32 R10, R13, 0x20, RZ ;  /* 0x000000200d0a7824 */ /* 0x000fe200078e00ff */
[----:B------:R-:W-:Y:S01]  /*0df0*/  LOP3.LUT R9, R9, 0x7ffffffc, RZ, 0xc0, !PT ;  /* 0x7ffffffc09097812 */ /* 0x000fe200078ec0ff */
[----:B------:R-:W-:Y:S01]  /*0e00*/  STL [R1+0xc], R20 ;  /* 0x00000c1401007387 */ /* 0x000fe20000100800 */
[----:B------:R-:W-:-:S02]  /*0e10*/  SHF.R.S32.HI R8, RZ, 0x5, R8 ;  /* 0x00000005ff087819 */ /* 0x000fc40000011408 */
[----:B------:R-:W-:Y:S01]  /*0e20*/  SHF.R.U32.HI R14, RZ, 0x3, R20 ;  /* 0x00000003ff0e7819 */ /* 0x000fe20000011614 */
[----:B------:R-:W-:Y:S01]  /*0e30*/  IMAD.IADD R9, R19, 0x1, -R9 ;  /* 0x0000000113097824 */ /* 0x000fe200078e0a09 */
[----:B------:R-:W-:Y:S01]  /*0e40*/  SHF.R.S32.HI R7, RZ, 0x5, R7 ;  /* 0x00000005ff077819 */ /* 0x000fe20000011407 */
[----:B------:R-:W-:Y:S01]  /*0e50*/  IMAD R11, R8, 0x10, R11 ;  /* 0x00000010080b7824 */ /* 0x000fe200078e020b */
[----:B------:R-:W-:Y:S01]  /*0e60*/  LEA R3, R3, R4, 0x3 ;  /* 0x0000000403037211 */ /* 0x000fe200078e18ff */
[----:B------:R-:W-:Y:S01]  /*0e70*/  STL [R1+0x1c], R10 ;  /* 0x00001c0a01007387 */ /* 0x000fe20000100800 */
[----:B------:R-:W-:Y:S01]  /*0e80*/  LOP3.LUT R5, R20, 0x10, R12, 0xf8, !PT ;  /* 0x0000001014057812 */ /* 0x000fe200078ef80c */
[----:B------:R-:W-:Y:S01]  /*0e90*/  IMAD R7, R7, 0x1800, R10 ;  /* 0x0000180007077824 */ /* 0x000fe200078e020a */
[----:B------:R-:W-:Y:S01]  /*0ea0*/  LEA.HI R0, R0, R21, RZ, 0x2 ;  /* 0x0000001500007211 */ /* 0x000fe200078f10ff */
[----:B------:R-:W-:Y:S01]  /*0eb0*/  STL [R1+0x60], R14 ;  /* 0x0000600e01007387 */ /* 0x000fe20000100800 */
[----:B------:R-:W-:Y:S01]  /*0ec0*/  LOP3.LUT R5, R5, R14, RZ, 0x3c, !PT ;  /* 0x0000000e05057212 */ /* 0x000fe200078e3cff */
[----:B------:R-:W-:Y:S01]  /*0ed0*/  IMAD R6, R9, R6, 0x80 ;  /* 0x0000008009067424 */ /* 0x000fe200078e0206 */
[----:B------:R-:W-:Y:S01]  /*0ee0*/  IADD3 R156, R16, 0x40, RZ ;  /* 0x00000040109c7810 */ /* 0x000fe20007ffe0ff */
[----:B------:R0:W-:Y:S01]  /*0ef0*/  STL [R1+0x70], R3 ;  /* 0x0000700301007387 */ /* 0x0001e20000100800 */
[----:B------:R-:W-:Y:S01]  /*0f00*/  IADD3 R4, R18, R7, R5 ;  /* 0x0000000712047210 */ /* 0x000fe20007ffe005 */
[----:B------:R-:W-:Y:S01]  /*0f10*/  VIADD R7, R22, 0x10 ;  /* 0x0000001016077836 */ /* 0x000fe20000000000 */
[----:B------:R-:W-:Y:S01]  /*0f20*/  SHF.R.S32.HI R9, RZ, 0x1f, R156 ;  /* 0x0000001fff097819 */ /* 0x000fe2000001149c */
[----:B------:R1:W-:Y:S01]  /*0f30*/  STL [R1+0x68], R6 ;  /* 0x0000680601007387 */ /* 0x0003e20000100800 */
[----:B------:R-:W-:-:S02]  /*0f40*/  IMAD.MOV.U32 R19, RZ, RZ, RZ ;  /* 0x000000ffff137224 */ /* 0x000fc400078e00ff */
[----:B------:R-:W-:Y:S01]  /*0f50*/  SHF.R.S32.HI R8, RZ, 0x1f, R7 ;  /* 0x0000001fff087819 */ /* 0x000fe20000011407 */
[----:B------:R2:W-:Y:S01]  /*0f60*/  STL [R1+0x5c], R4 ;  /* 0x00005c0401007387 */ /* 0x0005e20000100800 */
[----:B0-----:R-:W-:Y:S01]  /*0f70*/  IMAD R3, R2, 0x40, R11 ;  /* 0x0000004002037824 */ /* 0x001fe200078e020b */
[----:B------:R-:W-:-:S04]  /*0f80*/  LOP3.LUT R2, R0, 0xfffffffc, RZ, 0xc0, !PT ;  /* 0xfffffffc00027812 */ /* 0x000fc800078ec0ff */
[----:B------:R-:W-:Y:S01]  /*0f90*/  STL [R1+0x64], R3 ;  /* 0x0000640301007387 */ /* 0x000fe20000100800 */
[----:B-1----:R-:W-:Y:S01]  /*0fa0*/  IMAD.IADD R6, R21, 0x1, -R2 ;  /* 0x0000000115067824 */ /* 0x002fe200078e0a02 */
[----:B------:R-:W-:Y:S02]  /*0fb0*/  SHF.R.S32.HI R2, RZ, 0x2, R0 ;  /* 0x00000002ff027819 */ /* 0x000fe40000011400 */
[----:B------:R-:W-:Y:S01]  /*0fc0*/  STL [R1+0x40], RZ ;  /* 0x000040ff01007387 */ /* 0x000fe20000100800 */
[C---:B--2---:R-:W-:Y:S01]  /*0fd0*/  IMAD.SHL.U32 R4, R6.reuse, 0x8, RZ ;  /* 0x0000000806047824 */ /* 0x044fe200078e00ff */
[----:B------:R-:W-:Y:S02]  /*0fe0*/  LEA.HI R0, R6, R6, RZ, 0x1 ;  /* 0x0000000606007211 */ /* 0x000fe400078f08ff */
[----:B------:R-:W-:Y:S01]  /*0ff0*/  STL [R1+0x8], RZ ;  /* 0x000008ff01007387 */ /* 0x000fe20000100800 */
[----:B------:R-:W-:Y:S01]  /*1000*/  VIADD R5, R4, 0x20 ;  /* 0x0000002004057836 */ /* 0x000fe20000000000 */
[----:B------:R-:W-:-:S02]  /*1010*/  LOP3.LUT R2, R0, 0x1ffffffe, RZ, 0xc0, !PT ;  /* 0x1ffffffe00027812 */ /* 0x000fc400078ec0ff */
[----:B------:R-:W-:Y:S01]  /*1020*/  STL [R1], RZ ;  /* 0x000000ff01007387 */ /* 0x000fe20000100800 */
[----:B------:R-:W-:Y:S02]  /*1030*/  LOP3.LUT R0, R20, 0x10, R16, 0xf8, !PT ;  /* 0x0000001014007812 */ /* 0x000fe400078ef810 */
[----:B------:R-:W-:Y:S01]  /*1040*/  IMAD.IADD R2, R6, 0x1, -R2 ;  /* 0x0000000106027824 */ /* 0x000fe200078e0a02 */
[----:B------:R0:W-:Y:S01]  /*1050*/  STL [R1+0x30], R4 ;  /* 0x0000300401007387 */ /* 0x0001e20000100800 */
[----:B------:R-:W-:-:S03]  /*1060*/  LOP3.LUT R0, R0, R14, RZ, 0x3c, !PT ;  /* 0x0000000e00007212 */ /* 0x000fc600078e3cff */
[----:B------:R1:W-:Y:S04]  /*1070*/  STL [R1+0x14], R7 ;  /* 0x0000140701007387 */ /* 0x0003e80000100800 */
[----:B------:R-:W-:Y:S01]  /*1080*/  STL [R1+0x10], R9 ;  /* 0x0000100901007387 */ /* 0x000fe20000100800 */
[----:B0-----:R-:W-:-:S03]  /*1090*/  VIADD R4, R4, 0x40 ;  /* 0x0000004004047836 */ /* 0x001fc60000000000 */
[----:B------:R-:W-:Y:S01]  /*10a0*/  STL [R1+0x58], R8 ;  /* 0x0000580801007387 */ /* 0x000fe20000100800 */
[----:B-1----:R-:W-:-:S03]  /*10b0*/  SHF.R.S32.HI R7, RZ, 0x1f, R15 ;  /* 0x0000001fff077819 */ /* 0x002fc6000001140f */
[----:B------:R-:W-:Y:S01]  /*10c0*/  STL [R1+0x4c], R5 ;  /* 0x00004c0501007387 */ /* 0x000fe20000100800 */
[----:B------:R-:W-:-:S03]  /*10d0*/  SHF.R.S32.HI R6, RZ, 0x1f, R4 ;  /* 0x0000001fff067819 */ /* 0x000fc60000011404 */
[----:B------:R0:W-:Y:S04]  /*10e0*/  STL [R1+0x54], R7 ;  /* 0x0000540701007387 */ /* 0x0001e80000100800 */
[----:B------:R1:W-:Y:S01]  /*10f0*/  STL [R1+0x50], R4 ;  /* 0x0000500401007387 */ /* 0x0003e20000100800 */
[----:B0-----:R-:W-:Y:S01]  /*1100*/  SHF.R.S32.HI R7, RZ, 0x1f, R5 ;  /* 0x0000001fff077819 */ /* 0x001fe20000011405 */
[----:B------:R-:W-:Y:S02]  /*1110*/  IMAD.IADD R5, R10, 0x1, R0 ;  /* 0x000000010a057824 */ /* 0x000fe400078e0200 */
[----:B------:R-:W-:Y:S01]  /*1120*/  IMAD R0, R2, 0x8, R3 ;  /* 0x0000000802007824 */ /* 0x000fe200078e0203 */
[----:B-1----:R-:W-:Y:S01]  /*1130*/  SHF.R.S32.HI R4, RZ, 0x4, R12 ;  /* 0x00000004ff047819 */ /* 0x002fe2000001140c */
[----:B------:R0:W-:Y:S04]  /*1140*/  STL [R1+0x78], R7 ;  /* 0x0000780701007387 */ /* 0x0001e80000100800 */
[----:B------:R0:W-:Y:S04]  /*1150*/  STL [R1+0x74], R6 ;  /* 0x0000740601007387 */ /* 0x0001e80000100800 */
[----:B------:R0:W-:Y:S04]  /*1160*/  STL [R1+0x24], R5 ;  /* 0x0000240501007387 */ /* 0x0001e80000100800 */
[----:B------:R0:W-:Y:S04]  /*1170*/  STL [R1+0x6c], R0 ;  /* 0x00006c0001007387 */ /* 0x0001e80000100800 */
[----:B------:R0:W-:Y:S02]  /*1180*/  STL [R1+0x4], R4 ;  /* 0x0000040401007387 */ /* 0x0001e40000100800 */
.L_x_485:
[----:B0-----:R-:W1:Y:S01]  /*1190*/  LDC.64 R2, c[0x0][0xc88] ;  /* 0x00032200ff027b82 */ /* 0x001e620000000a00 */
[----:B------:R-:W-:Y:S01]  /*11a0*/  ULDC.64 UR4, c[0x0][0xa28] ;  /* 0x00028a0000047ab9 */ /* 0x000fe20000000a00 */
[----:B------:R-:W-:Y:S01]  /*11b0*/  ULDC.64 UR8, c[0x0][0xa18] ;  /* 0x0002860000087ab9 */ /* 0x000fe20000000a00 */
[----:B------:R-:W-:Y:S01]  /*11c0*/  ULDC.64 UR6, c[0x0][0xa08] ;  /* 0x0002820000067ab9 */ /* 0x000fe20000000a00 */
[----:B-1----:R-:W-:-:S05]  /*11d0*/  IMAD.WIDE R2, R155, 0x4, R2 ;  /* 0x000000049b027825 */ /* 0x002fca00078e0202 */
[----:B0-2---:R-:W2:Y:S01]  /*11e0*/  LDG.E R0, desc[UR42][R2.64] ;  /* 0x0000002a02007981 */ /* 0x005ea2000c1e1900 */
[----:B------:R-:W-:Y:S01]  /*11f0*/  ISETP.NE.U32.AND P2, PT, RZ, UR4, PT ;  /* 0x00000004ff007c0c */ /* 0x000fe2000bf45070 */
[----:B---34-:R-:W-:Y:S01]  /*1200*/  IMAD.MOV.U32 R9, RZ, RZ, RZ ;  /* 0x000000ffff097224 */ /* 0x018fe200078e00ff */
[----:B------:R-:W-:Y:S01]  /*1210*/  ISETP.NE.U32.AND P1, PT, RZ, UR8, PT ;  /* 0x00000008ff007c0c */ /* 0x000fe2000bf25070 */
[----:B------:R-:W-:Y:S01]  /*1220*/  IMAD.MOV.U32 R29, RZ, RZ, RZ ;  /* 0x000000ffff1d7224 */ /* 0x000fe200078e00ff */
[----:B------:R-:W-:Y:S02]  /*1230*/  ISETP.NE.AND.EX P2, PT, RZ, UR5, PT, P2 ;  /* 0x00000005ff007c0c */ /* 0x000fe4000bf45320 */
[----:B------:R-:W-:Y:S02]  /*1240*/  ISETP.NE.AND.EX P1, PT, RZ, UR9, PT, P1 ;  /* 0x00000009ff007c0c */ /* 0x000fe4000bf25310 */
[----:B------:R-:W-:-:S04]  /*1250*/  ISETP.NE.U32.AND P0, PT, RZ, UR6, PT ;  /* 0x00000006ff007c0c */ /* 0x000fc8000bf05070 */
[----:B------:R-:W-:Y:S02]  /*1260*/  ISETP.NE.AND.EX P0, PT, RZ, UR7, PT, P0 ;  /* 0x00000007ff007c0c */ /* 0x000fe4000bf05300 */
[----:B--2---:R-:W-:Y:S01]  /*1270*/  SHF.R.S32.HI R4, RZ, 0x1f, R0 ;  /* 0x0000001fff047819 */ /* 0x004fe20000011400 */
[----:B------:R-:W-:Y:S02]  /*1280*/  STL [R1+0x28], R0 ;  /* 0x0000280001007387 */ /* 0x000fe40000100800 */
[C---:B------:R-:W-:Y:S02]  /*1290*/  @P2 LEA R2, P3, R0.reuse, UR4, 0x2 ;  /* 0x0000000400022c11 */ /* 0x040fe4000f8610ff */
[C---:B------:R-:W-:Y:S01]  /*12a0*/  SHF.L.U32 R31, R0.reuse, 0x2, RZ ;  /* 0x00000002001f7819 */ /* 0x040fe200000006ff */
[----:B------:R0:W-:Y:S01]  /*12b0*/  STL [R1+0x44], R4 ;  /* 0x0000440401007387 */ /* 0x0001e20000100800 */
[C-C-:B------:R-:W-:Y:S02]  /*12c0*/  @P2 LEA.HI.X R3, R0.reuse, UR5, R4.reuse, 0x2, P3 ;  /* 0x0000000500032c11 */ /* 0x140fe400098f1404 */
[----:B------:R-:W-:Y:S01]  /*12d0*/  SHF.L.U64.HI R30, R0, 0x2, R4 ;  /* 0x00000002001e7819 */ /* 0x000fe20000010204 */
[----:B------:R-:W-:Y:S01]  /*12e0*/  ULDC UR4, c[0x0][0x288] ;  /* 0x0000a20000047ab9 */ /* 0x000fe20000000800 */
[C---:B------:R-:W-:Y:S01]  /*12f0*/  IADD3 R6, P4, R31.reuse, UR6, RZ ;  /* 0x000000061f067c10 */ /* 0x040fe2000ff9e0ff */
[----:B-----5:R1:W5:Y:S01]  /*1300*/  @P2 LDG.E R9, desc[UR42][R2.64] ;  /* 0x0000002a02092981 */ /* 0x020362000c1e1900 */
[----:B------:R-:W-:Y:S01]  /*1310*/  IMAD.U32 R25, RZ, RZ, UR4 ;  /* 0x00000004ff197e24 */ /* 0x000fe2000f8e00ff */
[----:B------:R-:W-:Y:S01]  /*1320*/  ULDC.64 UR4, c[0x0][0x418] ;  /* 0x0001060000047ab9 */ /* 0x000fe20000000a00 */
[----:B------:R-:W-:Y:S01]  /*1330*/  IADD3.X R7, R30, UR7, RZ, P4, !PT ;  /* 0x000000071e077c10 */ /* 0x000fe2000a7fe4ff */
[----:B------:R1:W-:Y:S01]  /*1340*/  STL [R1+0x38], R31 ;  /* 0x0000381f01007387 */ /* 0x0003e20000100800 */
[----:B0-----:R-:W-:-:S03]  /*1350*/  @P1 IADD3 R4, P2, R31, UR8, RZ ;  /* 0x000000081f041c10 */ /* 0x001fc6000ff5e0ff */
[----:B------:R1:W5:Y:S01]  /*1360*/  @P0 LDG.E R29, desc[UR42][R6.64] ;  /* 0x0000002a061d0981 */ /* 0x000362000c1e1900 */
[----:B------:R-:W-:Y:S01]  /*1370*/  @P1 IADD3.X R5, R30, UR9, RZ, P2, !PT ;  /* 0x000000091e051c10 */ /* 0x000fe200097fe4ff */
[----:B------:R-:W-:Y:S02]  /*1380*/  UISETP.NE.U32.AND UP0, UPT, UR4, URZ, UPT ;  /* 0x0000003f0400728c */ /* 0x000fe4000bf05070 */
[----:B------:R1:W-:Y:S01]  /*1390*/  STL [R1+0x3c], R30 ;  /* 0x00003c1e01007387 */ /* 0x0003e20000100800 */
[----:B------:R-:W-:Y:S01]  /*13a0*/  ULDC UR4, c[0x0][0x424] ;  /* 0x0001090000047ab9 */ /* 0x000fe20000000800 */
[----:B------:R-:W-:Y:S02]  /*13b0*/  ULDC.64 UR8, c[0x0][0xa20] ;  /* 0x0002880000087ab9 */ /* 0x000fe40000000a00 */
[----:B------:R1:W5:Y:S04]  /*13c0*/  @P1 LDG.E R25, desc[UR42][R4.64] ;  /* 0x0000002a04191981 */ /* 0x000368000c1e1900 */
[----:B------:R1:W-:Y:S04]  /*13d0*/  STL [R1+0x48], R153 ;  /* 0x0000489901007387 */ /* 0x0003e80000100800 */
[----:B------:R1:W-:Y:S01]  /*13e0*/  STL [R1+0x34], R154 ;  /* 0x0000349a01007387 */ /* 0x0003e20000100800 */
[----:B------:R-:W-:Y:S01]  /*13f0*/  UISETP.NE.AND.EX UP0, UPT, UR5, URZ, UPT, UP0 ;  /* 0x0000003f0500728c */ /* 0x000fe2000bf05300 */
[----:B------:R-:W-:-:S02]  /*1400*/  ISETP.NE.U32.AND P2, PT, RZ, UR8, PT ;  /* 0x00000008ff007c0c */ /* 0x000fc4000bf45070 */
[----:B------:R-:W-:Y:S01]  /*1410*/  ULDC UR5, c[0x0][0x2f0] ;  /* 0x0000bc0000057ab9 */ /* 0x000fe20000000800 */
[----:B------:R-:W-:Y:S01]  /*1420*/  USEL UR4, UR4, 0x1, UP0 ;  /* 0x0000000104047887 */ /* 0x000fe20008000000 */
[----:B------:R-:W-:-:S03]  /*1430*/  ISETP.NE.AND.EX P2, PT, RZ, UR9, PT, P2 ;  /* 0x00000009ff007c0c */ /* 0x000fc6000bf45320 */
[----:B------:R-:W-:-:S03]  /*1440*/  UIMAD UR4, UR4, UR5, URZ ;  /* 0x00000005040472a4 */ /* 0x000fc6000f8e023f */
[----:B------:R-:W-:Y:S01]  /*1450*/  ULDC UR5, c[0x0][0x348] ;  /* 0x0000d20000057ab9 */ /* 0x000fe20000000800 */
[----:B------:R-:W-:Y:S01]  /*1460*/  IMAD.MOV.U32 R40, RZ, RZ, R0 ;  /* 0x000000ffff287224 */ /* 0x000fe200078e0000 */
[----:B-1----:R-:W-:Y:S07]  /*1470*/  @P1 BRA `(.L_x_366) ;  /* 0x0000000000241947 */ /* 0x002fee0003800000 */
[----:B------:R-:W-:Y:S02]  /*1480*/  ULDC.64 UR6, c[0x0][0xa00] ;  /* 0x0002800000067ab9 */ /* 0x000fe40000000a00 */
[----:B------:R-:W-:-:S04]  /*1490*/  ISETP.NE.U32.AND P1, PT, RZ, UR6, PT ;  /* 0x00000006ff007c0c */ /* 0x000fc8000bf25070 */
[----:B------:R-:W-:-:S13]  /*14a0*/  ISETP.NE.AND.EX P1, PT, RZ, UR7, PT, P1 ;  /* 0x00000007ff007c0c */ /* 0x000fda000bf25310 */
[----:B------:R-:W-:Y:S05]  /*14b0*/  @!P1 BRA `(.L_x_366) ;  /* 0x0000000000149947 */ /* 0x000fea0003800000 */
[----:B------:R-:W0:Y:S02]  /*14c0*/  LDC.64 R2, c[0x0][0xa00] ;  /* 0x00028000ff027b82 */ /* 0x000e240000000a00 */
[----:B0-----:R-:W-:-:S05]  /*14d0*/  IMAD.WIDE R2, R40, 0x4, R2 ;  /* 0x0000000428027825 */ /* 0x001fca00078e0202 */
[----:B-----5:R-:W2:Y:S04]  /*14e0*/  LDG.E R25, desc[UR42][R2.64] ;  /* 0x0000002a02197981 */ /* 0x020ea8000c1e1900 */
[----:B------:R-:W2:Y:S02]  /*14f0*/  LDG.E R0, desc[UR42][R2.64+0x4] ;  /* 0x0000042a02007981 */ /* 0x000ea4000c1e1900 */
[----:B--2---:R-:W-:-:S07]  /*1500*/  IMAD.IADD R25, R0, 0x1, -R25 ;  /* 0x0000000100197824 */ /* 0x004fce00078e0a19 */
.L_x_366:
[----:B------:R-:W-:Y:S01]  /*1510*/  IMAD.U32 R27, RZ, RZ, UR5 ;  /* 0x00000005ff1b7e24 */ /* 0x000fe2000f8e00ff */
[----:B------:R-:W-:Y:S01]  /*1520*/  MOV R28, UR4 ;  /* 0x00000004001c7c02 */ /* 0x000fe20008000f00 */
[----:B------:R-:W-:Y:S06]  /*1530*/  @!P2 BRA `(.L_x_367) ;  /* 0x000000000010a947 */ /* 0x000fec0003800000 */
[----:B------:R-:W-:-:S04]  /*1540*/  IADD3 R2, P0, R31, UR8, RZ ;  /* 0x000000081f027c10 */ /* 0x000fc8000ff1e0ff */
[----:B------:R-:W-:-:S05]  /*1550*/  IADD3.X R3, R30, UR9, RZ, P0, !PT ;  /* 0x000000091e037c10 */ /* 0x000fca00087fe4ff */
[----:B------:R0:W5:Y:S01]  /*1560*/  LDG.E R28, desc[UR42][R2.64] ;  /* 0x0000002a021c7981 */ /* 0x000162000c1e1900 */
[----:B------:R-:W-:Y:S05]  /*1570*/  BRA `(.L_x_368) ;  /* 0x0000000000107947 */ /* 0x000fea0003800000 */
.L_x_367:
[----:B------:R-:W-:Y:S05]  /*1580*/  @!P0 BRA `(.L_x_368) ;  /* 0x00000000000c8947 */ /* 0x000fea0003800000 */
[----:B------:R-:W2:Y:S04]  /*1590*/  LDG.E R3, desc[UR42][R6.64] ;  /* 0x0000002a06037981 */ /* 0x000ea8000c1e1900 */
[----:B------:R-:W2:Y:S02]  /*15a0*/  LDG.E R28, desc[UR42][R6.64+0x4] ;  /* 0x0000042a061c7981 */ /* 0x000ea4000c1e1900 */
[----:B--2---:R-:W-:-:S07]  /*15b0*/  IMAD.IADD R28, R28, 0x1, -R3 ;  /* 0x000000011c1c7824 */ /* 0x004fce00078e0a03 */
.L_x_368:
[----:B------:R-:W-:Y:S02]  /*15c0*/  ULDC.64 UR4, c[0x0][0xa10] ;  /* 0x0002840000047ab9 */ /* 0x000fe40000000a00 */
[----:B------:R-:W-:-:S04]  /*15d0*/  ISETP.NE.U32.AND P0, PT, RZ, UR4, PT ;  /* 0x00000004ff007c0c */ /* 0x000fc8000bf05070 */
[----:B------:R-:W-:Y:S01]  /*15e0*/  ISETP.NE.AND.EX P0, PT, RZ, UR5, PT, P0 ;  /* 0x00000005ff007c0c */ /* 0x000fe2000bf05300 */
[----:B-----5:R-:W-:Y:S01]  /*15f0*/  IMAD.IADD R6, R28, 0x1, -R9 ;  /* 0x000000011c067824 */ /* 0x020fe200078e0a09 */
[----:B------:R-:W-:-:S11]  /*1600*/  ULDC.64 UR4, c[0x0][0xa30] ;  /* 0x00028c0000047ab9 */ /* 0x000fd60000000a00 */
[----:B0-----:R-:W0:Y:S02]  /*1610*/  @P0 LDC.64 R2, c[0x0][0xa10] ;  /* 0x00028400ff020b82 */ /* 0x001e240000000a00 */
[----:B0-----:R-:W-:-:S05]  /*1620*/  @P0 IMAD.WIDE R2, R40, 0x4, R2 ;  /* 0x0000000428020825 */ /* 0x001fca00078e0202 */
[----:B------:R-:W2:Y:S04]  /*1630*/  @P0 LDG.E R0, desc[UR42][R2.64] ;  /* 0x0000002a02000981 */ /* 0x000ea8000c1e1900 */
[----:B------:R-:W2:Y:S01]  /*1640*/  @P0 LDG.E R7, desc[UR42][R2.64+0x4] ;  /* 0x0000042a02070981 */ /* 0x000ea2000c1e1900 */
[----:B------:R-:W-:Y:S01]  /*1650*/  ISETP.NE.U32.AND P1, PT, RZ, UR4, PT ;  /* 0x00000004ff007c0c */ /* 0x000fe2000bf25070 */
[----:B------:R-:W-:Y:S01]  /*1660*/  IMAD.MOV.U32 R24, RZ, RZ, R28 ;  /* 0x000000ffff187224 */ /* 0x000fe200078e001c */
[----:B------:R-:W-:Y:S02]  /*1670*/  IADD3 R26, -R6, RZ, RZ ;  /* 0x000000ff061a7210 */ /* 0x000fe40007ffe1ff */
[----:B------:R-:W-:Y:S02]  /*1680*/  ISETP.NE.AND.EX P1, PT, RZ, UR5, PT, P1 ;  /* 0x00000005ff007c0c */ /* 0x000fe4000bf25310 */
[----:B------:R-:W-:-:S11]  /*1690*/  VIMNMX R26, RZ, R26, !PT ;  /* 0x0000001aff1a7248 */ /* 0x000fd60007fe0100 */
[----:B------:R-:W-:-:S04]  /*16a0*/  @P1 IADD3 R4, P2, R31, UR4, RZ ;  /* 0x000000041f041c10 */ /* 0x000fc8000ff5e0ff */
[----:B------:R-:W-:-:S05]  /*16b0*/  @P1 IADD3.X R5, R30, UR5, RZ, P2, !PT ;  /* 0x000000051e051c10 */ /* 0x000fca00097fe4ff */
[----:B------:R0:W5:Y:S01]  /*16c0*/  @P1 LDG.E R24, desc[UR42][R4.64] ;  /* 0x0000002a04181981 */ /* 0x000162000c1e1900 */
[----:B--2---:R-:W-:-:S04]  /*16d0*/  @P0 IMAD.IADD R27, R7, 0x1, -R0 ;  /* 0x00000001071b0824 */ /* 0x004fc800078e0a00 */
[----:B------:R-:W-:-:S04]  /*16e0*/  IMAD.IADD R88, R6, 0x1, R27 ;  /* 0x0000000106587824 */ /* 0x000fc800078e021b */
[----:B------:R-:W-:-:S05]  /*16f0*/  VIADD R0, R88, 0x7f ;  /* 0x0000007f58007836 */ /* 0x000fca0000000000 */
[----:B------:R-:W-:-:S04]  /*1700*/  SHF.R.S32.HI R3, RZ, 0x1f, R0 ;  /* 0x0000001fff037819 */ /* 0x000fc80000011400 */
[----:B------:R-:W-:-:S04]  /*1710*/  LEA.HI R3, R3, R0, RZ, 0x7 ;  /* 0x0000000003037211 */ /* 0x000fc800078f38ff */
[----:B------:R-:W-:Y:S02]  /*1720*/  LOP3.LUT R0, R3, 0xffffff80, RZ, 0xc0, !PT ;  /* 0xffffff8003007812 */ /* 0x000fe400078ec0ff */
[----:B------:R-:W-:Y:S02]  /*1730*/  SHF.R.S32.HI R155, RZ, 0x7, R3 ;  /* 0x00000007ff9b7819 */ /* 0x000fe40000011403 */
[----:B------:R-:W-:-:S04]  /*1740*/  VIADDMNMX R7, R0, -R6, R27, PT ;  /* 0x8000000600077246 */ /* 0x000fc8000380011b */
[----:B------:R-:W-:Y:S02]  /*1750*/  ISETP.GT.AND P0, PT, R7, R26, PT ;  /* 0x0000001a0700720c */ /* 0x000fe40003f04270 */
[----:B------:R-:W-:-:S05]  /*1760*/  SHF.R.U32.HI R26, RZ, 0x7, R26 ;  /* 0x00000007ff1a7819 */ /* 0x000fca000001161a */
[----:B------:R-:W-:-:S06]  /*1770*/  IMAD.MOV.U32 R2, RZ, RZ, R26 ;  /* 0x000000ffff027224 */ /* 0x000fcc00078e001a */
[----:B------:R-:W-:-:S05]  /*1780*/  @P0 VIADD R0, R7, 0x7f ;  /* 0x0000007f07000836 */ /* 0x000fca0000000000 */
[----:B0-----:R-:W-:-:S04]  /*1790*/  @P0 SHF.R.S32.HI R5, RZ, 0x1f, R0 ;  /* 0x0000001fff050819 */ /* 0x001fc80000011400 */
[----:B------:R-:W-:-:S04]  /*17a0*/  @P0 LEA.HI R5, R5, R0, RZ, 0x7 ;  /* 0x0000000005050211 */ /* 0x000fc800078f38ff */
[----:B------:R-:W-:Y:S02]  /*17b0*/  @P0 SHF.R.S32.HI R2, RZ, 0x7, R5 ;  /* 0x00000007ff020819 */ /* 0x000fe40000011405 */
[----:B------:R-:W-:Y:S02]  /*17c0*/  PLOP3.LUT P0, PT, PT, PT, PT, 0x80, 0x0 ;  /* 0x000000000000781c */ /* 0x000fe40003f0f070 */
[----:B------:R-:W-:-:S13]  /*17d0*/  ISETP.GT.AND P1, PT, R2, R26, PT ;  /* 0x0000001a0200720c */ /* 0x000fda0003f24270 */
[----:B------:R-:W-:Y:S05]  /*17e0*/  @!P1 BRA `(.L_x_369) ;  /* 0x0000005000509947 */ /* 0x000fea0003800000 */
[----:B------:R-:W-:Y:S01]  /*17f0*/  VIADD R0, R18, 0x13800 ;  /* 0x0001380012007836 */ /* 0x000fe20000000000 */
[----:B------:R-:W-:Y:S04]  /*1800*/  BSSY B6, `(.L_x_370) ;  /* 0x0000013000067945 */ /* 0x000fe80003800000 */
[----:B------:R-:W-:-:S13]  /*1810*/  LOP3.LUT P0, RZ, R0, 0x9f, RZ, 0xc0, !PT ;  /* 0x0000009f00ff7812 */ /* 0x000fda000780c0ff */
[----:B------:R-:W-:Y:S05]  /*1820*/  @!P0 BRA `(.L_x_371) ;  /* 0x0000000000408947 */ /* 0x000fea0003800000 */
        /* <DEDUP_REMOVED lines=8> */
[----:B------:R-:W-:Y:S01]  /*18b0*/  MOV R7, UR5 ;  /* 0x0000000500077c02 */ /* 0x000fe20008000f00 */
[----:B------:R-:W-:Y:S02]  /*18c0*/  IMAD.U32 R6, RZ, RZ, UR4 ;  /* 0x00000004ff067e24 */ /* 0x000fe4000f8e00ff */
[----:B------:R-:W-:-:S02]  /*18d0*/  IMAD.U32 R11, RZ, RZ, UR7 ;  /* 0x00000007ff0b7e24 */ /* 0x000fc4000f8e00ff */
[----:B------:R-:W-:Y:S02]  /*18e0*/  IMAD.MOV.U32 R8, RZ, RZ, 0x70 ;  /* 0x00000070ff087424 */ /* 0x000fe400078e00ff */
[----:B------:R-:W-:Y:S02]  /*18f0*/  IMAD.MOV.U32 R12, RZ, RZ, 0x1 ;  /* 0x00000001ff0c7424 */ /* 0x000fe400078e00ff */
[----:B0-----:R-:W-:-:S07]  /*1900*/  IMAD.MOV.U32 R13, RZ, RZ, RZ ;  /* 0x000000ffff0d7224 */ /* 0x001fce00078e00ff */
[----:B------:R-:W-:-:S07]  /*1910*/  LEPC R20, `(.L_x_371) ;  /* 0x000000001014794e */ /* 0x000fce0000000000 */
[----:B-1---5:R-:W-:Y:S05]  /*1920*/  CALL.ABS.NOINC R14 ;  /* 0x000000000e007343 */ /* 0x022fea0003c00000 */
.L_x_371:
[----:B------:R-:W-:Y:S05]  /*1930*/  BSYNC B6 ;  /* 0x0000000000067941 */ /* 0x000fea0003800000 */
.L_x_370:
[----:B------:R-:W-:Y:S01]  /*1940*/  VIADD R0, R18, 0x9000 ;  /* 0x0000900012007836 */ /* 0x000fe20000000000 */
[----:B------:R-:W-:Y:S04]  /*1950*/  BSSY B6, `(.L_x_372) ;  /* 0x0000013000067945 */ /* 0x000fe80003800000 */
[----:B------:R-:W-:-:S13]  /*1960*/  LOP3.LUT P0, RZ, R0, 0x9f, RZ, 0xc0, !PT ;  /* 0x0000009f00ff7812 */ /* 0x000fda000780c0ff */
[----:B------:R-:W-:Y:S05]  /*1970*/  @!P0 BRA `(.L_x_373) ;  /* 0x0000000000408947 */ /* 0x000fea0003800000 */
[----:B------:R-:W-:Y:S01]  /*1980*/  MOV R0, 0x0 ;  /* 0x0000000000007802 */ /* 0x000fe20000000f00 */
[----:B------:R-:W-:Y:S01]  /*1990*/  ULDC.64 UR4, c[0x4][0x98] ;  /* 0x0100260000047ab9 */ /* 0x000fe20000000a00 */
[----:B------:R-:W-:Y:S01]  /*19a0*/  ULDC.64 UR6, c[0x4][0x20] ;  /* 0x0100080000067ab9 */ /* 0x000fe20000000a00 */
[----:B------:R-:W-:Y:S01]  /*19b0*/  MOV R4, UR4 ;  /* 0x0000000400047c02 */ /* 0x000fe20008000f00 */
        /* <DEDUP_REMOVED lines=11> */
[----:B-1---5:R-:W-:Y:S05]  /*1a70*/  CALL.ABS.NOINC R14 ;  /* 0x000000000e007343 */ /* 0x022fea0003c00000 */
.L_x_373:
[----:B------:R-:W-:Y:S05]  /*1a80*/  BSYNC B6 ;  /* 0x0000000000067941 */ /* 0x000fea0003800000 */
.L_x_372:
[----:B------:R-:W-:Y:S01]  /*1a90*/  ULDC.64 UR4, c[0x0][0x9f8] ;  /* 0x00027e0000047ab9 */ /* 0x000fe20000000a00 */
[----:B------:R-:W2:Y:S01]  /*1aa0*/  LDL R11, [R1+0xc] ;  /* 0x00000c00010b7983 */ /* 0x000ea20000100800 */
[----:B------:R-:W-:Y:S01]  /*1ab0*/  ISETP.NE.U32.AND P0, PT, RZ, UR4, PT ;  /* 0x00000004ff007c0c */ /* 0x000fe2000bf05070 */
[----:B------:R-:W0:Y:S02]  /*1ac0*/  LDC.64 R60, c[0x0][0x3f8] ;  /* 0x0000fe00ff3c7b82 */ /* 0x000e240000000a00 */
[----:B------:R-:W3:Y:S01]  /*1ad0*/  LDL R8, [R1+0x60] ;  /* 0x0000600001087983 */ /* 0x000ee20000100800 */
[----:B------:R-:W-:-:S03]  /*1ae0*/  ISETP.NE.AND.EX P0, PT, RZ, UR5, PT, P0 ;  /* 0x00000005ff007c0c */ /* 0x000fc6000bf05300 */
[----:B------:R-:W4:Y:S02]  /*1af0*/  LDL R10, [R1+0x1c] ;  /* 0x00001c00010a7983 */ /* 0x000f240000100800 */
[----:B------:R-:W1:Y:S08]  /*1b00*/  LDC R54, c[0x0][0x3f4] ;  /* 0x0000fd00ff367b82 */ /* 0x000e700000000800 */
[----:B------:R-:W-:Y:S01]  /*1b10*/  @P0 IADD3 R4, P1, R31, UR4, RZ ;  /* 0x000000041f040c10 */ /* 0x000fe2000ff3e0ff */
[----:B------:R-:W0:Y:S01]  /*1b20*/  S2R R20, SR_TID.X ;  /* 0x0000000000147919 */ /* 0x000e220000002100 */
[----:B------:R-:W1:Y:S01]  /*1b30*/  LDC.64 R58, c[0x0][0x408] ;  /* 0x00010200ff3a7b82 */ /* 0x000e620000000a00 */
[----:B------:R-:W-:Y:S01]  /*1b40*/  VIADD R67, R16, 0x20 ;  /* 0x0000002010437836 */ /* 0x000fe20000000000 */
[----:B------:R-:W-:Y:S01]  /*1b50*/  @P0 IADD3.X R5, R30, UR5, RZ, P1, !PT ;  /* 0x000000051e050c10 */ /* 0x000fe20008ffe4ff */
[----:B------:R-:W-:-:S04]  /*1b60*/  ULDC UR4, c[0x0][0x2f4] ;  /* 0x0000bd0000047ab9 */ /* 0x000fc80000000800 */
[----:B------:R0:W4:Y:S01]  /*1b70*/  @P0 LDG.E R40, desc[UR42][R4.64] ;  /* 0x0000002a04280981 */ /* 0x000122000c1e1900 */
[----:B------:R-:W-:-:S04]  /*1b80*/  ISETP.GE.AND P1, PT, R67, UR4, PT ;  /* 0x0000000443007c0c */ /* 0x000fc8000bf26270 */
[----:B------:R-:W-:Y:S02]  /*1b90*/  SEL R3, RZ, 0xffffffff, P1 ;  /* 0xffffffffff037807 */ /* 0x000fe40000800000 */
[----:B------:R-:W-:-:S03]  /*1ba0*/  ISETP.GE.AND P0, PT, R16, UR4, PT ;  /* 0x0000000410007c0c */ /* 0x000fc6000bf06270 */
[----:B0-----:R-:W-:Y:S02]  /*1bb0*/  IMAD.SHL.U32 R5, R3, 0x2, RZ ;  /* 0x0000000203057824 */ /* 0x001fe400078e00ff */
[----:B------:R-:W-:-:S05]  /*1bc0*/  VIADD R32, R20, 0xffffff80 ;  /* 0xffffff8014207836 */ /* 0x000fca0000000000 */
[----:B------:R-:W-:-:S04]  /*1bd0*/  LEA.HI R30, R32, R32, RZ, 0x1 ;  /* 0x00000020201e7211 */ /* 0x000fc800078f08ff */
[----:B------:R-:W-:-:S04]  /*1be0*/  SHF.R.S32.HI R30, RZ, 0x1, R30 ;  /* 0x00000001ff1e7819 */ /* 0x000fc8000001141e */
[----:B------:R-:W-:Y:S02]  /*1bf0*/  SHF.R.S32.HI R3, RZ, 0x1f, R30 ;  /* 0x0000001fff037819 */ /* 0x000fe4000001141e */
[----:B------:R-:W-:Y:S02]  /*1c00*/  SEL R0, RZ, 0x1, P0 ;  /* 0x00000001ff007807 */ /* 0x000fe40000000000 */
[----:B------:R-:W-:Y:S01]  /*1c10*/  SHF.R.S32.HI R17, RZ, 0x1f, R16 ;  /* 0x0000001fff117819 */ /* 0x000fe20000011410 */
[----:B------:R-:W-:Y:S01]  /*1c20*/  IMAD R4, R3, R60, RZ ;  /* 0x0000003c03047224 */ /* 0x000fe200078e02ff */
[----:B------:R-:W-:Y:S02]  /*1c30*/  SHF.R.S32.HI R23, RZ, 0x1f, R22 ;  /* 0x0000001fff177819 */ /* 0x000fe40000011416 */
[-C--:B-1----:R-:W-:Y:S02]  /*1c40*/  ISETP.GE.AND P3, PT, R16, R54.reuse, PT ;  /* 0x000000361000720c */ /* 0x082fe40003f66270 */
[----:B------:R-:W-:Y:S01]  /*1c50*/  ISETP.GE.AND P2, PT, R67, R54, PT ;  /* 0x000000364300720c */ /* 0x000fe20003f46270 */
[----:B------:R-:W-:Y:S01]  /*1c60*/  IMAD R6, R3, R58, RZ ;  /* 0x0000003a03067224 */ /* 0x000fe200078e02ff */
[----:B------:R-:W-:Y:S01]  /*1c70*/  LOP3.LUT R0, R5, 0x2, R0, 0xe2, !PT ;  /* 0x0000000205007812 */ /* 0x000fe200078ee200 */
[C---:B------:R-:W-:Y:S01]  /*1c80*/  IMAD R5, R30.reuse, R61, R4 ;  /* 0x0000003d1e057224 */ /* 0x040fe200078e0204 */
[----:B------:R-:W0:Y:S01]  /*1c90*/  S2R R31, SR_TID.X ;  /* 0x00000000001f7919 */ /* 0x000e220000002100 */
[----:B------:R-:W-:Y:S01]  /*1ca0*/  IMAD.WIDE.U32 R44, R30, R60, R16 ;  /* 0x0000003c1e2c7225 */ /* 0x000fe200078e0010 */
[----:B------:R-:W-:-:S02]  /*1cb0*/  SEL R3, R54, RZ, P3 ;  /* 0x000000ff36037207 */ /* 0x000fc40001800000 */
[----:B------:R-:W-:Y:S01]  /*1cc0*/  SEL R4, R54, RZ, P2 ;  /* 0x000000ff36047207 */ /* 0x000fe20001000000 */
[----:B------:R-:W-:Y:S01]  /*1cd0*/  IMAD.WIDE.U32 R46, R30, R60, R22 ;  /* 0x0000003c1e2e7225 */ /* 0x000fe200078e0016 */
[----:B------:R-:W-:-:S03]  /*1ce0*/  IADD3 R45, R5, R45, RZ ;  /* 0x0000002d052d7210 */ /* 0x000fc60007ffe0ff */
[----:B------:R-:W-:Y:S02]  /*1cf0*/  IMAD.IADD R47, R47, 0x1, R5 ;  /* 0x000000012f2f7824 */ /* 0x000fe400078e0205 */
[----:B------:R-:W-:Y:S02]  /*1d00*/  IMAD.IADD R3, R16, 0x1, R3 ;  /* 0x0000000110037824 */ /* 0x000fe400078e0203 */
[----:B------:R-:W-:Y:S02]  /*1d10*/  IMAD.IADD R5, R67, 0x1, R4 ;  /* 0x0000000143057824 */ /* 0x000fe400078e0204 */
[----:B------:R-:W-:Y:S01]  /*1d20*/  IMAD R9, R30, R59, R6 ;  /* 0x0000003b1e097224 */ /* 0x000fe200078e0206 */
[----:B------:R-:W-:Y:S02]  /*1d30*/  SHF.R.S32.HI R4, RZ, 0x1f, R3 ;  /* 0x0000001fff047819 */ /* 0x000fe40000011403 */
[----:B------:R-:W-:Y:S02]  /*1d40*/  SHF.R.S32.HI R6, RZ, 0x1f, R5 ;  /* 0x0000001fff067819 */ /* 0x000fe40000011405 */
[----:B------:R-:W-:-:S02]  /*1d50*/  LEA.HI R65, R4, R3, RZ, 0x4 ;  /* 0x0000000304417211 */ /* 0x000fc400078f20ff */
[----:B------:R-:W-:Y:S02]  /*1d60*/  LEA.HI R64, R6, R5, RZ, 0x4 ;  /* 0x0000000506407211 */ /* 0x000fe400078f20ff */
[----:B------:R-:W-:Y:S02]  /*1d70*/  LEA.HI R3, R4, R3, RZ, 0x5 ;  /* 0x0000000304037211 */ /* 0x000fe400078f28ff */
[----:B------:R-:W-:Y:S02]  /*1d80*/  LEA.HI R5, R6, R5, RZ, 0x5 ;  /* 0x0000000506057211 */ /* 0x000fe400078f28ff */
[----:B-----5:R-:W-:Y:S01]  /*1d90*/  SHF.R.S32.HI R7, RZ, 0x1f, R24 ;  /* 0x0000001fff077819 */ /* 0x020fe20000011418 */
[----:B------:R-:W-:Y:S02]  /*1da0*/  IMAD.SHL.U32 R4, R3, 0x80, RZ ;  /* 0x0000008003047824 */ /* 0x000fe400078e00ff */
[----:B------:R-:W-:Y:S02]  /*1db0*/  IMAD.SHL.U32 R6, R5, 0x80, RZ ;  /* 0x0000008005067824 */ /* 0x000fe400078e00ff */
[----:B------:R-:W-:Y:S01]  /*1dc0*/  IMAD.WIDE.U32 R42, R30, R58, R22 ;  /* 0x0000003a1e2a7225 */ /* 0x000fe200078e0016 */
[----:B------:R-:W-:-:S03]  /*1dd0*/  LOP3.LUT R4, R4, 0xfffff000, RZ, 0xc0, !PT ;  /* 0xfffff00004047812 */ /* 0x000fc600078ec0ff */
[----:B------:R-:W-:Y:S01]  /*1de0*/  IMAD.WIDE.U32 R20, R30, R58, R16 ;  /* 0x0000003a1e147225 */ /* 0x000fe200078e0010 */
[----:B------:R-:W-:-:S03]  /*1df0*/  LOP3.LUT R6, R6, 0xfffff000, RZ, 0xc0, !PT ;  /* 0xfffff00006067812 */ /* 0x000fc600078ec0ff */
[----:B------:R-:W-:Y:S02]  /*1e00*/  IMAD.IADD R43, R43, 0x1, R9 ;  /* 0x000000012b2b7824 */ /* 0x000fe400078e0209 */
[----:B------:R-:W-:Y:S02]  /*1e10*/  IMAD.IADD R21, R9, 0x1, R21 ;  /* 0x0000000109157824 */ /* 0x000fe400078e0215 */
[----:B------:R-:W-:-:S04]  /*1e20*/  IMAD.WIDE.U32 R46, R24, R60, R46 ;  /* 0x0000003c182e7225 */ /* 0x000fc800078e002e */
[----:B------:R-:W-:-:S04]  /*1e30*/  IMAD.WIDE.U32 R44, R24, R60, R44 ;  /* 0x0000003c182c7225 */ /* 0x000fc800078e002c */
[----:B------:R-:W-:Y:S01]  /*1e40*/  IMAD.WIDE.U32 R42, R24, R58, R42 ;  /* 0x0000003a182a7225 */ /* 0x000fe200078e002a */
[----:B------:R-:W-:-:S03]  /*1e50*/  LOP3.LUT R53, R0, 0x1, RZ, 0xc0, !PT ;  /* 0x0000000100357812 */ /* 0x000fc600078ec0ff */
[----:B------:R-:W-:Y:S01]  /*1e60*/  IMAD.WIDE.U32 R20, R24, R58, R20 ;  /* 0x0000003a18147225 */ /* 0x000fe200078e0014 */
[----:B------:R-:W-:Y:S02]  /*1e70*/  LOP3.LUT R52, R0, 0x2, RZ, 0xc0, !PT ;  /* 0x0000000200347812 */ /* 0x000fe400078ec0ff */
[----:B------:R-:W-:Y:S01]  /*1e80*/  SHF.R.S32.HI R57, RZ, 0x1f, R154 ;  /* 0x0000001fff397819 */ /* 0x000fe2000001149a */
[----:B------:R-:W-:Y:S01]  /*1e90*/  IMAD.IADD R66, R29, 0x1, R28 ;  /* 0x000000011d427824 */ /* 0x000fe200078e021c */
[----:B------:R-:W-:Y:S01]  /*1ea0*/  ISETP.GE.AND P1, PT, R156, UR4, PT ;  /* 0x000000049c007c0c */ /* 0x000fe2000bf26270 */
[----:B------:R-:W-:Y:S01]  /*1eb0*/  IMAD.SHL.U32 R54, R54, 0x2, RZ ;  /* 0x0000000236367824 */ /* 0x000fe200078e00ff */
[----:B------:R-:W-:Y:S02]  /*1ec0*/  LOP3.LUT R41, R65, 0xfffffff0, RZ, 0xc0, !PT ;  /* 0xfffffff041297812 */ /* 0x000fe400078ec0ff */
[C---:B--2---:R-:W-:Y:S02]  /*1ed0*/  LOP3.LUT R3, R11.reuse, 0x10, R65, 0xf8, !PT ;  /* 0x000000100b037812 */ /* 0x044fe400078ef841 */
[----:B------:R-:W-:-:S02]  /*1ee0*/  LOP3.LUT R5, R11, 0x10, R64, 0xf8, !PT ;  /* 0x000000100b057812 */ /* 0x000fc400078ef840 */
[----:B------:R-:W-:Y:S02]  /*1ef0*/  LEA.HI R11, R32, R32, RZ, 0x1 ;  /* 0x00000020200b7211 */ /* 0x000fe400078f08ff */
[-C--:B---3--:R-:W-:Y:S02]  /*1f00*/  LOP3.LUT R3, R3, R8.reuse, RZ, 0x3c, !PT ;  /* 0x0000000803037212 */ /* 0x088fe400078e3cff */
[----:B------:R-:W-:Y:S01]  /*1f10*/  LOP3.LUT R5, R5, R8, RZ, 0x3c, !PT ;  /* 0x0000000805057212 */ /* 0x000fe200078e3cff */
[----:B------:R-:W-:Y:S01]  /*1f20*/  IMAD R8, R7, R60, RZ ;  /* 0x0000003c07087224 */ /* 0x000fe200078e02ff */
[----:B------:R-:W-:Y:S01]  /*1f30*/  LOP3.LUT R11, R11, 0xfffffffe, RZ, 0xc0, !PT ;  /* 0xfffffffe0b0b7812 */ /* 0x000fe200078ec0ff */
[----:B------:R-:W-:Y:S01]  /*1f40*/  IMAD R7, R7, R58, RZ ;  /* 0x0000003a07077224 */ /* 0x000fe200078e02ff */
[----:B----4-:R-:W-:Y:S01]  /*1f50*/  IADD3 R63, R3, R4, R10 ;  /* 0x00000004033f7210 */ /* 0x010fe20007ffe00a */
[C---:B------:R-:W-:Y:S01]  /*1f60*/  IMAD R3, R24.reuse, R61, R8 ;  /* 0x0000003d18037224 */ /* 0x040fe200078e0208 */
[----:B------:R-:W-:Y:S01]  /*1f70*/  IADD3 R62, R5, R6, R10 ;  /* 0x00000006053e7210 */ /* 0x000fe20007ffe00a */
[----:B------:R-:W-:Y:S01]  /*1f80*/  IMAD R7, R24, R59, R7 ;  /* 0x0000003b18077224 */ /* 0x000fe200078e0207 */
[----:B0-----:R-:W-:Y:S01]  /*1f90*/  SHF.R.U32.HI R10, RZ, 0x7, R31 ;  /* 0x00000007ff0a7819 */ /* 0x001fe2000001161f */
[----:B------:R-:W-:Y:S01]  /*1fa0*/  IMAD.IADD R11, R32, 0x1, -R11 ;  /* 0x00000001200b7824 */ /* 0x000fe200078e0a0b */
[----:B------:R-:W-:Y:S01]  /*1fb0*/  SHF.L.U64.HI R61, R60, 0x7, R61 ;  /* 0x000000073c3d7819 */ /* 0x000fe2000001023d */
[----:B------:R-:W-:Y:S01]  /*1fc0*/  IMAD.IADD R51, R47, 0x1, R3 ;  /* 0x000000012f337824 */ /* 0x000fe200078e0203 */
[----:B------:R-:W-:Y:S01]  /*1fd0*/  SHF.L.U64.HI R59, R58, 0x7, R59 ;  /* 0x000000073a3b7819 */ /* 0x000fe2000001023b */
[----:B------:R-:W-:Y:S01]  /*1fe0*/  IMAD.IADD R50, R3, 0x1, R45 ;  /* 0x0000000103327824 */ /* 0x000fe200078e022d */
[----:B------:R-:W-:Y:S01]  /*1ff0*/  SHF.L.U32 R60, R60, 0x7, RZ ;  /* 0x000000073c3c7819 */ /* 0x000fe200000006ff */
[----:B------:R-:W-:Y:S01]  /*2000*/  IMAD.SHL.U32 R58, R58, 0x80, RZ ;  /* 0x000000803a3a7824 */ /* 0x000fe200078e00ff */
[----:B------:R-:W-:Y:S01]  /*2010*/  IADD3 R49, R43, R7, RZ ;  /* 0x000000072b317210 */ /* 0x000fe20007ffe0ff */
[----:B------:R-:W-:Y:S01]  /*2020*/  IMAD R56, R11, 0xc0, R30 ;  /* 0x000000c00b387824 */ /* 0x000fe200078e021e */
[----:B------:R-:W-:Y:S01]  /*2030*/  LOP3.LUT R3, R64, 0xfffffff0, RZ, 0xc0, !PT ;  /* 0xfffffff040037812 */ /* 0x000fe200078ec0ff */
[----:B------:R-:W-:Y:S01]  /*2040*/  VIADD R55, R10, 0x8 ;  /* 0x000000080a377836 */ /* 0x000fe20000000000 */
[----:B------:R-:W-:Y:S01]  /*2050*/  SHF.R.S32.HI R0, RZ, 0x1f, R40 ;  /* 0x0000001fff007819 */ /* 0x000fe20000011428 */
[----:B------:R-:W-:-:S07]  /*2060*/  IMAD.IADD R48, R7, 0x1, R21 ;  /* 0x0000000107307824 */ /* 0x000fce00078e0215 */
.L_x_416:
[----:B--2---:R-:W2:Y:S01]  /*2070*/  LDL R12, [R1+0x24] ;  /* 0x00002400010c7983 */ /* 0x004ea20000100800 */
[----:B------:R-:W0:Y:S01]  /*2080*/  LDC R77, c[0x0][0x430] ;  /* 0x00010c00ff4d7b82 */ /* 0x000e220000000800 */
[----:B------:R-:W-:Y:S01]  /*2090*/  VIADD R10, R2, 0xffffffff ;  /* 0xffffffff020a7836 */ /* 0x000fe20000000000 */
[----:B------:R-:W-:-:S03]  /*20a0*/  MOV R78, RZ ;  /* 0x000000ff004e7202 */ /* 0x000fc60000000f00 */
[----:B------:R-:W-:-:S03]  /*20b0*/  IMAD R4, R10, 0x80, R56 ;  /* 0x000000800a047824 */ /* 0x000fc600078e0238 */
[----:B------:R-:W1:Y:S01]  /*20c0*/  LDC R80, c[0x0][0x3f4] ;  /* 0x0000fd00ff507b82 */ /* 0x000e620000000800 */
[----:B------:R-:W-:Y:S01]  /*20d0*/  IMAD.IADD R13, R66, 0x1, R4 ;  /* 0x00000001420d7824 */ /* 0x000fe200078e0204 */
[----:B------:R-:W-:-:S03]  /*20e0*/  ISETP.GE.AND P0, PT, R4, R27, PT ;  /* 0x0000001b0400720c */ /* 0x000fc60003f06270 */
[----:B------:R-:W-:Y:S01]  /*20f0*/  IMAD.MOV.U32 R8, RZ, RZ, R13 ;  /* 0x000000ffff087224 */ /* 0x000fe200078e000d */
[----:B------:R-:W-:Y:S02]  /*2100*/  ISETP.GT.OR P0, PT, R56, 0x7f, P0 ;  /* 0x0000007f3800780c */ /* 0x000fe40000704670 */
[----:B0-----:R-:W-:-:S11]  /*2110*/  ISETP.NE.AND P4, PT, R77, 0x1, PT ;  /* 0x000000014d00780c */ /* 0x001fd60003f85270 */
[----:B------:R-:W0:Y:S08]  /*2120*/  @!P0 LDC.64 R6, c[0x0][0x428] ;  /* 0x00010a00ff068b82 */ /* 0x000e300000000a00 */
[----:B---3--:R-:W3:Y:S08]  /*2130*/  @!P0 LDC.64 R4, c[0x0][0x418] ;  /* 0x00010600ff048b82 */ /* 0x008ef00000000a00 */
[----:B----4-:R-:W4:Y:S08]  /*2140*/  @P4 LDC R2, c[0x0][0x434] ;  /* 0x00010d00ff024b82 */ /* 0x010f300000000800 */
[----:B------:R-:W1:Y:S01]  /*2150*/  @P4 LDC R9, c[0x0][0x438] ;  /* 0x00010e00ff094b82 */ /* 0x000e620000000800 */
[----:B----4-:R-:W-:-:S05]  /*2160*/  @P4 IMAD.HI.U32 R2, R13, R2, RZ ;  /* 0x000000020d024227 */ /* 0x010fca00078e00ff */
[----:B-1----:R-:W-:Y:S01]  /*2170*/  @P4 SHF.R.U32.HI R8, RZ, R9, R2 ;  /* 0x00000009ff084219 */ /* 0x002fe20000011602 */
[----:B0-----:R-:W-:-:S03]  /*2180*/  @!P0 IMAD R2, R0, R6, RZ ;  /* 0x0000000600028224 */ /* 0x001fc600078e02ff */
[----:B------:R-:W-:Y:S01]  /*2190*/  @!P0 SHF.R.S32.HI R9, RZ, 0x1f, R8 ;  /* 0x0000001fff098819 */ /* 0x000fe20000011408 */
[C---:B------:R-:W-:Y:S02]  /*21a0*/  @!P0 IMAD R11, R40.reuse, R7, R2 ;  /* 0x00000007280b8224 */ /* 0x040fe400078e0202 */
[----:B------:R-:W-:-:S04]  /*21b0*/  @!P0 IMAD.WIDE.U32 R6, R40, R6, R8 ;  /* 0x0000000628068225 */ /* 0x000fc800078e0008 */
[----:B------:R-:W-:Y:S01]  /*21c0*/  @!P0 IMAD.IADD R2, R7, 0x1, R11 ;  /* 0x0000000107028824 */ /* 0x000fe200078e020b */
[----:B---3--:R-:W-:-:S04]  /*21d0*/  @!P0 LEA R4, P4, R6, R4, 0x2 ;  /* 0x0000000406048211 */ /* 0x008fc800078810ff */
[----:B------:R-:W-:-:S05]  /*21e0*/  @!P0 LEA.HI.X R5, R6, R5, R2, 0x2, P4 ;  /* 0x0000000506058211 */ /* 0x000fca00020f1402 */
[----:B------:R0:W5:Y:S01]  /*21f0*/  @!P0 LDG.E R78, desc[UR42][R4.64] ;  /* 0x0000002a044e8981 */ /* 0x000162000c1e1900 */
[----:B------:R-:W-:Y:S01]  /*2200*/  ISETP.GE.AND P0, PT, R80, 0x1, PT ;  /* 0x000000015000780c */ /* 0x000fe20003f06270 */
[----:B------:R-:W-:Y:S01]  /*2210*/  IMAD.MOV R2, RZ, RZ, -R8 ;  /* 0x000000ffff027224 */ /* 0x000fe200078e0a08 */
[----:B------:R-:W-:Y:S05]  /*2220*/  YIELD ;  /* 0x0000000000007946 */ /* 0x000fea0003800000 */
[----:B------:R-:W-:Y:S01]  /*2230*/  BSSY B0, `(.L_x_374) ;  /* 0x000041b000007945 */ /* 0x000fe20003800000 */
[----:B------:R-:W-:Y:S01]  /*2240*/  IMAD R77, R77, R2, R13 ;  /* 0x000000024d4d7224 */ /* 0x000fe200078e020d */
[----:B------:R-:W-:Y:S01]  /*2250*/  ISETP.GT.AND P4, PT, R10, R26, PT ;  /* 0x0000001a0a00720c */ /* 0x000fe20003f84270 */
[----:B------:R-:W-:-:S02]  /*2260*/  IMAD.MOV.U32 R2, RZ, RZ, R10 ;  /* 0x000000ffff027224 */ /* 0x000fc400078e000a */
[----:B--2---:R-:W-:-:S04]  /*2270*/  IMAD R69, R19, 0x3000, R12 ;  /* 0x0000300013457824 */ /* 0x004fc800078e020c */
[----:B------:R-:W-:Y:S01]  /*2280*/  IMAD.IADD R69, R18, 0x1, R69 ;  /* 0x0000000112457824 */ /* 0x000fe200078e0245 */
[----:B0-----:R-:W-:Y:S06]  /*2290*/  @!P0 BRA `(.L_x_375) ;  /* 0x0000003c00608947 */ /* 0x001fec0003800000 */
[----:B------:R-:W-:Y:S01]  /*22a0*/  SHF.R.S32.HI R76, RZ, 0x1f, R77 ;  /* 0x0000001fff4c7819 */ /* 0x000fe2000001144d */
[----:B------:R-:W-:Y:S01]  /*22b0*/  ULDC.64 UR4, c[0x0][0x300] ;  /* 0x0000c00000047ab9 */ /* 0x000fe20000000a00 */
[----:B-----5:R-:W-:Y:S01]  /*22c0*/  SHF.R.S32.HI R75, RZ, 0x1f, R78 ;  /* 0x0000001fff4b7819 */ /* 0x020fe2000001144e */
[----:B------:R-:W-:Y:S01]  /*22d0*/  IMAD.WIDE.U32 R4, R77, UR4, RZ ;  /* 0x000000044d047c25 */ /* 0x000fe2000f8e00ff */
[----:B------:R-:W-:Y:S02]  /*22e0*/  ULDC.U8 UR6, c[0x0][0x410] ;  /* 0x0001040000067ab9 */ /* 0x000fe40000000000 */
[----:B------:R-:W-:Y:S01]  /*22f0*/  ISETP.NE.AND P0, PT, RZ, UR6, PT ;  /* 0x00000006ff007c0c */ /* 0x000fe2000bf05270 */
[----:B------:R-:W-:Y:S02]  /*2300*/  IMAD R6, R76, UR4, RZ ;  /* 0x000000044c067c24 */ /* 0x000fe4000f8e02ff */
[-C--:B------:R-:W-:Y:S02]  /*2310*/  IMAD R8, R59, R2.reuse, RZ ;  /* 0x000000023b087224 */ /* 0x080fe400078e02ff */
[----:B------:R-:W-:Y:S01]  /*2320*/  IMAD R7, R77, UR5, R6 ;  /* 0x000000054d077c24 */ /* 0x000fe2000f8e0206 */
[----:B------:R-:W-:Y:S01]  /*2330*/  ULDC.64 UR4, c[0x0][0x310] ;  /* 0x0000c40000047ab9 */ /* 0x000fe20000000a00 */
[----:B------:R-:W-:-:S02]  /*2340*/  IMAD R6, R61, R2, RZ ;  /* 0x000000023d067224 */ /* 0x000fc400078e02ff */
[----:B------:R-:W-:Y:S02]  /*2350*/  IMAD R9, R75, UR4, RZ ;  /* 0x000000044b097c24 */ /* 0x000fe4000f8e02ff */
[----:B------:R-:W-:Y:S01]  /*2360*/  IMAD.IADD R5, R5, 0x1, R7 ;  /* 0x0000000105057824 */ /* 0x000fe200078e0207 */
[----:B------:R-:W-:Y:S01]  /*2370*/  SHF.R.S32.HI R7, RZ, 0x1f, R2 ;  /* 0x0000001fff077819 */ /* 0x000fe20000011402 */
[C---:B------:R-:W-:Y:S02]  /*2380*/  IMAD R9, R78.reuse, UR5, R9 ;  /* 0x000000054e097c24 */ /* 0x040fe4000f8e0209 */
[----:B------:R-:W-:Y:S01]  /*2390*/  IMAD.WIDE.U32 R4, R78, UR4, R4 ;  /* 0x000000044e047c25 */ /* 0x000fe2000f8e0004 */
[----:B------:R-:W-:-:S03]  /*23a0*/  ULDC.64 UR4, c[0x0][0x308] ;  /* 0x0000c20000047ab9 */ /* 0x000fc60000000a00 */
[----:B------:R-:W-:Y:S02]  /*23b0*/  IMAD.IADD R5, R5, 0x1, R9 ;  /* 0x0000000105057824 */ /* 0x000fe400078e0209 */
[----:B------:R-:W-:Y:S02]  /*23c0*/  IMAD R9, R57, UR4, RZ ;  /* 0x0000000439097c24 */ /* 0x000fe4000f8e02ff */
[----:B------:R-:W-:-:S04]  /*23d0*/  IMAD.WIDE.U32 R4, R154, UR4, R4 ;  /* 0x000000049a047c25 */ /* 0x000fc8000f8e0004 */
[----:B------:R-:W-:Y:S01]  /*23e0*/  IMAD R9, R154, UR5, R9 ;  /* 0x000000059a097c24 */ /* 0x000fe2000f8e0209 */
[----:B------:R-:W-:Y:S01]  /*23f0*/  ULDC.64 UR4, c[0x0][0x2e8] ;  /* 0x0000ba0000047ab9 */ /* 0x000fe20000000a00 */
[C---:B------:R-:W-:Y:S01]  /*2400*/  IMAD R15, R7.reuse, R60, R6 ;  /* 0x0000003c070f7224 */ /* 0x040fe200078e0206 */
[----:B------:R-:W-:Y:S01]  /*2410*/  IADD3 R84, P5, R4, UR4, RZ ;  /* 0x0000000404547c10 */ /* 0x000fe2000ffbe0ff */
[----:B------:R-:W-:Y:S02]  /*2420*/  IMAD R7, R7, R58, R8 ;  /* 0x0000003a07077224 */ /* 0x000fe400078e0208 */
[----:B------:R-:W-:Y:S01]  /*2430*/  IMAD R74, R10, -0x80, R27 ;  /* 0xffffff800a4a7824 */ /* 0x000fe200078e021b */
[----:B------:R-:W-:Y:S01]  /*2440*/  IADD3.X R82, R5, UR5, R9, P5, !PT ;  /* 0x0000000505527c10 */ /* 0x000fe2000affe409 */
[----:B------:R-:W-:-:S03]  /*2450*/  IMAD.WIDE.U32 R12, R58, R2, RZ ;  /* 0x000000023a0c7225 */ /* 0x000fc600078e00ff */
[----:B------:R-:W-:Y:S01]  /*2460*/  VIMNMX R74, R74, 0x80, PT ;  /* 0x000000804a4a7848 */ /* 0x000fe20003fe0100 */
[----:B------:R-:W-:Y:S01]  /*2470*/  IMAD.WIDE.U32 R10, R60, R2, RZ ;  /* 0x000000023c0a7225 */ /* 0x000fe200078e00ff */
[----:B------:R-:W-:-:S03]  /*2480*/  IADD3 R14, R13, R7, RZ ;  /* 0x000000070d0e7210 */ /* 0x000fc60007ffe0ff */
[----:B------:R-:W-:Y:S01]  /*2490*/  IMAD.IADD R15, R11, 0x1, R15 ;  /* 0x000000010b0f7824 */ /* 0x000fe200078e020f */
[----:B------:R-:W-:Y:S06]  /*24a0*/  @!P0 BRA `(.L_x_376) ;  /* 0x0000001800588947 */ /* 0x000fec0003800000 */
[----:B------:R-:W0:Y:S01]  /*24b0*/  S2R R28, SR_TID.X ;  /* 0x00000000001c7919 */ /* 0x000e220000002100 */
[----:B------:R-:W-:Y:S01]  /*24c0*/  BSSY B1, `(.L_x_377) ;  /* 0x0000023000017945 */ /* 0x000fe20003800000 */
[----:B------:R-:W-:Y:S02]  /*24d0*/  CS2R R8, SRZ ;  /* 0x0000000000087805 */ /* 0x000fe4000001ff00 */
[----:B------:R-:W-:Y:S02]  /*24e0*/  CS2R R30, SRZ ;  /* 0x00000000001e7805 */ /* 0x000fe4000001ff00 */
[----:B------:R-:W-:Y:S02]  /*24f0*/  CS2R R34, SRZ ;  /* 0x0000000000227805 */ /* 0x000fe4000001ff00 */
[----:B------:R-:W-:Y:S02]  /*2500*/  CS2R R32, SRZ ;  /* 0x0000000000207805 */ /* 0x000fe4000001ff00 */
[----:B------:R-:W-:Y:S01]  /*2510*/  CS2R R36, SRZ ;  /* 0x0000000000247805 */ /* 0x000fe2000001ff00 */
[----:B0-----:R-:W-:-:S05]  /*2520*/  VIADD R28, R28, 0xffffff80 ;  /* 0xffffff801c1c7836 */ /* 0x001fca0000000000 */
[----:B------:R-:W-:-:S04]  /*2530*/  LEA.HI R28, R28, R28, RZ, 0x1 ;  /* 0x0000001c1c1c7211 */ /* 0x000fc800078f08ff */
[----:B------:R-:W-:-:S04]  /*2540*/  SHF.R.S32.HI R28, RZ, 0x1, R28 ;  /* 0x00000001ff1c7819 */ /* 0x000fc8000001141c */
[----:B------:R-:W-:Y:S02]  /*2550*/  ISETP.GE.AND P5, PT, R28, R74, PT ;  /* 0x0000004a1c00720c */ /* 0x000fe40003fa6270 */
[----:B------:R-:W-:-:S11]  /*2560*/  CS2R R28, SRZ ;  /* 0x00000000001c7805 */ /* 0x000fd6000001ff00 */
[----:B------:R-:W-:Y:S05]  /*2570*/  @P5 BRA `(.L_x_378) ;  /* 0x00000000005c5947 */ /* 0x000fea0003800000 */
[----:B------:R-:W2:Y:S01]  /*2580*/  LDL R39, [R1+0x14] ;  /* 0x0000140001277983 */ /* 0x000ea20000100800 */
[----:B------:R-:W-:Y:S01]  /*2590*/  ULDC.64 UR4, c[0x0][0x3e8] ;  /* 0x0000fa0000047ab9 */ /* 0x000fe20000000a00 */
[----:B------:R-:W-:Y:S02]  /*25a0*/  ULDC.64 UR6, c[0x0][0x400] ;  /* 0x0001000000067ab9 */ /* 0x000fe40000000a00 */
[----:B------:R-:W3:Y:S01]  /*25b0*/  LDL R38, [R1+0x18] ;  /* 0x0000180001267983 */ /* 0x000ee20000100800 */
[----:B------:R-:W-:Y:S02]  /*25c0*/  IADD3 R10, P0, P6, R46, UR4, R10 ;  /* 0x000000042e0a7c10 */ /* 0x000fe4000fe1e00a */
[----:B------:R-:W-:Y:S02]  /*25d0*/  CS2R R34, SRZ ;  /* 0x0000000000227805 */ /* 0x000fe4000001ff00 */
[----:B------:R-:W-:Y:S02]  /*25e0*/  CS2R R36, SRZ ;  /* 0x0000000000247805 */ /* 0x000fe4000001ff00 */
[----:B------:R-:W-:-:S02]  /*25f0*/  IADD3.X R11, R51, UR5, R15, P0, P6 ;  /* 0x00000005330b7c10 */ /* 0x000fc400087ec40f */
[----:B------:R-:W-:-:S04]  /*2600*/  IADD3 R12, P0, P6, R42, UR6, R12 ;  /* 0x000000062a0c7c10 */ /* 0x000fc8000fe1e00c */
[----:B------:R-:W-:Y:S02]  /*2610*/  IADD3.X R13, R49, UR7, R14, P0, P6 ;  /* 0x00000007310d7c10 */ /* 0x000fe400087ec40e */
[----:B------:R-:W-:Y:S02]  /*2620*/  ISETP.GE.AND P6, PT, R22, R80, PT ;  /* 0x000000501600720c */ /* 0x000fe40003fc6270 */
[----:B------:R-:W-:Y:S02]  /*2630*/  CS2R R30, SRZ ;  /* 0x00000000001e7805 */ /* 0x000fe4000001ff00 */
[----:B------:R-:W-:Y:S02]  /*2640*/  CS2R R8, SRZ ;  /* 0x0000000000087805 */ /* 0x000fe4000001ff00 */
[----:B------:R-:W-:Y:S02]  /*2650*/  CS2R R32, SRZ ;  /* 0x0000000000207805 */ /* 0x000fe4000001ff00 */
[----:B------:R-:W-:-:S05]  /*2660*/  CS2R R28, SRZ ;  /* 0x00000000001c7805 */ /* 0x000fca000001ff00 */
[----:B------:R0:W5:Y:S04]  /*2670*/  @!P6 LDG.E.64 R34, desc[UR42][R10.64] ;  /* 0x0000002a0a22e981 */ /* 0x000168000c1e1b00 */
[----:B------:R0:W5:Y:S01]  /*2680*/  @!P6 LDG.E.64 R36, desc[UR42][R12.64] ;  /* 0x0000002a0c24e981 */ /* 0x000162000c1e1b00 */
[-C--:B--2---:R-:W-:Y:S02]  /*2690*/  ISETP.GE.AND P0, PT, R39, R80.reuse, PT ;  /* 0x000000502700720c */ /* 0x084fe40003f06270 */
[----:B---3--:R-:W-:-:S11]  /*26a0*/  ISETP.GE.AND P6, PT, R38, R80, PT ;  /* 0x000000502600720c */ /* 0x008fd60003fc6270 */
[----:B------:R0:W5:Y:S04]  /*26b0*/  @!P0 LDG.E.64 R30, desc[UR42][R10.64+0x10] ;  /* 0x0000102a0a1e8981 */ /* 0x000168000c1e1b00 */
[----:B------:R0:W5:Y:S04]  /*26c0*/  @!P6 LDG.E.64 R8, desc[UR42][R10.64+0x20] ;  /* 0x0000202a0a08e981 */ /* 0x000168000c1e1b00 */
[----:B------:R0:W5:Y:S04]  /*26d0*/  @!P0 LDG.E.64 R32, desc[UR42][R12.64+0x10] ;  /* 0x0000102a0c208981 */ /* 0x000168000c1e1b00 */
[----:B------:R0:W5:Y:S02]  /*26e0*/  @!P6 LDG.E.64 R28, desc[UR42][R12.64+0x20] ;  /* 0x0000202a0c1ce981 */ /* 0x000164000c1e1b00 */
.L_x_378:
[----:B------:R-:W-:Y:S05]  /*26f0*/  BSYNC B1 ;  /* 0x0000000000017941 */ /* 0x000fea0003800000 */
.L_x_377:
[----:B------:R-:W-:Y:S01]  /*2700*/  UISETP.NE.AND UP0, UPT, UR36, 0x3, UPT ;  /* 0x000000032400788c */ /* 0x000fe2000bf05270 */
[----:B-----5:R-:W-:Y:S01]  /*2710*/  IMAD.MOV.U32 R38, RZ, RZ, R8 ;  /* 0x000000ffff267224 */ /* 0x020fe200078e0008 */
[----:B------:R-:W-:Y:S01]  /*2720*/  MOV R81, R36 ;  /* 0x0000002400517202 */ /* 0x000fe20000000f00 */
[----:B------:R-:W-:Y:S02]  /*2730*/  IMAD.MOV.U32 R71, RZ, RZ, R30 ;  /* 0x000000ffff477224 */ /* 0x000fe400078e001e */
[----:B------:R-:W-:Y:S01]  /*2740*/  IMAD.MOV.U32 R73, RZ, RZ, R34 ;  /* 0x000000ffff497224 */ /* 0x000fe200078e0022 */
[----:B------:R-:W-:Y:S01]  /*2750*/  PLOP3.LUT P0, PT, PT, PT, UP0, 0x80, 0x0 ;  /* 0x000000000000781c */ /* 0x000fe20003f0f008 */
[----:B------:R-:W-:Y:S02]  /*2760*/  IMAD.MOV.U32 R70, RZ, RZ, R28 ;  /* 0x000000ffff467224 */ /* 0x000fe400078e001c */
[----:B------:R-:W-:-:S10]  /*2770*/  IMAD.MOV.U32 R72, RZ, RZ, R32 ;  /* 0x000000ffff487224 */ /* 0x000fd400078e0020 */
[----:B------:R-:W-:Y:S05]  /*2780*/  @!P0 BRA `(.L_x_379) ;  /* 0x0000000000048947 */ /* 0x000fea0003800000 */
[----:B------:R-:W-:Y:S01]  /*2790*/  BPT.TRAP 0x1 ;  /* 0x000000040000795c */ /* 0x000fe20000300000 */
.L_x_379:
[----:B------:R-:W-:Y:S01]  /*27a0*/  IMAD R68, R19, 0x8, R18 ;  /* 0x0000000813447824 */ /* 0x000fe200078e0212 */
[----:B------:R-:W-:Y:S01]  /*27b0*/  SHF.L.U32 R79, R157, 0x1f, RZ ;  /* 0x0000001f9d4f7819 */ /* 0x000fe200000006ff */
[----:B------:R-:W-:Y:S03]  /*27c0*/  BSSY B1, `(.L_x_380) ;  /* 0x0000003000017945 */ /* 0x000fe60003800000 */
[----:B------:R-:W1:Y:S02]  /*27d0*/  SYNCS.PHASECHK.TRANS64.TRYWAIT P6, [R68+URZ+0x19c90], R79 ;  /* 0x019c904f440075a7 */ /* 0x000e6400080c017f */
[----:B-1----:R-:W-:Y:S05]  /*27e0*/  @!P6 BRA `(.L_x_381) ;  /* 0x00000174007ce947 */ /* 0x002fea0003800000 */
.L_x_628:
[----:B------:R-:W-:Y:S05]  /*27f0*/  BSYNC B1 ;  /* 0x0000000000017941 */ /* 0x000fea0003800000 */
.L_x_380:
[----:B------:R-:W-:-:S03]  /*2800*/  UMOV UR4, 0xffffffff ;  /* 0xffffffff00047882 */ /* 0x000fc60000000000 */
[----:B------:R-:W-:Y:S05]  /*2810*/  BRA.DIV UR4, `(.L_x_382) ;  /* 0x0000017604847947 */ /* 0x000fea000b800000 */
[----:B------:R2:W3:Y:S04]  /*2820*/  SHFL.IDX PT, R39, R82, RZ, 0x1e1f ;  /* 0x001e1fff52277589 */ /* 0x0004e800000e0000 */
[----:B------:R2:W4:Y:S02]  /*2830*/  SHFL.IDX PT, R14, R84, RZ, 0x1e1f ;  /* 0x001e1fff540e7589 */ /* 0x00052400000e0000 */
.L_x_632:
[----:B------:R-:W-:Y:S05]  /*2840*/  @P5 BRA `(.L_x_383) ;  /* 0x0000003800e45947 */ /* 0x000fea0003800000 */
[----:B------:R-:W-:Y:S01]  /*2850*/  ISETP.NE.AND P5, PT, R53, RZ, PT ;  /* 0x000000ff3500720c */ /* 0x000fe20003fa5270 */
[----:B------:R-:W-:-:S12]  /*2860*/  BSSY B1, `(.L_x_384) ;  /* 0x0000071000017945 */ /* 0x000fd80003800000 */
[----:B------:R-:W-:Y:S05]  /*2870*/  @!P5 BRA `(.L_x_385) ;  /* 0x0000000400bcd947 */ /* 0x000fea0003800000 */
[----:B------:R1:W1:Y:S01]  /*2880*/  LDS.128 R4, [R69+0x13800] ;  /* 0x0138000045047984 */ /* 0x0002620000000c00 */
[----:B------:R-:W-:Y:S01]  /*2890*/  ISETP.GE.AND P6, PT, R22, R80, PT ;  /* 0x000000501600720c */ /* 0x000fe20003fc6270 */
[----:B------:R-:W-:Y:S01]  /*28a0*/  BSSY B2, `(.L_x_386) ;  /* 0x000006b000027945 */ /* 0x000fe20003800000 */
[----:B0---4-:R-:W-:-:S05]  /*28b0*/  IADD3 R10, P5, R16, R14, RZ ;  /* 0x0000000e100a7210 */ /* 0x011fca0007fbe0ff */
[----:B---3--:R-:W-:-:S06]  /*28c0*/  IMAD.X R11, R39, 0x1, R17, P5 ;  /* 0x00000001270b7824 */ /* 0x008fcc00028e0611 */
[----:B------:R-:W-:Y:S05]  /*28d0*/  @P6 BRA `(.L_x_387) ;  /* 0x00000004009c6947 */ /* 0x000fea0003800000 */
[----:B------:R-:W-:Y:S01]  /*28e0*/  SHF.R.U32.HI R12, RZ, 0x8, R35 ;  /* 0x00000008ff0c7819 */ /* 0x000fe20000011623 */
[----:B-1----:R-:W-:Y:S01]  /*28f0*/  IMAD.MOV.U32 R15, RZ, RZ, R4 ;  /* 0x000000ffff0f7224 */ /* 0x002fe200078e0004 */
[----:B------:R-:W-:Y:S02]  /*2900*/  SHF.R.U32.HI R34, RZ, 0x8, R37 ;  /* 0x00000008ff227819 */ /* 0x000fe40000011625 */
[----:B--2---:R-:W-:Y:S01]  /*2910*/  SHF.R.U32.HI R82, RZ, 0x10, R35 ;  /* 0x00000010ff527819 */ /* 0x004fe20000011623 */
[----:B------:R-:W-:Y:S01]  /*2920*/  IMAD.SHL.U32 R12, R12, 0x100, RZ ;  /* 0x000001000c0c7824 */ /* 0x000fe200078e00ff */
[----:B------:R-:W-:Y:S01]  /*2930*/  LOP3.LUT R13, R35, 0xff0000ff, RZ, 0xc0, !PT ;  /* 0xff0000ff230d7812 */ /* 0x000fe200078ec0ff */
[----:B------:R-:W-:Y:S01]  /*2940*/  IMAD.SHL.U32 R34, R34, 0x100, RZ ;  /* 0x0000010022227824 */ /* 0x000fe200078e00ff */
[----:B------:R-:W-:Y:S02]  /*2950*/  LOP3.LUT R35, R37, 0xff0000ff, RZ, 0xc0, !PT ;  /* 0xff0000ff25237812 */ /* 0x000fe400078ec0ff */
[----:B------:R-:W-:-:S02]  /*2960*/  SHF.R.U32.HI R36, RZ, 0x10, R37 ;  /* 0x00000010ff247819 */ /* 0x000fc40000011625 */
[----:B------:R-:W-:Y:S01]  /*2970*/  LOP3.LUT R13, R13, 0xff00, R12, 0xf8, !PT ;  /* 0x0000ff000d0d7812 */ /* 0x000fe200078ef80c */
[----:B------:R-:W-:Y:S01]  /*2980*/  IMAD.U32 R12, R82, 0x10000, RZ ;  /* 0x00010000520c7824 */ /* 0x000fe200078e00ff */
[----:B------:R-:W-:Y:S02]  /*2990*/  LOP3.LUT R37, R35, 0xff00, R34, 0xf8, !PT ;  /* 0x0000ff0023257812 */ /* 0x000fe400078ef822 */
[----:B------:R-:W-:Y:S02]  /*29a0*/  SHF.L.U32 R34, R36, 0x10, RZ ;  /* 0x0000001024227819 */ /* 0x000fe400000006ff */
[----:B------:R-:W-:Y:S02]  /*29b0*/  F2FP.F16.E4M3.UNPACK_B R4, R5 ;  /* 0x00000005ff04723e */ /* 0x000fe400020006ff */
[----:B------:R-:W-:Y:S02]  /*29c0*/  F2FP.F16.E4M3.UNPACK_B R35, R81.H1 ;  /* 0x00000051ff23723e */ /* 0x000fe400030006ff */
[----:B------:R-:W-:-:S02]  /*29d0*/  LOP3.LUT R12, R13, 0xff0000, R12, 0xf8, !PT ;  /* 0x00ff00000d0c7812 */ /* 0x000fc400078ef80c */
[----:B------:R-:W-:Y:S01]  /*29e0*/  LOP3.LUT R13, R37, 0xff0000, R34, 0xf8, !PT ;  /* 0x00ff0000250d7812 */ /* 0x000fe200078ef822 */
[--C-:B------:R-:W-:Y:S01]  /*29f0*/  HADD2.F32 R34, -RZ, R4.reuse.H1_H1 ;  /* 0x30000004ff227230 */ /* 0x100fe20000004100 */
[----:B------:R-:W-:Y:S01]  /*2a00*/  F2FP.F16.E4M3.UNPACK_B R37, R73.H1 ;  /* 0x00000049ff25723e */ /* 0x000fe200030006ff */
[--C-:B------:R-:W-:Y:S01]  /*2a10*/  HADD2.F32 R85, -RZ, R35.reuse.H0_H0 ;  /* 0x20000023ff557230 */ /* 0x100fe20000004100 */
[----:B------:R-:W-:Y:S01]  /*2a20*/  F2FP.F16.E4M3.UNPACK_B R5, R5.H1 ;  /* 0x00000005ff05723e */ /* 0x000fe200030006ff */
[----:B------:R-:W-:Y:S01]  /*2a30*/  HADD2.F32 R4, -RZ, R4.H0_H0 ;  /* 0x20000004ff047230 */ /* 0x000fe20000004100 */
[----:B------:R-:W-:Y:S01]  /*2a40*/  F2FP.F16.E4M3.UNPACK_B R81, R81 ;  /* 0x00000051ff51723e */ /* 0x000fe200020006ff */
[----:B------:R-:W-:Y:S02]  /*2a50*/  HADD2.F32 R82, -RZ, R35.H1_H1 ;  /* 0x30000023ff527230 */ /* 0x000fe40000004100 */
[----:B------:R-:W-:Y:S01]  /*2a60*/  FMUL.FTZ R87, R34, R85 ;  /* 0x0000005522577220 */ /* 0x000fe20000410000 */
[----:B------:R-:W-:Y:S01]  /*2a70*/  HADD2.F32 R83, -RZ, R37.H0_H0 ;  /* 0x20000025ff537230 */ /* 0x000fe20000004100 */
[----:B------:R-:W-:Y:S01]  /*2a80*/  F2FP.F16.E4M3.UNPACK_B R73, R73 ;  /* 0x00000049ff49723e */ /* 0x000fe200020006ff */
[----:B------:R-:W-:-:S02]  /*2a90*/  HADD2.F32 R36, -RZ, R5.H1_H1 ;  /* 0x30000005ff247230 */ /* 0x000fc40000004100 */
[----:B------:R-:W-:Y:S02]  /*2aa0*/  HADD2.F32 R35, -RZ, R5.H0_H0 ;  /* 0x20000005ff237230 */ /* 0x000fe40000004100 */
[----:B------:R-:W-:Y:S01]  /*2ab0*/  FMUL.FTZ R5, R4, R85 ;  /* 0x0000005504057220 */ /* 0x000fe20000410000 */
[----:B------:R-:W-:Y:S02]  /*2ac0*/  HADD2.F32 R37, -RZ, R37.H1_H1 ;  /* 0x30000025ff257230 */ /* 0x000fe40000004100 */
[-C--:B------:R-:W-:Y:S01]  /*2ad0*/  FMUL.FTZ R84, R36, R82.reuse ;  /* 0x0000005224547220 */ /* 0x080fe20000410000 */
[-C--:B------:R-:W-:Y:S01]  /*2ae0*/  FFMA.FTZ R4, R4, R83.reuse, -R87 ;  /* 0x0000005304047223 */ /* 0x080fe20000010857 */
[----:B------:R-:W-:Y:S01]  /*2af0*/  FFMA.FTZ R5, R34, R83, R5 ;  /* 0x0000005322057223 */ /* 0x000fe20000010005 */
[C---:B------:R-:W-:Y:S01]  /*2b00*/  FMUL.FTZ R85, R35.reuse, R82 ;  /* 0x0000005223557220 */ /* 0x040fe20000410000 */
[----:B------:R-:W-:Y:S01]  /*2b10*/  F2FP.F16.E4M3.UNPACK_B R34, R15.H1 ;  /* 0x0000000fff22723e */ /* 0x000fe200030006ff */
[----:B------:R-:W-:Y:S01]  /*2b20*/  FFMA.FTZ R86, R35, R37, -R84 ;  /* 0x0000002523567223 */ /* 0x000fe20000010854 */
[----:B------:R-:W-:Y:S01]  /*2b30*/  F2FP.F16.E4M3.UNPACK_B R15, R15 ;  /* 0x0000000fff0f723e */ /* 0x000fe200020006ff */
[----:B------:R-:W-:Y:S01]  /*2b40*/  FFMA.FTZ R87, R36, R37, R85 ;  /* 0x0000002524577223 */ /* 0x000fe20000010055 */
[----:B------:R-:W-:-:S02]  /*2b50*/  HADD2.F32 R82, -RZ, R81.H1_H1 ;  /* 0x30000051ff527230 */ /* 0x000fc40000004100 */
[--C-:B------:R-:W-:Y:S02]  /*2b60*/  HADD2.F32 R36, -RZ, R34.reuse.H0_H0 ;  /* 0x20000022ff247230 */ /* 0x100fe40000004100 */
[----:B------:R-:W-:Y:S02]  /*2b70*/  HADD2.F32 R37, -RZ, R34.H1_H1 ;  /* 0x30000022ff257230 */ /* 0x000fe40000004100 */
[----:B------:R-:W-:Y:S02]  /*2b80*/  HADD2.F32 R81, -RZ, R81.H0_H0 ;  /* 0x20000051ff517230 */ /* 0x000fe40000004100 */
[-C--:B------:R-:W-:Y:S01]  /*2b90*/  FMUL.FTZ R84, R36, R82.reuse ;  /* 0x0000005224547220 */ /* 0x080fe20000410000 */
[--C-:B------:R-:W-:Y:S02]  /*2ba0*/  HADD2.F32 R35, -RZ, R15.reuse.H1_H1 ;  /* 0x3000000fff237230 */ /* 0x100fe40000004100 */
[----:B------:R-:W-:Y:S01]  /*2bb0*/  FMUL.FTZ R85, R37, R82 ;  /* 0x0000005225557220 */ /* 0x000fe20000410000 */
[----:B------:R-:W-:-:S02]  /*2bc0*/  HADD2.F32 R34, -RZ, R15.H0_H0 ;  /* 0x2000000fff227230 */ /* 0x000fc40000004100 */
[--C-:B------:R-:W-:Y:S02]  /*2bd0*/  HADD2.F32 R15, -RZ, R73.reuse.H1_H1 ;  /* 0x30000049ff0f7230 */ /* 0x100fe40000004100 */
[-C--:B------:R-:W-:Y:S01]  /*2be0*/  FMUL.FTZ R83, R35, R81.reuse ;  /* 0x0000005123537220 */ /* 0x080fe20000410000 */
[----:B------:R-:W-:Y:S02]  /*2bf0*/  HADD2.F32 R73, -RZ, R73.H0_H0 ;  /* 0x20000049ff497230 */ /* 0x000fe40000004100 */
[----:B------:R-:W-:Y:S01]  /*2c00*/  FMUL.FTZ R82, R34, R81 ;  /* 0x0000005122527220 */ /* 0x000fe20000410000 */
[-C--:B------:R-:W-:Y:S01]  /*2c10*/  FFMA.FTZ R36, R36, R15.reuse, -R85 ;  /* 0x0000000f24247223 */ /* 0x080fe20000010855 */
[----:B------:R-:W-:Y:S01]  /*2c20*/  FFMA.FTZ R37, R37, R15, R84 ;  /* 0x0000000f25257223 */ /* 0x000fe20000010054 */
[-C--:B------:R-:W-:Y:S01]  /*2c30*/  FFMA.FTZ R15, R34, R73.reuse, -R83 ;  /* 0x00000049220f7223 */ /* 0x080fe20000010853 */
[----:B------:R-:W-:Y:S01]  /*2c40*/  FFMA.FTZ R34, R35, R73, R82 ;  /* 0x0000004923227223 */ /* 0x000fe20000010052 */
[----:B------:R-:W-:-:S02]  /*2c50*/  F2FP.F16.E4M3.UNPACK_B R73, R7.H1 ;  /* 0x00000007ff49723e */ /* 0x000fc400030006ff */
[----:B------:R-:W-:Y:S02]  /*2c60*/  F2FP.SATFINITE.E4M3.F32.PACK_AB_MERGE_C R35, R87, R86, RZ ;  /* 0x000000565723723e */ /* 0x000fe400048070ff */
[-C--:B------:R-:W-:Y:S01]  /*2c70*/  F2FP.F16.E4M3.UNPACK_B R86, R13.reuse.H1 ;  /* 0x0000000dff56723e */ /* 0x080fe200030006ff */
[--C-:B------:R-:W-:Y:S01]  /*2c80*/  HADD2.F32 R81, -RZ, R73.reuse.H0_H0 ;  /* 0x20000049ff517230 */ /* 0x100fe20000004100 */
[----:B------:R-:W-:Y:S01]  /*2c90*/  F2FP.F16.E4M3.UNPACK_B R83, R12.H1 ;  /* 0x0000000cff53723e */ /* 0x000fe200030006ff */
[----:B------:R-:W-:Y:S01]  /*2ca0*/  HADD2.F32 R73, -RZ, R73.H1_H1 ;  /* 0x30000049ff497230 */ /* 0x000fe20000004100 */
[----:B------:R-:W-:Y:S01]  /*2cb0*/  F2FP.SATFINITE.E4M3.F32.PACK_AB_MERGE_C R36, R37, R36, RZ ;  /* 0x000000242524723e */ /* 0x000fe200048070ff */
[--C-:B------:R-:W-:Y:S01]  /*2cc0*/  HADD2.F32 R92, -RZ, R86.reuse.H1_H1 ;  /* 0x30000056ff5c7230 */ /* 0x100fe20000004100 */
[----:B------:R-:W-:Y:S01]  /*2cd0*/  F2FP.F16.E4M3.UNPACK_B R37, R6.H1 ;  /* 0x00000006ff25723e */ /* 0x000fe200030006ff */
[----:B------:R-:W-:Y:S01]  /*2ce0*/  HADD2.F32 R84, -RZ, R83.H1_H1 ;  /* 0x30000053ff547230 */ /* 0x000fe20000004100 */
[----:B------:R-:W-:Y:S01]  /*2cf0*/  F2FP.F16.E4M3.UNPACK_B R85, R13 ;  /* 0x0000000dff55723e */ /* 0x000fe200020006ff */
[----:B------:R-:W-:Y:S01]  /*2d00*/  HADD2.F32 R86, -RZ, R86.H0_H0 ;  /* 0x20000056ff567230 */ /* 0x000fe20000004100 */
[----:B------:R-:W-:Y:S01]  /*2d10*/  F2FP.F16.E4M3.UNPACK_B R82, R12 ;  /* 0x0000000cff52723e */ /* 0x000fe200020006ff */
[----:B------:R-:W-:Y:S01]  /*2d20*/  FMUL.FTZ R12, R73, R92 ;  /* 0x0000005c490c7220 */ /* 0x000fe20000410000 */
[----:B------:R-:W-:-:S02]  /*2d30*/  HADD2.F32 R13, -RZ, R37.H1_H1 ;  /* 0x30000025ff0d7230 */ /* 0x000fc40000004100 */
[C---:B------:R-:W-:Y:S01]  /*2d40*/  FMUL.FTZ R94, R81.reuse, R92 ;  /* 0x0000005c515e7220 */ /* 0x040fe20000410000 */
[----:B------:R-:W-:Y:S02]  /*2d50*/  HADD2.F32 R90, -RZ, R85.H1_H1 ;  /* 0x30000055ff5a7230 */ /* 0x000fe40000004100 */
[----:B------:R-:W-:Y:S01]  /*2d60*/  FFMA.FTZ R81, R81, R84, -R12 ;  /* 0x0000005451517223 */ /* 0x000fe2000001080c */
[----:B------:R-:W-:Y:S01]  /*2d70*/  HADD2.F32 R37, -RZ, R37.H0_H0 ;  /* 0x20000025ff257230 */ /* 0x000fe20000004100 */
[----:B------:R-:W-:Y:S01]  /*2d80*/  F2FP.F16.E4M3.UNPACK_B R7, R7 ;  /* 0x00000007ff07723e */ /* 0x000fe200020006ff */
[----:B------:R-:W-:Y:S02]  /*2d90*/  HADD2.F32 R12, -RZ, R82.H1_H1 ;  /* 0x30000052ff0c7230 */ /* 0x000fe40000004100 */
[----:B------:R-:W-:Y:S01]  /*2da0*/  FMUL.FTZ R92, R13, R90 ;  /* 0x0000005a0d5c7220 */ /* 0x000fe20000410000 */
[----:B------:R-:W-:Y:S01]  /*2db0*/  F2FP.F16.E4M3.UNPACK_B R6, R6 ;  /* 0x00000006ff06723e */ /* 0x000fe200020006ff */
[----:B------:R-:W-:Y:S01]  /*2dc0*/  FMUL.FTZ R90, R37, R90 ;  /* 0x0000005a255a7220 */ /* 0x000fe20000410000 */
[----:B------:R-:W-:-:S02]  /*2dd0*/  HADD2.F32 R85, -RZ, R85.H0_H0 ;  /* 0x20000055ff557230 */ /* 0x000fc40000004100 */
[----:B------:R-:W-:Y:S01]  /*2de0*/  FFMA.FTZ R92, R37, R12, -R92 ;  /* 0x0000000c255c7223 */ /* 0x000fe2000001085c */
[----:B------:R-:W-:Y:S01]  /*2df0*/  FFMA.FTZ R94, R73, R84, R94 ;  /* 0x00000054495e7223 */ /* 0x000fe2000001005e */
[----:B------:R-:W-:Y:S01]  /*2e00*/  FFMA.FTZ R37, R13, R12, R90 ;  /* 0x0000000c0d257223 */ /* 0x000fe2000001005a */
[--C-:B------:R-:W-:Y:S01]  /*2e10*/  HADD2.F32 R12, -RZ, R7.reuse.H0_H0 ;  /* 0x20000007ff0c7230 */ /* 0x100fe20000004100 */
[----:B------:R-:W-:Y:S01]  /*2e20*/  F2FP.SATFINITE.E4M3.F32.PACK_AB_MERGE_C R5, R5, R4, R35 ;  /* 0x000000040505723e */ /* 0x000fe20004807023 */
[----:B------:R-:W-:Y:S01]  /*2e30*/  HADD2.F32 R13, -RZ, R7.H1_H1 ;  /* 0x30000007ff0d7230 */ /* 0x000fe20000004100 */
[----:B------:R-:W-:Y:S01]  /*2e40*/  F2FP.SATFINITE.E4M3.F32.PACK_AB_MERGE_C R81, R94, R81, RZ ;  /* 0x000000515e51723e */ /* 0x000fe200048070ff */
[--C-:B------:R-:W-:Y:S01]  /*2e50*/  HADD2.F32 R7, -RZ, R6.reuse.H0_H0 ;  /* 0x20000006ff077230 */ /* 0x100fe20000004100 */
[----:B------:R-:W-:Y:S01]  /*2e60*/  F2FP.SATFINITE.E4M3.F32.PACK_AB_MERGE_C R37, R37, R92, RZ ;  /* 0x0000005c2525723e */ /* 0x000fe200048070ff */
[----:B------:R-:W-:Y:S02]  /*2e70*/  HADD2.F32 R6, -RZ, R6.H1_H1 ;  /* 0x30000006ff067230 */ /* 0x000fe40000004100 */
[----:B------:R-:W-:Y:S01]  /*2e80*/  FMUL.FTZ R73, R13, R86 ;  /* 0x000000560d497220 */ /* 0x000fe20000410000 */
[----:B------:R-:W-:-:S02]  /*2e90*/  HADD2.F32 R83, -RZ, R83.H0_H0 ;  /* 0x20000053ff537230 */ /* 0x000fc40000004100 */
[----:B------:R-:W-:Y:S01]  /*2ea0*/  FMUL.FTZ R86, R12, R86 ;  /* 0x000000560c567220 */ /* 0x000fe20000410000 */
[----:B------:R-:W-:Y:S02]  /*2eb0*/  HADD2.F32 R82, -RZ, R82.H0_H0 ;  /* 0x20000052ff527230 */ /* 0x000fe40000004100 */
[-C--:B------:R-:W-:Y:S01]  /*2ec0*/  FMUL.FTZ R84, R6, R85.reuse ;  /* 0x0000005506547220 */ /* 0x080fe20000410000 */
[----:B------:R-:W-:Y:S01]  /*2ed0*/  FMUL.FTZ R85, R7, R85 ;  /* 0x0000005507557220 */ /* 0x000fe20000410000 */
[-C--:B------:R-:W-:Y:S01]  /*2ee0*/  FFMA.FTZ R73, R12, R83.reuse, -R73 ;  /* 0x000000530c497223 */ /* 0x080fe20000010849 */
[----:B------:R-:W-:Y:S01]  /*2ef0*/  FFMA.FTZ R86, R13, R83, R86 ;  /* 0x000000530d567223 */ /* 0x000fe20000010056 */
[-C--:B------:R-:W-:Y:S01]  /*2f00*/  FFMA.FTZ R84, R7, R82.reuse, -R84 ;  /* 0x0000005207547223 */ /* 0x080fe20000010854 */
[----:B------:R-:W-:Y:S01]  /*2f10*/  FFMA.FTZ R85, R6, R82, R85 ;  /* 0x0000005206557223 */ /* 0x000fe20000010055 */
[----:B------:R-:W-:Y:S02]  /*2f20*/  F2FP.SATFINITE.E4M3.F32.PACK_AB_MERGE_C R4, R34, R15, R36 ;  /* 0x0000000f2204723e */ /* 0x000fe40004807024 */
[----:B------:R-:W-:-:S02]  /*2f30*/  F2FP.SATFINITE.E4M3.F32.PACK_AB_MERGE_C R7, R86, R73, R81 ;  /* 0x000000495607723e */ /* 0x000fc40004807051 */
[----:B------:R-:W-:-:S07]  /*2f40*/  F2FP.SATFINITE.E4M3.F32.PACK_AB_MERGE_C R6, R85, R84, R37 ;  /* 0x000000545506723e */ /* 0x000fce0004807025 */
.L_x_387:
[----:B------:R-:W-:Y:S05]  /*2f50*/  BSYNC B2 ;  /* 0x0000000000027941 */ /* 0x000fea0003800000 */
.L_x_386:
[----:B-1----:R0:W-:Y:S02]  /*2f60*/  ST.E.128 desc[UR42][R10.64], R4 ;  /* 0x000000040a007985 */ /* 0x0021e4000c101d2a */
.L_x_385:
[----:B------:R-:W-:Y:S05]  /*2f70*/  BSYNC B1 ;  /* 0x0000000000017941 */ /* 0x000fea0003800000 */
.L_x_384:
[----:B------:R-:W-:Y:S01]  /*2f80*/  ISETP.NE.AND P5, PT, R52, RZ, PT ;  /* 0x000000ff3400720c */ /* 0x000fe20003fa5270 */
[----:B------:R-:W-:-:S12]  /*2f90*/  BSSY B1, `(.L_x_388) ;  /* 0x0000074000017945 */ /* 0x000fd80003800000 */
[----:B------:R-:W-:Y:S05]  /*2fa0*/  @!P5 BRA `(.L_x_389) ;  /* 0x0000000400c8d947 */ /* 0x000fea0003800000 */
[----:B0-----:R-:W5:Y:S04]  /*2fb0*/  LDL R5, [R1+0x14] ;  /* 0x0000140001057983 */ /* 0x001f680000100800 */
[----:B------:R-:W2:Y:S01]  /*2fc0*/  LDL R4, [R1+0x4] ;  /* 0x0000040001047983 */ /* 0x000ea20000100800 */
[----:B------:R-:W-:Y:S01]  /*2fd0*/  BSSY B2, `(.L_x_390) ;  /* 0x000006e000027945 */ /* 0x000fe20003800000 */
[----:B-----5:R-:W-:Y:S01]  /*2fe0*/  ISETP.GE.AND P6, PT, R5, R80, PT ;  /* 0x000000500500720c */ /* 0x020fe20003fc6270 */
[----:B--2---:R-:W-:Y:S02]  /*2ff0*/  IMAD.SHL.U32 R11, R4, 0x10, RZ ;  /* 0x00000010040b7824 */ /* 0x004fe400078e00ff */
[----:B------:R0:W2:Y:S03]  /*3000*/  LDS.128 R4, [R69+0x14800] ;  /* 0x0148000045047984 */ /* 0x0000a60000000c00 */
[----:B----4-:R-:W-:-:S04]  /*3010*/  IADD3 R10, P5, R14, R11, RZ ;  /* 0x0000000b0e0a7210 */ /* 0x010fc80007fbe0ff */
[----:B---3--:R-:W-:-:S03]  /*3020*/  LEA.HI.X.SX32 R11, R11, R39, 0x1, P5 ;  /* 0x000000270b0b7211 */ /* 0x008fc600028f0eff */
[----:B0-----:R-:W-:Y:S06]  /*3030*/  @P6 BRA `(.L_x_391) ;  /* 0x00000004009c6947 */ /* 0x001fec0003800000 */
[--C-:B------:R-:W-:Y:S01]  /*3040*/  SHF.R.U32.HI R13, RZ, 0x8, R31.reuse ;  /* 0x00000008ff0d7819 */ /* 0x100fe2000001161f */
[----:B--2---:R-:W-:Y:S01]  /*3050*/  IMAD.MOV.U32 R15, RZ, RZ, R4 ;  /* 0x000000ffff0f7224 */ /* 0x004fe200078e0004 */
[----:B------:R-:W-:Y:S02]  /*3060*/  LOP3.LUT R12, R31, 0xff0000ff, RZ, 0xc0, !PT ;  /* 0xff0000ff1f0c7812 */ /* 0x000fe400078ec0ff */
[----:B------:R-:W-:Y:S01]  /*3070*/  SHF.R.U32.HI R32, RZ, 0x10, R31 ;  /* 0x00000010ff207819 */ /* 0x000fe2000001161f */
[----:B------:R-:W-:Y:S01]  /*3080*/  IMAD.SHL.U32 R13, R13, 0x100, RZ ;  /* 0x000001000d0d7824 */ /* 0x000fe200078e00ff */
[--C-:B------:R-:W-:Y:S02]  /*3090*/  SHF.R.U32.HI R31, RZ, 0x8, R33.reuse ;  /* 0x00000008ff1f7819 */ /* 0x100fe40000011621 */
[----:B------:R-:W-:Y:S02]  /*30a0*/  LOP3.LUT R30, R33, 0xff0000ff, RZ, 0xc0, !PT ;  /* 0xff0000ff211e7812 */ /* 0x000fe400078ec0ff */
[----:B------:R-:W-:Y:S01]  /*30b0*/  SHF.R.U32.HI R33, RZ, 0x10, R33 ;  /* 0x00000010ff217819 */ /* 0x000fe20000011621 */
[----:B------:R-:W-:Y:S01]  /*30c0*/  IMAD.SHL.U32 R31, R31, 0x100, RZ ;  /* 0x000001001f1f7824 */ /* 0x000fe200078e00ff */
[----:B------:R-:W-:Y:S01]  /*30d0*/  LOP3.LUT R12, R12, 0xff00, R13, 0xf8, !PT ;  /* 0x0000ff000c0c7812 */ /* 0x000fe200078ef80d */
[----:B------:R-:W-:Y:S01]  /*30e0*/  IMAD.U32 R13, R32, 0x10000, RZ ;  /* 0x00010000200d7824 */ /* 0x000fe200078e00ff */
[----:B------:R-:W-:Y:S01]  /*30f0*/  F2FP.F16.E4M3.UNPACK_B R4, R5 ;  /* 0x00000005ff04723e */ /* 0x000fe200020006ff */
[----:B------:R-:W-:Y:S01]  /*3100*/  IMAD.U32 R33, R33, 0x10000, RZ ;  /* 0x0001000021217824 */ /* 0x000fe200078e00ff */
[----:B------:R-:W-:-:S02]  /*3110*/  LOP3.LUT R30, R30, 0xff00, R31, 0xf8, !PT ;  /* 0x0000ff001e1e7812 */ /* 0x000fc400078ef81f */
[-C--:B------:R-:W-:Y:S02]  /*3120*/  F2FP.F16.E4M3.UNPACK_B R31, R72.reuse.H1 ;  /* 0x00000048ff1f723e */ /* 0x080fe400030006ff */
[----:B------:R-:W-:Y:S02]  /*3130*/  LOP3.LUT R12, R12, 0xff0000, R13, 0xf8, !PT ;  /* 0x00ff00000c0c7812 */ /* 0x000fe400078ef80d */
[----:B------:R-:W-:Y:S01]  /*3140*/  LOP3.LUT R13, R30, 0xff0000, R33, 0xf8, !PT ;  /* 0x00ff00001e0d7812 */ /* 0x000fe200078ef821 */
[--C-:B------:R-:W-:Y:S01]  /*3150*/  HADD2.F32 R30, -RZ, R4.reuse.H1_H1 ;  /* 0x30000004ff1e7230 */ /* 0x100fe20000004100 */
[----:B------:R-:W-:Y:S01]  /*3160*/  F2FP.F16.E4M3.UNPACK_B R33, R71.H1 ;  /* 0x00000047ff21723e */ /* 0x000fe200030006ff */
[--C-:B------:R-:W-:Y:S01]  /*3170*/  HADD2.F32 R37, -RZ, R31.reuse.H0_H0 ;  /* 0x2000001fff257230 */ /* 0x100fe20000004100 */
[----:B------:R-:W-:Y:S01]  /*3180*/  F2FP.F16.E4M3.UNPACK_B R5, R5.H1 ;  /* 0x00000005ff05723e */ /* 0x000fe200030006ff */
[----:B------:R-:W-:Y:S01]  /*3190*/  HADD2.F32 R4, -RZ, R4.H0_H0 ;  /* 0x20000004ff047230 */ /* 0x000fe20000004100 */
[----:B------:R-:W-:Y:S01]  /*31a0*/  F2FP.F16.E4M3.UNPACK_B R72, R72 ;  /* 0x00000048ff48723e */ /* 0x000fe200020006ff */
[----:B------:R-:W-:-:S02]  /*31b0*/  HADD2.F32 R34, -RZ, R31.H1_H1 ;  /* 0x3000001fff227230 */ /* 0x000fc40000004100 */
[----:B------:R-:W-:Y:S01]  /*31c0*/  FMUL.FTZ R73, R30, R37 ;  /* 0x000000251e497220 */ /* 0x000fe20000410000 */
[----:B------:R-:W-:Y:S01]  /*31d0*/  HADD2.F32 R35, -RZ, R33.H0_H0 ;  /* 0x20000021ff237230 */ /* 0x000fe20000004100 */
[----:B------:R-:W-:Y:S01]  /*31e0*/  F2FP.F16.E4M3.UNPACK_B R71, R71 ;  /* 0x00000047ff47723e */ /* 0x000fe200020006ff */
[--C-:B------:R-:W-:Y:S02]  /*31f0*/  HADD2.F32 R32, -RZ, R5.reuse.H1_H1 ;  /* 0x30000005ff207230 */ /* 0x100fe40000004100 */
        /* <DEDUP_REMOVED lines=12> */
[--C-:B------:R-:W-:Y:S02]  /*32c0*/  HADD2.F32 R33, -RZ, R30.reuse.H1_H1 ;  /* 0x3000001eff217230 */ /* 0x100fe40000004100 */
[----:B------:R-:W-:Y:S02]  /*32d0*/  HADD2.F32 R32, -RZ, R30.H0_H0 ;  /* 0x2000001eff207230 */ /* 0x000fe40000004100 */
        /* <DEDUP_REMOVED lines=17> */
[----:B------:R-:W-:Y:S01]  /*33f0*/  F2FP.SATFINITE.E4M3.F32.PACK_AB_MERGE_C R32, R33, R32, RZ ;  /* 0x000000202120723e */ /* 0x000fe200048070ff */
[----:B------:R-:W-:Y:S01]  /*3400*/  HADD2.F32 R34, -RZ, R34.H1_H1 ;  /* 0x30000022ff227230 */ /* 0x000fe20000004100 */
[----:B------:R-:W-:Y:S01]  /*3410*/  F2FP.F16.E4M3.UNPACK_B R37, R12.H1 ;  /* 0x0000000cff25723e */ /* 0x000fe200030006ff */
[--C-:B------:R-:W-:Y:S01]  /*3420*/  HADD2.F32 R81, -RZ, R73.reuse.H1_H1 ;  /* 0x30000049ff517230 */ /* 0x100fe20000004100 */
[----:B------:R-:W-:Y:S01]  /*3430*/  F2FP.F16.E4M3.UNPACK_B R33, R6.H1 ;  /* 0x00000006ff21723e */ /* 0x000fe200030006ff */
[----:B------:R-:W-:Y:S01]  /*3440*/  HADD2.F32 R73, -RZ, R73.H0_H0 ;  /* 0x20000049ff497230 */ /* 0x000fe20000004100 */
[----:B------:R-:W-:Y:S01]  /*3450*/  F2FP.F16.E4M3.UNPACK_B R72, R13 ;  /* 0x0000000dff48723e */ /* 0x000fe200020006ff */
[----:B------:R-:W-:Y:S01]  /*3460*/  HADD2.F32 R71, -RZ, R37.H1_H1 ;  /* 0x30000025ff477230 */ /* 0x000fe20000004100 */
[----:B------:R-:W-:Y:S01]  /*3470*/  F2FP.F16.E4M3.UNPACK_B R36, R12 ;  /* 0x0000000cff24723e */ /* 0x000fe200020006ff */
[----:B------:R-:W-:-:S02]  /*3480*/  HADD2.F32 R13, -RZ, R33.H1_H1 ;  /* 0x30000021ff0d7230 */ /* 0x000fc40000004100 */
[-C--:B------:R-:W-:Y:S01]  /*3490*/  FMUL.FTZ R12, R34, R81.reuse ;  /* 0x00000051220c7220 */ /* 0x080fe20000410000 */
[----:B------:R-:W-:Y:S02]  /*34a0*/  HADD2.F32 R82, -RZ, R72.H1_H1 ;  /* 0x30000048ff527230 */ /* 0x000fe40000004100 */
[C---:B------:R-:W-:Y:S01]  /*34b0*/  FMUL.FTZ R83, R35.reuse, R81 ;  /* 0x0000005123537220 */ /* 0x040fe20000410000 */
[----:B------:R-:W-:Y:S02]  /*34c0*/  HADD2.F32 R33, -RZ, R33.H0_H0 ;  /* 0x20000021ff217230 */ /* 0x000fe40000004100 */
[----:B------:R-:W-:Y:S01]  /*34d0*/  FFMA.FTZ R81, R35, R71, -R12 ;  /* 0x0000004723517223 */ /* 0x000fe2000001080c */
[----:B------:R-:W-:Y:S02]  /*34e0*/  HADD2.F32 R12, -RZ, R36.H1_H1 ;  /* 0x30000024ff0c7230 */ /* 0x000fe40000004100 */
[-C--:B------:R-:W-:Y:S01]  /*34f0*/  FMUL.FTZ R84, R13, R82.reuse ;  /* 0x000000520d547220 */ /* 0x080fe20000410000 */
[----:B------:R-:W-:Y:S01]  /*3500*/  F2FP.F16.E4M3.UNPACK_B R7, R7 ;  /* 0x00000007ff07723e */ /* 0x000fe200020006ff */
[C---:B------:R-:W-:Y:S01]  /*3510*/  FMUL.FTZ R82, R33.reuse, R82 ;  /* 0x0000005221527220 */ /* 0x040fe20000410000 */
[----:B------:R-:W-:Y:S01]  /*3520*/  F2FP.F16.E4M3.UNPACK_B R6, R6 ;  /* 0x00000006ff06723e */ /* 0x000fe200020006ff */
[----:B------:R-:W-:Y:S01]  /*3530*/  FFMA.FTZ R84, R33, R12, -R84 ;  /* 0x0000000c21547223 */ /* 0x000fe20000010854 */
[----:B------:R-:W-:-:S02]  /*3540*/  HADD2.F32 R72, -RZ, R72.H0_H0 ;  /* 0x20000048ff487230 */ /* 0x000fc40000004100 */
[----:B------:R-:W-:Y:S01]  /*3550*/  FFMA.FTZ R35, R13, R12, R82 ;  /* 0x0000000c0d237223 */ /* 0x000fe20000010052 */
[--C-:B------:R-:W-:Y:S02]  /*3560*/  HADD2.F32 R12, -RZ, R7.reuse.H0_H0 ;  /* 0x20000007ff0c7230 */ /* 0x100fe40000004100 */
[----:B------:R-:W-:Y:S01]  /*3570*/  FFMA.FTZ R86, R34, R71, R83 ;  /* 0x0000004722567223 */ /* 0x000fe20000010053 */
[----:B------:R-:W-:Y:S01]  /*3580*/  HADD2.F32 R13, -RZ, R7.H1_H1 ;  /* 0x30000007ff0d7230 */ /* 0x000fe20000004100 */
[----:B------:R-:W-:Y:S01]  /*3590*/  F2FP.SATFINITE.E4M3.F32.PACK_AB_MERGE_C R5, R5, R4, R31 ;  /* 0x000000040505723e */ /* 0x000fe2000480701f */
[--C-:B------:R-:W-:Y:S02]  /*35a0*/  HADD2.F32 R7, -RZ, R6.reuse.H0_H0 ;  /* 0x20000006ff077230 */ /* 0x100fe40000004100 */
[-C--:B------:R-:W-:Y:S01]  /*35b0*/  FMUL.FTZ R82, R12, R73.reuse ;  /* 0x000000490c527220 */ /* 0x080fe20000410000 */
[----:B------:R-:W-:Y:S02]  /*35c0*/  HADD2.F32 R6, -RZ, R6.H1_H1 ;  /* 0x30000006ff067230 */ /* 0x000fe40000004100 */
[----:B------:R-:W-:Y:S01]  /*35d0*/  FMUL.FTZ R71, R13, R73 ;  /* 0x000000490d477220 */ /* 0x000fe20000410000 */
[----:B------:R-:W-:-:S02]  /*35e0*/  HADD2.F32 R37, -RZ, R37.H0_H0 ;  /* 0x20000025ff257230 */ /* 0x000fc40000004100 */
[-C--:B------:R-:W-:Y:S01]  /*35f0*/  FMUL.FTZ R33, R7, R72.reuse ;  /* 0x0000004807217220 */ /* 0x080fe20000410000 */
[----:B------:R-:W-:Y:S02]  /*3600*/  HADD2.F32 R36, -RZ, R36.H0_H0 ;  /* 0x20000024ff247230 */ /* 0x000fe40000004100 */
[----:B------:R-:W-:Y:S01]  /*3610*/  FMUL.FTZ R34, R6, R72 ;  /* 0x0000004806227220 */ /* 0x000fe20000410000 */
[----:B------:R-:W-:Y:S01]  /*3620*/  F2FP.SATFINITE.E4M3.F32.PACK_AB_MERGE_C R35, R35, R84, RZ ;  /* 0x000000542323723e */ /* 0x000fe200048070ff */
[-C--:B------:R-:W-:Y:S01]  /*3630*/  FFMA.FTZ R71, R12, R37.reuse, -R71 ;  /* 0x000000250c477223 */ /* 0x080fe20000010847 */
[----:B------:R-:W-:Y:S01]  /*3640*/  FFMA.FTZ R82, R13, R37, R82 ;  /* 0x000000250d527223 */ /* 0x000fe20000010052 */
[-C--:B------:R-:W-:Y:S01]  /*3650*/  FFMA.FTZ R34, R7, R36.reuse, -R34 ;  /* 0x0000002407227223 */ /* 0x080fe20000010822 */
[----:B------:R-:W-:Y:S01]  /*3660*/  FFMA.FTZ R33, R6, R36, R33 ;  /* 0x0000002406217223 */ /* 0x000fe20000010021 */
[----:B------:R-:W-:Y:S02]  /*3670*/  F2FP.SATFINITE.E4M3.F32.PACK_AB_MERGE_C R81, R86, R81, RZ ;  /* 0x000000515651723e */ /* 0x000fe400048070ff */
[----:B------:R-:W-:-:S02]  /*3680*/  F2FP.SATFINITE.E4M3.F32.PACK_AB_MERGE_C R4, R30, R15, R32 ;  /* 0x0000000f1e04723e */ /* 0x000fc40004807020 */
[----:B------:R-:W-:Y:S02]  /*3690*/  F2FP.SATFINITE.E4M3.F32.PACK_AB_MERGE_C R6, R33, R34, R35 ;  /* 0x000000222106723e */ /* 0x000fe40004807023 */
[----:B------:R-:W-:-:S07]  /*36a0*/  F2FP.SATFINITE.E4M3.F32.PACK_AB_MERGE_C R7, R82, R71, R81 ;  /* 0x000000475207723e */ /* 0x000fce0004807051 */
.L_x_391:
[----:B------:R-:W-:Y:S05]  /*36b0*/  BSYNC B2 ;  /* 0x0000000000027941 */ /* 0x000fea0003800000 */
.L_x_390:
[----:B--2---:R0:W-:Y:S02]  /*36c0*/  ST.E.128 desc[UR42][R10.64], R4 ;  /* 0x000000040a007985 */ /* 0x0041e4000c101d2a */
.L_x_389:
[----:B------:R-:W-:Y:S05]  /*36d0*/  BSYNC B1 ;  /* 0x0000000000017941 */ /* 0x000fea0003800000 */
.L_x_388:
[----:B------:R-:W-:Y:S05]  /*36e0*/  @P1 BRA `(.L_x_383) ;  /* 0x0000002c003c1947 */ /* 0x000fea0003800000 */
[----:B0-----:R-:W5:Y:S04]  /*36f0*/  LDL R13, [R1+0x18] ;  /* 0x00001800010d7983 */ /* 0x001f680000100800 */
[----:B------:R-:W3:Y:S01]  /*3700*/  LDL R12, [R1+0x10] ;  /* 0x00001000010c7983 */ /* 0x000ee20000100800 */
[----:B----4-:R-:W-:Y:S01]  /*3710*/  IADD3 R10, P5, R156, R14, RZ ;  /* 0x0000000e9c0a7210 */ /* 0x010fe20007fbe0ff */
[----:B------:R-:W-:Y:S02]  /*3720*/  BSSY B1, `(.L_x_392) ;  /* 0x000006c000017945 */ /* 0x000fe40003800000 */
[----:B------:R0:W4:Y:S01]  /*3730*/  LDS.128 R4, [R69+0x15800] ;  /* 0x0158000045047984 */ /* 0x0001220000000c00 */
[----:B-----5:R-:W-:Y:S02]  /*3740*/  ISETP.GE.AND P6, PT, R13, R80, PT ;  /* 0x000000500d00720c */ /* 0x020fe40003fc6270 */
[----:B---3--:R-:W-:-:S11]  /*3750*/  IADD3.X R11, R39, R12, RZ, P5, !PT ;  /* 0x0000000c270b7210 */ /* 0x008fd60002ffe4ff */
[----:B0---4-:R-:W-:Y:S05]  /*3760*/  @P6 BRA `(.L_x_393) ;  /* 0x00000004009c6947 */ /* 0x011fea0003800000 */
[----:B------:R-:W-:Y:S02]  /*3770*/  SHF.R.U32.HI R12, RZ, 0x8, R29 ;  /* 0x00000008ff0c7819 */ /* 0x000fe4000001161d */
[----:B------:R-:W-:Y:S02]  /*3780*/  SHF.R.U32.HI R8, RZ, 0x8, R9 ;  /* 0x00000008ff087819 */ /* 0x000fe40000011609 */
[----:B------:R-:W-:Y:S01]  /*3790*/  SHF.R.U32.HI R14, RZ, 0x10, R29 ;  /* 0x00000010ff0e7819 */ /* 0x000fe2000001161d */
[----:B------:R-:W-:Y:S01]  /*37a0*/  IMAD.SHL.U32 R12, R12, 0x100, RZ ;  /* 0x000001000c0c7824 */ /* 0x000fe200078e00ff */
[----:B------:R-:W-:Y:S01]  /*37b0*/  LOP3.LUT R15, R29, 0xff0000ff, RZ, 0xc0, !PT ;  /* 0xff0000ff1d0f7812 */ /* 0x000fe200078ec0ff */
[----:B------:R-:W-:Y:S01]  /*37c0*/  IMAD.SHL.U32 R8, R8, 0x100, RZ ;  /* 0x0000010008087824 */ /* 0x000fe200078e00ff */
[----:B------:R-:W-:Y:S02]  /*37d0*/  SHF.R.U32.HI R28, RZ, 0x10, R9 ;  /* 0x00000010ff1c7819 */ /* 0x000fe40000011609 */
[----:B------:R-:W-:Y:S01]  /*37e0*/  LOP3.LUT R13, R9, 0xff0000ff, RZ, 0xc0, !PT ;  /* 0xff0000ff090d7812 */ /* 0x000fe200078ec0ff */
[----:B------:R-:W-:Y:S01]  /*37f0*/  IMAD.MOV.U32 R9, RZ, RZ, R4 ;  /* 0x000000ffff097224 */ /* 0x000fe200078e0004 */
[----:B------:R-:W-:Y:S01]  /*3800*/  LOP3.LUT R15, R15, 0xff00, R12, 0xf8, !PT ;  /* 0x0000ff000f0f7812 */ /* 0x000fe200078ef80c */
[----:B------:R-:W-:Y:S01]  /*3810*/  IMAD.U32 R12, R14, 0x10000, RZ ;  /* 0x000100000e0c7824 */ /* 0x000fe200078e00ff */
[----:B------:R-:W-:-:S02]  /*3820*/  F2FP.F16.E4M3.UNPACK_B R4, R5 ;  /* 0x00000005ff04723e */ /* 0x000fc400020006ff */
[----:B------:R-:W-:Y:S02]  /*3830*/  F2FP.F16.E4M3.UNPACK_B R14, R70.H1 ;  /* 0x00000046ff0e723e */ /* 0x000fe400030006ff */
[----:B------:R-:W-:Y:S01]  /*3840*/  LOP3.LUT R13, R13, 0xff00, R8, 0xf8, !PT ;  /* 0x0000ff000d0d7812 */ /* 0x000fe200078ef808 */
[----:B------:R-:W-:Y:S01]  /*3850*/  IMAD.U32 R8, R28, 0x10000, RZ ;  /* 0x000100001c087824 */ /* 0x000fe200078e00ff */
[----:B------:R-:W-:Y:S01]  /*3860*/  LOP3.LUT R30, R15, 0xff0000, R12, 0xf8, !PT ;  /* 0x00ff00000f1e7812 */ /* 0x000fe200078ef80c */
[----:B------:R-:W-:Y:S01]  /*3870*/  HADD2.F32 R12, -RZ, R4.H1_H1 ;  /* 0x30000004ff0c7230 */ /* 0x000fe20000004100 */
[----:B------:R-:W-:Y:S01]  /*3880*/  F2FP.F16.E4M3.UNPACK_B R15, R38.H1 ;  /* 0x00000026ff0f723e */ /* 0x000fe200030006ff */
[----:B------:R-:W-:Y:S01]  /*3890*/  HADD2.F32 R31, -RZ, R14.H0_H0 ;  /* 0x2000000eff1f7230 */ /* 0x000fe20000004100 */
[----:B------:R-:W-:Y:S01]  /*38a0*/  F2FP.F16.E4M3.UNPACK_B R5, R5.H1 ;  /* 0x00000005ff05723e */ /* 0x000fe200030006ff */
[----:B------:R-:W-:Y:S01]  /*38b0*/  HADD2.F32 R4, -RZ, R4.H0_H0 ;  /* 0x20000004ff047230 */ /* 0x000fe20000004100 */
[----:B------:R-:W-:Y:S01]  /*38c0*/  LOP3.LUT R8, R13, 0xff0000, R8, 0xf8, !PT ;  /* 0x00ff00000d087812 */ /* 0x000fe200078ef808 */
[----:B------:R-:W-:-:S02]  /*38d0*/  HADD2.F32 R28, -RZ, R14.H1_H1 ;  /* 0x3000000eff1c7230 */ /* 0x000fc40000004100 */
[-C--:B------:R-:W-:Y:S01]  /*38e0*/  FMUL.FTZ R33, R12, R31.reuse ;  /* 0x0000001f0c217220 */ /* 0x080fe20000410000 */
[----:B------:R-:W-:Y:S01]  /*38f0*/  HADD2.F32 R29, -RZ, R15.H0_H0 ;  /* 0x2000000fff1d7230 */ /* 0x000fe20000004100 */
[----:B------:R-:W-:Y:S01]  /*3900*/  F2FP.F16.E4M3.UNPACK_B R70, R70 ;  /* 0x00000046ff46723e */ /* 0x000fe200020006ff */
[--C-:B------:R-:W-:Y:S01]  /*3910*/  HADD2.F32 R14, -RZ, R5.reuse.H1_H1 ;  /* 0x30000005ff0e7230 */ /* 0x100fe20000004100 */
[----:B------:R-:W-:Y:S01]  /*3920*/  F2FP.F16.E4M3.UNPACK_B R38, R38 ;  /* 0x00000026ff26723e */ /* 0x000fe200020006ff */
        /* <DEDUP_REMOVED lines=12> */
[----:B------:R-:W-:Y:S02]  /*39f0*/  HADD2.F32 R15, -RZ, R12.H1_H1 ;  /* 0x3000000cff0f7230 */ /* 0x000fe40000004100 */
[----:B------:R-:W-:Y:S02]  /*3a00*/  HADD2.F32 R70, -RZ, R70.H0_H0 ;  /* 0x20000046ff467230 */ /* 0x000fe40000004100 */
[----:B------:R-:W-:Y:S02]  /*3a10*/  HADD2.F32 R14, -RZ, R12.H0_H0 ;  /* 0x2000000cff0e7230 */ /* 0x000fe40000004100 */
[-C--:B------:R-:W-:Y:S01]  /*3a20*/  FMUL.FTZ R31, R15, R28.reuse ;  /* 0x0000001c0f1f7220 */ /* 0x080fe20000410000 */
[--C-:B------:R-:W-:Y:S02]  /*3a30*/  HADD2.F32 R13, -RZ, R9.reuse.H1_H1 ;  /* 0x30000009ff0d7230 */ /* 0x100fe40000004100 */
[----:B------:R-:W-:Y:S02]  /*3a40*/  HADD2.F32 R12, -RZ, R9.H0_H0 ;  /* 0x20000009ff0c7230 */ /* 0x000fe40000004100 */
[----:B------:R-:W-:Y:S01]  /*3a50*/  FMUL.FTZ R28, R14, R28 ;  /* 0x0000001c0e1c7220 */ /* 0x000fe20000410000 */
[----:B------:R-:W-:-:S02]  /*3a60*/  HADD2.F32 R9, -RZ, R38.H1_H1 ;  /* 0x30000026ff097230 */ /* 0x000fc40000004100 */
[-C--:B------:R-:W-:Y:S01]  /*3a70*/  FMUL.FTZ R29, R13, R70.reuse ;  /* 0x000000460d1d7220 */ /* 0x080fe20000410000 */
[----:B------:R-:W-:Y:S02]  /*3a80*/  HADD2.F32 R38, -RZ, R38.H0_H0 ;  /* 0x20000026ff267230 */ /* 0x000fe40000004100 */
[----:B------:R-:W-:Y:S01]  /*3a90*/  FMUL.FTZ R70, R12, R70 ;  /* 0x000000460c467220 */ /* 0x000fe20000410000 */
[-C--:B------:R-:W-:Y:S01]  /*3aa0*/  FFMA.FTZ R31, R14, R9.reuse, -R31 ;  /* 0x000000090e1f7223 */ /* 0x080fe2000001081f */
[----:B------:R-:W-:Y:S01]  /*3ab0*/  FFMA.FTZ R28, R15, R9, R28 ;  /* 0x000000090f1c7223 */ /* 0x000fe2000001001c */
[-C--:B------:R-:W-:Y:S01]  /*3ac0*/  FFMA.FTZ R9, R12, R38.reuse, -R29 ;  /* 0x000000260c097223 */ /* 0x080fe2000001081d */
[----:B------:R-:W-:Y:S01]  /*3ad0*/  FFMA.FTZ R70, R13, R38, R70 ;  /* 0x000000260d467223 */ /* 0x000fe20000010046 */
[----:B------:R-:W-:Y:S02]  /*3ae0*/  F2FP.SATFINITE.E4M3.F32.PACK_AB_MERGE_C R38, R33, R32, RZ ;  /* 0x000000202126723e */ /* 0x000fe400048070ff */
[----:B------:R-:W-:-:S02]  /*3af0*/  F2FP.F16.E4M3.UNPACK_B R13, R7.H1 ;  /* 0x00000007ff0d723e */ /* 0x000fc400030006ff */
[----:B------:R-:W-:Y:S02]  /*3b00*/  F2FP.F16.E4M3.UNPACK_B R32, R30.H1 ;  /* 0x0000001eff20723e */ /* 0x000fe400030006ff */
[----:B------:R-:W-:Y:S01]  /*3b10*/  F2FP.SATFINITE.E4M3.F32.PACK_AB_MERGE_C R37, R28, R31, RZ ;  /* 0x0000001f1c25723e */ /* 0x000fe200048070ff */
[--C-:B------:R-:W-:Y:S01]  /*3b20*/  HADD2.F32 R15, -RZ, R13.reuse.H1_H1 ;  /* 0x3000000dff0f7230 */ /* 0x100fe20000004100 */
[----:B------:R-:W-:Y:S01]  /*3b30*/  F2FP.F16.E4M3.UNPACK_B R12, R6.H1 ;  /* 0x00000006ff0c723e */ /* 0x000fe200030006ff */
[----:B------:R-:W-:Y:S01]  /*3b40*/  HADD2.F32 R34, -RZ, R32.H1_H1 ;  /* 0x30000020ff227230 */ /* 0x000fe20000004100 */
        /* <DEDUP_REMOVED lines=12> */
[----:B------:R-:W-:Y:S01]  /*3c10*/  FMUL.FTZ R35, R13, R33 ;  /* 0x000000210d237220 */ /* 0x000fe20000410000 */
[----:B------:R-:W-:Y:S01]  /*3c20*/  F2FP.F16.E4M3.UNPACK_B R7, R7 ;  /* 0x00000007ff07723e */ /* 0x000fe200020006ff */
[C---:B------:R-:W-:Y:S01]  /*3c30*/  FMUL.FTZ R14, R12.reuse, R33 ;  /* 0x000000210c0e7220 */ /* 0x040fe20000410000 */
[----:B------:R-:W-:Y:S01]  /*3c40*/  F2FP.F16.E4M3.UNPACK_B R6, R6 ;  /* 0x00000006ff06723e */ /* 0x000fe200020006ff */
[----:B------:R-:W-:Y:S01]  /*3c50*/  FFMA.FTZ R33, R15, R30, R36 ;  /* 0x0000001e0f217223 */ /* 0x000fe20000010024 */
[-C--:B------:R-:W-:Y:S01]  /*3c60*/  FFMA.FTZ R35, R12, R8.reuse, -R35 ;  /* 0x000000080c237223 */ /* 0x080fe20000010823 */
[----:B------:R-:W-:Y:S01]  /*3c70*/  FFMA.FTZ R30, R13, R8, R14 ;  /* 0x000000080d1e7223 */ /* 0x000fe2000001000e */
[--C-:B------:R-:W-:Y:S01]  /*3c80*/  HADD2.F32 R8, -RZ, R7.reuse.H0_H0 ;  /* 0x20000007ff087230 */ /* 0x100fe20000004100 */
[----:B------:R-:W-:Y:S01]  /*3c90*/  F2FP.SATFINITE.E4M3.F32.PACK_AB_MERGE_C R5, R5, R4, R38 ;  /* 0x000000040505723e */ /* 0x000fe20004807026 */
[----:B------:R-:W-:Y:S01]  /*3ca0*/  HADD2.F32 R12, -RZ, R7.H1_H1 ;  /* 0x30000007ff0c7230 */ /* 0x000fe20000004100 */
[----:B------:R-:W-:Y:S01]  /*3cb0*/  F2FP.SATFINITE.E4M3.F32.PACK_AB_MERGE_C R33, R33, R34, RZ ;  /* 0x000000222121723e */ /* 0x000fe200048070ff */
[----:B------:R-:W-:Y:S01]  /*3cc0*/  HADD2.F32 R7, -RZ, R6.H0_H0 ;  /* 0x20000006ff077230 */ /* 0x000fe20000004100 */
[----:B------:R-:W-:Y:S01]  /*3cd0*/  F2FP.SATFINITE.E4M3.F32.PACK_AB_MERGE_C R30, R30, R35, RZ ;  /* 0x000000231e1e723e */ /* 0x000fe200048070ff */
[----:B------:R-:W-:Y:S01]  /*3ce0*/  HADD2.F32 R13, -RZ, R32.H0_H0 ;  /* 0x20000020ff0d7230 */ /* 0x000fe20000004100 */
[----:B------:R-:W-:Y:S01]  /*3cf0*/  F2FP.SATFINITE.E4M3.F32.PACK_AB_MERGE_C R4, R70, R9, R37 ;  /* 0x000000094604723e */ /* 0x000fe20004807025 */
[----:B------:R-:W-:-:S02]  /*3d00*/  HADD2.F32 R6, -RZ, R6.H1_H1 ;  /* 0x30000006ff067230 */ /* 0x000fc40000004100 */
[----:B------:R-:W-:Y:S02]  /*3d10*/  HADD2.F32 R31, -RZ, R31.H0_H0 ;  /* 0x2000001fff1f7230 */ /* 0x000fe40000004100 */
[-C--:B------:R-:W-:Y:S01]  /*3d20*/  FMUL.FTZ R15, R12, R13.reuse ;  /* 0x0000000d0c0f7220 */ /* 0x080fe20000410000 */
[----:B------:R-:W-:Y:S02]  /*3d30*/  HADD2.F32 R29, -RZ, R29.H0_H0 ;  /* 0x2000001dff1d7230 */ /* 0x000fe40000004100 */
[----:B------:R-:W-:Y:S01]  /*3d40*/  FMUL.FTZ R13, R8, R13 ;  /* 0x0000000d080d7220 */ /* 0x000fe20000410000 */
[----:B------:R-:W-:Y:S02]  /*3d50*/  HADD2.F32 R28, -RZ, R28.H0_H0 ;  /* 0x2000001cff1c7230 */ /* 0x000fe40000004100 */
[-C--:B------:R-:W-:Y:S01]  /*3d60*/  FMUL.FTZ R14, R6, R31.reuse ;  /* 0x0000001f060e7220 */ /* 0x080fe20000410000 */
[C---:B------:R-:W-:Y:S01]  /*3d70*/  FMUL.FTZ R31, R7.reuse, R31 ;  /* 0x0000001f071f7220 */ /* 0x040fe20000410000 */
[-C--:B------:R-:W-:Y:S01]  /*3d80*/  FFMA.FTZ R15, R8, R29.reuse, -R15 ;  /* 0x0000001d080f7223 */ /* 0x080fe2000001080f */
[----:B------:R-:W-:Y:S01]  /*3d90*/  FFMA.FTZ R12, R12, R29, R13 ;  /* 0x0000001d0c0c7223 */ /* 0x000fe2000001000d */
[-C--:B------:R-:W-:Y:S01]  /*3da0*/  FFMA.FTZ R14, R7, R28.reuse, -R14 ;  /* 0x0000001c070e7223 */ /* 0x080fe2000001080e */
[----:B------:R-:W-:-:S03]  /*3db0*/  FFMA.FTZ R31, R6, R28, R31 ;  /* 0x0000001c061f7223 */ /* 0x000fc6000001001f */
[----:B------:R-:W-:Y:S02]  /*3dc0*/  F2FP.SATFINITE.E4M3.F32.PACK_AB_MERGE_C R7, R12, R15, R33 ;  /* 0x0000000f0c07723e */ /* 0x000fe40004807021 */
[----:B------:R-:W-:-:S07]  /*3dd0*/  F2FP.SATFINITE.E4M3.F32.PACK_AB_MERGE_C R6, R31, R14, R30 ;  /* 0x0000000e1f06723e */ /* 0x000fce000480701e */
.L_x_393:
[----:B------:R-:W-:Y:S05]  /*3de0*/  BSYNC B1 ;  /* 0x0000000000017941 */ /* 0x000fea0003800000 */
.L_x_392:
[----:B------:R0:W-:Y:S01]  /*3df0*/  ST.E.128 desc[UR42][R10.64], R4 ;  /* 0x000000040a007985 */ /* 0x0001e2000c101d2a */
[----:B------:R-:W-:Y:S05]  /*3e00*/  BRA `(.L_x_383) ;  /* 0x0000002400747947 */ /* 0x000fea0003800000 */
.L_x_376:
[----:B------:R-:W0:Y:S01]  /*3e10*/  S2R R4, SR_TID.X ;  /* 0x0000000000047919 */ /* 0x000e220000002100 */
[----:B------:R-:W-:Y:S01]  /*3e20*/  BSSY B1, `(.L_x_394) ;  /* 0x000001e000017945 */ /* 0x000fe20003800000 */
[----:B------:R-:W-:Y:S02]  /*3e30*/  CS2R R6, SRZ ;  /* 0x0000000000067805 */ /* 0x000fe4000001ff00 */
[----:B------:R-:W-:Y:S02]  /*3e40*/  CS2R R30, SRZ ;  /* 0x00000000001e7805 */ /* 0x000fe4000001ff00 */
[----:B------:R-:W-:Y:S02]  /*3e50*/  CS2R R28, SRZ ;  /* 0x00000000001c7805 */ /* 0x000fe4000001ff00 */
[----:B------:R-:W-:Y:S02]  /*3e60*/  CS2R R34, SRZ ;  /* 0x0000000000227805 */ /* 0x000fe4000001ff00 */
[----:B------:R-:W-:-:S02]  /*3e70*/  CS2R R32, SRZ ;  /* 0x0000000000207805 */ /* 0x000fc4000001ff00 */
        /* <DEDUP_REMOVED lines=8> */
[----:B------:R-:W-:Y:S01]  /*3f00*/  ULDC.64 UR4, c[0x0][0x3e8] ;  /* 0x0000fa0000047ab9 */ /* 0x000fe20000000a00 */
[----:B------:R-:W-:Y:S01]  /*3f10*/  ULDC.64 UR6, c[0x0][0x400] ;  /* 0x0001000000067ab9 */ /* 0x000fe20000000a00 */
[----:B------:R-:W-:Y:S02]  /*3f20*/  IADD3 R10, P0, P6, R44, UR4, R10 ;  /* 0x000000042c0a7c10 */ /* 0x000fe4000fe1e00a */
[----:B------:R-:W-:Y:S02]  /*3f30*/  CS2R R6, SRZ ;  /* 0x0000000000067805 */ /* 0x000fe4000001ff00 */
[----:B------:R-:W-:Y:S02]  /*3f40*/  CS2R R4, SRZ ;  /* 0x0000000000047805 */ /* 0x000fe4000001ff00 */
[----:B------:R-:W-:Y:S02]  /*3f50*/  CS2R R34, SRZ ;  /* 0x0000000000227805 */ /* 0x000fe4000001ff00 */
[----:B------:R-:W-:-:S02]  /*3f60*/  IADD3.X R11, R50, UR5, R15, P0, P6 ;  /* 0x00000005320b7c10 */ /* 0x000fc400087ec40f */
[----:B------:R-:W-:Y:S02]  /*3f70*/  CS2R R32, SRZ ;  /* 0x0000000000207805 */ /* 0x000fe4000001ff00 */
[----:B------:R-:W-:-:S04]  /*3f80*/  IADD3 R12, P0, P6, R20, UR6, R12 ;  /* 0x00000006140c7c10 */ /* 0x000fc8000fe1e00c */
[----:B------:R-:W-:Y:S02]  /*3f90*/  IADD3.X R13, R48, UR7, R14, P0, P6 ;  /* 0x00000007300d7c10 */ /* 0x000fe400087ec40e */
[-C--:B------:R-:W-:Y:S02]  /*3fa0*/  ISETP.GE.AND P0, PT, R16, R80.reuse, PT ;  /* 0x000000501000720c */ /* 0x080fe40003f06270 */
[----:B------:R-:W-:-:S11]  /*3fb0*/  ISETP.GE.AND P6, PT, R67, R80, PT ;  /* 0x000000504300720c */ /* 0x000fd60003fc6270 */
[----:B------:R0:W5:Y:S04]  /*3fc0*/  @!P0 LDG.E.128 R28, desc[UR42][R10.64] ;  /* 0x0000002a0a1c8981 */ /* 0x000168000c1e1d00 */
[----:B------:R0:W5:Y:S04]  /*3fd0*/  @!P6 LDG.E.128 R4, desc[UR42][R10.64+0x20] ;  /* 0x0000202a0a04e981 */ /* 0x000168000c1e1d00 */
[----:B------:R0:W5:Y:S04]  /*3fe0*/  @!P0 LDG.E.128 R36, desc[UR42][R12.64] ;  /* 0x0000002a0c248981 */ /* 0x000168000c1e1d00 */
[----:B------:R0:W5:Y:S02]  /*3ff0*/  @!P6 LDG.E.128 R32, desc[UR42][R12.64+0x20] ;  /* 0x0000202a0c20e981 */ /* 0x000164000c1e1d00 */
.L_x_395:
[----:B------:R-:W-:Y:S05]  /*4000*/  BSYNC B1 ;  /* 0x0000000000017941 */ /* 0x000fea0003800000 */
.L_x_394:
[----:B------:R-:W-:Y:S01]  /*4010*/  UISETP.NE.AND UP0, UPT, UR36, 0x3, UPT ;  /* 0x000000032400788c */ /* 0x000fe2000bf05270 */
[----:B-----5:R-:W-:Y:S01]  /*4020*/  MOV R81, R6 ;  /* 0x0000000600517202 */ /* 0x020fe20000000f00 */
[----:B------:R-:W-:Y:S01]  /*4030*/  IMAD.MOV.U32 R83, RZ, RZ, R4 ;  /* 0x000000ffff537224 */ /* 0x000fe200078e0004 */
[----:B------:R-:W-:Y:S01]  /*4040*/  MOV R93, R36 ;  /* 0x00000024005d7202 */ /* 0x000fe20000000f00 */
[----:B------:R-:W-:Y:S02]  /*4050*/  IMAD.MOV.U32 R89, RZ, RZ, R30 ;  /* 0x000000ffff597224 */ /* 0x000fe400078e001e */
[----:B------:R-:W-:Y:S01]  /*4060*/  PLOP3.LUT P0, PT, PT, PT, UP0, 0x80, 0x0 ;  /* 0x000000000000781c */ /* 0x000fe20003f0f008 */
[----:B------:R-:W-:Y:S02]  /*4070*/  IMAD.MOV.U32 R92, RZ, RZ, R28 ;  /* 0x000000ffff5c7224 */ /* 0x000fe400078e001c */
[----:B------:R-:W-:Y:S02]  /*4080*/  IMAD.MOV.U32 R85, RZ, RZ, R34 ;  /* 0x000000ffff557224 */ /* 0x000fe400078e0022 */
[----:B------:R-:W-:-:S02]  /*4090*/  IMAD.MOV.U32 R86, RZ, RZ, R32 ;  /* 0x000000ffff567224 */ /* 0x000fc400078e0020 */
[----:B------:R-:W-:-:S06]  /*40a0*/  IMAD.MOV.U32 R90, RZ, RZ, R38 ;  /* 0x000000ffff5a7224 */ /* 0x000fcc00078e0026 */
[----:B------:R-:W-:Y:S05]  /*40b0*/  @!P0 BRA `(.L_x_396) ;  /* 0x0000000000048947 */ /* 0x000fea0003800000 */
[----:B------:R-:W-:Y:S01]  /*40c0*/  BPT.TRAP 0x1 ;  /* 0x000000040000795c */ /* 0x000fe20000300000 */
.L_x_396:
[----:B------:R-:W-:Y:S01]  /*40d0*/  IMAD R68, R19, 0x8, R18 ;  /* 0x0000000813447824 */ /* 0x000fe200078e0212 */
[----:B------:R-:W-:Y:S01]  /*40e0*/  SHF.L.U32 R79, R157, 0x1f, RZ ;  /* 0x0000001f9d4f7819 */ /* 0x000fe200000006ff */
[----:B------:R-:W-:Y:S03]  /*40f0*/  BSSY B1, `(.L_x_397) ;  /* 0x0000003000017945 */ /* 0x000fe60003800000 */
[----:B------:R-:W1:Y:S02]  /*4100*/  SYNCS.PHASECHK.TRANS64.TRYWAIT P6, [R68+URZ+0x19c90], R79 ;  /* 0x019c904f440075a7 */ /* 0x000e6400080c017f */
[----:B-1----:R-:W-:Y:S05]  /*4110*/  @!P6 BRA `(.L_x_398) ;  /* 0x0000015c008ce947 */ /* 0x002fea0003800000 */
.L_x_633:
[----:B------:R-:W-:Y:S05]  /*4120*/  BSYNC B1 ;  /* 0x0000000000017941 */ /* 0x000fea0003800000 */
.L_x_397:
[----:B------:R-:W-:-:S03]  /*4130*/  UMOV UR4, 0xffffffff ;  /* 0xffffffff00047882 */ /* 0x000fc60000000000 */
[----:B------:R-:W-:Y:S05]  /*4140*/  BRA.DIV UR4, `(.L_x_399) ;  /* 0x0000015e04947947 */ /* 0x000fea000b800000 */
[----:B------:R-:W2:Y:S04]  /*4150*/  SHFL.IDX PT, R82, R82, RZ, 0x1e1f ;  /* 0x001e1fff52527589 */ /* 0x000ea800000e0000 */
[----:B------:R-:W3:Y:S02]  /*4160*/  SHFL.IDX PT, R84, R84, RZ, 0x1e1f ;  /* 0x001e1fff54547589 */ /* 0x000ee400000e0000 */
.L_x_637:
[----:B------:R-:W-:Y:S05]  /*4170*/  @P5 BRA `(.L_x_383) ;  /* 0x0000002000985947 */ /* 0x000fea0003800000 */
[----:B------:R-:W4:Y:S01]  /*4180*/  LDC R87, c[0x0][0x2f4] ;  /* 0x0000bd00ff577b82 */ /* 0x000f220000000800 */
[----:B------:R-:W-:Y:S01]  /*4190*/  ISETP.NE.AND P5, PT, R53, RZ, PT ;  /* 0x000000ff3500720c */ /* 0x000fe20003fa5270 */
[----:B------:R-:W-:Y:S01]  /*41a0*/  BSSY B1, `(.L_x_400) ;  /* 0x00000f5000017945 */ /* 0x000fe20003800000 */
[----:B----4-:R-:W-:-:S11]  /*41b0*/  IMAD.IADD R91, R87, 0x1, -R54 ;  /* 0x00000001575b7824 */ /* 0x010fd600078e0a36 */
[----:B------:R-:W-:Y:S05]  /*41c0*/  @!P5 BRA `(.L_x_401) ;  /* 0x0000000c00c8d947 */ /* 0x000fea0003800000 */
[----:B0-----:R-:W4:Y:S04]  /*41d0*/  LDL R13, [R1+0xc] ;  /* 0x00000c00010d7983 */ /* 0x001f280000100800 */
[----:B------:R-:W5:Y:S04]  /*41e0*/  LDL R12, [R1+0x60] ;  /* 0x00006000010c7983 */ /* 0x000f680000100800 */
[----:B------:R-:W5:Y:S01]  /*41f0*/  LDL R10, [R1+0x1c] ;  /* 0x00001c00010a7983 */ /* 0x000f620000100800 */
[----:B------:R-:W-:Y:S01]  /*4200*/  SEL R8, R54, R91, !P3 ;  /* 0x0000005b36087207 */ /* 0x000fe20005800000 */
[----:B------:R-:W-:Y:S01]  /*4210*/  BSSY B2, `(.L_x_402) ;  /* 0x00000eb000027945 */ /* 0x000fe20003800000 */
[----:B---3--:R-:W-:-:S02]  /*4220*/  IADD3 R70, P6, R41, R84, RZ ;  /* 0x0000005429467210 */ /* 0x008fc40007fde0ff */
[----:B------:R-:W-:Y:S02]  /*4230*/  SHF.R.S32.HI R9, RZ, 0x1f, R8 ;  /* 0x0000001fff097819 */ /* 0x000fe40000011408 */
[----:B--2---:R-:W-:Y:S02]  /*4240*/  LEA.HI.X.SX32 R71, R41, R82, 0x1, P6 ;  /* 0x0000005229477211 */ /* 0x004fe400030f0eff */
[----:B------:R-:W-:-:S04]  /*4250*/  LEA.HI R9, R9, R8, RZ, 0x5 ;  /* 0x0000000809097211 */ /* 0x000fc800078f28ff */
[----:B------:R-:W-:-:S04]  /*4260*/  SHF.R.S32.HI R8, RZ, 0x5, R9 ;  /* 0x00000005ff087819 */ /* 0x000fc80000011409 */
[----:B------:R-:W-:-:S04]  /*4270*/  LEA.HI.SX32 R8, R65, R8, 0x1c ;  /* 0x0000000841087211 */ /* 0x000fc800078fe2ff */
[C---:B------:R-:W-:Y:S01]  /*4280*/  LEA.HI R9, R8.reuse, R8, RZ, 0x1 ;  /* 0x0000000808097211 */ /* 0x040fe200078f08ff */
[----:B------:R-:W-:-:S04]  /*4290*/  IMAD.SHL.U32 R11, R8, 0x10, RZ ;  /* 0x00000010080b7824 */ /* 0x000fc800078e00ff */
[----:B------:R-:W-:Y:S01]  /*42a0*/  IMAD.SHL.U32 R9, R9, 0x800, RZ ;  /* 0x0000080009097824 */ /* 0x000fe200078e00ff */
[----:B------:R-:W-:-:S04]  /*42b0*/  ISETP.GE.AND P5, PT, R11, R87, PT ;  /* 0x000000570b00720c */ /* 0x000fc80003fa6270 */
[----:B------:R-:W-:-:S09]  /*42c0*/  LOP3.LUT R9, R9, 0xfffff000, RZ, 0xc0, !PT ;  /* 0xfffff00009097812 */ /* 0x000fd200078ec0ff */
[----:B------:R-:W-:-:S04]  /*42d0*/  @!P5 IADD3 R72, P6, R84, R11, RZ ;  /* 0x0000000b5448d210 */ /* 0x000fc80007fde0ff */
[----:B------:R-:W-:Y:S02]  /*42e0*/  @!P5 LEA.HI.X.SX32 R73, R11, R82, 0x1, P6 ;  /* 0x000000520b49d211 */ /* 0x000fe400030f0eff */
[----:B------:R-:W-:Y:S02]  /*42f0*/  ISETP.GE.AND P6, PT, R16, R80, PT ;  /* 0x000000501000720c */ /* 0x000fe40003fc6270 */
[----:B----4-:R-:W-:-:S04]  /*4300*/  LOP3.LUT R8, R13, 0x10, R11, 0xf8, !PT ;  /* 0x000000100d087812 */ /* 0x010fc800078ef80b */
[----:B-----5:R-:W-:-:S04]  /*4310*/  LOP3.LUT R8, R8, R12, RZ, 0x3c, !PT ;  /* 0x0000000c08087212 */ /* 0x020fc800078e3cff */
[----:B------:R-:W-:Y:S01]  /*4320*/  IADD3 R8, R8, R9, R10 ;  /* 0x0000000908087210 */ /* 0x000fe20007ffe00a */
[----:B------:R-:W-:-:S04]  /*4330*/  IMAD R9, R19, 0x3000, R63 ;  /* 0x0000300013097824 */ /* 0x000fc800078e023f */
[----:B------:R-:W-:Y:S02]  /*4340*/  IMAD R13, R19, 0x3000, R8 ;  /* 0x00003000130d7824 */ /* 0x000fe400078e0208 */
[C---:B------:R-:W-:Y:S02]  /*4350*/  IMAD.IADD R9, R18.reuse, 0x1, R9 ;  /* 0x0000000112097824 */ /* 0x040fe400078e0209 */
[----:B------:R-:W-:-:S04]  /*4360*/  IMAD.IADD R13, R18, 0x1, R13 ;  /* 0x00000001120d7824 */ /* 0x000fc800078e020d */
[----:B------:R-:W0:Y:S04]  /*4370*/  LDS.128 R8, [R9+0x13800] ;  /* 0x0138000009087984 */ /* 0x000e280000000c00 */
[----:B------:R-:W2:Y:S01]  /*4380*/  LDS.128 R12, [R13+0x13800] ;  /* 0x013800000d0c7984 */ /* 0x000ea20000000c00 */
[----:B------:R-:W-:Y:S05]  /*4390*/  @P6 BRA `(.L_x_403) ;  /* 0x0000000c00486947 */ /* 0x000fea0003800000 */
[----:B--2---:R-:W-:Y:S02]  /*43a0*/  MOV R28, R12 ;  /* 0x0000000c001c7202 */ /* 0x004fe40000000f00 */
[-C--:B------:R-:W-:Y:S02]  /*43b0*/  F2FP.F16.E4M3.UNPACK_B R96, R93.reuse.H1 ;  /* 0x0000005dff60723e */ /* 0x080fe400030006ff */
[----:B------:R-:W-:Y:S02]  /*43c0*/  F2FP.F16.E4M3.UNPACK_B R36, R28.H1 ;  /* 0x0000001cff24723e */ /* 0x000fe400030006ff */
[----:B0-----:R-:W-:Y:S01]  /*43d0*/  F2FP.F16.E4M3.UNPACK_B R30, R8.H1 ;  /* 0x00000008ff1e723e */ /* 0x001fe200030006ff */
[----:B------:R-:W-:Y:S01]  /*43e0*/  HADD2.F32 R97, -RZ, R96.H0_H0 ;  /* 0x20000060ff617230 */ /* 0x000fe20000004100 */
[----:B------:R-:W-:Y:S01]  /*43f0*/  F2FP.F16.E4M3.UNPACK_B R94, R92.H1 ;  /* 0x0000005cff5e723e */ /* 0x000fe200030006ff */
[----:B------:R-:W-:Y:S01]  /*4400*/  HADD2.F32 R38, -RZ, R36.H0_H0 ;  /* 0x20000024ff267230 */ /* 0x000fe20000004100 */
[----:B------:R-:W-:Y:S01]  /*4410*/  F2FP.F16.E4M3.UNPACK_B R93, R93 ;  /* 0x0000005dff5d723e */ /* 0x000fe200020006ff */
[----:B------:R-:W-:Y:S01]  /*4420*/  HADD2.F32 R12, -RZ, R30.H0_H0 ;  /* 0x2000001eff0c7230 */ /* 0x000fe20000004100 */
[----:B------:R-:W-:Y:S01]  /*4430*/  F2FP.F16.E4M3.UNPACK_B R8, R8 ;  /* 0x00000008ff08723e */ /* 0x000fe200020006ff */
[----:B------:R-:W-:-:S02]  /*4440*/  HADD2.F32 R95, -RZ, R94.H0_H0 ;  /* 0x2000005eff5f7230 */ /* 0x000fc40000004100 */
[-C--:B------:R-:W-:Y:S01]  /*4450*/  FMUL.FTZ R99, R38, R97.reuse ;  /* 0x0000006126637220 */ /* 0x080fe20000410000 */
[----:B------:R-:W-:Y:S02]  /*4460*/  HADD2.F32 R36, -RZ, R36.H1_H1 ;  /* 0x30000024ff247230 */ /* 0x000fe40000004100 */
[C---:B------:R-:W-:Y:S01]  /*4470*/  FMUL.FTZ R97, R12.reuse, R97 ;  /* 0x000000610c617220 */ /* 0x040fe20000410000 */
[----:B------:R-:W-:Y:S02]  /*4480*/  HADD2.F32 R30, -RZ, R30.H1_H1 ;  /* 0x3000001eff1e7230 */ /* 0x000fe40000004100 */
[-C--:B------:R-:W-:Y:S01]  /*4490*/  FFMA.FTZ R12, R12, R95.reuse, -R99 ;  /* 0x0000005f0c0c7223 */ /* 0x080fe20000010863 */
[----:B------:R-:W-:Y:S02]  /*44a0*/  HADD2.F32 R99, -RZ, R96.H1_H1 ;  /* 0x30000060ff637230 */ /* 0x000fe40000004100 */
[----:B------:R-:W-:Y:S01]  /*44b0*/  FFMA.FTZ R38, R38, R95, R97 ;  /* 0x0000005f26267223 */ /* 0x000fe20000010061 */
[----:B------:R-:W-:Y:S01]  /*44c0*/  HADD2.F32 R97, -RZ, R94.H1_H1 ;  /* 0x3000005eff617230 */ /* 0x000fe20000004100 */
[----:B------:R-:W-:Y:S01]  /*44d0*/  F2FP.F16.E4M3.UNPACK_B R104, R90.H1 ;  /* 0x0000005aff68723e */ /* 0x000fe200030006ff */
[----:B------:R-:W-:-:S02]  /*44e0*/  HADD2.F32 R94, -RZ, R93.H0_H0 ;  /* 0x2000005dff5e7230 */ /* 0x000fc40000004100 */
[-C--:B------:R-:W-:Y:S01]  /*44f0*/  FMUL.FTZ R95, R36, R99.reuse ;  /* 0x00000063245f7220 */ /* 0x080fe20000410000 */
[C---:B------:R-:W-:Y:S01]  /*4500*/  FMUL.FTZ R101, R30.reuse, R99 ;  /* 0x000000631e657220 */ /* 0x040fe20000410000 */
[----:B------:R-:W-:Y:S01]  /*4510*/  HADD2.F32 R93, -RZ, R93.H1_H1 ;  /* 0x3000005dff5d7230 */ /* 0x000fe20000004100 */
[----:B------:R-:W-:Y:S01]  /*4520*/  F2FP.F16.E4M3.UNPACK_B R107, R89.H1 ;  /* 0x00000059ff6b723e */ /* 0x000fe200030006ff */
[-C--:B------:R-:W-:Y:S01]  /*4530*/  FFMA.FTZ R99, R30, R97.reuse, -R95 ;  /* 0x000000611e637223 */ /* 0x080fe2000001085f */
[----:B------:R-:W-:Y:S01]  /*4540*/  F2FP.F16.E4M3.UNPACK_B R30, R28 ;  /* 0x0000001cff1e723e */ /* 0x000fe200020006ff */
[----:B------:R-:W-:Y:S01]  /*4550*/  FFMA.FTZ R97, R36, R97, R101 ;  /* 0x0000006124617223 */ /* 0x000fe20000010065 */
[----:B------:R-:W-:Y:S01]  /*4560*/  F2FP.F16.E4M3.UNPACK_B R36, R92 ;  /* 0x0000005cff24723e */ /* 0x000fe200020006ff */
[----:B------:R-:W-:Y:S01]  /*4570*/  HADD2.F32 R28, -RZ, R8.H0_H0 ;  /* 0x20000008ff1c7230 */ /* 0x000fe20000004100 */
[----:B------:R-:W-:Y:S01]  /*4580*/  LOP3.LUT R98, R31, 0xff0000ff, RZ, 0xc0, !PT ;  /* 0xff0000ff1f627812 */ /* 0x000fe200078ec0ff */
[----:B------:R-:W-:Y:S01]  /*4590*/  HADD2.F32 R95, -RZ, R30.H0_H0 ;  /* 0x2000001eff5f7230 */ /* 0x000fe20000004100 */
[----:B------:R-:W-:Y:S01]  /*45a0*/  SHF.R.U32.HI R96, RZ, 0x10, R37 ;  /* 0x00000010ff607819 */ /* 0x000fe20000011625 */
[----:B------:R-:W-:Y:S01]  /*45b0*/  HADD2.F32 R92, -RZ, R36.H0_H0 ;  /* 0x20000024ff5c7230 */ /* 0x000fe20000004100 */
[----:B------:R-:W-:Y:S01]  /*45c0*/  SHF.R.U32.HI R100, RZ, 0x8, R39 ;  /* 0x00000008ff647819 */ /* 0x000fe20000011627 */
[----:B------:R-:W-:-:S02]  /*45d0*/  HADD2.F32 R30, -RZ, R30.H1_H1 ;  /* 0x3000001eff1e7230 */ /* 0x000fc40000004100 */
[-C--:B------:R-:W-:Y:S01]  /*45e0*/  FMUL.FTZ R101, R95, R94.reuse ;  /* 0x0000005e5f657220 */ /* 0x080fe20000410000 */
[C---:B------:R-:W-:Y:S01]  /*45f0*/  FMUL.FTZ R94, R28.reuse, R94 ;  /* 0x0000005e1c5e7220 */ /* 0x040fe20000410000 */
[----:B------:R-:W-:Y:S01]  /*4600*/  HADD2.F32 R8, -RZ, R8.H1_H1 ;  /* 0x30000008ff087230 */ /* 0x000fe20000004100 */
[----:B------:R-:W-:Y:S01]  /*4610*/  LOP3.LUT R102, R39, 0xff0000ff, RZ, 0xc0, !PT ;  /* 0xff0000ff27667812 */ /* 0x000fe200078ec0ff */
[-C--:B------:R-:W-:Y:S01]  /*4620*/  FFMA.FTZ R28, R28, R92.reuse, -R101 ;  /* 0x0000005c1c1c7223 */ /* 0x080fe20000010865 */
[----:B------:R-:W-:Y:S02]  /*4630*/  HADD2.F32 R101, -RZ, R36.H1_H1 ;  /* 0x30000024ff657230 */ /* 0x000fe40000004100 */
[-C--:B------:R-:W-:Y:S01]  /*4640*/  FMUL.FTZ R103, R30, R93.reuse ;  /* 0x0000005d1e677220 */ /* 0x080fe20000410000 */
[C---:B------:R-:W-:Y:S01]  /*4650*/  FMUL.FTZ R105, R8.reuse, R93 ;  /* 0x0000005d08697220 */ /* 0x040fe20000410000 */
[----:B------:R-:W-:Y:S01]  /*4660*/  FFMA.FTZ R95, R95, R92, R94 ;  /* 0x0000005c5f5f7223 */ /* 0x000fe2000001005e */
[----:B------:R-:W-:Y:S01]  /*4670*/  SHF.R.U32.HI R36, RZ, 0x10, R29 ;  /* 0x00000010ff247819 */ /* 0x000fe2000001161d */
[----:B------:R-:W-:Y:S01]  /*4680*/  FFMA.FTZ R93, R8, R101, -R103 ;  /* 0x00000065085d7223 */ /* 0x000fe20000010867 */
[----:B------:R-:W-:-:S02]  /*4690*/  IMAD.MOV.U32 R103, RZ, RZ, R14 ;  /* 0x000000ffff677224 */ /* 0x000fc400078e000e */
[----:B------:R-:W-:Y:S01]  /*46a0*/  FFMA.FTZ R30, R30, R101, R105 ;  /* 0x000000651e1e7223 */ /* 0x000fe20000010069 */
[----:B------:R-:W-:Y:S01]  /*46b0*/  IMAD.MOV.U32 R14, RZ, RZ, R10 ;  /* 0x000000ffff0e7224 */ /* 0x000fe200078e000a */
[----:B------:R-:W-:Y:S01]  /*46c0*/  SHF.R.U32.HI R8, RZ, 0x8, R29 ;  /* 0x00000008ff087819 */ /* 0x000fe2000001161d */
[--C-:B------:R-:W-:Y:S01]  /*46d0*/  HADD2.F32 R111, -RZ, R104.reuse.H0_H0 ;  /* 0x20000068ff6f7230 */ /* 0x100fe20000004100 */
[----:B------:R-:W-:Y:S01]  /*46e0*/  F2FP.F16.E4M3.UNPACK_B R105, R103.H1 ;  /* 0x00000067ff69723e */ /* 0x000fe200030006ff */
[----:B------:R-:W-:Y:S01]  /*46f0*/  HADD2.F32 R109, -RZ, R107.H0_H0 ;  /* 0x2000006bff6d7230 */ /* 0x000fe20000004100 */
[----:B------:R-:W-:Y:S01]  /*4700*/  F2FP.F16.E4M3.UNPACK_B R106, R14.H1 ;  /* 0x0000000eff6a723e */ /* 0x000fe200030006ff */
[----:B------:R-:W-:Y:S01]  /*4710*/  HADD2.F32 R104, -RZ, R104.H1_H1 ;  /* 0x30000068ff687230 */ /* 0x000fe20000004100 */
[----:B------:R-:W-:Y:S01]  /*4720*/  LOP3.LUT R92, R29, 0xff0000ff, RZ, 0xc0, !PT ;  /* 0xff0000ff1d5c7812 */ /* 0x000fe200078ec0ff */
[--C-:B------:R-:W-:Y:S01]  /*4730*/  HADD2.F32 R10, -RZ, R105.reuse.H0_H0 ;  /* 0x20000069ff0a7230 */ /* 0x100fe20000004100 */
[--C-:B------:R-:W-:Y:S01]  /*4740*/  SHF.R.U32.HI R29, RZ, 0x10, R31.reuse ;  /* 0x00000010ff1d7819 */ /* 0x100fe2000001161f */
[----:B------:R-:W-:Y:S01]  /*4750*/  HADD2.F32 R108, -RZ, R106.H0_H0 ;  /* 0x2000006aff6c7230 */ /* 0x000fe20000004100 */
[----:B------:R-:W-:Y:S01]  /*4760*/  SHF.R.U32.HI R94, RZ, 0x8, R31 ;  /* 0x00000008ff5e7819 */ /* 0x000fe2000001161f */
[----:B------:R-:W-:Y:S01]  /*4770*/  HADD2.F32 R105, -RZ, R105.H1_H1 ;  /* 0x30000069ff697230 */ /* 0x000fe20000004100 */
[----:B------:R-:W-:Y:S01]  /*4780*/  SHF.R.U32.HI R31, RZ, 0x8, R37 ;  /* 0x00000008ff1f7819 */ /* 0x000fe20000011625 */
[----:B------:R-:W-:Y:S01]  /*4790*/  IMAD.U32 R29, R29, 0x10000, RZ ;  /* 0x000100001d1d7824 */ /* 0x000fe200078e00ff */
[----:B------:R-:W-:Y:S01]  /*47a0*/  LOP3.LUT R101, R37, 0xff0000ff, RZ, 0xc0, !PT ;  /* 0xff0000ff25657812 */ /* 0x000fe200078ec0ff */
[----:B------:R-:W-:Y:S01]  /*47b0*/  IMAD.U32 R96, R96, 0x10000, RZ ;  /* 0x0001000060607824 */ /* 0x000fe200078e00ff */
[----:B------:R-:W-:Y:S01]  /*47c0*/  SHF.R.U32.HI R37, RZ, 0x10, R39 ;  /* 0x00000010ff257819 */ /* 0x000fe20000011627 */
[----:B------:R-:W-:-:S02]  /*47d0*/  IMAD.MOV.U32 R39, RZ, RZ, R9 ;  /* 0x000000ffff277224 */ /* 0x000fc400078e0009 */
[-C--:B------:R-:W-:Y:S01]  /*47e0*/  FMUL.FTZ R9, R10, R111.reuse ;  /* 0x0000006f0a097220 */ /* 0x080fe20000410000 */
[C---:B------:R-:W-:Y:S01]  /*47f0*/  FMUL.FTZ R111, R108.reuse, R111 ;  /* 0x0000006f6c6f7220 */ /* 0x040fe20000410000 */
[----:B------:R-:W-:Y:S01]  /*4800*/  F2FP.F16.E4M3.UNPACK_B R103, R103 ;  /* 0x00000067ff67723e */ /* 0x000fe200020006ff */
[----:B------:R-:W-:Y:S02]  /*4810*/  IMAD.U32 R37, R37, 0x10000, RZ ;  /* 0x0001000025257824 */ /* 0x000fe400078e00ff */
[-C--:B------:R-:W-:Y:S01]  /*4820*/  FFMA.FTZ R9, R108, R109.reuse, -R9 ;  /* 0x0000006d6c097223 */ /* 0x080fe20000010809 */
[----:B------:R-:W-:Y:S01]  /*4830*/  FFMA.FTZ R10, R10, R109, R111 ;  /* 0x0000006d0a0a7223 */ /* 0x000fe2000001006f */
[----:B------:R-:W-:Y:S02]  /*4840*/  HADD2.F32 R109, -RZ, R106.H1_H1 ;  /* 0x3000006aff6d7230 */ /* 0x000fe40000004100 */
[----:B------:R-:W-:Y:S01]  /*4850*/  FMUL.FTZ R108, R105, R104 ;  /* 0x00000068696c7220 */ /* 0x000fe20000410000 */
[----:B------:R-:W-:Y:S01]  /*4860*/  HADD2.F32 R106, -RZ, R107.H1_H1 ;  /* 0x3000006bff6a7230 */ /* 0x000fe20000004100 */
[----:B------:R-:W-:Y:S01]  /*4870*/  F2FP.SATFINITE.E4M3.F32.PACK_AB_MERGE_C R12, R99, R12, RZ ;  /* 0x0000000c630c723e */ /* 0x000fe200048070ff */
[----:B------:R-:W-:-:S02]  /*4880*/  IMAD.SHL.U32 R107, R8, 0x100, RZ ;  /* 0x00000100086b7824 */ /* 0x000fc400078e00ff */
[----:B------:R-:W-:Y:S01]  /*4890*/  FMUL.FTZ R110, R109, R104 ;  /* 0x000000686d6e7220 */ /* 0x000fe20000410000 */
[----:B------:R-:W-:Y:S01]  /*48a0*/  F2FP.SATFINITE.E4M3.F32.PACK_AB_MERGE_C R97, R97, R38, RZ ;  /* 0x000000266161723e */ /* 0x000fe200048070ff */
[----:B------:R-:W-:Y:S01]  /*48b0*/  FFMA.FTZ R104, R109, R106, -R108 ;  /* 0x0000006a6d687223 */ /* 0x000fe2000001086c */
[----:B------:R-:W-:Y:S01]  /*48c0*/  F2FP.SATFINITE.E4M3.F32.PACK_AB_MERGE_C R93, R93, R28, R12 ;  /* 0x0000001c5d5d723e */ /* 0x000fe2000480700c */
[----:B------:R-:W-:Y:S01]  /*48d0*/  FFMA.FTZ R105, R105, R106, R110 ;  /* 0x0000006a69697223 */ /* 0x000fe2000001006e */
[----:B------:R-:W-:Y:S01]  /*48e0*/  LOP3.LUT R92, R92, 0xff00, R107, 0xf8, !PT ;  /* 0x0000ff005c5c7812 */ /* 0x000fe200078ef86b */
[----:B------:R-:W-:Y:S01]  /*48f0*/  IMAD.SHL.U32 R107, R94, 0x100, RZ ;  /* 0x000001005e6b7824 */ /* 0x000fe200078e00ff */
[----:B------:R-:W-:Y:S01]  /*4900*/  F2FP.SATFINITE.E4M3.F32.PACK_AB_MERGE_C R104, R104, R9, RZ ;  /* 0x000000096868723e */ /* 0x000fe200048070ff */
[----:B------:R-:W-:Y:S01]  /*4910*/  IMAD.SHL.U32 R94, R31, 0x100, RZ ;  /* 0x000001001f5e7824 */ /* 0x000fe200078e00ff */
[----:B------:R-:W-:Y:S01]  /*4920*/  F2FP.SATFINITE.E4M3.F32.PACK_AB_MERGE_C R12, R30, R95, R97 ;  /* 0x0000005f1e0c723e */ /* 0x000fe20004807061 */
[----:B------:R-:W-:Y:S01]  /*4930*/  IMAD.U32 R31, R36, 0x10000, RZ ;  /* 0x00010000241f7824 */ /* 0x000fe200078e00ff */
[----:B------:R-:W-:-:S02]  /*4940*/  LOP3.LUT R8, R98, 0xff00, R107, 0xf8, !PT ;  /* 0x0000ff0062087812 */ /* 0x000fc400078ef86b */
[----:B------:R-:W-:Y:S02]  /*4950*/  LOP3.LUT R101, R101, 0xff00, R94, 0xf8, !PT ;  /* 0x0000ff0065657812 */ /* 0x000fe400078ef85e */
[----:B------:R-:W-:Y:S02]  /*4960*/  F2FP.F16.E4M3.UNPACK_B R98, R90 ;  /* 0x0000005aff62723e */ /* 0x000fe400020006ff */
[----:B------:R-:W-:Y:S01]  /*4970*/  F2FP.F16.E4M3.UNPACK_B R94, R14 ;  /* 0x0000000eff5e723e */ /* 0x000fe200020006ff */
[--C-:B------:R-:W-:Y:S01]  /*4980*/  HADD2.F32 R14, -RZ, R103.reuse.H0_H0 ;  /* 0x20000067ff0e7230 */ /* 0x100fe20000004100 */
[----:B------:R-:W-:Y:S01]  /*4990*/  LOP3.LUT R31, R92, 0xff0000, R31, 0xf8, !PT ;  /* 0x00ff00005c1f7812 */ /* 0x000fe200078ef81f */
[----:B------:R-:W-:Y:S01]  /*49a0*/  HADD2.F32 R103, -RZ, R103.H1_H1 ;  /* 0x30000067ff677230 */ /* 0x000fe20000004100 */
[----:B------:R-:W-:Y:S01]  /*49b0*/  F2FP.F16.E4M3.UNPACK_B R92, R89 ;  /* 0x00000059ff5c723e */ /* 0x000fe200020006ff */
[----:B------:R-:W-:Y:S01]  /*49c0*/  HADD2.F32 R89, -RZ, R98.H0_H0 ;  /* 0x20000062ff597230 */ /* 0x000fe20000004100 */
[----:B------:R-:W-:Y:S01]  /*49d0*/  SHF.L.U32 R107, R100, 0x8, RZ ;  /* 0x00000008646b7819 */ /* 0x000fe200000006ff */
[----:B------:R-:W-:Y:S01]  /*49e0*/  HADD2.F32 R90, -RZ, R94.H0_H0 ;  /* 0x2000005eff5a7230 */ /* 0x000fe20000004100 */
[----:B------:R-:W-:Y:S01]  /*49f0*/  LOP3.LUT R8, R8, 0xff0000, R29, 0xf8, !PT ;  /* 0x00ff000008087812 */ /* 0x000fe200078ef81d */
[----:B------:R-:W-:Y:S01]  /*4a00*/  HADD2.F32 R29, -RZ, R92.H0_H0 ;  /* 0x2000005cff1d7230 */ /* 0x000fe20000004100 */
[----:B------:R-:W-:Y:S01]  /*4a10*/  LOP3.LUT R36, R102, 0xff00, R107, 0xf8, !PT ;  /* 0x0000ff0066247812 */ /* 0x000fe200078ef86b */
[-C--:B------:R-:W-:Y:S01]  /*4a20*/  FMUL.FTZ R107, R14, R89.reuse ;  /* 0x000000590e6b7220 */ /* 0x080fe20000410000 */
[----:B------:R-:W-:Y:S01]  /*4a30*/  FMUL.FTZ R89, R90, R89 ;  /* 0x000000595a597220 */ /* 0x000fe20000410000 */
[----:B------:R-:W-:Y:S01]  /*4a40*/  HADD2.F32 R98, -RZ, R98.H1_H1 ;  /* 0x30000062ff627230 */ /* 0x000fe20000004100 */
[----:B------:R-:W-:Y:S01]  /*4a50*/  LOP3.LUT R36, R36, 0xff0000, R37, 0xf8, !PT ;  /* 0x00ff000024247812 */ /* 0x000fe200078ef825 */
[----:B------:R-:W-:-:S02]  /*4a60*/  HADD2.F32 R94, -RZ, R94.H1_H1 ;  /* 0x3000005eff5e7230 */ /* 0x000fc40000004100 */
[-C--:B------:R-:W-:Y:S01]  /*4a70*/  FFMA.FTZ R14, R14, R29.reuse, R89 ;  /* 0x0000001d0e0e7223 */ /* 0x080fe20000010059 */
[----:B------:R-:W-:Y:S01]  /*4a80*/  LOP3.LUT R89, R101, 0xff0000, R96, 0xf8, !PT ;  /* 0x00ff000065597812 */ /* 0x000fe200078ef860 */
[----:B------:R-:W-:Y:S01]  /*4a90*/  FFMA.FTZ R90, R90, R29, -R107 ;  /* 0x0000001d5a5a7223 */ /* 0x000fe2000001086b */
[----:B------:R-:W-:Y:S02]  /*4aa0*/  HADD2.F32 R92, -RZ, R92.H1_H1 ;  /* 0x3000005cff5c7230 */ /* 0x000fe40000004100 */
[CC--:B------:R-:W-:Y:S01]  /*4ab0*/  FMUL.FTZ R29, R103.reuse, R98.reuse ;  /* 0x00000062671d7220 */ /* 0x0c0fe20000410000 */
[C---:B------:R-:W-:Y:S01]  /*4ac0*/  FMUL.FTZ R98, R94.reuse, R98 ;  /* 0x000000625e627220 */ /* 0x040fe20000410000 */
[----:B------:R-:W-:Y:S02]  /*4ad0*/  F2FP.F16.E4M3.UNPACK_B R37, R13 ;  /* 0x0000000dff25723e */ /* 0x000fe400020006ff */
[----:B------:R-:W-:Y:S01]  /*4ae0*/  F2FP.F16.E4M3.UNPACK_B R38, R89 ;  /* 0x00000059ff26723e */ /* 0x000fe200020006ff */
[-C--:B------:R-:W-:Y:S01]  /*4af0*/  FFMA.FTZ R101, R94, R92.reuse, -R29 ;  /* 0x0000005c5e657223 */ /* 0x080fe2000001081d */
[----:B------:R-:W-:Y:S01]  /*4b00*/  FFMA.FTZ R29, R103, R92, R98 ;  /* 0x0000005c671d7223 */ /* 0x000fe20000010062 */
[----:B------:R-:W-:Y:S01]  /*4b10*/  F2FP.F16.E4M3.UNPACK_B R9, R39 ;  /* 0x00000027ff09723e */ /* 0x000fe200020006ff */
[----:B------:R-:W-:Y:S01]  /*4b20*/  HADD2.F32 R92, -RZ, R37.H0_H0 ;  /* 0x20000025ff5c7230 */ /* 0x000fe20000004100 */
[----:B------:R-:W-:Y:S01]  /*4b30*/  F2FP.F16.E4M3.UNPACK_B R94, R31 ;  /* 0x0000001fff5e723e */ /* 0x000fe200020006ff */
[----:B------:R-:W-:Y:S01]  /*4b40*/  HADD2.F32 R97, -RZ, R38.H0_H0 ;  /* 0x20000026ff617230 */ /* 0x000fe20000004100 */
[----:B------:R-:W-:Y:S01]  /*4b50*/  F2FP.SATFINITE.E4M3.F32.PACK_AB_MERGE_C R28, R101, R90, R104 ;  /* 0x0000005a651c723e */ /* 0x000fe20004807068 */
[----:B------:R-:W-:Y:S01]  /*4b60*/  HADD2.F32 R30, -RZ, R9.H0_H0 ;  /* 0x20000009ff1e7230 */ /* 0x000fe20000004100 */
[----:B------:R-:W-:Y:S01]  /*4b70*/  F2FP.F16.E4M3.UNPACK_B R39, R39.H1 ;  /* 0x00000027ff27723e */ /* 0x000fe200030006ff */
[----:B------:R-:W-:-:S02]  /*4b80*/  HADD2.F32 R95, -RZ, R94.H0_H0 ;  /* 0x2000005eff5f7230 */ /* 0x000fc40000004100 */
[-C--:B------:R-:W-:Y:S01]  /*4b90*/  FMUL.FTZ R99, R92, R97.reuse ;  /* 0x000000615c637220 */ /* 0x080fe20000410000 */
[----:B------:R-:W-:Y:S02]  /*4ba0*/  HADD2.F32 R37, -RZ, R37.H1_H1 ;  /* 0x30000025ff257230 */ /* 0x000fe40000004100 */
[C---:B------:R-:W-:Y:S01]  /*4bb0*/  FMUL.FTZ R97, R30.reuse, R97 ;  /* 0x000000611e617220 */ /* 0x040fe20000410000 */
[----:B------:R-:W-:Y:S01]  /*4bc0*/  HADD2.F32 R90, -RZ, R38.H1_H1 ;  /* 0x30000026ff5a7230 */ /* 0x000fe20000004100 */
[----:B------:R-:W-:Y:S01]  /*4bd0*/  F2FP.SATFINITE.E4M3.F32.PACK_AB_MERGE_C R10, R105, R10, RZ ;  /* 0x0000000a690a723e */ /* 0x000fe200048070ff */
[----:B------:R-:W-:Y:S02]  /*4be0*/  HADD2.F32 R38, -RZ, R9.H1_H1 ;  /* 0x30000009ff267230 */ /* 0x000fe40000004100 */
[-C--:B------:R-:W-:Y:S01]  /*4bf0*/  FFMA.FTZ R9, R30, R95.reuse, -R99 ;  /* 0x0000005f1e097223 */ /* 0x080fe20000010863 */
[----:B------:R-:W-:Y:S02]  /*4c00*/  HADD2.F32 R94, -RZ, R94.H1_H1 ;  /* 0x3000005eff5e7230 */ /* 0x000fe40000004100 */
[-C--:B------:R-:W-:Y:S01]  /*4c10*/  FMUL.FTZ R99, R37, R90.reuse ;  /* 0x0000005a25637220 */ /* 0x080fe20000410000 */
[----:B------:R-:W-:Y:S01]  /*4c20*/  FFMA.FTZ R30, R92, R95, R97 ;  /* 0x0000005f5c1e7223 */ /* 0x000fe20000010061 */
[C---:B------:R-:W-:Y:S01]  /*4c30*/  FMUL.FTZ R90, R38.reuse, R90 ;  /* 0x0000005a265a7220 */ /* 0x040fe20000410000 */
[----:B------:R-:W-:Y:S01]  /*4c40*/  F2FP.SATFINITE.E4M3.F32.PACK_AB_MERGE_C R14, R29, R14, R10 ;  /* 0x0000000e1d0e723e */ /* 0x000fe2000480700a */
[----:B------:R-:W-:Y:S01]  /*4c50*/  FFMA.FTZ R38, R38, R94, -R99 ;  /* 0x0000005e26267223 */ /* 0x000fe20000010863 */
[----:B------:R-:W-:Y:S01]  /*4c60*/  F2FP.F16.E4M3.UNPACK_B R99, R36.H1 ;  /* 0x00000024ff63723e */ /* 0x000fe200030006ff */
[----:B------:R-:W-:Y:S01]  /*4c70*/  FFMA.FTZ R37, R37, R94, R90 ;  /* 0x0000005e25257223 */ /* 0x000fe2000001005a */
[----:B------:R-:W-:Y:S01]  /*4c80*/  F2FP.F16.E4M3.UNPACK_B R90, R13.H1 ;  /* 0x0000000dff5a723e */ /* 0x000fe200030006ff */
[--C-:B------:R-:W-:Y:S01]  /*4c90*/  HADD2.F32 R13, -RZ, R39.reuse.H0_H0 ;  /* 0x20000027ff0d7230 */ /* 0x100fe20000004100 */
[----:B------:R-:W-:Y:S01]  /*4ca0*/  F2FP.F16.E4M3.UNPACK_B R94, R89.H1 ;  /* 0x00000059ff5e723e */ /* 0x000fe200030006ff */
[----:B------:R-:W-:Y:S01]  /*4cb0*/  HADD2.F32 R39, -RZ, R39.H1_H1 ;  /* 0x30000027ff277230 */ /* 0x000fe20000004100 */
[----:B------:R-:W-:Y:S01]  /*4cc0*/  F2FP.F16.E4M3.UNPACK_B R89, R31.H1 ;  /* 0x0000001fff59723e */ /* 0x000fe200030006ff */
[----:B------:R-:W-:-:S02]  /*4cd0*/  HADD2.F32 R31, -RZ, R90.H0_H0 ;  /* 0x2000005aff1f7230 */ /* 0x000fc40000004100 */
[----:B------:R-:W-:Y:S02]  /*4ce0*/  HADD2.F32 R96, -RZ, R94.H0_H0 ;  /* 0x2000005eff607230 */ /* 0x000fe40000004100 */
[----:B------:R-:W-:Y:S02]  /*4cf0*/  HADD2.F32 R92, -RZ, R90.H1_H1 ;  /* 0x3000005aff5c7230 */ /* 0x000fe40000004100 */
[----:B------:R-:W-:Y:S02]  /*4d00*/  HADD2.F32 R94, -RZ, R94.H1_H1 ;  /* 0x3000005eff5e7230 */ /* 0x000fe40000004100 */
[-C--:B------:R-:W-:Y:S01]  /*4d10*/  FMUL.FTZ R98, R31, R96.reuse ;  /* 0x000000601f627220 */ /* 0x080fe20000410000 */
[--C-:B------:R-:W-:Y:S02]  /*4d20*/  HADD2.F32 R90, -RZ, R89.reuse.H0_H0 ;  /* 0x20000059ff5a7230 */ /* 0x100fe40000004100 */
[----:B------:R-:W-:Y:S01]  /*4d30*/  FMUL.FTZ R96, R13, R96 ;  /* 0x000000600d607220 */ /* 0x000fe20000410000 */
[----:B------:R-:W-:-:S02]  /*4d40*/  HADD2.F32 R89, -RZ, R89.H1_H1 ;  /* 0x30000059ff597230 */ /* 0x000fc40000004100 */
[CC--:B------:R-:W-:Y:S01]  /*4d50*/  FMUL.FTZ R100, R92.reuse, R94.reuse ;  /* 0x0000005e5c647220 */ /* 0x0c0fe20000410000 */
[----:B------:R-:W-:Y:S01]  /*4d60*/  FMUL.FTZ R95, R39, R94 ;  /* 0x0000005e275f7220 */ /* 0x000fe20000410000 */
[-C--:B------:R-:W-:Y:S01]  /*4d70*/  FFMA.FTZ R13, R13, R90.reuse, -R98 ;  /* 0x0000005a0d0d7223 */ /* 0x080fe20000010862 */
[----:B------:R-:W-:Y:S01]  /*4d80*/  FFMA.FTZ R31, R31, R90, R96 ;  /* 0x0000005a1f1f7223 */ /* 0x000fe20000010060 */
[----:B------:R-:W-:Y:S01]  /*4d90*/  FFMA.FTZ R90, R39, R89, -R100 ;  /* 0x00000059275a7223 */ /* 0x000fe20000010864 */
[----:B------:R-:W-:Y:S01]  /*4da0*/  F2FP.F16.E4M3.UNPACK_B R94, R15 ;  /* 0x0000000fff5e723e */ /* 0x000fe200020006ff */
[----:B------:R-:W-:Y:S01]  /*4db0*/  FFMA.FTZ R92, R92, R89, R95 ;  /* 0x000000595c5c7223 */ /* 0x000fe2000001005f */
[----:B------:R-:W-:Y:S01]  /*4dc0*/  F2FP.F16.E4M3.UNPACK_B R39, R36 ;  /* 0x00000024ff27723e */ /* 0x000fe200020006ff */
[----:B------:R-:W-:Y:S01]  /*4dd0*/  HADD2.F32 R104, -RZ, R99.H0_H0 ;  /* 0x20000063ff687230 */ /* 0x000fe20000004100 */
[-C--:B------:R-:W-:Y:S01]  /*4de0*/  F2FP.F16.E4M3.UNPACK_B R89, R11.reuse ;  /* 0x0000000bff59723e */ /* 0x080fe200020006ff */
[----:B------:R-:W-:Y:S01]  /*4df0*/  HADD2.F32 R100, -RZ, R94.H0_H0 ;  /* 0x2000005eff647230 */ /* 0x000fe20000004100 */
[----:B------:R-:W-:Y:S01]  /*4e00*/  F2FP.F16.E4M3.UNPACK_B R95, R11.H1 ;  /* 0x0000000bff5f723e */ /* 0x000fe200030006ff */
[----:B------:R-:W-:Y:S01]  /*4e10*/  HADD2.F32 R103, -RZ, R39.H0_H0 ;  /* 0x20000027ff677230 */ /* 0x000fe20000004100 */
[----:B------:R-:W-:Y:S01]  /*4e20*/  F2FP.F16.E4M3.UNPACK_B R11, R8 ;  /* 0x00000008ff0b723e */ /* 0x000fe200020006ff */
[----:B------:R-:W-:Y:S01]  /*4e30*/  HADD2.F32 R96, -RZ, R89.H0_H0 ;  /* 0x20000059ff607230 */ /* 0x000fe20000004100 */
[----:B------:R-:W-:Y:S01]  /*4e40*/  F2FP.F16.E4M3.UNPACK_B R98, R15.H1 ;  /* 0x0000000fff62723e */ /* 0x000fe200030006ff */
[----:B------:R-:W-:-:S02]  /*4e50*/  HADD2.F32 R99, -RZ, R99.H1_H1 ;  /* 0x30000063ff637230 */ /* 0x000fc40000004100 */
[-C--:B------:R-:W-:Y:S01]  /*4e60*/  FMUL.FTZ R107, R100, R103.reuse ;  /* 0x00000067646b7220 */ /* 0x080fe20000410000 */
[----:B------:R-:W-:Y:S01]  /*4e70*/  HADD2.F32 R101, -RZ, R11.H0_H0 ;  /* 0x2000000bff657230 */ /* 0x000fe20000004100 */
[----:B------:R-:W-:Y:S01]  /*4e80*/  F2FP.F16.E4M3.UNPACK_B R15, R8.H1 ;  /* 0x00000008ff0f723e */ /* 0x000fe200030006ff */
[--C-:B------:R-:W-:Y:S02]  /*4e90*/  HADD2.F32 R97, -RZ, R98.reuse.H0_H0 ;  /* 0x20000062ff617230 */ /* 0x100fe40000004100 */
[C---:B------:R-:W-:Y:S01]  /*4ea0*/  FMUL.FTZ R103, R96.reuse, R103 ;  /* 0x0000006760677220 */ /* 0x040fe20000410000 */
[----:B------:R-:W-:Y:S02]  /*4eb0*/  HADD2.F32 R98, -RZ, R98.H1_H1 ;  /* 0x30000062ff627230 */ /* 0x000fe40000004100 */
[-C--:B------:R-:W-:Y:S01]  /*4ec0*/  FFMA.FTZ R8, R96, R101.reuse, -R107 ;  /* 0x0000006560087223 */ /* 0x080fe2000001086b */
[--C-:B------:R-:W-:Y:S02]  /*4ed0*/  HADD2.F32 R96, -RZ, R95.reuse.H0_H0 ;  /* 0x2000005fff607230 */ /* 0x100fe40000004100 */
[----:B------:R-:W-:Y:S01]  /*4ee0*/  FFMA.FTZ R36, R100, R101, R103 ;  /* 0x0000006564247223 */ /* 0x000fe20000010067 */
[----:B------:R-:W-:-:S02]  /*4ef0*/  HADD2.F32 R95, -RZ, R95.H1_H1 ;  /* 0x3000005fff5f7230 */ /* 0x000fc40000004100 */
[-C--:B------:R-:W-:Y:S01]  /*4f00*/  FMUL.FTZ R100, R98, R99.reuse ;  /* 0x0000006362647220 */ /* 0x080fe20000410000 */
[--C-:B------:R-:W-:Y:S02]  /*4f10*/  HADD2.F32 R102, -RZ, R15.reuse.H0_H0 ;  /* 0x2000000fff667230 */ /* 0x100fe40000004100 */
[-C--:B------:R-:W-:Y:S01]  /*4f20*/  FMUL.FTZ R107, R97, R104.reuse ;  /* 0x00000068616b7220 */ /* 0x080fe20000410000 */
[----:B------:R-:W-:Y:S02]  /*4f30*/  HADD2.F32 R15, -RZ, R15.H1_H1 ;  /* 0x3000000fff0f7230 */ /* 0x000fe40000004100 */
[----:B------:R-:W-:Y:S01]  /*4f40*/  FMUL.FTZ R104, R96, R104 ;  /* 0x0000006860687220 */ /* 0x000fe20000410000 */
[----:B------:R-:W-:Y:S02]  /*4f50*/  HADD2.F32 R94, -RZ, R94.H1_H1 ;  /* 0x3000005eff5e7230 */ /* 0x000fe40000004100 */
[----:B------:R-:W-:Y:S01]  /*4f60*/  FMUL.FTZ R99, R95, R99 ;  /* 0x000000635f637220 */ /* 0x000fe20000410000 */
[----:B------:R-:W-:-:S02]  /*4f70*/  HADD2.F32 R39, -RZ, R39.H1_H1 ;  /* 0x30000027ff277230 */ /* 0x000fc40000004100 */
[----:B------:R-:W-:Y:S01]  /*4f80*/  FFMA.FTZ R95, R95, R15, -R100 ;  /* 0x0000000f5f5f7223 */ /* 0x000fe20000010864 */
[----:B------:R-:W-:Y:S02]  /*4f90*/  HADD2.F32 R89, -RZ, R89.H1_H1 ;  /* 0x30000059ff597230 */ /* 0x000fe40000004100 */
[-C--:B------:R-:W-:Y:S01]  /*4fa0*/  FFMA.FTZ R96, R96, R102.reuse, -R107 ;  /* 0x0000006660607223 */ /* 0x080fe2000001086b */
[----:B------:R-:W-:Y:S02]  /*4fb0*/  HADD2.F32 R11, -RZ, R11.H1_H1 ;  /* 0x3000000bff0b7230 */ /* 0x000fe40000004100 */
[-C--:B------:R-:W-:Y:S01]  /*4fc0*/  FMUL.FTZ R100, R94, R39.reuse ;  /* 0x000000275e647220 */ /* 0x080fe20000410000 */
[----:B------:R-:W-:Y:S01]  /*4fd0*/  FFMA.FTZ R97, R97, R102, R104 ;  /* 0x0000006661617223 */ /* 0x000fe20000010068 */
[C---:B------:R-:W-:Y:S01]  /*4fe0*/  FMUL.FTZ R39, R89.reuse, R39 ;  /* 0x0000002759277220 */ /* 0x040fe20000410000 */
[----:B------:R-:W-:Y:S01]  /*4ff0*/  FFMA.FTZ R98, R98, R15, R99 ;  /* 0x0000000f62627223 */ /* 0x000fe20000010063 */
[----:B------:R-:W-:Y:S01]  /*5000*/  FFMA.FTZ R89, R89, R11, -R100 ;  /* 0x0000000b59597223 */ /* 0x000fe20000010864 */
[----:B------:R-:W-:Y:S01]  /*5010*/  F2FP.SATFINITE.E4M3.F32.PACK_AB_MERGE_C R13, R90, R13, RZ ;  /* 0x0000000d5a0d723e */ /* 0x000fe200048070ff */
[----:B------:R-:W-:Y:S01]  /*5020*/  FFMA.FTZ R39, R94, R11, R39 ;  /* 0x0000000b5e277223 */ /* 0x000fe20000010027 */
[----:B------:R-:W-:Y:S01]  /*5030*/  F2FP.SATFINITE.E4M3.F32.PACK_AB_MERGE_C R95, R95, R96, RZ ;  /* 0x000000605f5f723e */ /* 0x000fe200048070ff */
[----:B------:R-:W-:Y:S01]  /*5040*/  IMAD.MOV.U32 R10, RZ, RZ, R28 ;  /* 0x000000ffff0a7224 */ /* 0x000fe200078e001c */
[----:B------:R-:W-:-:S02]  /*5050*/  F2FP.SATFINITE.E4M3.F32.PACK_AB_MERGE_C R31, R92, R31, RZ ;  /* 0x0000001f5c1f723e */ /* 0x000fc400048070ff */
[----:B------:R-:W-:Y:S02]  /*5060*/  F2FP.SATFINITE.E4M3.F32.PACK_AB_MERGE_C R97, R98, R97, RZ ;  /* 0x000000616261723e */ /* 0x000fe400048070ff */
[----:B------:R-:W-:Y:S02]  /*5070*/  F2FP.SATFINITE.E4M3.F32.PACK_AB_MERGE_C R9, R38, R9, R13 ;  /* 0x000000092609723e */ /* 0x000fe4000480700d */
[----:B------:R-:W-:Y:S01]  /*5080*/  F2FP.SATFINITE.E4M3.F32.PACK_AB_MERGE_C R11, R89, R8, R95 ;  /* 0x00000008590b723e */ /* 0x000fe2000480705f */
[----:B------:R-:W-:Y:S01]  /*5090*/  IMAD.MOV.U32 R8, RZ, RZ, R93 ;  /* 0x000000ffff087224 */ /* 0x000fe200078e005d */
[----:B------:R-:W-:Y:S02]  /*50a0*/  F2FP.SATFINITE.E4M3.F32.PACK_AB_MERGE_C R13, R37, R30, R31 ;  /* 0x0000001e250d723e */ /* 0x000fe4000480701f */
[----:B------:R-:W-:-:S07]  /*50b0*/  F2FP.SATFINITE.E4M3.F32.PACK_AB_MERGE_C R15, R39, R36, R97 ;  /* 0x00000024270f723e */ /* 0x000fce0004807061 */
.L_x_403:
[----:B------:R-:W-:Y:S05]  /*50c0*/  BSYNC B2 ;  /* 0x0000000000027941 */ /* 0x000fea0003800000 */
.L_x_402:
[----:B0-----:R4:W-:Y:S04]  /*50d0*/  ST.E.128 desc[UR42][R70.64], R8 ;  /* 0x0000000846007985 */ /* 0x0019e8000c101d2a */
[----:B--2---:R4:W-:Y:S02]  /*50e0*/  @!P5 ST.E.128 desc[UR42][R72.64], R12 ;  /* 0x0000000c4800d985 */ /* 0x0049e4000c101d2a */
.L_x_401:
[----:B------:R-:W-:Y:S05]  /*50f0*/  BSYNC B1 ;  /* 0x0000000000017941 */ /* 0x000fea0003800000 */
.L_x_400:
[----:B------:R-:W-:-:S13]  /*5100*/  ISETP.NE.AND P5, PT, R52, RZ, PT ;  /* 0x000000ff3400720c */ /* 0x000fda0003fa5270 */
[----:B------:R-:W-:Y:S05]  /*5110*/  @!P5 BRA `(.L_x_383) ;  /* 0x0000001000b0d947 */ /* 0x000fea0003800000 */
[----:B0---4-:R-:W4:Y:S04]  /*5120*/  LDL R12, [R1+0xc] ;  /* 0x00000c00010c7983 */ /* 0x011f280000100800 */
[----:B------:R-:W5:Y:S04]  /*5130*/  LDL R11, [R1+0x60] ;  /* 0x00006000010b7983 */ /* 0x000f680000100800 */
[----:B------:R-:W5:Y:S01]  /*5140*/  LDL R10, [R1+0x1c] ;  /* 0x00001c00010a7983 */ /* 0x000f620000100800 */
[----:B------:R-:W-:Y:S01]  /*5150*/  SEL R91, R54, R91, !P2 ;  /* 0x0000005b365b7207 */ /* 0x000fe20005000000 */
[----:B------:R-:W-:Y:S01]  /*5160*/  BSSY B1, `(.L_x_404) ;  /* 0x00000e4000017945 */ /* 0x000fe20003800000 */
[----:B------:R-:W-:-:S02]  /*5170*/  ISETP.GE.AND P6, PT, R67, R80, PT ;  /* 0x000000504300720c */ /* 0x000fc40003fc6270 */
[----:B------:R-:W-:Y:S02]  /*5180*/  SHF.R.S32.HI R8, RZ, 0x1f, R91 ;  /* 0x0000001fff087819 */ /* 0x000fe4000001145b */
[C---:B---3--:R-:W-:Y:S02]  /*5190*/  IADD3 R28, P5, R3.reuse, R84, RZ ;  /* 0x00000054031c7210 */ /* 0x048fe40007fbe0ff */
[----:B------:R-:W-:Y:S02]  /*51a0*/  LEA.HI R8, R8, R91, RZ, 0x5 ;  /* 0x0000005b08087211 */ /* 0x000fe400078f28ff */
[----:B--2---:R-:W-:Y:S02]  /*51b0*/  LEA.HI.X.SX32 R29, R3, R82, 0x1, P5 ;  /* 0x00000052031d7211 */ /* 0x004fe400028f0eff */
[----:B------:R-:W-:-:S04]  /*51c0*/  SHF.R.S32.HI R9, RZ, 0x5, R8 ;  /* 0x00000005ff097819 */ /* 0x000fc80000011408 */
[----:B------:R-:W-:-:S04]  /*51d0*/  LEA.HI.SX32 R9, R64, R9, 0x1c ;  /* 0x0000000940097211 */ /* 0x000fc800078fe2ff */
[C---:B------:R-:W-:Y:S02]  /*51e0*/  LEA.HI R8, R9.reuse, R9, RZ, 0x1 ;  /* 0x0000000909087211 */ /* 0x040fe400078f08ff */
[----:B------:R-:W-:-:S03]  /*51f0*/  SHF.L.U32 R31, R9, 0x4, RZ ;  /* 0x00000004091f7819 */ /* 0x000fc600000006ff */
[----:B------:R-:W-:-:S05]  /*5200*/  IMAD.SHL.U32 R9, R8, 0x800, RZ ;  /* 0x0000080008097824 */ /* 0x000fca00078e00ff */
[----:B------:R-:W-:Y:S02]  /*5210*/  LOP3.LUT R9, R9, 0xfffff000, RZ, 0xc0, !PT ;  /* 0xfffff00009097812 */ /* 0x000fe400078ec0ff */
        /* <DEDUP_REMOVED lines=10> */
[--C-:B------:R-:W-:Y:S01]  /*52c0*/  SHF.R.U32.HI R80, RZ, 0x8, R5.reuse ;  /* 0x00000008ff507819 */ /* 0x100fe20000011605 */
[----:B0-----:R-:W-:Y:S01]  /*52d0*/  IMAD.MOV.U32 R30, RZ, RZ, R8 ;  /* 0x000000ffff1e7224 */ /* 0x001fe200078e0008 */
[----:B------:R-:W-:Y:S01]  /*52e0*/  LOP3.LUT R4, R5, 0xff0000ff, RZ, 0xc0, !PT ;  /* 0xff0000ff05047812 */ /* 0x000fe200078ec0ff */
[----:B--2---:R-:W-:Y:S01]  /*52f0*/  IMAD.MOV.U32 R32, RZ, RZ, R12 ;  /* 0x000000ffff207224 */ /* 0x004fe200078e000c */
[----:B------:R-:W-:Y:S01]  /*5300*/  SHF.R.U32.HI R73, RZ, 0x10, R5 ;  /* 0x00000010ff497819 */ /* 0x000fe20000011605 */
[----:B------:R-:W-:Y:S01]  /*5310*/  IMAD.SHL.U32 R5, R80, 0x100, RZ ;  /* 0x0000010050057824 */ /* 0x000fe200078e00ff */
[--C-:B------:R-:W-:Y:S02]  /*5320*/  SHF.R.U32.HI R39, RZ, 0x8, R7.reuse ;  /* 0x00000008ff277819 */ /* 0x100fe40000011607 */
[----:B------:R-:W-:Y:S02]  /*5330*/  LOP3.LUT R6, R7, 0xff0000ff, RZ, 0xc0, !PT ;  /* 0xff0000ff07067812 */ /* 0x000fe400078ec0ff */
[----:B------:R-:W-:-:S02]  /*5340*/  SHF.R.U32.HI R72, RZ, 0x10, R7 ;  /* 0x00000010ff487819 */ /* 0x000fc40000011607 */
[----:B------:R-:W-:Y:S01]  /*5350*/  LOP3.LUT R4, R4, 0xff00, R5, 0xf8, !PT ;  /* 0x0000ff0004047812 */ /* 0x000fe200078ef805 */
[----:B------:R-:W-:Y:S01]  /*5360*/  IMAD.U32 R5, R73, 0x10000, RZ ;  /* 0x0001000049057824 */ /* 0x000fe200078e00ff */
[----:B------:R-:W-:Y:S02]  /*5370*/  SHF.L.U32 R7, R39, 0x8, RZ ;  /* 0x0000000827077819 */ /* 0x000fe400000006ff */
[----:B------:R-:W-:Y:S02]  /*5380*/  SHF.R.U32.HI R38, RZ, 0x8, R33 ;  /* 0x00000008ff267819 */ /* 0x000fe40000011621 */
[----:B------:R-:W-:Y:S02]  /*5390*/  SHF.R.U32.HI R37, RZ, 0x8, R35 ;  /* 0x00000008ff257819 */ /* 0x000fe40000011623 */
[----:B------:R-:W-:Y:S02]  /*53a0*/  LOP3.LUT R7, R6, 0xff00, R7, 0xf8, !PT ;  /* 0x0000ff0006077812 */ /* 0x000fe400078ef807 */
[----:B------:R-:W-:-:S02]  /*53b0*/  LOP3.LUT R34, R33, 0xff0000ff, RZ, 0xc0, !PT ;  /* 0xff0000ff21227812 */ /* 0x000fc400078ec0ff */
[----:B------:R-:W-:Y:S01]  /*53c0*/  SHF.R.U32.HI R71, RZ, 0x10, R33 ;  /* 0x00000010ff477819 */ /* 0x000fe20000011621 */
[----:B------:R-:W-:Y:S01]  /*53d0*/  IMAD.SHL.U32 R33, R38, 0x100, RZ ;  /* 0x0000010026217824 */ /* 0x000fe200078e00ff */
[----:B------:R-:W-:Y:S02]  /*53e0*/  LOP3.LUT R36, R35, 0xff0000ff, RZ, 0xc0, !PT ;  /* 0xff0000ff23247812 */ /* 0x000fe400078ec0ff */
[----:B------:R-:W-:Y:S01]  /*53f0*/  SHF.R.U32.HI R70, RZ, 0x10, R35 ;  /* 0x00000010ff467819 */ /* 0x000fe20000011623 */
[----:B------:R-:W-:Y:S01]  /*5400*/  IMAD.SHL.U32 R35, R37, 0x100, RZ ;  /* 0x0000010025237824 */ /* 0x000fe200078e00ff */
[----:B------:R-:W-:Y:S01]  /*5410*/  LOP3.LUT R6, R4, 0xff0000, R5, 0xf8, !PT ;  /* 0x00ff000004067812 */ /* 0x000fe200078ef805 */
[----:B------:R-:W-:Y:S01]  /*5420*/  IMAD.U32 R4, R72, 0x10000, RZ ;  /* 0x0001000048047824 */ /* 0x000fe200078e00ff */
[----:B------:R-:W-:Y:S01]  /*5430*/  LOP3.LUT R38, R34, 0xff00, R33, 0xf8, !PT ;  /* 0x0000ff0022267812 */ /* 0x000fe200078ef821 */
[----:B------:R-:W-:Y:S01]  /*5440*/  IMAD.U32 R70, R70, 0x10000, RZ ;  /* 0x0001000046467824 */ /* 0x000fe200078e00ff */
[----:B------:R-:W-:-:S02]  /*5450*/  LOP3.LUT R39, R36, 0xff00, R35, 0xf8, !PT ;  /* 0x0000ff0024277812 */ /* 0x000fc400078ef823 */
[----:B------:R-:W-:Y:S01]  /*5460*/  LOP3.LUT R4, R7, 0xff0000, R4, 0xf8, !PT ;  /* 0x00ff000007047812 */ /* 0x000fe200078ef804 */
[----:B------:R-:W-:Y:S01]  /*5470*/  IMAD.U32 R7, R71, 0x10000, RZ ;  /* 0x0001000047077824 */ /* 0x000fe200078e00ff */
[----:B------:R-:W-:Y:S02]  /*5480*/  F2FP.F16.E4M3.UNPACK_B R36, R86.H1 ;  /* 0x00000056ff24723e */ /* 0x000fe400030006ff */
[----:B------:R-:W-:Y:S02]  /*5490*/  F2FP.F16.E4M3.UNPACK_B R34, R32.H1 ;  /* 0x00000020ff22723e */ /* 0x000fe400030006ff */
[----:B------:R-:W-:Y:S01]  /*54a0*/  F2FP.F16.E4M3.UNPACK_B R33, R30.H1 ;  /* 0x0000001eff21723e */ /* 0x000fe200030006ff */
[----:B------:R-:W-:Y:S01]  /*54b0*/  HADD2.F32 R5, -RZ, R36.H0_H0 ;  /* 0x20000024ff057230 */ /* 0x000fe20000004100 */
[----:B------:R-:W-:Y:S01]  /*54c0*/  F2FP.F16.E4M3.UNPACK_B R35, R83.H1 ;  /* 0x00000053ff23723e */ /* 0x000fe200030006ff */
[----:B------:R-:W-:Y:S01]  /*54d0*/  HADD2.F32 R12, -RZ, R34.H0_H0 ;  /* 0x20000022ff0c7230 */ /* 0x000fe20000004100 */
[----:B------:R-:W-:Y:S01]  /*54e0*/  LOP3.LUT R7, R38, 0xff0000, R7, 0xf8, !PT ;  /* 0x00ff000026077812 */ /* 0x000fe200078ef807 */
[----:B------:R-:W-:Y:S01]  /*54f0*/  HADD2.F32 R8, -RZ, R33.H0_H0 ;  /* 0x20000021ff087230 */ /* 0x000fe20000004100 */
[----:B------:R-:W-:Y:S01]  /*5500*/  F2FP.F16.E4M3.UNPACK_B R86, R86 ;  /* 0x00000056ff56723e */ /* 0x000fe200020006ff */
[--C-:B------:R-:W-:Y:S01]  /*5510*/  HADD2.F32 R37, -RZ, R35.reuse.H0_H0 ;  /* 0x20000023ff257230 */ /* 0x100fe20000004100 */
[----:B------:R-:W-:Y:S01]  /*5520*/  F2FP.F16.E4M3.UNPACK_B R32, R32 ;  /* 0x00000020ff20723e */ /* 0x000fe200020006ff */
[----:B------:R-:W-:-:S02]  /*5530*/  HADD2.F32 R38, -RZ, R35.H1_H1 ;  /* 0x30000023ff267230 */ /* 0x000fc40000004100 */
[-C--:B------:R-:W-:Y:S01]  /*5540*/  FMUL.FTZ R71, R12, R5.reuse ;  /* 0x000000050c477220 */ /* 0x080fe20000410000 */
[----:B------:R-:W-:Y:S02]  /*5550*/  HADD2.F32 R36, -RZ, R36.H1_H1 ;  /* 0x30000024ff247230 */ /* 0x000fe40000004100 */
[----:B------:R-:W-:Y:S01]  /*5560*/  FMUL.FTZ R73, R8, R5 ;  /* 0x0000000508497220 */ /* 0x000fe20000410000 */
[----:B------:R-:W-:Y:S01]  /*5570*/  HADD2.F32 R33, -RZ, R33.H1_H1 ;  /* 0x30000021ff217230 */ /* 0x000fe20000004100 */
[----:B------:R-:W-:Y:S01]  /*5580*/  LOP3.LUT R5, R39, 0xff0000, R70, 0xf8, !PT ;  /* 0x00ff000027057812 */ /* 0x000fe200078ef846 */
[----:B------:R-:W-:Y:S01]  /*5590*/  HADD2.F32 R35, -RZ, R34.H1_H1 ;  /* 0x30000022ff237230 */ /* 0x000fe20000004100 */
[----:B------:R-:W-:Y:S01]  /*55a0*/  F2FP.F16.E4M3.UNPACK_B R34, R30 ;  /* 0x0000001eff22723e */ /* 0x000fe200020006ff */
[----:B------:R-:W-:Y:S02]  /*55b0*/  HADD2.F32 R39, -RZ, R86.H0_H0 ;  /* 0x20000056ff277230 */ /* 0x000fe40000004100 */
[-C--:B------:R-:W-:Y:S01]  /*55c0*/  FMUL.FTZ R72, R33, R36.reuse ;  /* 0x0000002421487220 */ /* 0x080fe20000410000 */
[----:B------:R-:W-:Y:S01]  /*55d0*/  F2FP.F16.E4M3.UNPACK_B R83, R83 ;  /* 0x00000053ff53723e */ /* 0x000fe200020006ff */
[----:B------:R-:W-:Y:S01]  /*55e0*/  FMUL.FTZ R70, R35, R36 ;  /* 0x0000002423467220 */ /* 0x000fe20000410000 */
[----:B------:R-:W-:-:S02]  /*55f0*/  HADD2.F32 R36, -RZ, R32.H0_H0 ;  /* 0x20000020ff247230 */ /* 0x000fc40000004100 */
[-C--:B------:R-:W-:Y:S01]  /*5600*/  FFMA.FTZ R8, R8, R37.reuse, -R71 ;  /* 0x0000002508087223 */ /* 0x080fe20000010847 */
[----:B------:R-:W-:Y:S02]  /*5610*/  HADD2.F32 R30, -RZ, R34.H0_H0 ;  /* 0x20000022ff1e7230 */ /* 0x000fe40000004100 */
[----:B------:R-:W-:Y:S01]  /*5620*/  FFMA.FTZ R12, R12, R37, R73 ;  /* 0x000000250c0c7223 */ /* 0x000fe20000010049 */
[----:B------:R-:W-:Y:S02]  /*5630*/  HADD2.F32 R37, -RZ, R83.H0_H0 ;  /* 0x20000053ff257230 */ /* 0x000fe40000004100 */
[-C--:B------:R-:W-:Y:S01]  /*5640*/  FMUL.FTZ R71, R36, R39.reuse ;  /* 0x0000002724477220 */ /* 0x080fe20000410000 */
[----:B------:R-:W-:Y:S02]  /*5650*/  HADD2.F32 R86, -RZ, R86.H1_H1 ;  /* 0x30000056ff567230 */ /* 0x000fe40000004100 */
[----:B------:R-:W-:Y:S01]  /*5660*/  FMUL.FTZ R73, R30, R39 ;  /* 0x000000271e497220 */ /* 0x000fe20000410000 */
[----:B------:R-:W-:-:S02]  /*5670*/  HADD2.F32 R39, -RZ, R32.H1_H1 ;  /* 0x30000020ff277230 */ /* 0x000fc40000004100 */
[-C--:B------:R-:W-:Y:S01]  /*5680*/  FFMA.FTZ R30, R30, R37.reuse, -R71 ;  /* 0x000000251e1e7223 */ /* 0x080fe20000010847 */
[----:B------:R-:W-:Y:S02]  /*5690*/  HADD2.F32 R34, -RZ, R34.H1_H1 ;  /* 0x30000022ff227230 */ /* 0x000fe40000004100 */
[----:B------:R-:W-:Y:S01]  /*56a0*/  FFMA.FTZ R32, R36, R37, R73 ;  /* 0x0000002524207223 */ /* 0x000fe20000010049 */
[----:B------:R-:W-:Y:S02]  /*56b0*/  HADD2.F32 R83, -RZ, R83.H1_H1 ;  /* 0x30000053ff537230 */ /* 0x000fe40000004100 */
[-C--:B------:R-:W-:Y:S01]  /*56c0*/  FFMA.FTZ R33, R33, R38.reuse, -R70 ;  /* 0x0000002621217223 */ /* 0x080fe20000010846 */
[----:B------:R-:W-:Y:S01]  /*56d0*/  FFMA.FTZ R35, R35, R38, R72 ;  /* 0x0000002623237223 */ /* 0x000fe20000010048 */
[-C--:B------:R-:W-:Y:S01]  /*56e0*/  FMUL.FTZ R37, R39, R86.reuse ;  /* 0x0000005627257220 */ /* 0x080fe20000410000 */
[----:B------:R-:W-:Y:S01]  /*56f0*/  F2FP.F16.E4M3.UNPACK_B R36, R85.H1 ;  /* 0x00000055ff24723e */ /* 0x000fe200030006ff */
[C---:B------:R-:W-:Y:S01]  /*5700*/  FMUL.FTZ R86, R34.reuse, R86 ;  /* 0x0000005622567220 */ /* 0x040fe20000410000 */
[----:B------:R-:W-:Y:S01]  /*5710*/  F2FP.F16.E4M3.UNPACK_B R38, R14.H1 ;  /* 0x0000000eff26723e */ /* 0x000fe200030006ff */
[----:B------:R-:W-:Y:S01]  /*5720*/  FFMA.FTZ R37, R34, R83, -R37 ;  /* 0x0000005322257223 */ /* 0x000fe20000010825 */
[----:B------:R-:W-:Y:S01]  /*5730*/  F2FP.F16.E4M3.UNPACK_B R72, R81.H1 ;  /* 0x00000051ff48723e */ /* 0x000fe200030006ff */
[----:B------:R-:W-:Y:S01]  /*5740*/  HADD2.F32 R89, -RZ, R36.H0_H0 ;  /* 0x20000024ff597230 */ /* 0x000fe20000004100 */
[----:B------:R-:W-:Y:S01]  /*5750*/  F2FP.F16.E4M3.UNPACK_B R34, R10.H1 ;  /* 0x0000000aff22723e */ /* 0x000fe200030006ff */
[----:B------:R-:W-:-:S02]  /*5760*/  HADD2.F32 R70, -RZ, R38.H0_H0 ;  /* 0x20000026ff467230 */ /* 0x000fc40000004100 */
[----:B------:R-:W-:Y:S01]  /*5770*/  FFMA.FTZ R39, R39, R83, R86 ;  /* 0x0000005327277223 */ /* 0x000fe20000010056 */
[----:B------:R-:W-:Y:S01]  /*5780*/  HADD2.F32 R80, -RZ, R36.H1_H1 ;  /* 0x30000024ff507230 */ /* 0x000fe20000004100 */
[----:B------:R-:W-:Y:S01]  /*5790*/  F2FP.F16.E4M3.UNPACK_B R85, R85 ;  /* 0x00000055ff55723e */ /* 0x000fe200020006ff */
[----:B------:R-:W-:Y:S02]  /*57a0*/  HADD2.F32 R36, -RZ, R34.H0_H0 ;  /* 0x20000022ff247230 */ /* 0x000fe40000004100 */
[-C--:B------:R-:W-:Y:S01]  /*57b0*/  FMUL.FTZ R83, R70, R89.reuse ;  /* 0x0000005946537220 */ /* 0x080fe20000410000 */
[----:B------:R-:W-:Y:S01]  /*57c0*/  HADD2.F32 R73, -RZ, R72.H0_H0 ;  /* 0x20000048ff497230 */ /* 0x000fe20000004100 */
[----:B------:R-:W-:Y:S01]  /*57d0*/  F2FP.F16.E4M3.UNPACK_B R10, R10 ;  /* 0x0000000aff0a723e */ /* 0x000fe200020006ff */
[----:B------:R-:W-:Y:S02]  /*57e0*/  HADD2.F32 R71, -RZ, R38.H1_H1 ;  /* 0x30000026ff477230 */ /* 0x000fe40000004100 */
[----:B------:R-:W-:Y:S01]  /*57f0*/  FMUL.FTZ R89, R36, R89 ;  /* 0x0000005924597220 */ /* 0x000fe20000410000 */
[----:B------:R-:W-:-:S02]  /*5800*/  HADD2.F32 R38, -RZ, R34.H1_H1 ;  /* 0x30000022ff267230 */ /* 0x000fc40000004100 */
[-C--:B------:R-:W-:Y:S01]  /*5810*/  FFMA.FTZ R34, R36, R73.reuse, -R83 ;  /* 0x0000004924227223 */ /* 0x080fe20000010853 */
[----:B------:R-:W-:Y:S02]  /*5820*/  HADD2.F32 R72, -RZ, R72.H1_H1 ;  /* 0x30000048ff487230 */ /* 0x000fe40000004100 */
[----:B------:R-:W-:Y:S01]  /*5830*/  FMUL.FTZ R83, R71, R80 ;  /* 0x0000005047537220 */ /* 0x000fe20000410000 */
[----:B------:R-:W-:Y:S01]  /*5840*/  F2FP.F16.E4M3.UNPACK_B R36, R14 ;  /* 0x0000000eff24723e */ /* 0x000fe200020006ff */
[----:B------:R-:W-:Y:S01]  /*5850*/  FMUL.FTZ R80, R38, R80 ;  /* 0x0000005026507220 */ /* 0x000fe20000410000 */
[----:B------:R-:W-:Y:S01]  /*5860*/  FFMA.FTZ R70, R70, R73, R89 ;  /* 0x0000004946467223 */ /* 0x000fe20000010059 */
[----:B------:R-:W-:Y:S01]  /*5870*/  FFMA.FTZ R91, R38, R72, -R83 ;  /* 0x00000048265b7223 */ /* 0x000fe20000010853 */
[--C-:B------:R-:W-:Y:S01]  /*5880*/  HADD2.F32 R73, -RZ, R85.reuse.H0_H0 ;  /* 0x20000055ff497230 */ /* 0x100fe20000004100 */
[----:B------:R-:W-:Y:S01]  /*5890*/  F2FP.F16.E4M3.UNPACK_B R81, R81 ;  /* 0x00000051ff51723e */ /* 0x000fe200020006ff */
[----:B------:R-:W-:Y:S01]  /*58a0*/  HADD2.F32 R38, -RZ, R36.H0_H0 ;  /* 0x20000024ff267230 */ /* 0x000fe20000004100 */
[----:B------:R-:W-:Y:S01]  /*58b0*/  F2FP.SATFINITE.E4M3.F32.PACK_AB_MERGE_C R12, R35, R12, RZ ;  /* 0x0000000c230c723e */ /* 0x000fe200048070ff */
[----:B------:R-:W-:-:S02]  /*58c0*/  HADD2.F32 R85, -RZ, R85.H1_H1 ;  /* 0x30000055ff557230 */ /* 0x000fc40000004100 */
[----:B------:R-:W-:Y:S01]  /*58d0*/  FFMA.FTZ R93, R71, R72, R80 ;  /* 0x00000048475d7223 */ /* 0x000fe20000010050 */
[----:B------:R-:W-:Y:S02]  /*58e0*/  HADD2.F32 R14, -RZ, R10.H0_H0 ;  /* 0x2000000aff0e7230 */ /* 0x000fe40000004100 */
[----:B------:R-:W-:Y:S01]  /*58f0*/  FMUL.FTZ R83, R38, R73 ;  /* 0x0000004926537220 */ /* 0x000fe20000410000 */
[----:B------:R-:W-:Y:S01]  /*5900*/  HADD2.F32 R36, -RZ, R36.H1_H1 ;  /* 0x30000024ff247230 */ /* 0x000fe20000004100 */
[----:B------:R-:W-:Y:S01]  /*5910*/  F2FP.SATFINITE.E4M3.F32.PACK_AB_MERGE_C R8, R33, R8, RZ ;  /* 0x000000082108723e */ /* 0x000fe200048070ff */
[----:B------:R-:W-:Y:S01]  /*5920*/  HADD2.F32 R10, -RZ, R10.H1_H1 ;  /* 0x3000000aff0a7230 */ /* 0x000fe20000004100 */
[----:B------:R-:W-:Y:S01]  /*5930*/  F2FP.SATFINITE.E4M3.F32.PACK_AB_MERGE_C R91, R91, R34, RZ ;  /* 0x000000225b5b723e */ /* 0x000fe200048070ff */
[--C-:B------:R-:W-:Y:S02]  /*5940*/  HADD2.F32 R71, -RZ, R81.reuse.H0_H0 ;  /* 0x20000051ff477230 */ /* 0x100fe40000004100 */
[----:B------:R-:W-:Y:S01]  /*5950*/  FMUL.FTZ R89, R36, R85 ;  /* 0x0000005524597220 */ /* 0x000fe20000410000 */
[----:B------:R-:W-:Y:S01]  /*5960*/  HADD2.F32 R81, -RZ, R81.H1_H1 ;  /* 0x30000051ff517230 */ /* 0x000fe20000004100 */
[----:B------:R-:W-:Y:S01]  /*5970*/  F2FP.SATFINITE.E4M3.F32.PACK_AB_MERGE_C R12, R39, R32, R12 ;  /* 0x00000020270c723e */ /* 0x000fe2000480700c */
[----:B------:R-:W-:Y:S01]  /*5980*/  FMUL.FTZ R73, R14, R73 ;  /* 0x000000490e497220 */ /* 0x000fe20000410000 */
[----:B------:R-:W-:Y:S01]  /*5990*/  FMUL.FTZ R85, R10, R85 ;  /* 0x000000550a557220 */ /* 0x000fe20000410000 */
[----:B------:R-:W-:Y:S01]  /*59a0*/  F2FP.F16.E4M3.UNPACK_B R33, R13 ;  /* 0x0000000dff21723e */ /* 0x000fe200020006ff */
[----:B------:R-:W-:Y:S01]  /*59b0*/  FFMA.FTZ R83, R14, R71, -R83 ;  /* 0x000000470e537223 */ /* 0x000fe20000010853 */
[----:B------:R-:W-:Y:S01]  /*59c0*/  F2FP.F16.E4M3.UNPACK_B R34, R7 ;  /* 0x00000007ff22723e */ /* 0x000fe200020006ff */
[----:B------:R-:W-:Y:S01]  /*59d0*/  FFMA.FTZ R14, R38, R71, R73 ;  /* 0x00000047260e7223 */ /* 0x000fe20000010049 */
[----:B------:R-:W-:Y:S01]  /*59e0*/  F2FP.F16.E4M3.UNPACK_B R32, R9 ;  /* 0x00000009ff20723e */ /* 0x000fe200020006ff */
[----:B------:R-:W-:Y:S01]  /*59f0*/  FFMA.FTZ R85, R36, R81, R85 ;  /* 0x0000005124557223 */ /* 0x000fe20000010055 */
[----:B------:R-:W-:Y:S01]  /*5a00*/  F2FP.SATFINITE.E4M3.F32.PACK_AB_MERGE_C R8, R37, R30, R8 ;  /* 0x0000001e2508723e */ /* 0x000fe20004807008 */
[--C-:B------:R-:W-:Y:S01]  /*5a10*/  HADD2.F32 R35, -RZ, R33.reuse.H0_H0 ;  /* 0x20000021ff237230 */ /* 0x100fe20000004100 */
[----:B------:R-:W-:Y:S01]  /*5a20*/  F2FP.SATFINITE.E4M3.F32.PACK_AB_MERGE_C R70, R93, R70, RZ ;  /* 0x000000465d46723e */ /* 0x000fe200048070ff */
[----:B------:R-:W-:Y:S01]  /*5a30*/  HADD2.F32 R39, -RZ, R34.H0_H0 ;  /* 0x20000022ff277230 */ /* 0x000fe20000004100 */
[----:B------:R-:W-:Y:S01]  /*5a40*/  F2FP.F16.E4M3.UNPACK_B R37, R6 ;  /* 0x00000006ff25723e */ /* 0x000fe200020006ff */
[----:B------:R-:W-:Y:S01]  /*5a50*/  HADD2.F32 R30, -RZ, R32.H0_H0 ;  /* 0x20000020ff1e7230 */ /* 0x000fe20000004100 */
[----:B------:R-:W-:Y:S01]  /*5a60*/  F2FP.SATFINITE.E4M3.F32.PACK_AB_MERGE_C R14, R85, R14, R70 ;  /* 0x0000000e550e723e */ /* 0x000fe20004807046 */
[----:B------:R-:W-:-:S02]  /*5a70*/  HADD2.F32 R36, -RZ, R33.H1_H1 ;  /* 0x30000021ff247230 */ /* 0x000fc40000004100 */
[CC--:B------:R-:W-:Y:S01]  /*5a80*/  FMUL.FTZ R71, R35.reuse, R39.reuse ;  /* 0x0000002723477220 */ /* 0x0c0fe20000410000 */
[--C-:B------:R-:W-:Y:S02]  /*5a90*/  HADD2.F32 R38, -RZ, R37.reuse.H0_H0 ;  /* 0x20000025ff267230 */ /* 0x100fe40000004100 */
[C---:B------:R-:W-:Y:S01]  /*5aa0*/  FMUL.FTZ R70, R30.reuse, R39 ;  /* 0x000000271e467220 */ /* 0x040fe20000410000 */
[----:B------:R-:W-:Y:S01]  /*5ab0*/  HADD2.F32 R39, -RZ, R34.H1_H1 ;  /* 0x30000022ff277230 */ /* 0x000fe20000004100 */
[----:B------:R-:W-:Y:S01]  /*5ac0*/  F2FP.F16.E4M3.UNPACK_B R33, R9.H1 ;  /* 0x00000009ff21723e */ /* 0x000fe200030006ff */
[----:B------:R-:W-:Y:S02]  /*5ad0*/  HADD2.F32 R34, -RZ, R32.H1_H1 ;  /* 0x30000020ff227230 */ /* 0x000fe40000004100 */
[-C--:B------:R-:W-:Y:S01]  /*5ae0*/  FFMA.FTZ R30, R30, R38.reuse, -R71 ;  /* 0x000000261e1e7223 */ /* 0x080fe20000010847 */
[----:B------:R-:W-:Y:S01]  /*5af0*/  FFMA.FTZ R32, R35, R38, R70 ;  /* 0x0000002623207223 */ /* 0x000fe20000010046 */
[----:B------:R-:W-:-:S02]  /*5b00*/  HADD2.F32 R37, -RZ, R37.H1_H1 ;  /* 0x30000025ff257230 */ /* 0x000fc40000004100 */
[-C--:B------:R-:W-:Y:S01]  /*5b10*/  FMUL.FTZ R71, R36, R39.reuse ;  /* 0x0000002724477220 */ /* 0x080fe20000410000 */
[C---:B------:R-:W-:Y:S01]  /*5b20*/  FMUL.FTZ R39, R34.reuse, R39 ;  /* 0x0000002722277220 */ /* 0x040fe20000410000 */
[----:B------:R-:W-:Y:S01]  /*5b30*/  F2FP.F16.E4M3.UNPACK_B R35, R13.H1 ;  /* 0x0000000dff23723e */ /* 0x000fe200030006ff */
[----:B------:R-:W-:Y:S01]  /*5b40*/  HADD2.F32 R13, -RZ, R33.H0_H0 ;  /* 0x20000021ff0d7230 */ /* 0x000fe20000004100 */
[----:B------:R-:W-:Y:S01]  /*5b50*/  F2FP.F16.E4M3.UNPACK_B R38, R7.H1 ;  /* 0x00000007ff26723e */ /* 0x000fe200030006ff */
[-C--:B------:R-:W-:Y:S01]  /*5b60*/  FFMA.FTZ R9, R34, R37.reuse, -R71 ;  /* 0x0000002522097223 */ /* 0x080fe20000010847 */
[----:B------:R-:W-:Y:S01]  /*5b70*/  FFMA.FTZ R7, R36, R37, R39 ;  /* 0x0000002524077223 */ /* 0x000fe20000010027 */
[----:B------:R-:W-:Y:S01]  /*5b80*/  F2FP.F16.E4M3.UNPACK_B R6, R6.H1 ;  /* 0x00000006ff06723e */ /* 0x000fe200030006ff */
[--C-:B------:R-:W-:Y:S01]  /*5b90*/  HADD2.F32 R34, -RZ, R35.reuse.H0_H0 ;  /* 0x20000023ff227230 */ /* 0x100fe20000004100 */
[-C--:B------:R-:W-:Y:S01]  /*5ba0*/  F2FP.F16.E4M3.UNPACK_B R80, R5.reuse.H1 ;  /* 0x00000005ff50723e */ /* 0x080fe200030006ff */
[----:B------:R-:W-:Y:S01]  /*5bb0*/  HADD2.F32 R37, -RZ, R38.H0_H0 ;  /* 0x20000026ff257230 */ /* 0x000fe20000004100 */
[----:B------:R-:W-:Y:S01]  /*5bc0*/  F2FP.F16.E4M3.UNPACK_B R73, R5 ;  /* 0x00000005ff49723e */ /* 0x000fe200020006ff */
[----:B------:R-:W-:-:S02]  /*5bd0*/  HADD2.F32 R36, -RZ, R35.H1_H1 ;  /* 0x30000023ff247230 */ /* 0x000fc40000004100 */
[----:B------:R-:W-:Y:S01]  /*5be0*/  FFMA.FTZ R10, R10, R81, -R89 ;  /* 0x000000510a0a7223 */ /* 0x000fe20000010859 */
[----:B------:R-:W-:Y:S02]  /*5bf0*/  HADD2.F32 R39, -RZ, R38.H1_H1 ;  /* 0x30000026ff277230 */ /* 0x000fe40000004100 */
[-C--:B------:R-:W-:Y:S01]  /*5c00*/  FMUL.FTZ R70, R34, R37.reuse ;  /* 0x0000002522467220 */ /* 0x080fe20000410000 */
[----:B------:R-:W-:Y:S02]  /*5c10*/  HADD2.F32 R33, -RZ, R33.H1_H1 ;  /* 0x30000021ff217230 */ /* 0x000fe40000004100 */
[----:B------:R-:W-:Y:S01]  /*5c20*/  FMUL.FTZ R37, R13, R37 ;  /* 0x000000250d257220 */ /* 0x000fe20000410000 */
[--C-:B------:R-:W-:Y:S02]  /*5c30*/  HADD2.F32 R35, -RZ, R6.reuse.H0_H0 ;  /* 0x20000006ff237230 */ /* 0x100fe40000004100 */
[----:B------:R-:W-:Y:S01]  /*5c40*/  FMUL.FTZ R72, R36, R39 ;  /* 0x0000002724487220 */ /* 0x000fe20000410000 */
[----:B------:R-:W-:-:S02]  /*5c50*/  HADD2.F32 R38, -RZ, R6.H1_H1 ;  /* 0x30000006ff267230 */ /* 0x000fc40000004100 */
[----:B------:R-:W-:Y:S01]  /*5c60*/  FMUL.FTZ R39, R33, R39 ;  /* 0x0000002721277220 */ /* 0x000fe20000410000 */
[----:B------:R-:W-:Y:S01]  /*5c70*/  F2FP.F16.E4M3.UNPACK_B R5, R4 ;  /* 0x00000004ff05723e */ /* 0x000fe200020006ff */
[-C--:B------:R-:W-:Y:S01]  /*5c80*/  FFMA.FTZ R6, R13, R35.reuse, -R70 ;  /* 0x000000230d067223 */ /* 0x080fe20000010846 */
[----:B------:R-:W-:Y:S01]  /*5c90*/  FFMA.FTZ R13, R34, R35, R37 ;  /* 0x00000023220d7223 */ /* 0x000fe20000010025 */
[-C--:B------:R-:W-:Y:S01]  /*5ca0*/  FFMA.FTZ R33, R33, R38.reuse, -R72 ;  /* 0x0000002621217223 */ /* 0x080fe20000010848 */
[----:B------:R-:W-:Y:S01]  /*5cb0*/  FFMA.FTZ R34, R36, R38, R39 ;  /* 0x0000002624227223 */ /* 0x000fe20000010027 */
[----:B------:R-:W-:Y:S01]  /*5cc0*/  F2FP.F16.E4M3.UNPACK_B R35, R11 ;  /* 0x0000000bff23723e */ /* 0x000fe200020006ff */
[--C-:B------:R-:W-:Y:S01]  /*5cd0*/  HADD2.F32 R81, -RZ, R80.reuse.H0_H0 ;  /* 0x20000050ff517230 */ /* 0x100fe20000004100 */
[----:B------:R-:W-:Y:S01]  /*5ce0*/  F2FP.F16.E4M3.UNPACK_B R38, R15.H1 ;  /* 0x0000000fff26723e */ /* 0x000fe200030006ff */
[----:B------:R-:W-:Y:S01]  /*5cf0*/  HADD2.F32 R86, -RZ, R73.H0_H0 ;  /* 0x20000049ff567230 */ /* 0x000fe20000004100 */
[----:B------:R-:W-:Y:S01]  /*5d00*/  F2FP.F16.E4M3.UNPACK_B R11, R11.H1 ;  /* 0x0000000bff0b723e */ /* 0x000fe200030006ff */
[----:B------:R-:W-:Y:S01]  /*5d10*/  HADD2.F32 R80, -RZ, R80.H1_H1 ;  /* 0x30000050ff507230 */ /* 0x000fe20000004100 */
[----:B------:R-:W-:Y:S01]  /*5d20*/  F2FP.F16.E4M3.UNPACK_B R37, R15 ;  /* 0x0000000fff25723e */ /* 0x000fe200020006ff */
[----:B------:R-:W-:Y:S01]  /*5d30*/  HADD2.F32 R15, -RZ, R35.H0_H0 ;  /* 0x20000023ff0f7230 */ /* 0x000fe20000004100 */
[----:B------:R-:W-:Y:S01]  /*5d40*/  F2FP.F16.E4M3.UNPACK_B R70, R4.H1 ;  /* 0x00000004ff46723e */ /* 0x000fe200030006ff */
[----:B------:R-:W-:Y:S01]  /*5d50*/  HADD2.F32 R4, -RZ, R38.H0_H0 ;  /* 0x20000026ff047230 */ /* 0x000fe20000004100 */
[----:B------:R-:W-:Y:S01]  /*5d60*/  F2FP.SATFINITE.E4M3.F32.PACK_AB_MERGE_C R10, R10, R83, R91 ;  /* 0x000000530a0a723e */ /* 0x000fe2000480705b */
[----:B------:R-:W-:Y:S01]  /*5d70*/  HADD2.F32 R36, -RZ, R11.H0_H0 ;  /* 0x2000000bff247230 */ /* 0x000fe20000004100 */
[----:B------:R-:W-:Y:S01]  /*5d80*/  F2FP.SATFINITE.E4M3.F32.PACK_AB_MERGE_C R6, R33, R6, RZ ;  /* 0x000000062106723e */ /* 0x000fe200048070ff */
[----:B------:R-:W-:-:S02]  /*5d90*/  HADD2.F32 R39, -RZ, R37.H0_H0 ;  /* 0x20000025ff277230 */ /* 0x000fc40000004100 */
[-C--:B------:R-:W-:Y:S01]  /*5da0*/  FMUL.FTZ R83, R4, R81.reuse ;  /* 0x0000005104537220 */ /* 0x080fe20000410000 */
[----:B------:R-:W-:Y:S02]  /*5db0*/  HADD2.F32 R71, -RZ, R70.H0_H0 ;  /* 0x20000046ff477230 */ /* 0x000fe40000004100 */
[C---:B------:R-:W-:Y:S01]  /*5dc0*/  FMUL.FTZ R81, R36.reuse, R81 ;  /* 0x0000005124517220 */ /* 0x040fe20000410000 */
[----:B------:R-:W-:Y:S02]  /*5dd0*/  HADD2.F32 R38, -RZ, R38.H1_H1 ;  /* 0x30000026ff267230 */ /* 0x000fe40000004100 */
[----:B------:R-:W-:Y:S01]  /*5de0*/  FMUL.FTZ R90, R39, R86 ;  /* 0x00000056275a7220 */ /* 0x000fe20000410000 */
[----:B------:R-:W-:Y:S02]  /*5df0*/  HADD2.F32 R11, -RZ, R11.H1_H1 ;  /* 0x3000000bff0b7230 */ /* 0x000fe40000004100 */
[----:B------:R-:W-:Y:S01]  /*5e00*/  FFMA.FTZ R83, R36, R71, -R83 ;  /* 0x0000004724537223 */ /* 0x000fe20000010853 */
[----:B------:R-:W-:-:S02]  /*5e10*/  HADD2.F32 R72, -RZ, R5.H0_H0 ;  /* 0x20000005ff487230 */ /* 0x000fc40000004100 */
[C---:B------:R-:W-:Y:S01]  /*5e20*/  FMUL.FTZ R86, R15.reuse, R86 ;  /* 0x000000560f567220 */ /* 0x040fe20000410000 */
[----:B------:R-:W-:Y:S01]  /*5e30*/  FFMA.FTZ R81, R4, R71, R81 ;  /* 0x0000004704517223 */ /* 0x000fe20000010051 */
[----:B------:R-:W-:Y:S02]  /*5e40*/  HADD2.F32 R37, -RZ, R37.H1_H1 ;  /* 0x30000025ff257230 */ /* 0x000fe40000004100 */
[----:B------:R-:W-:Y:S01]  /*5e50*/  FMUL.FTZ R92, R38, R80 ;  /* 0x00000050265c7220 */ /* 0x000fe20000410000 */
[----:B------:R-:W-:Y:S02]  /*5e60*/  HADD2.F32 R36, -RZ, R73.H1_H1 ;  /* 0x30000049ff247230 */ /* 0x000fe40000004100 */
[-C--:B------:R-:W-:Y:S01]  /*5e70*/  FFMA.FTZ R90, R15, R72.reuse, -R90 ;  /* 0x000000480f5a7223 */ /* 0x080fe2000001085a */
[----:B------:R-:W-:Y:S02]  /*5e80*/  HADD2.F32 R35, -RZ, R35.H1_H1 ;  /* 0x30000023ff237230 */ /* 0x000fe40000004100 */
[----:B------:R-:W-:Y:S01]  /*5e90*/  FFMA.FTZ R86, R39, R72, R86 ;  /* 0x0000004827567223 */ /* 0x000fe20000010056 */
[----:B------:R-:W-:-:S02]  /*5ea0*/  HADD2.F32 R4, -RZ, R5.H1_H1 ;  /* 0x30000005ff047230 */ /* 0x000fc40000004100 */
[----:B------:R-:W-:Y:S01]  /*5eb0*/  FMUL.FTZ R5, R11, R80 ;  /* 0x000000500b057220 */ /* 0x000fe20000410000 */
[----:B------:R-:W-:Y:S02]  /*5ec0*/  HADD2.F32 R70, -RZ, R70.H1_H1 ;  /* 0x30000046ff467230 */ /* 0x000fe40000004100 */
[-C--:B------:R-:W-:Y:S01]  /*5ed0*/  FMUL.FTZ R72, R37, R36.reuse ;  /* 0x0000002425487220 */ /* 0x080fe20000410000 */
[----:B------:R-:W-:Y:S01]  /*5ee0*/  FMUL.FTZ R36, R35, R36 ;  /* 0x0000002423247220 */ /* 0x000fe20000410000 */
[----:B------:R-:W-:Y:S01]  /*5ef0*/  F2FP.SATFINITE.E4M3.F32.PACK_AB_MERGE_C R13, R34, R13, RZ ;  /* 0x0000000d220d723e */ /* 0x000fe200048070ff */
[-C--:B------:R-:W-:Y:S01]  /*5f00*/  FFMA.FTZ R92, R11, R70.reuse, -R92 ;  /* 0x000000460b5c7223 */ /* 0x080fe2000001085c */
[----:B------:R-:W-:Y:S01]  /*5f10*/  FFMA.FTZ R38, R38, R70, R5 ;  /* 0x0000004626267223 */ /* 0x000fe20000010005 */
[-C--:B------:R-:W-:Y:S01]  /*5f20*/  FFMA.FTZ R35, R35, R4.reuse, -R72 ;  /* 0x0000000423237223 */ /* 0x080fe20000010848 */
[----:B------:R-:W-:Y:S01]  /*5f30*/  FFMA.FTZ R37, R37, R4, R36 ;  /* 0x0000000425257223 */ /* 0x000fe20000010024 */
[----:B------:R-:W-:-:S02]  /*5f40*/  F2FP.SATFINITE.E4M3.F32.PACK_AB_MERGE_C R9, R9, R30, R6 ;  /* 0x0000001e0909723e */ /* 0x000fc40004807006 */
[----:B------:R-:W-:Y:S02]  /*5f50*/  F2FP.SATFINITE.E4M3.F32.PACK_AB_MERGE_C R83, R92, R83, RZ ;  /* 0x000000535c53723e */ /* 0x000fe400048070ff */
[----:B------:R-:W-:Y:S02]  /*5f60*/  F2FP.SATFINITE.E4M3.F32.PACK_AB_MERGE_C R38, R38, R81, RZ ;  /* 0x000000512626723e */ /* 0x000fe400048070ff */
[----:B------:R-:W-:Y:S02]  /*5f70*/  F2FP.SATFINITE.E4M3.F32.PACK_AB_MERGE_C R11, R35, R90, R83 ;  /* 0x0000005a230b723e */ /* 0x000fe40004807053 */
[----:B------:R-:W-:Y:S02]  /*5f80*/  F2FP.SATFINITE.E4M3.F32.PACK_AB_MERGE_C R13, R7, R32, R13 ;  /* 0x00000020070d723e */ /* 0x000fe4000480700d */
[----:B------:R-:W-:-:S07]  /*5f90*/  F2FP.SATFINITE.E4M3.F32.PACK_AB_MERGE_C R15, R37, R86, R38 ;  /* 0x00000056250f723e */ /* 0x000fce0004807026 */
.L_x_405:
[----:B------:R-:W-:Y:S05]  /*5fa0*/  BSYNC B1 ;  /* 0x0000000000017941 */ /* 0x000fea0003800000 */
.L_x_404:
[----:B0-----:R0:W-:Y:S01]  /*5fb0*/  ST.E.128 desc[UR42][R28.64], R8 ;  /* 0x000000081c007985 */ /* 0x0011e2000c101d2a */
[----:B------:R-:W-:-:S13]  /*5fc0*/  ISETP.GE.AND P5, PT, R31, R87, PT ;  /* 0x000000571f00720c */ /* 0x000fda0003fa6270 */
[----:B------:R-:W-:Y:S05]  /*5fd0*/  @P5 BRA `(.L_x_383) ;  /* 0x0000000400005947 */ /* 0x000fea0003800000 */
[----:B------:R-:W-:-:S04]  /*5fe0*/  IADD3 R4, P5, R84, R31, RZ ;  /* 0x0000001f54047210 */ /* 0x000fc80007fbe0ff */
[----:B------:R-:W-:-:S05]  /*5ff0*/  LEA.HI.X.SX32 R5, R31, R82, 0x1, P5 ;  /* 0x000000521f057211 */ /* 0x000fca00028f0eff */
[----:B--2---:R2:W-:Y:S01]  /*6000*/  ST.E.128 desc[UR42][R4.64], R12 ;  /* 0x0000000c04007985 */ /* 0x0045e2000c101d2a */
[----:B------:R-:W-:Y:S05]  /*6010*/  BRA `(.L_x_383) ;  /* 0x0000000000f07947 */ /* 0x000fea0003800000 */
.L_x_375:
[----:B------:R-:W-:-:S06]  /*6020*/  UISETP.NE.AND UP0, UPT, UR36, 0x3, UPT ;  /* 0x000000032400788c */ /* 0x000fcc000bf05270 */
[----:B------:R-:W-:-:S13]  /*6030*/  PLOP3.LUT P0, PT, PT, PT, UP0, 0x80, 0x0 ;  /* 0x000000000000781c */ /* 0x000fda0003f0f008 */
[----:B------:R-:W-:Y:S05]  /*6040*/  @!P0 BRA `(.L_x_406) ;  /* 0x0000000000048947 */ /* 0x000fea0003800000 */
[----:B------:R-:W-:Y:S01]  /*6050*/  BPT.TRAP 0x1 ;  /* 0x000000040000795c */ /* 0x000fe20000300000 */
.L_x_406:
[----:B------:R-:W-:Y:S01]  /*6060*/  LEA R68, R19, R18, 0x3 ;  /* 0x0000001213447211 */ /* 0x000fe200078e18ff */
[----:B------:R-:W-:Y:S01]  /*6070*/  BSSY B1, `(.L_x_407) ;  /* 0x0000005000017945 */ /* 0x000fe20003800000 */
[----:B------:R-:W-:Y:S02]  /*6080*/  SHF.L.U32 R79, R157, 0x1f, RZ ;  /* 0x0000001f9d4f7819 */ /* 0x000fe400000006ff */
[----:B------:R-:W-:Y:S02]  /*6090*/  SHF.R.S32.HI R76, RZ, 0x1f, R77 ;  /* 0x0000001fff4c7819 */ /* 0x000fe4000001144d */
[----:B------:R-:W0:Y:S02]  /*60a0*/  SYNCS.PHASECHK.TRANS64.TRYWAIT P5, [R68+URZ+0x19c90], R79 ;  /* 0x019c904f440075a7 */ /* 0x000e2400080a017f */
[----:B0-----:R-:W-:Y:S05]  /*60b0*/  @!P5 BRA `(.L_x_408) ;  /* 0x000001400004d947 */ /* 0x001fea0003800000 */
.L_x_638:
[----:B------:R-:W-:Y:S05]  /*60c0*/  BSYNC B1 ;  /* 0x0000000000017941 */ /* 0x000fea0003800000 */
.L_x_407:
[----:B------:R-:W1:Y:S01]  /*60d0*/  S2R R8, SR_TID.X ;  /* 0x0000000000087919 */ /* 0x000e620000002100 */
[----:B------:R-:W-:Y:S01]  /*60e0*/  ULDC.64 UR4, c[0x0][0x300] ;  /* 0x0000c00000047ab9 */ /* 0x000fe20000000a00 */
[----:B-----5:R-:W-:Y:S01]  /*60f0*/  SHF.R.S32.HI R75, RZ, 0x1f, R78 ;  /* 0x0000001fff4b7819 */ /* 0x020fe2000001144e */
[----:B------:R-:W-:Y:S01]  /*6100*/  IMAD R6, R76, UR4, RZ ;  /* 0x000000044c067c24 */ /* 0x000fe2000f8e02ff */
[----:B------:R-:W-:Y:S01]  /*6110*/  ULDC.64 UR6, c[0x0][0x2e8] ;  /* 0x0000ba0000067ab9 */ /* 0x000fe20000000a00 */
[----:B------:R-:W-:-:S04]  /*6120*/  IMAD.WIDE.U32 R4, R77, UR4, RZ ;  /* 0x000000044d047c25 */ /* 0x000fc8000f8e00ff */
[----:B------:R-:W-:Y:S01]  /*6130*/  IMAD R7, R77, UR5, R6 ;  /* 0x000000054d077c24 */ /* 0x000fe2000f8e0206 */
[----:B------:R-:W-:Y:S01]  /*6140*/  ULDC.64 UR4, c[0x0][0x310] ;  /* 0x0000c40000047ab9 */ /* 0x000fe20000000a00 */
[----:B------:R-:W-:Y:S02]  /*6150*/  IMAD R74, R10, -0x80, R27 ;  /* 0xffffff800a4a7824 */ /* 0x000fe400078e021b */
[----:B------:R-:W-:Y:S02]  /*6160*/  IMAD R9, R75, UR4, RZ ;  /* 0x000000044b097c24 */ /* 0x000fe4000f8e02ff */
[----:B------:R-:W-:Y:S01]  /*6170*/  IMAD.IADD R5, R5, 0x1, R7 ;  /* 0x0000000105057824 */ /* 0x000fe200078e0207 */
[----:B------:R-:W-:Y:S01]  /*6180*/  VIMNMX R74, R74, 0x80, PT ;  /* 0x000000804a4a7848 */ /* 0x000fe20003fe0100 */
        /* <DEDUP_REMOVED lines=9> */
[----:B-1----:R-:W-:-:S03]  /*6220*/  VIADD R8, R8, 0xffffff80 ;  /* 0xffffff8008087836 */ /* 0x002fc60000000000 */
[----:B------:R-:W-:Y:S02]  /*6230*/  IADD3.X R13, R5, UR7, R7, P6, !PT ;  /* 0x00000007050d7c10 */ /* 0x000fe4000b7fe407 */
[----:B------:R-:W-:-:S04]  /*6240*/  LEA.HI R8, R8, R8, RZ, 0x1 ;  /* 0x0000000808087211 */ /* 0x000fc800078f08ff */
[----:B------:R-:W-:-:S04]  /*6250*/  SHF.R.S32.HI R8, RZ, 0x1, R8 ;  /* 0x00000001ff087819 */ /* 0x000fc80000011408 */
[----:B------:R-:W-:Y:S01]  /*6260*/  ISETP.GT.AND P5, PT, R74, R8, PT ;  /* 0x000000084a00720c */ /* 0x000fe20003fa4270 */
[----:B------:R-:W-:-:S12]  /*6270*/  BRA.DIV UR4, `(.L_x_409) ;  /* 0x0000013e04a87947 */ /* 0x000fd8000b800000 */
[----:B------:R1:W2:Y:S04]  /*6280*/  SHFL.IDX PT, R29, R13, RZ, 0x1e1f ;  /* 0x001e1fff0d1d7589 */ /* 0x0002a800000e0000 */
[----:B------:R1:W3:Y:S02]  /*6290*/  SHFL.IDX PT, R14, R4, RZ, 0x1e1f ;  /* 0x001e1fff040e7589 */ /* 0x0002e400000e0000 */
.L_x_642:
[----:B------:R-:W-:Y:S05]  /*62a0*/  @!P5 BRA `(.L_x_383) ;  /* 0x00000000004cd947 */ /* 0x000fea0003800000 */
[----:B------:R-:W4:Y:S01]  /*62b0*/  LDL R10, [R1+0x4] ;  /* 0x00000400010a7983 */ /* 0x000f220000100800 */
[----:B------:R-:W-:-:S03]  /*62c0*/  ULDC UR4, c[0x0][0x2f4] ;  /* 0x0000bd0000047ab9 */ /* 0x000fc60000000800 */
[----:B------:R-:W5:Y:S01]  /*62d0*/  LDL R11, [R1+0x10] ;  /* 0x00001000010b7983 */ /* 0x000f620000100800 */
[----:B------:R-:W-:-:S13]  /*62e0*/  ISETP.GE.AND P6, PT, R16, UR4, PT ;  /* 0x0000000410007c0c */ /* 0x000fda000bfc6270 */
[----:B-1----:R-:W1:Y:S01]  /*62f0*/  @!P6 LDS.128 R4, [R69+0x13800] ;  /* 0x013800004504e984 */ /* 0x002e620000000c00 */
[----:B---3--:R-:W-:-:S05]  /*6300*/  @!P6 IADD3 R8, P5, R16, R14, RZ ;  /* 0x0000000e1008e210 */ /* 0x008fca0007fbe0ff */
[----:B--2---:R-:W-:Y:S01]  /*6310*/  @!P6 IMAD.X R9, R29, 0x1, R17, P5 ;  /* 0x000000011d09e824 */ /* 0x004fe200028e0611 */
[----:B------:R-:W-:-:S04]  /*6320*/  ISETP.GE.AND P5, PT, R67, UR4, PT ;  /* 0x0000000443007c0c */ /* 0x000fc8000bfa6270 */
[----:B-1----:R1:W-:Y:S09]  /*6330*/  @!P6 ST.E.128 desc[UR42][R8.64], R4 ;  /* 0x000000040800e985 */ /* 0x0023f2000c101d2a */
[----:B------:R-:W2:Y:S01]  /*6340*/  @!P5 LDS.128 R4, [R69+0x14800] ;  /* 0x014800004504d984 */ /* 0x000ea20000000c00 */
[----:B----4-:R-:W-:-:S05]  /*6350*/  @!P5 IMAD.SHL.U32 R10, R10, 0x10, RZ ;  /* 0x000000100a0ad824 */ /* 0x010fca00078e00ff */
[----:B-1----:R-:W-:-:S04]  /*6360*/  @!P5 IADD3 R8, P6, R10, R14, RZ ;  /* 0x0000000e0a08d210 */ /* 0x002fc80007fde0ff */
[----:B------:R-:W-:Y:S02]  /*6370*/  @!P5 LEA.HI.X.SX32 R9, R10, R29, 0x1, P6 ;  /* 0x0000001d0a09d211 */ /* 0x000fe400030f0eff */
[----:B------:R-:W-:-:S03]  /*6380*/  ISETP.GE.AND P6, PT, R156, UR4, PT ;  /* 0x000000049c007c0c */ /* 0x000fc6000bfc6270 */
[----:B--2---:R1:W-:Y:S10]  /*6390*/  @!P5 ST.E.128 desc[UR42][R8.64], R4 ;  /* 0x000000040800d985 */ /* 0x0043f4000c101d2a */
[----:B------:R-:W2:Y:S01]  /*63a0*/  @!P6 LDS.128 R4, [R69+0x15800] ;  /* 0x015800004504e984 */ /* 0x000ea20000000c00 */
[----:B-1----:R-:W-:-:S05]  /*63b0*/  @!P6 IADD3 R8, P5, R156, R14, RZ ;  /* 0x0000000e9c08e210 */ /* 0x002fca0007fbe0ff */
[----:B-----5:R-:W-:-:S05]  /*63c0*/  @!P6 IMAD.X R9, R29, 0x1, R11, P5 ;  /* 0x000000011d09e824 */ /* 0x020fca00028e060b */
[----:B--2---:R4:W-:Y:S03]  /*63d0*/  @!P6 ST.E.128 desc[UR42][R8.64], R4 ;  /* 0x000000040800e985 */ /* 0x0049e6000c101d2a */
.L_x_383:
[----:B------:R-:W-:Y:S05]  /*63e0*/  BSYNC B0 ;  /* 0x0000000000007941 */ /* 0x000fea0003800000 */
.L_x_374:
[----:B012-4-:R-:W0:Y:S01]  /*63f0*/  S2R R4, SR_TID.X ;  /* 0x0000000000047919 */ /* 0x017e220000002100 */
[----:B------:R-:W-:Y:S01]  /*6400*/  @!PT LDS RZ, [RZ] ;  /* 0x00000000fffff984 */ /* 0x000fe20000000800 */
[----:B------:R-:W-:Y:S01]  /*6410*/  @!PT LDS RZ, [RZ] ;  /* 0x00000000fffff984 */ /* 0x000fe20000000800 */
[----:B------:R-:W-:Y:S01]  /*6420*/  @!PT LDS RZ, [RZ] ;  /* 0x00000000fffff984 */ /* 0x000fe20000000800 */
[----:B------:R-:W-:Y:S01]  /*6430*/  @!PT LDS RZ, [RZ] ;  /* 0x00000000fffff984 */ /* 0x000fe20000000800 */
[----:B------:R1:W-:Y:S06]  /*6440*/  MEMBAR.ALL.CTA ;  /* 0x0000000000007992 */ /* 0x0003ec0000008000 */
[----:B-1----:R-:W1:Y:S01]  /*6450*/  FENCE.VIEW.ASYNC.S ;  /* 0x00000000000073c6 */ /* 0x002e620000000000 */
[----:B------:R-:W-:Y:S05]  /*6460*/  WARPSYNC.ALL ;  /* 0x0000000000007948 */ /* 0x000fea0003800000 */
[----:B------:R-:W-:Y:S01]  /*6470*/  BSSY B0, `(.L_x_410) ;  /* 0x0000008000007945 */ /* 0x000fe20003800000 */
[----:B-1----:R1:W-:Y:S01]  /*6480*/  BAR.SYNC.DEFER_BLOCKING R55, 0x80 ;  /* 0x000200370000751d */ /* 0x0023e20000010000 */
[----:B0-----:R-:W-:-:S13]  /*6490*/  LOP3.LUT P5, RZ, R4, 0x7f, RZ, 0xc0, !PT ;  /* 0x0000007f04ff7812 */ /* 0x001fda00078ac0ff */
[----:B------:R-:W-:-:S04]  /*64a0*/  @!P5 IADD3 R4, R68, 0x19ca0, RZ ;  /* 0x00019ca04404d810 */ /* 0x000fc80007ffe0ff */
[----:B------:R-:W-:-:S04]  /*64b0*/  @!P5 PRMT R4, RZ, 0x654, R4 ;  /* 0x00000654ff04d816 */ /* 0x000fc80000000004 */
[----:B------:R1:W-:Y:S01]  /*64c0*/  @!P5 SYNCS.ARRIVE.TRANS64.RED.A1T0 RZ, [R4+URZ], RZ ;  /* 0x000000ff04ffd9a7 */ /* 0x0003e2000810043f */
[----:B------:R-:W-:Y:S05]  /*64d0*/  @!P0 BRA `(.L_x_411) ;  /* 0x0000000000048947 */ /* 0x000fea0003800000 */
[----:B------:R-:W-:Y:S01]  /*64e0*/  BPT.TRAP 0x1 ;  /* 0x000000040000795c */ /* 0x000fe20000300000 */
.L_x_411:
[----:B------:R-:W-:Y:S05]  /*64f0*/  BSYNC B0 ;  /* 0x0000000000007941 */ /* 0x000fea0003800000 */
.L_x_410:
[----:B------:R-:W0:Y:S01]  /*6500*/  SYNCS.PHASECHK.TRANS64.TRYWAIT P0, [R68+URZ+0x19cb0], R79 ;  /* 0x019cb04f440075a7 */ /* 0x000e22000800017f */
[----:B------:R-:W-:Y:S04]  /*6510*/  BSSY B0, `(.L_x_412) ;  /* 0x0000002000007945 */ /* 0x000fe80003800000 */
[----:B0-----:R-:W-:Y:S05]  /*6520*/  @!P0 BRA `(.L_x_413) ;  /* 0x0000013c00408947 */ /* 0x001fea0003800000 */
.L_x_643:
[----:B------:R-:W-:Y:S05]  /*6530*/  BSYNC B0 ;  /* 0x0000000000007941 */ /* 0x000fea0003800000 */
.L_x_412:
[----:B------:R-:W2:Y:S01]  /*6540*/  S2R R6, SR_TID.X ;  /* 0x0000000000067919 */ /* 0x000ea20000002100 */
[----:B------:R-:W-:Y:S01]  /*6550*/  ULDC.64 UR4, c[0x0][0x328] ;  /* 0x0000ca0000047ab9 */ /* 0x000fe20000000a00 */
[----:B------:R-:W-:Y:S01]  /*6560*/  ULDC.64 UR6, c[0x0][0x318] ;  /* 0x0000c60000067ab9 */ /* 0x000fe20000000a00 */
[----:B------:R-:W-:Y:S01]  /*6570*/  IMAD R76, R76, UR4, RZ ;  /* 0x000000044c4c7c24 */ /* 0x000fe2000f8e02ff */
[----:B------:R-:W-:Y:S01]  /*6580*/  BSSY B0, `(.L_x_414) ;  /* 0x0000029000007945 */ /* 0x000fe20003800000 */
[----:B-1----:R-:W-:-:S04]  /*6590*/  IMAD.WIDE.U32 R4, R77, UR4, RZ ;  /* 0x000000044d047c25 */ /* 0x002fc8000f8e00ff */
[----:B------:R-:W-:Y:S01]  /*65a0*/  IMAD R77, R77, UR5, R76 ;  /* 0x000000054d4d7c24 */ /* 0x000fe2000f8e024c */
[----:B------:R-:W-:Y:S02]  /*65b0*/  ULDC.64 UR4, c[0x0][0x338] ;  /* 0x0000ce0000047ab9 */ /* 0x000fe40000000a00 */
[----:B------:R-:W-:Y:S02]  /*65c0*/  IMAD R75, R75, UR4, RZ ;  /* 0x000000044b4b7c24 */ /* 0x000fe4000f8e02ff */
[----:B------:R-:W-:Y:S02]  /*65d0*/  IMAD.IADD R5, R5, 0x1, R77 ;  /* 0x0000000105057824 */ /* 0x000fe400078e024d */
[C---:B------:R-:W-:Y:S02]  /*65e0*/  IMAD R75, R78.reuse, UR5, R75 ;  /* 0x000000054e4b7c24 */ /* 0x040fe4000f8e024b */
[----:B------:R-:W-:Y:S01]  /*65f0*/  IMAD.WIDE.U32 R4, R78, UR4, R4 ;  /* 0x000000044e047c25 */ /* 0x000fe2000f8e0004 */
[----:B------:R-:W-:-:S03]  /*6600*/  ULDC.64 UR4, c[0x0][0x330] ;  /* 0x0000cc0000047ab9 */ /* 0x000fc60000000a00 */
[----:B------:R-:W-:Y:S02]  /*6610*/  IMAD.IADD R5, R5, 0x1, R75 ;  /* 0x0000000105057824 */ /* 0x000fe400078e024b */
[----:B------:R-:W-:Y:S02]  /*6620*/  IMAD R7, R57, UR4, RZ ;  /* 0x0000000439077c24 */ /* 0x000fe4000f8e02ff */
[----:B------:R-:W-:-:S04]  /*6630*/  IMAD.WIDE.U32 R4, R154, UR4, R4 ;  /* 0x000000049a047c25 */ /* 0x000fc8000f8e0004 */
[----:B------:R-:W-:Y:S01]  /*6640*/  IMAD R7, R154, UR5, R7 ;  /* 0x000000059a077c24 */ /* 0x000fe2000f8e0207 */
[----:B------:R-:W-:Y:S01]  /*6650*/  IADD3 R4, P0, R4, UR6, RZ ;  /* 0x0000000604047c10 */ /* 0x000fe2000ff1e0ff */
[----:B--2---:R-:W-:-:S03]  /*6660*/  VIADD R6, R6, 0xffffff80 ;  /* 0xffffff8006067836 */ /* 0x004fc60000000000 */
[----:B------:R-:W-:Y:S01]  /*6670*/  IADD3.X R5, R5, UR7, R7, P0, !PT ;  /* 0x0000000705057c10 */ /* 0x000fe200087fe407 */
[----:B------:R1:W2:Y:S01]  /*6680*/  SHFL.IDX PT, R13, R4, RZ, 0x1e1f ;  /* 0x001e1fff040d7589 */ /* 0x0002a200000e0000 */
[----:B------:R-:W-:-:S03]  /*6690*/  LEA.HI R6, R6, R6, RZ, 0x1 ;  /* 0x0000000606067211 */ /* 0x000fc600078f08ff */
[----:B------:R1:W4:Y:S01]  /*66a0*/  SHFL.IDX PT, R11, R5, RZ, 0x1e1f ;  /* 0x001e1fff050b7589 */ /* 0x00032200000e0000 */
[----:B------:R-:W-:-:S04]  /*66b0*/  SHF.R.S32.HI R6, RZ, 0x1, R6 ;  /* 0x00000001ff067819 */ /* 0x000fc80000011406 */
[----:B------:R-:W-:-:S13]  /*66c0*/  ISETP.GT.AND P0, PT, R74, R6, PT ;  /* 0x000000064a00720c */ /* 0x000fda0003f04270 */
[----:B-1----:R-:W-:Y:S05]  /*66d0*/  @!P0 BRA `(.L_x_415) ;  /* 0x00000000004c8947 */ /* 0x002fea0003800000 */
[----:B------:R-:W5:Y:S01]  /*66e0*/  LDL R10, [R1+0x4] ;  /* 0x00000400010a7983 */ /* 0x000f620000100800 */
[----:B------:R-:W-:-:S03]  /*66f0*/  ULDC UR4, c[0x0][0x2f4] ;  /* 0x0000bd0000047ab9 */ /* 0x000fc60000000800 */
[----:B------:R-:W3:Y:S01]  /*6700*/  LDL R12, [R1+0x10] ;  /* 0x00001000010c7983 */ /* 0x000ee20000100800 */
[----:B------:R-:W-:-:S13]  /*6710*/  ISETP.GE.AND P6, PT, R16, UR4, PT ;  /* 0x0000000410007c0c */ /* 0x000fda000bfc6270 */
[----:B------:R-:W1:Y:S01]  /*6720*/  @!P6 LDS.128 R4, [R69+0x9000] ;  /* 0x009000004504e984 */ /* 0x000e620000000c00 */
[----:B--2---:R-:W-:-:S05]  /*6730*/  @!P6 IADD3 R8, P0, R16, R13, RZ ;  /* 0x0000000d1008e210 */ /* 0x004fca0007f1e0ff */
[----:B----4-:R-:W-:Y:S01]  /*6740*/  @!P6 IMAD.X R9, R11, 0x1, R17, P0 ;  /* 0x000000010b09e824 */ /* 0x010fe200000e0611 */
[----:B------:R-:W-:-:S04]  /*6750*/  ISETP.GE.AND P0, PT, R67, UR4, PT ;  /* 0x0000000443007c0c */ /* 0x000fc8000bf06270 */
[----:B-1----:R1:W-:Y:S09]  /*6760*/  @!P6 ST.E.128 desc[UR42][R8.64], R4 ;  /* 0x000000040800e985 */ /* 0x0023f2000c101d2a */
[----:B------:R-:W2:Y:S01]  /*6770*/  @!P0 LDS.128 R4, [R69+0xa000] ;  /* 0x00a0000045048984 */ /* 0x000ea20000000c00 */
[----:B-----5:R-:W-:-:S05]  /*6780*/  @!P0 IMAD.SHL.U32 R10, R10, 0x10, RZ ;  /* 0x000000100a0a8824 */ /* 0x020fca00078e00ff */
[----:B-1----:R-:W-:-:S04]  /*6790*/  @!P0 IADD3 R8, P6, R10, R13, RZ ;  /* 0x0000000d0a088210 */ /* 0x002fc80007fde0ff */
[----:B------:R-:W-:Y:S02]  /*67a0*/  @!P0 LEA.HI.X.SX32 R9, R10, R11, 0x1, P6 ;  /* 0x0000000b0a098211 */ /* 0x000fe400030f0eff */
[----:B------:R-:W-:-:S03]  /*67b0*/  ISETP.GE.AND P6, PT, R156, UR4, PT ;  /* 0x000000049c007c0c */ /* 0x000fc6000bfc6270 */
[----:B--2---:R1:W-:Y:S10]  /*67c0*/  @!P0 ST.E.128 desc[UR42][R8.64], R4 ;  /* 0x0000000408008985 */ /* 0x0043f4000c101d2a */
[----:B------:R-:W2:Y:S01]  /*67d0*/  @!P6 LDS.128 R4, [R69+0xb000] ;  /* 0x00b000004504e984 */ /* 0x000ea20000000c00 */
[----:B-1----:R-:W-:-:S05]  /*67e0*/  @!P6 IADD3 R8, P0, R156, R13, RZ ;  /* 0x0000000d9c08e210 */ /* 0x002fca0007f1e0ff */
[----:B---3--:R-:W-:-:S05]  /*67f0*/  @!P6 IMAD.X R9, R11, 0x1, R12, P0 ;  /* 0x000000010b09e824 */ /* 0x008fca00000e060c */
[----:B--2---:R1:W-:Y:S03]  /*6800*/  @!P6 ST.E.128 desc[UR42][R8.64], R4 ;  /* 0x000000040800e985 */ /* 0x0043e6000c101d2a */
.L_x_415:
[----:B------:R-:W-:Y:S05]  /*6810*/  BSYNC B0 ;  /* 0x0000000000007941 */ /* 0x000fea0003800000 */
.L_x_414:
[----:B------:R-:W-:Y:S01]  /*6820*/  @!PT LDS RZ, [RZ] ;  /* 0x00000000fffff984 */ /* 0x000fe20000000800 */
[----:B------:R-:W-:Y:S01]  /*6830*/  @!PT LDS RZ, [RZ] ;  /* 0x00000000fffff984 */ /* 0x000fe20000000800 */
[----:B------:R-:W-:Y:S01]  /*6840*/  @!PT LDS RZ, [RZ] ;  /* 0x00000000fffff984 */ /* 0x000fe20000000800 */
[----:B------:R-:W-:Y:S01]  /*6850*/  @!PT LDS RZ, [RZ] ;  /* 0x00000000fffff984 */ /* 0x000fe20000000800 */
[----:B------:R5:W-:Y:S06]  /*6860*/  MEMBAR.ALL.CTA ;  /* 0x0000000000007992 */ /* 0x000bec0000008000 */
[----:B-----5:R-:W5:Y:S01]  /*6870*/  FENCE.VIEW.ASYNC.S ;  /* 0x00000000000073c6 */ /* 0x020f620000000000 */
[----:B0-----:R-:W-:Y:S01]  /*6880*/  @!P5 IADD3 R68, R68, 0x19cc0, RZ ;  /* 0x00019cc04444d810 */ /* 0x001fe20007ffe0ff */
[----:B------:R-:W-:Y:S01]  /*6890*/  VIADD R19, R19, 0x1 ;  /* 0x0000000113137836 */ /* 0x000fe20000000000 */
[----:B-----5:R0:W-:Y:S02]  /*68a0*/  BAR.SYNC.DEFER_BLOCKING R55, 0x80 ;  /* 0x000200370000751d */ /* 0x0201e40000010000 */
[----:B------:R-:W-:-:S02]  /*68b0*/  @!P5 PRMT R68, RZ, 0x654, R68 ;  /* 0x00000654ff44d816 */ /* 0x000fc40000000044 */
[----:B------:R-:W-:Y:S02]  /*68c0*/  PLOP3.LUT P0, PT, PT, PT, PT, 0x8, 0x0 ;  /* 0x000000000000781c */ /* 0x000fe40003f0e170 */
[----:B------:R0:W-:Y:S01]  /*68d0*/  @!P5 SYNCS.ARRIVE.TRANS64.RED.A1T0 RZ, [R68+URZ], RZ ;  /* 0x000000ff44ffd9a7 */ /* 0x0001e2000810043f */
[----:B------:R-:W-:-:S04]  /*68e0*/  ISETP.NE.AND P5, PT, R19, 0x2, PT ;  /* 0x000000021300780c */ /* 0x000fc80003fa5270 */
[----:B-1----:R-:W-:Y:S02]  /*68f0*/  SEL R4, RZ, 0x1, P5 ;  /* 0x00000001ff047807 */ /* 0x002fe40002800000 */
[----:B------:R-:W-:Y:S02]  /*6900*/  SEL R19, R19, RZ, P5 ;  /* 0x000000ff13137207 */ /* 0x000fe40002800000 */
[----:B------:R-:W-:Y:S01]  /*6910*/  LOP3.LUT R157, R157, R4, RZ, 0x3c, !PT ;  /* 0x000000049d9d7212 */ /* 0x000fe200078e3cff */
[----:B0-----:R-:W-:Y:S06]  /*6920*/  @P4 BRA `(.L_x_416) ;  /* 0xffffffb400d04947 */ /* 0x001fec000383ffff */
.L_x_369:
[----:B------:R-:W-:Y:S01]  /*6930*/  BSSY B0, `(.L_x_417) ;  /* 0x0000021000007945 */ /* 0x000fe20003800000 */
[----:B------:R-:W-:Y:S01]  /*6940*/  ISETP.GE.AND P2, PT, R88, 0x1, PT ;  /* 0x000000015800780c */ /* 0x000fe20003f46270 */
[----:B------:R-:W-:Y:S01]  /*6950*/  IMAD.MOV.U32 R0, RZ, RZ, RZ ;  /* 0x000000ffff007224 */ /* 0x000fe200078e00ff */
[----:B------:R-:W-:Y:S01]  /*6960*/  PLOP3.LUT P1, PT, PT, PT, PT, 0x80, 0x0 ;  /* 0x000000000000781c */ /* 0x000fe20003f2f070 */
[----:B------:R-:W-:Y:S01]  /*6970*/  IMAD.MOV.U32 R2, RZ, RZ, RZ ;  /* 0x000000ffff027224 */ /* 0x000fe200078e00ff */
[----:B---3--:R-:W-:Y:S01]  /*6980*/  CS2R R38, SRZ ;  /* 0x0000000000267805 */ /* 0x008fe2000001ff00 */
[----:B------:R-:W-:Y:S01]  /*6990*/  IMAD.MOV.U32 R135, RZ, RZ, RZ ;  /* 0x000000ffff877224 */ /* 0x000fe200078e00ff */
        /* <DEDUP_REMOVED lines=9> */
[----:B--2---:R-:W-:Y:S02]  /*6a30*/  CS2R R12, SRZ ;  /* 0x00000000000c7805 */ /* 0x004fe4000001ff00 */
[----:B------:R-:W-:Y:S02]  /*6a40*/  CS2R R46, SRZ ;  /* 0x00000000002e7805 */ /* 0x000fe4000001ff00 */
[----:B------:R-:W-:Y:S02]  /*6a50*/  CS2R R48, SRZ ;  /* 0x0000000000307805 */ /* 0x000fe4000001ff00 */
[----:B----4-:R-:W-:Y:S02]  /*6a60*/  CS2R R10, SRZ ;  /* 0x00000000000a7805 */ /* 0x010fe4000001ff00 */
[----:B------:R-:W-:Y:S02]  /*6a70*/  CS2R R50, SRZ ;  /* 0x0000000000327805 */ /* 0x000fe4000001ff00 */
[----:B------:R-:W-:-:S02]  /*6a80*/  CS2R R52, SRZ ;  /* 0x0000000000347805 */ /* 0x000fc4000001ff00 */
[----:B------:R-:W-:Y:S02]  /*6a90*/  CS2R R8, SRZ ;  /* 0x0000000000087805 */ /* 0x000fe4000001ff00 */
[----:B------:R-:W-:Y:S01]  /*6aa0*/  CS2R R54, SRZ ;  /* 0x0000000000367805 */ /* 0x000fe2000001ff00 */
[----:B------:R-:W-:Y:S01]  /*6ab0*/  IMAD.MOV.U32 R33, RZ, RZ, RZ ;  /* 0x000000ffff217224 */ /* 0x000fe200078e00ff */
[----:B------:R-:W-:Y:S02]  /*6ac0*/  CS2R R56, SRZ ;  /* 0x0000000000387805 */ /* 0x000fe4000001ff00 */
[----:B------:R-:W-:Y:S02]  /*6ad0*/  CS2R R34, SRZ ;  /* 0x0000000000227805 */ /* 0x000fe4000001ff00 */
[----:B------:R-:W-:Y:S01]  /*6ae0*/  CS2R R6, SRZ ;  /* 0x0000000000067805 */ /* 0x000fe2000001ff00 */
[----:B------:R-:W-:Y:S01]  /*6af0*/  IMAD.MOV.U32 R58, RZ, RZ, RZ ;  /* 0x000000ffff3a7224 */ /* 0x000fe200078e00ff */
[----:B------:R-:W-:Y:S01]  /*6b00*/  MOV R60, RZ ;  /* 0x000000ff003c7202 */ /* 0x000fe20000000f00 */
[----:B------:R-:W-:Y:S06]  /*6b10*/  @P0 BRA `(.L_x_418) ;  /* 0x0000000000080947 */ /* 0x000fec0003800000 */
[----:B------:R-:W0:Y:S02]  /*6b20*/  FENCE.VIEW.ASYNC.G ;  /* 0x00000000000073c6 */ /* 0x000e240000000100 */
[----:B0-----:R-:W-:Y:S06]  /*6b30*/  BAR.ARV 0xc, 0x200 ;  /* 0x0308000000007b1d */ /* 0x001fec0000002000 */
.L_x_418:
[----:B------:R-:W-:Y:S05]  /*6b40*/  BSYNC B0 ;  /* 0x0000000000007941 */ /* 0x000fea0003800000 */
.L_x_417:
[----:B------:R-:W-:Y:S02]  /*6b50*/  IMAD.MOV.U32 R32, RZ, RZ, RZ ;  /* 0x000000ffff207224 */ /* 0x000fe400078e00ff */
[----:B------:R-:W-:Y:S01]  /*6b60*/  IMAD.MOV.U32 R3, RZ, RZ, RZ ;  /* 0x000000ffff037224 */ /* 0x000fe200078e00ff */
[----:B------:R-:W-:Y:S06]  /*6b70*/  @!P2 BRA `(.L_x_419) ;  /* 0x000000a0007ca947 */ /* 0x000fec0003800000 */
[----:B------:R-:W0:Y:S01]  /*6b80*/  S2R R4, SR_TID.X ;  /* 0x0000000000047919 */ /* 0x000e220000002100 */
[----:B------:R-:W-:Y:S01]  /*6b90*/  VIADD R30, R18, 0xf000 ;  /* 0x0000f000121e7836 */ /* 0x000fe20000000000 */
[----:B------:R-:W-:Y:S04]  /*6ba0*/  BSSY B6, `(.L_x_420) ;  /* 0x000001e000067945 */ /* 0x000fe80003800000 */
[----:B------:R-:W-:Y:S01]  /*6bb0*/  LOP3.LUT P0, RZ, R30, 0x3ff, RZ, 0xc0, !PT ;  /* 0x000003ff1eff7812 */ /* 0x000fe2000780c0ff */
[----:B0-----:R-:W-:-:S05]  /*6bc0*/  VIADD R5, R4, 0xffffff80 ;  /* 0xffffff8004057836 */ /* 0x001fca0000000000 */
[----:B------:R-:W-:-:S04]  /*6bd0*/  SHF.R.S32.HI R4, RZ, 0x1f, R5 ;  /* 0x0000001fff047819 */ /* 0x000fc80000011405 */
[----:B------:R-:W-:-:S04]  /*6be0*/  LEA.HI R4, R4, R5, RZ, 0x7 ;  /* 0x0000000504047211 */ /* 0x000fc800078f38ff */
[----:B------:R-:W-:-:S05]  /*6bf0*/  SHF.R.S32.HI R4, RZ, 0x7, R4 ;  /* 0x00000007ff047819 */ /* 0x000fca0000011404 */
[----:B------:R-:W0:Y:S02]  /*6c00*/  SHFL.IDX PT, R0, R4, RZ, 0x1f ;  /* 0x00001fff04007589 */ /* 0x000e2400000e0000 */
[----:B0-----:R-:W-:-:S05]  /*6c10*/  IMAD.HI R2, R0, 0x55555556, RZ ;  /* 0x5555555600027827 */ /* 0x001fca00078e02ff */
[----:B------:R-:W-:-:S05]  /*6c20*/  LEA.HI R3, R2, R2, RZ, 0x1 ;  /* 0x0000000202037211 */ /* 0x000fca00078f08ff */
[----:B------:R-:W-:-:S04]  /*6c30*/  IMAD R3, R3, -0x3, R0 ;  /* 0xfffffffd03037824 */ /* 0x000fc800078e0200 */
[----:B------:R-:W-:-:S05]  /*6c40*/  IMAD R3, R3, 0x800, R30 ;  /* 0x0000080003037824 */ /* 0x000fca00078e021e */
[----:B------:R-:W-:-:S04]  /*6c50*/  SHF.R.U32.HI R3, RZ, 0x4, R3 ;  /* 0x00000004ff037819 */ /* 0x000fc80000011603 */
[----:B------:R-:W-:Y:S01]  /*6c60*/  LOP3.LUT R36, R3, 0x3fff, RZ, 0xc0, !PT ;  /* 0x00003fff03247812 */ /* 0x000fe200078ec0ff */
[----:B------:R-:W-:Y:S06]  /*6c70*/  @!P0 BRA `(.L_x_421) ;  /* 0x0000000000408947 */ /* 0x000fec0003800000 */
        /* <DEDUP_REMOVED lines=15> */
[----:B-1---5:R-:W-:Y:S05]  /*6d70*/  CALL.ABS.NOINC R2 ;  /* 0x0000000002007343 */ /* 0x022fea0003c00000 */
.L_x_421:
[----:B------:R-:W-:Y:S05]  /*6d80*/  BSYNC B6 ;  /* 0x0000000000067941 */ /* 0x000fea0003800000 */
.L_x_420:
[----:B------:R-:W2:Y:S01]  /*6d90*/  LDL R2, [R1+0x44] ;  /* 0x0000440001027983 */ /* 0x000ea20000100800 */
[----:B------:R-:W-:Y:S01]  /*6da0*/  ULDC.64 UR4, c[0x0][0x990] ;  /* 0x0002640000047ab9 */ /* 0x000fe20000000a00 */
[----:B------:R-:W-:Y:S02]  /*6db0*/  ULDC.64 UR6, c[0x0][0x998] ;  /* 0x0002660000067ab9 */ /* 0x000fe40000000a00 */
[----:B------:R-:W3:Y:S01]  /*6dc0*/  LDL R20, [R1+0x28] ;  /* 0x0000280001147983 */ /* 0x000ee20000100800 */
[----:B------:R-:W-:Y:S02]  /*6dd0*/  ISETP.NE.U32.AND P0, PT, RZ, UR4, PT ;  /* 0x00000004ff007c0c */ /* 0x000fe4000bf05070 */
[----:B------:R-:W-:Y:S02]  /*6de0*/  ISETP.NE.U32.AND P1, PT, RZ, UR6, PT ;  /* 0x00000006ff007c0c */ /* 0x000fe4000bf25070 */
[----:B------:R-:W-:Y:S02]  /*6df0*/  ISETP.NE.AND.EX P0, PT, RZ, UR5, PT, P0 ;  /* 0x00000005ff007c0c */ /* 0x000fe4000bf05300 */
[----:B------:R-:W-:-:S11]  /*6e00*/  ISETP.NE.AND.EX P1, PT, RZ, UR7, PT, P1 ;  /* 0x00000007ff007c0c */ /* 0x000fd6000bf25310 */
[----:B------:R-:W2:Y:S01]  /*6e10*/  @P0 LDC.64 R6, c[0x0][0x9a8] ;  /* 0x00026a00ff060b82 */ /* 0x000ea20000000a00 */
[----:B------:R-:W-:-:S07]  /*6e20*/  @P0 SHF.R.S32.HI R15, RZ, 0x1f, R154 ;  /* 0x0000001fff0f0819 */ /* 0x000fce000001149a */
[----:B------:R-:W0:Y:S08]  /*6e30*/  @P1 LDC.64 R8, c[0x0][0x9b8] ;  /* 0x00026e00ff081b82 */ /* 0x000e300000000a00 */
[----:B------:R-:W1:Y:S08]  /*6e40*/  @P0 LDC.64 R10, c[0x0][0x9b0] ;  /* 0x00026c00ff0a0b82 */ /* 0x000e700000000a00 */
[----:B------:R-:W4:Y:S01]  /*6e50*/  @P1 LDC.64 R12, c[0x0][0x9c0] ;  /* 0x00027000ff0c1b82 */ /* 0x000f220000000a00 */
[----:B--2---:R-:W-:-:S02]  /*6e60*/  @P0 IMAD R0, R2, R6, RZ ;  /* 0x0000000602000224 */ /* 0x004fc400078e02ff */
[----:B0-----:R-:W-:Y:S02]  /*6e70*/  @P1 IMAD R4, R2, R8, RZ ;  /* 0x0000000802041224 */ /* 0x001fe400078e02ff */
[C---:B---3--:R-:W-:Y:S02]  /*6e80*/  @P0 IMAD R7, R20.reuse, R7, R0 ;  /* 0x0000000714070224 */ /* 0x048fe400078e0200 */
[----:B------:R-:W-:-:S04]  /*6e90*/  @P0 IMAD.WIDE.U32 R2, R20, R6, RZ ;  /* 0x0000000614020225 */ /* 0x000fc800078e00ff */
[----:B------:R-:W-:Y:S01]  /*6ea0*/  @P0 IMAD.IADD R3, R3, 0x1, R7 ;  /* 0x0000000103030824 */ /* 0x000fe200078e0207 */
[----:B------:R-:W-:Y:S01]  /*6eb0*/  @P1 SHF.R.S32.HI R7, RZ, 0x1f, R154 ;  /* 0x0000001fff071819 */ /* 0x000fe2000001149a */
[C---:B------:R-:W-:Y:S02]  /*6ec0*/  @P1 IMAD R9, R20.reuse, R9, R4 ;  /* 0x0000000914091224 */ /* 0x040fe400078e0204 */
[----:B------:R-:W-:-:S04]  /*6ed0*/  @P1 IMAD.WIDE.U32 R4, R20, R8, RZ ;  /* 0x0000000814041225 */ /* 0x000fc800078e00ff */
[----:B-1----:R-:W-:Y:S02]  /*6ee0*/  @P0 IMAD R0, R15, R10, RZ ;  /* 0x0000000a0f000224 */ /* 0x002fe400078e02ff */
[----:B----4-:R-:W-:Y:S02]  /*6ef0*/  @P1 IMAD R6, R7, R12, RZ ;  /* 0x0000000c07061224 */ /* 0x010fe400078e02ff */
[----:B------:R-:W-:Y:S02]  /*6f00*/  @P1 IMAD.IADD R5, R5, 0x1, R9 ;  /* 0x0000000105051824 */ /* 0x000fe400078e0209 */
[C---:B------:R-:W-:Y:S02]  /*6f10*/  @P0 IMAD R9, R154.reuse, R11, R0 ;  /* 0x0000000b9a090224 */ /* 0x040fe400078e0200 */
[----:B------:R-:W-:-:S04]  /*6f20*/  @P0 IMAD.WIDE.U32 R2, R154, R10, R2 ;  /* 0x0000000a9a020225 */ /* 0x000fc800078e0002 */
[C---:B------:R-:W-:Y:S02]  /*6f30*/  @P1 IMAD R11, R154.reuse, R13, R6 ;  /* 0x0000000d9a0b1224 */ /* 0x040fe400078e0206 */
[----:B------:R-:W-:Y:S01]  /*6f40*/  @P1 IMAD.WIDE.U32 R6, R154, R12, R4 ;  /* 0x0000000c9a061225 */ /* 0x000fe200078e0004 */
[----:B------:R-:W-:Y:S01]  /*6f50*/  @P0 LEA R4, P2, R2, UR4, 0x2 ;  /* 0x0000000402040c11 */ /* 0x000fe2000f8410ff */
[----:B------:R-:W-:Y:S02]  /*6f60*/  ULDC UR4, c[0x0][0x3f4] ;  /* 0x0000fd0000047ab9 */ /* 0x000fe40000000800 */
[----:B------:R-:W-:Y:S01]  /*6f70*/  @P0 IMAD.IADD R5, R3, 0x1, R9 ;  /* 0x0000000103050824 */ /* 0x000fe200078e0209 */
[----:B------:R-:W-:Y:S01]  /*6f80*/  @P1 LEA R8, P3, R6, UR6, 0x2 ;  /* 0x0000000606081c11 */ /* 0x000fe2000f8610ff */
[----:B------:R-:W-:Y:S02]  /*6f90*/  @P1 IMAD.IADD R3, R7, 0x1, R11 ;  /* 0x0000000107031824 */ /* 0x000fe400078e020b */
[----:B------:R-:W-:Y:S01]  /*6fa0*/  IMAD.MOV.U32 R0, RZ, RZ, 0x3f800000 ;  /* 0x3f800000ff007424 */ /* 0x000fe200078e00ff */
[----:B------:R-:W-:-:S02]  /*6fb0*/  @P0 LEA.HI.X R5, R2, UR5, R5, 0x2, P2 ;  /* 0x0000000502050c11 */ /* 0x000fc400090f1405 */
[----:B------:R-:W-:Y:S01]  /*6fc0*/  @P1 LEA.HI.X R9, R6, UR7, R3, 0x2, P3 ;  /* 0x0000000706091c11 */ /* 0x000fe200098f1403 */
[----:B------:R-:W-:-:S04]  /*6fd0*/  IMAD.MOV.U32 R3, RZ, RZ, 0x3f800000 ;  /* 0x3f800000ff037424 */ /* 0x000fc800078e00ff */
[----:B------:R-:W2:Y:S04]  /*6fe0*/  @P1 LDG.E R0, desc[UR42][R8.64] ;  /* 0x0000002a08001981 */ /* 0x000ea8000c1e1900 */
[----:B------:R-:W2:Y:S01]  /*6ff0*/  @P0 LDG.E R3, desc[UR42][R4.64] ;  /* 0x0000002a04030981 */ /* 0x000ea2000c1e1900 */
[----:B------:R-:W-:Y:S01]  /*7000*/  ISETP.LT.AND P0, PT, RZ, UR4, PT ;  /* 0x00000004ff007c0c */ /* 0x000fe2000bf01270 */
[----:B------:R-:W-:Y:S01]  /*7010*/  ULDC UR4, c[0x0][0x9d8] ;  /* 0x0002760000047ab9 */ /* 0x000fe20000000800 */
[----:B--2---:R-:W-:-:S04]  /*7020*/  FMUL.FTZ R0, R3, R0 ;  /* 0x0000000003007220 */ /* 0x004fc80000410000 */
[----:B------:R-:W-:-:S07]  /*7030*/  FMUL.FTZ R2, R0, UR4 ;  /* 0x0000000400027c20 */ /* 0x000fce0008410000 */
[----:B------:R-:W-:Y:S05]  /*7040*/  @P0 BRA `(.L_x_422) ;  /* 0x0000000000400947 */ /* 0x000fea0003800000 */
[----:B------:R-:W2:Y:S02]  /*7050*/  LDL R14, [R1+0x40] ;  /* 0x00004000010e7983 */ /* 0x000ea40000100800 */
[----:B--2---:R-:W-:-:S04]  /*7060*/  LEA.HI R0, R14, R14, RZ, 0x1 ;  /* 0x0000000e0e007211 */ /* 0x004fc800078f08ff */
[----:B------:R-:W-:-:S04]  /*7070*/  LOP3.LUT R0, R0, 0xfffffffe, RZ, 0xc0, !PT ;  /* 0xfffffffe00007812 */ /* 0x000fc800078ec0ff */
[----:B------:R-:W-:-:S04]  /*7080*/  IADD3 R0, R14, -R0, RZ ;  /* 0x800000000e007210 */ /* 0x000fc80007ffe0ff */
[----:B------:R-:W-:-:S04]  /*7090*/  SHF.L.U32 R3, R0, 0x1f, RZ ;  /* 0x0000001f00037819 */ /* 0x000fc800000006ff */
[----:B------:R0:W1:Y:S03]  /*70a0*/  SYNCS.PHASECHK.TRANS64.TRYWAIT P0, [R18+URZ+0x19c00], R3 ;  /* 0x019c0003120075a7 */ /* 0x000066000800017f */
[----:B-1----:R-:W-:Y:S05]  /*70b0*/  @!P0 NANOSLEEP.SYNCS 0x989680 ;  /* 0x009896800000895d */ /* 0x002fea0003900000 */
[----:B------:R-:W1:Y:S01]  /*70c0*/  @!P0 SYNCS.PHASECHK.TRANS64 P0, [R18+URZ+0x19c00], R3 ;  /* 0x019c0003120085a7 */ /* 0x000e62000800007f */
[----:B------:R-:W-:Y:S04]  /*70d0*/  BSSY B0, `(.L_x_423) ;  /* 0x0000006000007945 */ /* 0x000fe80003800000 */
[----:B-1----:R-:W-:Y:S05]  /*70e0*/  @P0 BRA `(.L_x_424) ;  /* 0x0000000000100947 */ /* 0x002fea0003800000 */
.L_x_425:
[----:B-1----:R1:W2:Y:S02]  /*70f0*/  SYNCS.PHASECHK.TRANS64.TRYWAIT P0, [R18+URZ+0x19c00], R3 ;  /* 0x019c0003120075a7 */ /* 0x0022a4000800017f */
[----:B--2---:R-:W-:Y:S05]  /*7100*/  @!P0 NANOSLEEP.SYNCS 0x989680 ;  /* 0x009896800000895d */ /* 0x004fea0003900000 */
[----:B------:R-:W2:Y:S02]  /*7110*/  @!P0 SYNCS.PHASECHK.TRANS64 P0, [R18+URZ+0x19c00], R3 ;  /* 0x019c0003120085a7 */ /* 0x000ea4000800007f */
[----:B--2---:R-:W-:Y:S05]  /*7120*/  @!P0 BRA `(.L_x_425) ;  /* 0xfffffffc00f08947 */ /* 0x004fea000383ffff */
.L_x_424:
[----:B------:R-:W-:Y:S05]  /*7130*/  BSYNC B0 ;  /* 0x0000000000007941 */ /* 0x000fea0003800000 */
.L_x_423:
[----:B------:R-:W-:Y:S05]  /*7140*/  BRA `(.L_x_426) ;  /* 0x0000004000b07947 */ /* 0x000fea0003800000 */
.L_x_422:
[----:B------:R-:W0:Y:S01]  /*7150*/  LDC.64 R28, c[0x0][0x3e8] ;  /* 0x0000fa00ff1c7b82 */ /* 0x000e220000000a00 */
[----:B------:R-:W-:Y:S01]  /*7160*/  LOP3.LUT P0, RZ, R30, 0x9f, RZ, 0xc0, !PT ;  /* 0x0000009f1eff7812 */ /* 0x000fe2000780c0ff */
[----:B------:R-:W-:Y:S01]  /*7170*/  ULDC.64 UR4, c[0x0][0x3f8] ;  /* 0x0000fe0000047ab9 */ /* 0x000fe20000000a00 */
[----:B-----5:R-:W-:Y:S01]  /*7180*/  SHF.R.S32.HI R0, RZ, 0x1f, R24 ;  /* 0x0000001fff007819 */ /* 0x020fe20000011418 */
[----:B------:R-:W-:Y:S01]  /*7190*/  ULDC.64 UR6, c[0x0][0x408] ;  /* 0x0001020000067ab9 */ /* 0x000fe20000000a00 */
[----:B------:R-:W-:Y:S03]  /*71a0*/  BSSY B6, `(.L_x_427) ;  /* 0x000001b000067945 */ /* 0x000fe60003800000 */
[----:B------:R-:W1:Y:S01]  /*71b0*/  LDC.64 R26, c[0x0][0x400] ;  /* 0x00010000ff1a7b82 */ /* 0x000e620000000a00 */
[C---:B------:R-:W-:Y:S02]  /*71c0*/  IMAD R3, R0.reuse, UR4, RZ ;  /* 0x0000000400037c24 */ /* 0x040fe4000f8e02ff */
[----:B------:R-:W-:-:S02]  /*71d0*/  IMAD R5, R0, UR6, RZ ;  /* 0x0000000600057c24 */ /* 0x000fc4000f8e02ff */
[C---:B------:R-:W-:Y:S02]  /*71e0*/  IMAD R3, R24.reuse, UR5, R3 ;  /* 0x0000000518037c24 */ /* 0x040fe4000f8e0203 */
[C---:B------:R-:W-:Y:S02]  /*71f0*/  IMAD R5, R24.reuse, UR7, R5 ;  /* 0x0000000718057c24 */ /* 0x040fe4000f8e0205 */
[----:B0-----:R-:W-:-:S04]  /*7200*/  IMAD.WIDE.U32 R28, R24, UR4, R28 ;  /* 0x00000004181c7c25 */ /* 0x001fc8000f8e001c */
[----:B-1----:R-:W-:-:S04]  /*7210*/  IMAD.WIDE.U32 R26, R24, UR6, R26 ;  /* 0x00000006181a7c25 */ /* 0x002fc8000f8e001a */
[----:B------:R-:W-:Y:S02]  /*7220*/  IMAD.IADD R24, R3, 0x1, R29 ;  /* 0x0000000103187824 */ /* 0x000fe400078e021d */
[----:B------:R-:W-:Y:S01]  /*7230*/  IMAD.IADD R30, R5, 0x1, R27 ;  /* 0x00000001051e7824 */ /* 0x000fe200078e021b */
[----:B------:R-:W-:Y:S06]  /*7240*/  @!P0 BRA `(.L_x_428) ;  /* 0x0000000000408947 */ /* 0x000fec0003800000 */
        /* <DEDUP_REMOVED lines=15> */
[----:B-1----:R-:W-:Y:S05]  /*7340*/  CALL.ABS.NOINC R14 ;  /* 0x000000000e007343 */ /* 0x002fea0003c00000 */
.L_x_428:
[----:B------:R-:W-:Y:S05]  /*7350*/  BSYNC B6 ;  /* 0x0000000000067941 */ /* 0x000fea0003800000 */
.L_x_427:
[----:B------:R-:W0:Y:S01]  /*7360*/  S2R R20, SR_TID.X ;  /* 0x0000000000147919 */ /* 0x000e220000002100 */
[----:B------:R-:W-:Y:S01]  /*7370*/  ULDC.U8 UR4, c[0x0][0x410] ;  /* 0x0001040000047ab9 */ /* 0x000fe20000000000 */
[----:B0-----:R-:W-:Y:S02]  /*7380*/  VIADD R21, R20, 0xffffff80 ;  /* 0xffffff8014157836 */ /* 0x001fe40000000000 */
[----:B------:R-:W2:Y:S01]  /*7390*/  LDL R20, [R1+0x24] ;  /* 0x0000240001147983 */ /* 0x000ea20000100800 */
[----:B------:R-:W-:Y:S01]  /*73a0*/  ISETP.NE.AND P0, PT, RZ, UR4, PT ;  /* 0x00000004ff007c0c */ /* 0x000fe2000bf05270 */
[----:B------:R-:W-:Y:S01]  /*73b0*/  BSSY B0, `(.L_x_429) ;  /* 0x00003fd000007945 */ /* 0x000fe20003800000 */
[----:B------:R-:W-:-:S04]  /*73c0*/  LEA.HI R38, R21, R21, RZ, 0x1 ;  /* 0x0000001515267211 */ /* 0x000fc800078f08ff */
[----:B------:R-:W-:-:S05]  /*73d0*/  SHF.R.S32.HI R38, RZ, 0x1, R38 ;  /* 0x00000001ff267819 */ /* 0x000fca0000011426 */
[----:B------:R-:W-:Y:S02]  /*73e0*/  IMAD R6, R153, 0xc0, R38 ;  /* 0x000000c099067824 */ /* 0x000fe400078e0226 */
[----:B--2---:R-:W-:Y:S01]  /*73f0*/  IMAD.IADD R20, R18, 0x1, R20 ;  /* 0x0000000112147824 */ /* 0x004fe200078e0214 */
[----:B------:R-:W-:Y:S06]  /*7400*/  @!P0 BRA `(.L_x_430) ;  /* 0x0000001800d08947 */ /* 0x000fec0003800000 */
[----:B------:R-:W-:-:S03]  /*7410*/  UMOV UR4, 0xffffffff ;  /* 0xffffffff00047882 */ /* 0x000fc60000000000 */
[----:B------:R-:W-:Y:S05]  /*7420*/  BRA.DIV UR4, `(.L_x_431) ;  /* 0x0000012e04947947 */ /* 0x000fea000b800000 */
[----:B------:R0:W1:Y:S04]  /*7430*/  SHFL.IDX PT, R29, R28, RZ, 0x1e1f ;  /* 0x001e1fff1c1d7589 */ /* 0x00006800000e0000 */
[----:B------:R0:W2:Y:S04]  /*7440*/  SHFL.IDX PT, R14, R26, RZ, 0x1e1f ;  /* 0x001e1fff1a0e7589 */ /* 0x0000a800000e0000 */
[----:B------:R0:W3:Y:S04]  /*7450*/  SHFL.IDX PT, R0, R24, RZ, 0x1e1f ;  /* 0x001e1fff18007589 */ /* 0x0000e800000e0000 */
[----:B------:R0:W4:Y:S02]  /*7460*/  SHFL.IDX PT, R3, R30, RZ, 0x1e1f ;  /* 0x001e1fff1e037589 */ /* 0x00012400000e0000 */
.L_x_649:
[----:B------:R-:W5:Y:S01]  /*7470*/  LDL R5, [R1+0x40] ;  /* 0x0000400001057983 */ /* 0x000f620000100800 */
[----:B------:R-:W-:Y:S01]  /*7480*/  ULDC UR4, c[0x0][0x448] ;  /* 0x0001120000047ab9 */ /* 0x000fe20000000800 */
[----:B------:R-:W-:Y:S01]  /*7490*/  BSSY B1, `(.L_x_432) ;  /* 0x000002f000017945 */ /* 0x000fe20003800000 */
[----:B------:R-:W-:Y:S01]  /*74a0*/  IMAD R37, R25, UR4, RZ ;  /* 0x0000000419257c24 */ /* 0x000fe2000f8e02ff */
[----:B0-----:R-:W-:Y:S02]  /*74b0*/  CS2R R30, SRZ ;  /* 0x00000000001e7805 */ /* 0x001fe4000001ff00 */
[----:B------:R-:W-:Y:S02]  /*74c0*/  CS2R R24, SRZ ;  /* 0x0000000000187805 */ /* 0x000fe4000001ff00 */
[----:B------:R-:W-:Y:S02]  /*74d0*/  CS2R R8, SRZ ;  /* 0x0000000000087805 */ /* 0x000fe4000001ff00 */
[----:B------:R-:W-:-:S02]  /*74e0*/  CS2R R26, SRZ ;  /* 0x00000000001a7805 */ /* 0x000fc4000001ff00 */
[----:B------:R-:W-:Y:S02]  /*74f0*/  ISETP.GE.AND P0, PT, R6, R37, PT ;  /* 0x000000250600720c */ /* 0x000fe40003f06270 */
[----:B------:R-:W-:Y:S02]  /*7500*/  CS2R R12, SRZ ;  /* 0x00000000000c7805 */ /* 0x000fe4000001ff00 */
[----:B------:R-:W-:Y:S02]  /*7510*/  CS2R R10, SRZ ;  /* 0x00000000000a7805 */ /* 0x000fe4000001ff00 */
[----:B-----5:R-:W-:-:S04]  /*7520*/  LEA.HI R4, R5, R5, RZ, 0x1 ;  /* 0x0000000505047211 */ /* 0x020fc800078f08ff */
[----:B------:R-:W-:-:S04]  /*7530*/  LOP3.LUT R4, R4, 0xfffffffe, RZ, 0xc0, !PT ;  /* 0xfffffffe04047812 */ /* 0x000fc800078ec0ff */
[----:B------:R-:W-:-:S04]  /*7540*/  IADD3 R4, R5, -R4, RZ ;  /* 0x8000000405047210 */ /* 0x000fc80007ffe0ff */
[----:B------:R-:W-:Y:S01]  /*7550*/  SHF.L.U32 R21, R4, 0x1f, RZ ;  /* 0x0000001f04157819 */ /* 0x000fe200000006ff */
[----:B------:R-:W-:Y:S06]  /*7560*/  @P0 BRA `(.L_x_433) ;  /* 0x0000000000840947 */ /* 0x000fec0003800000 */
[----:B------:R-:W4:Y:S01]  /*7570*/  LDL R28, [R1+0x14] ;  /* 0x00001400011c7983 */ /* 0x000f220000100800 */
[----:B------:R-:W-:-:S03]  /*7580*/  ULDC UR4, c[0x0][0x3f4] ;  /* 0x0000fd0000047ab9 */ /* 0x000fc60000000800 */
[----:B------:R-:W4:Y:S04]  /*7590*/  LDL R15, [R1+0x18] ;  /* 0x00001800010f7983 */ /* 0x000f280000100800 */
[----:B------:R-:W4:Y:S04]  /*75a0*/  LDL R40, [R1+0x58] ;  /* 0x0000580001287983 */ /* 0x000f280000100800 */
[----:B------:R-:W4:Y:S01]  /*75b0*/  LDL R39, [R1+0x54] ;  /* 0x0000540001277983 */ /* 0x000f220000100800 */
[----:B------:R-:W-:Y:S02]  /*75c0*/  ISETP.GE.AND P5, PT, R22, UR4, PT ;  /* 0x0000000416007c0c */ /* 0x000fe4000bfa6270 */
[----:B------:R-:W-:-:S02]  /*75d0*/  CS2R R26, SRZ ;  /* 0x00000000001a7805 */ /* 0x000fc4000001ff00 */
[----:B------:R-:W-:Y:S02]  /*75e0*/  CS2R R30, SRZ ;  /* 0x00000000001e7805 */ /* 0x000fe4000001ff00 */
[----:B------:R-:W-:-:S07]  /*75f0*/  CS2R R12, SRZ ;  /* 0x00000000000c7805 */ /* 0x000fce000001ff00 */
[----:B------:R-:W-:Y:S02]  /*7600*/  @!P5 SHF.R.S32.HI R7, RZ, 0x1f, R22 ;  /* 0x0000001fff07d819 */ /* 0x000fe40000011416 */
[C---:B-1----:R-:W-:Y:S02]  /*7610*/  @!P5 IADD3 R4, P2, R22.reuse, R29, RZ ;  /* 0x0000001d1604d210 */ /* 0x042fe40007f5e0ff */
[----:B--2---:R-:W-:-:S03]  /*7620*/  @!P5 IADD3 R6, P3, R22, R14, RZ ;  /* 0x0000000e1606d210 */ /* 0x004fc60007f7e0ff */
[--C-:B---3--:R-:W-:Y:S02]  /*7630*/  @!P5 IMAD.X R5, R0, 0x1, R7.reuse, P2 ;  /* 0x000000010005d824 */ /* 0x108fe400010e0607 */
[----:B----4-:R-:W-:Y:S01]  /*7640*/  @!P5 IMAD.X R7, R3, 0x1, R7, P3 ;  /* 0x000000010307d824 */ /* 0x010fe200018e0607 */
[----:B------:R-:W-:Y:S02]  /*7650*/  CS2R R24, SRZ ;  /* 0x0000000000187805 */ /* 0x000fe4000001ff00 */
[----:B------:R-:W-:Y:S02]  /*7660*/  CS2R R10, SRZ ;  /* 0x00000000000a7805 */ /* 0x000fe4000001ff00 */
[----:B------:R-:W-:Y:S01]  /*7670*/  CS2R R8, SRZ ;  /* 0x0000000000087805 */ /* 0x000fe2000001ff00 */
[----:B------:R0:W5:Y:S04]  /*7680*/  @!P5 LD.E.64 R26, desc[UR42][R4.64] ;  /* 0x0000002a041ad980 */ /* 0x000168000c101b00 */
[----:B------:R0:W5:Y:S01]  /*7690*/  @!P5 LD.E.64 R30, desc[UR42][R6.64] ;  /* 0x0000002a061ed980 */ /* 0x000162000c101b00 */
[----:B------:R-:W-:-:S02]  /*76a0*/  ISETP.GE.AND P1, PT, R28, UR4, PT ;  /* 0x000000041c007c0c */ /* 0x000fc4000bf26270 */
[----:B------:R-:W-:-:S11]  /*76b0*/  ISETP.GE.AND P0, PT, R15, UR4, PT ;  /* 0x000000040f007c0c */ /* 0x000fd6000bf06270 */
[CC--:B------:R-:W-:Y:S02]  /*76c0*/  @!P1 IADD3 R32, P4, R28.reuse, R29.reuse, RZ ;  /* 0x0000001d1c209210 */ /* 0x0c0fe40007f9e0ff */
[-C--:B------:R-:W-:Y:S02]  /*76d0*/  @!P1 IADD3 R28, P2, R28, R14.reuse, RZ ;  /* 0x0000000e1c1c9210 */ /* 0x080fe40007f5e0ff */
[C---:B------:R-:W-:Y:S01]  /*76e0*/  @!P0 IADD3 R34, P3, R15.reuse, R29, RZ ;  /* 0x0000001d0f228210 */ /* 0x040fe20007f7e0ff */
[C-C-:B------:R-:W-:Y:S01]  /*76f0*/  @!P1 IMAD.X R33, R0.reuse, 0x1, R40.reuse, P4 ;  /* 0x0000000100219824 */ /* 0x140fe200020e0628 */
[----:B------:R-:W-:Y:S01]  /*7700*/  @!P0 IADD3 R14, P4, R15, R14, RZ ;  /* 0x0000000e0f0e8210 */ /* 0x000fe20007f9e0ff */
[C---:B------:R-:W-:Y:S02]  /*7710*/  @!P1 IMAD.X R29, R3.reuse, 0x1, R40, P2 ;  /* 0x00000001031d9824 */ /* 0x040fe400010e0628 */
[--C-:B------:R-:W-:Y:S01]  /*7720*/  @!P0 IMAD.X R35, R0, 0x1, R39.reuse, P3 ;  /* 0x0000000100238824 */ /* 0x100fe200018e0627 */
[----:B------:R0:W5:Y:S01]  /*7730*/  @!P1 LD.E.64 R12, desc[UR42][R32.64] ;  /* 0x0000002a200c9980 */ /* 0x000162000c101b00 */
[----:B------:R-:W-:-:S03]  /*7740*/  @!P0 IMAD.X R15, R3, 0x1, R39, P4 ;  /* 0x00000001030f8824 */ /* 0x000fc600020e0627 */
[----:B------:R0:W5:Y:S04]  /*7750*/  @!P1 LD.E.64 R24, desc[UR42][R28.64] ;  /* 0x0000002a1c189980 */ /* 0x000168000c101b00 */
[----:B------:R0:W5:Y:S04]  /*7760*/  @!P0 LD.E.64 R10, desc[UR42][R34.64] ;  /* 0x0000002a220a8980 */ /* 0x000168000c101b00 */
[----:B------:R0:W5:Y:S02]  /*7770*/  @!P0 LD.E.64 R8, desc[UR42][R14.64] ;  /* 0x0000002a0e088980 */ /* 0x000164000c101b00 */
.L_x_433:
[----:B------:R-:W-:Y:S05]  /*7780*/  BSYNC B1 ;  /* 0x0000000000017941 */ /* 0x000fea0003800000 */
.L_x_432:
[----:B------:R-:W1:Y:S01]  /*7790*/  SYNCS.PHASECHK.TRANS64.TRYWAIT P0, [R18+URZ+0x19c00], R21 ;  /* 0x019c0015120075a7 */ /* 0x000e62000800017f */
[----:B---3--:R-:W-:Y:S01]  /*77a0*/  IMAD R0, R153, -0xc0, R37 ;  /* 0xffffff4099007824 */ /* 0x008fe200078e0225 */
[----:B------:R-:W-:Y:S04]  /*77b0*/  BSSY B1, `(.L_x_434) ;  /* 0x0000004000017945 */ /* 0x000fe80003800000 */
[----:B------:R-:W-:-:S04]  /*77c0*/  VIMNMX R0, R0, 0xc0, PT ;  /* 0x000000c000007848 */ /* 0x000fc80003fe0100 */
[----:B------:R-:W-:Y:S01]  /*77d0*/  ISETP.GE.AND P1, PT, R38, R0, PT ;  /* 0x000000002600720c */ /* 0x000fe20003f26270 */
[----:B-1----:R-:W-:-:S12]  /*77e0*/  @!P0 BRA `(.L_x_435) ;  /* 0x0000012c00148947 */ /* 0x002fd80003800000 */
.L_x_650:
[----:B------:R-:W-:Y:S05]  /*77f0*/  BSYNC B1 ;  /* 0x0000000000017941 */ /* 0x000fea0003800000 */
.L_x_434:
[----:B------:R-:W-:Y:S05]  /*7800*/  @P1 BRA `(.L_x_436) ;  /* 0x0000003800dc1947 */ /* 0x000fea0003800000 */
[----:B0-----:R-:W3:Y:S01]  /*7810*/  LDL R4, [R1+0x14] ;  /* 0x0000140001047983 */ /* 0x001ee20000100800 */
[----:B----4-:R-:W0:Y:S03]  /*7820*/  LDC R3, c[0x0][0x3f4] ;  /* 0x0000fd00ff037b82 */ /* 0x010e260000000800 */
[----:B------:R-:W4:Y:S01]  /*7830*/  LDL R0, [R1+0x18] ;  /* 0x0000180001007983 */ /* 0x000f220000100800 */
[----:B------:R-:W-:Y:S01]  /*7840*/  BSSY B1, `(.L_x_437) ;  /* 0x000007b000017945 */ /* 0x000fe20003800000 */
[-C--:B0-----:R-:W-:Y:S02]  /*7850*/  ISETP.GE.AND P0, PT, R22, R3.reuse, PT ;  /* 0x000000031600720c */ /* 0x081fe40003f06270 */
[-C--:B---3--:R-:W-:Y:S02]  /*7860*/  ISETP.GE.AND P1, PT, R4, R3.reuse, PT ;  /* 0x000000030400720c */ /* 0x088fe40003f26270 */
[----:B----4-:R-:W-:-:S09]  /*7870*/  ISETP.GE.AND P2, PT, R0, R3, PT ;  /* 0x000000030000720c */ /* 0x010fd20003f46270 */
[----:B------:R-:W-:Y:S05]  /*7880*/  @P0 BRA `(.L_x_438) ;  /* 0x0000000400d80947 */ /* 0x000fea0003800000 */
[----:B------:R-:W0:Y:S01]  /*7890*/  LDS.128 R4, [R20+0xf000] ;  /* 0x00f0000014047984 */ /* 0x000e220000000c00 */
[----:B-----5:R-:W-:Y:S02]  /*78a0*/  SHF.R.U32.HI R15, RZ, 0x8, R27 ;  /* 0x00000008ff0f7819 */ /* 0x020fe4000001161b */
[----:B------:R-:W-:Y:S02]  /*78b0*/  SHF.R.U32.HI R29, RZ, 0x8, R31 ;  /* 0x00000008ff1d7819 */ /* 0x000fe4000001161f */
[----:B--2---:R-:W-:Y:S02]  /*78c0*/  LOP3.LUT R14, R27, 0xff, RZ, 0xc0, !PT ;  /* 0x000000ff1b0e7812 */ /* 0x004fe400078ec0ff */
[----:B------:R-:W-:Y:S02]  /*78d0*/  LOP3.LUT R15, R15, 0xff, RZ, 0xc0, !PT ;  /* 0x000000ff0f0f7812 */ /* 0x000fe400078ec0ff */
[----:B------:R-:W-:Y:S02]  /*78e0*/  LOP3.LUT R28, R31, 0xff, RZ, 0xc0, !PT ;  /* 0x000000ff1f1c7812 */ /* 0x000fe400078ec0ff */
[----:B------:R-:W-:-:S02]  /*78f0*/  LOP3.LUT R29, R29, 0xff, RZ, 0xc0, !PT ;  /* 0x000000ff1d1d7812 */ /* 0x000fc400078ec0ff */
[----:B------:R-:W-:Y:S02]  /*7900*/  SHF.R.U32.HI R32, RZ, 0x10, R31 ;  /* 0x00000010ff207819 */ /* 0x000fe4000001161f */
[----:B------:R-:W-:Y:S02]  /*7910*/  PRMT R14, R15, 0x7604, R14 ;  /* 0x000076040f0e7816 */ /* 0x000fe4000000000e */
[----:B------:R-:W-:Y:S02]  /*7920*/  SHF.R.U32.HI R3, RZ, 0x8, R26 ;  /* 0x00000008ff037819 */ /* 0x000fe4000001161a */
[----:B------:R-:W-:Y:S02]  /*7930*/  SHF.R.U32.HI R15, RZ, 0x8, R30 ;  /* 0x00000008ff0f7819 */ /* 0x000fe4000001161e */
[----:B------:R-:W-:Y:S02]  /*7940*/  SHF.R.U32.HI R33, RZ, 0x10, R27 ;  /* 0x00000010ff217819 */ /* 0x000fe4000001161b */
[----:B------:R-:W-:Y:S01]  /*7950*/  PRMT R28, R29, 0x7604, R28 ;  /* 0x000076041d1c7816 */ /* 0x000fe2000000001c */
[----:B------:R-:W-:Y:S01]  /*7960*/  IMAD.U32 R29, R32, 0x10000, RZ ;  /* 0x00010000201d7824 */ /* 0x000fe200078e00ff */
[----:B------:R-:W-:-:S02]  /*7970*/  LOP3.LUT R0, R26, 0xff, RZ, 0xc0, !PT ;  /* 0x000000ff1a007812 */ /* 0x000fc400078ec0ff */
[----:B------:R-:W-:Y:S02]  /*7980*/  LOP3.LUT R3, R3, 0xff, RZ, 0xc0, !PT ;  /* 0x000000ff03037812 */ /* 0x000fe400078ec0ff */
[----:B-1----:R-:W-:Y:S02]  /*7990*/  LOP3.LUT R21, R15, 0xff, RZ, 0xc0, !PT ;  /* 0x000000ff0f157812 */ /* 0x002fe400078ec0ff */
[----:B------:R-:W-:Y:S02]  /*79a0*/  SHF.L.U32 R15, R33, 0x10, RZ ;  /* 0x00000010210f7819 */ /* 0x000fe400000006ff */
[----:B------:R-:W-:Y:S02]  /*79b0*/  PRMT R3, R3, 0x7604, R0 ;  /* 0x0000760403037816 */ /* 0x000fe40000000000 */
[----:B------:R-:W-:Y:S02]  /*79c0*/  LOP3.LUT R29, R28, 0xff0000, R29, 0xf8, !PT ;  /* 0x00ff00001c1d7812 */ /* 0x000fe400078ef81d */
[----:B------:R-:W-:-:S02]  /*79d0*/  LOP3.LUT R0, R30, 0xff, RZ, 0xc0, !PT ;  /* 0x000000ff1e007812 */ /* 0x000fc400078ec0ff */
[----:B------:R-:W-:Y:S02]  /*79e0*/  LOP3.LUT R15, R14, 0xff0000, R15, 0xf8, !PT ;  /* 0x00ff00000e0f7812 */ /* 0x000fe400078ef80f */
[----:B------:R-:W-:Y:S02]  /*79f0*/  LOP3.LUT R32, R29, 0xff000000, R31, 0xf8, !PT ;  /* 0xff0000001d207812 */ /* 0x000fe400078ef81f */
[----:B------:R-:W-:Y:S02]  /*7a00*/  PRMT R21, R21, 0x7604, R0 ;  /* 0x0000760415157816 */ /* 0x000fe40000000000 */
[----:B------:R-:W-:Y:S02]  /*7a10*/  LOP3.LUT R27, R15, 0xff000000, R27, 0xf8, !PT ;  /* 0xff0000000f1b7812 */ /* 0x000fe400078ef81b */
[----:B0-----:R-:W-:Y:S02]  /*7a20*/  F2FP.F16.E4M3.UNPACK_B R0, R6.H1 ;  /* 0x00000006ff00723e */ /* 0x001fe400030006ff */
[----:B------:R-:W-:-:S02]  /*7a30*/  F2FP.F16.E4M3.UNPACK_B R33, R32 ;  /* 0x00000020ff21723e */ /* 0x000fc400020006ff */
[----:B------:R-:W-:Y:S01]  /*7a40*/  LOP3.LUT R21, R21, 0xff0000, R30, 0xf8, !PT ;  /* 0x00ff000015157812 */ /* 0x000fe200078ef81e */
[--C-:B------:R-:W-:Y:S01]  /*7a50*/  HADD2.F32 R15, -RZ, R0.reuse.H1_H1 ;  /* 0x30000000ff0f7230 */ /* 0x100fe20000004100 */
[----:B------:R-:W-:Y:S01]  /*7a60*/  F2FP.F16.E4M3.UNPACK_B R29, R27 ;  /* 0x0000001bff1d723e */ /* 0x000fe200020006ff */
[----:B------:R-:W-:Y:S01]  /*7a70*/  HADD2.F32 R34, -RZ, R33.H1_H1 ;  /* 0x30000021ff227230 */ /* 0x000fe20000004100 */
[----:B------:R-:W-:Y:S01]  /*7a80*/  LOP3.LUT R3, R3, 0xff0000, R26, 0xf8, !PT ;  /* 0x00ff000003037812 */ /* 0x000fe200078ef81a */
[----:B------:R-:W-:Y:S01]  /*7a90*/  HADD2.F32 R14, -RZ, R0.H0_H0 ;  /* 0x20000000ff0e7230 */ /* 0x000fe20000004100 */
[----:B------:R-:W-:Y:S01]  /*7aa0*/  LOP3.LUT R31, R21, 0xff000000, R30, 0xf8, !PT ;  /* 0xff000000151f7812 */ /* 0x000fe200078ef81e */
[----:B------:R-:W-:Y:S01]  /*7ab0*/  HADD2.F32 R30, -RZ, R29.H1_H1 ;  /* 0x3000001dff1e7230 */ /* 0x000fe20000004100 */
[----:B------:R-:W-:Y:S01]  /*7ac0*/  LOP3.LUT R28, R3, 0xff000000, R26, 0xf8, !PT ;  /* 0xff000000031c7812 */ /* 0x000fe200078ef81a */
[----:B------:R-:W-:Y:S01]  /*7ad0*/  FMUL.FTZ R35, R15, R34 ;  /* 0x000000220f237220 */ /* 0x000fe20000410000 */
[----:B------:R-:W-:-:S02]  /*7ae0*/  F2FP.F16.E4M3.UNPACK_B R3, R6 ;  /* 0x00000006ff03723e */ /* 0x000fc400020006ff */
[-C--:B------:R-:W-:Y:S01]  /*7af0*/  FMUL.FTZ R15, R15, R30.reuse ;  /* 0x0000001e0f0f7220 */ /* 0x080fe20000410000 */
[-C--:B------:R-:W-:Y:S01]  /*7b00*/  F2FP.F16.E4M3.UNPACK_B R21, R7.reuse ;  /* 0x00000007ff15723e */ /* 0x080fe200020006ff */
[C---:B------:R-:W-:Y:S01]  /*7b10*/  FFMA.FTZ R37, R14.reuse, R30, -R35 ;  /* 0x0000001e0e257223 */ /* 0x040fe20000010823 */
[----:B------:R-:W-:Y:S01]  /*7b20*/  F2FP.F16.E4M3.UNPACK_B R26, R7.H1 ;  /* 0x00000007ff1a723e */ /* 0x000fe200030006ff */
[----:B------:R-:W-:Y:S01]  /*7b30*/  FFMA.FTZ R40, R14, R34, R15 ;  /* 0x000000220e287223 */ /* 0x000fe2000001000f */
[-C--:B------:R-:W-:Y:S01]  /*7b40*/  F2FP.F16.E4M3.UNPACK_B R6, R5.reuse ;  /* 0x00000005ff06723e */ /* 0x080fe200020006ff */
[----:B------:R-:W-:Y:S01]  /*7b50*/  HADD2.F32 R30, -RZ, R33.H0_H0 ;  /* 0x20000021ff1e7230 */ /* 0x000fe20000004100 */
[----:B------:R-:W-:Y:S01]  /*7b60*/  F2FP.F16.E4M3.UNPACK_B R7, R5.H1 ;  /* 0x00000005ff07723e */ /* 0x000fe200030006ff */
[----:B------:R-:W-:Y:S01]  /*7b70*/  HADD2.F32 R5, -RZ, R3.H1_H1 ;  /* 0x30000003ff057230 */ /* 0x000fe20000004100 */
[----:B------:R-:W-:Y:S01]  /*7b80*/  F2FP.F16.E4M3.UNPACK_B R32, R32.H1 ;  /* 0x00000020ff20723e */ /* 0x000fe200030006ff */
[----:B------:R-:W-:Y:S01]  /*7b90*/  HADD2.F32 R14, -RZ, R29.H0_H0 ;  /* 0x2000001dff0e7230 */ /* 0x000fe20000004100 */
[----:B------:R-:W-:Y:S01]  /*7ba0*/  F2FP.F16.E4M3.UNPACK_B R27, R27.H1 ;  /* 0x0000001bff1b723e */ /* 0x000fe200030006ff */
[----:B------:R-:W-:-:S02]  /*7bb0*/  HADD2.F32 R3, -RZ, R3.H0_H0 ;  /* 0x20000003ff037230 */ /* 0x000fc40000004100 */
[C---:B------:R-:W-:Y:S01]  /*7bc0*/  FMUL.FTZ R38, R5.reuse, R30 ;  /* 0x0000001e05267220 */ /* 0x040fe20000410000 */
[----:B------:R-:W-:Y:S02]  /*7bd0*/  HADD2.F32 R34, -RZ, R32.H0_H0 ;  /* 0x20000020ff227230 */ /* 0x000fe40000004100 */
[-C--:B------:R-:W-:Y:S01]  /*7be0*/  FMUL.FTZ R15, R5, R14.reuse ;  /* 0x0000000e050f7220 */ /* 0x080fe20000410000 */
[----:B------:R-:W-:Y:S02]  /*7bf0*/  HADD2.F32 R5, -RZ, R21.H1_H1 ;  /* 0x30000015ff057230 */ /* 0x000fe40000004100 */
[C---:B------:R-:W-:Y:S01]  /*7c00*/  FFMA.FTZ R38, R3.reuse, R14, -R38 ;  /* 0x0000000e03267223 */ /* 0x040fe20000010826 */
[----:B------:R-:W-:Y:S02]  /*7c10*/  HADD2.F32 R14, -RZ, R27.H0_H0 ;  /* 0x2000001bff0e7230 */ /* 0x000fe40000004100 */
[----:B------:R-:W-:Y:S01]  /*7c20*/  FFMA.FTZ R35, R3, R30, R15 ;  /* 0x0000001e03237223 */ /* 0x000fe2000001000f */
[----:B------:R-:W-:-:S02]  /*7c30*/  HADD2.F32 R21, -RZ, R21.H0_H0 ;  /* 0x20000015ff157230 */ /* 0x000fc40000004100 */
[C---:B------:R-:W-:Y:S01]  /*7c40*/  FMUL.FTZ R30, R5.reuse, R34 ;  /* 0x00000022051e7220 */ /* 0x040fe20000410000 */
[----:B------:R-:W-:Y:S02]  /*7c50*/  HADD2.F32 R32, -RZ, R32.H1_H1 ;  /* 0x30000020ff207230 */ /* 0x000fe40000004100 */
[----:B------:R-:W-:Y:S01]  /*7c60*/  FMUL.FTZ R42, R5, R14 ;  /* 0x0000000e052a7220 */ /* 0x000fe20000410000 */
[--C-:B------:R-:W-:Y:S01]  /*7c70*/  HADD2.F32 R3, -RZ, R26.reuse.H1_H1 ;  /* 0x3000001aff037230 */ /* 0x100fe20000004100 */
[----:B------:R-:W-:Y:S01]  /*7c80*/  F2FP.F16.E4M3.UNPACK_B R0, R4 ;  /* 0x00000004ff00723e */ /* 0x000fe200020006ff */
[----:B------:R-:W-:Y:S02]  /*7c90*/  HADD2.F32 R27, -RZ, R27.H1_H1 ;  /* 0x3000001bff1b7230 */ /* 0x000fe40000004100 */
[----:B------:R-:W-:Y:S01]  /*7ca0*/  FFMA.FTZ R39, R21, R14, -R30 ;  /* 0x0000000e15277223 */ /* 0x000fe2000001081e */
[----:B------:R-:W-:Y:S02]  /*7cb0*/  HADD2.F32 R26, -RZ, R26.H0_H0 ;  /* 0x2000001aff1a7230 */ /* 0x000fe40000004100 */
[C---:B------:R-:W-:Y:S01]  /*7cc0*/  FMUL.FTZ R5, R3.reuse, R32 ;  /* 0x0000002003057220 */ /* 0x040fe20000410000 */
[----:B------:R-:W-:Y:S01]  /*7cd0*/  F2FP.F16.E4M3.UNPACK_B R15, R31 ;  /* 0x0000001fff0f723e */ /* 0x000fe200020006ff */
[-C--:B------:R-:W-:Y:S01]  /*7ce0*/  FMUL.FTZ R3, R3, R27.reuse ;  /* 0x0000001b03037220 */ /* 0x080fe20000410000 */
[----:B------:R-:W-:Y:S01]  /*7cf0*/  F2FP.F16.E4M3.UNPACK_B R4, R4.H1 ;  /* 0x00000004ff04723e */ /* 0x000fe200030006ff */
[----:B------:R-:W-:Y:S01]  /*7d00*/  FFMA.FTZ R42, R21, R34, R42 ;  /* 0x00000022152a7223 */ /* 0x000fe2000001002a */
[----:B------:R-:W-:Y:S01]  /*7d10*/  F2FP.F16.E4M3.UNPACK_B R14, R28 ;  /* 0x0000001cff0e723e */ /* 0x000fe200020006ff */
[----:B------:R-:W-:Y:S01]  /*7d20*/  FFMA.FTZ R34, R26, R27, -R5 ;  /* 0x0000001b1a227223 */ /* 0x000fe20000010805 */
[----:B------:R-:W-:-:S02]  /*7d30*/  HADD2.F32 R27, -RZ, R15.H1_H1 ;  /* 0x3000000fff1b7230 */ /* 0x000fc40000004100 */
[----:B------:R-:W-:Y:S01]  /*7d40*/  FFMA.FTZ R41, R26, R32, R3 ;  /* 0x000000201a297223 */ /* 0x000fe20000010003 */
[----:B------:R-:W-:Y:S01]  /*7d50*/  HADD2.F32 R21, -RZ, R15.H0_H0 ;  /* 0x2000000fff157230 */ /* 0x000fe20000004100 */
[----:B------:R-:W-:Y:S01]  /*7d60*/  F2FP.F16.E4M3.UNPACK_B R28, R28.H1 ;  /* 0x0000001cff1c723e */ /* 0x000fe200030006ff */
[----:B------:R-:W-:Y:S01]  /*7d70*/  HADD2.F32 R5, -RZ, R4.H1_H1 ;  /* 0x30000004ff057230 */ /* 0x000fe20000004100 */
[----:B------:R-:W-:Y:S01]  /*7d80*/  F2FP.F16.E4M3.UNPACK_B R31, R31.H1 ;  /* 0x0000001fff1f723e */ /* 0x000fe200030006ff */
[----:B------:R-:W-:Y:S02]  /*7d90*/  HADD2.F32 R15, -RZ, R14.H1_H1 ;  /* 0x3000000eff0f7230 */ /* 0x000fe40000004100 */
[----:B------:R-:W-:Y:S02]  /*7da0*/  HADD2.F32 R3, -RZ, R0.H1_H1 ;  /* 0x30000000ff037230 */ /* 0x000fe40000004100 */
[----:B------:R-:W-:Y:S01]  /*7db0*/  FMUL.FTZ R29, R5, R27 ;  /* 0x0000001b051d7220 */ /* 0x000fe20000410000 */
[----:B------:R-:W-:-:S02]  /*7dc0*/  HADD2.F32 R4, -RZ, R4.H0_H0 ;  /* 0x20000004ff047230 */ /* 0x000fc40000004100 */
[----:B------:R-:W-:Y:S01]  /*7dd0*/  FMUL.FTZ R33, R5, R15 ;  /* 0x0000000f05217220 */ /* 0x000fe20000410000 */
[----:B------:R-:W-:Y:S02]  /*7de0*/  HADD2.F32 R14, -RZ, R14.H0_H0 ;  /* 0x2000000eff0e7230 */ /* 0x000fe40000004100 */
[C---:B------:R-:W-:Y:S01]  /*7df0*/  FMUL.FTZ R5, R3.reuse, R21 ;  /* 0x0000001503057220 */ /* 0x040fe20000410000 */
[----:B------:R-:W-:Y:S02]  /*7e00*/  HADD2.F32 R0, -RZ, R0.H0_H0 ;  /* 0x20000000ff007230 */ /* 0x000fe40000004100 */
[C---:B------:R-:W-:Y:S01]  /*7e10*/  FFMA.FTZ R29, R4.reuse, R15, -R29 ;  /* 0x0000000f041d7223 */ /* 0x040fe2000001081d */
[----:B------:R-:W-:Y:S01]  /*7e20*/  FFMA.FTZ R30, R4, R27, R33 ;  /* 0x0000001b041e7223 */ /* 0x000fe20000010021 */
[-C--:B------:R-:W-:Y:S01]  /*7e30*/  FMUL.FTZ R26, R3, R14.reuse ;  /* 0x0000000e031a7220 */ /* 0x080fe20000410000 */
[----:B------:R-:W-:Y:S02]  /*7e40*/  HADD2.F32 R4, -RZ, R28.H1_H1 ;  /* 0x3000001cff047230 */ /* 0x000fe40000004100 */
[----:B------:R-:W-:Y:S01]  /*7e50*/  FFMA.FTZ R15, R0, R14, -R5 ;  /* 0x0000000e000f7223 */ /* 0x000fe20000010805 */
[----:B------:R-:W-:-:S02]  /*7e60*/  HADD2.F32 R3, -RZ, R7.H1_H1 ;  /* 0x30000007ff037230 */ /* 0x000fc40000004100 */
[----:B------:R-:W-:Y:S01]  /*7e70*/  FFMA.FTZ R26, R0, R21, R26 ;  /* 0x00000015001a7223 */ /* 0x000fe2000001001a */
[--C-:B------:R-:W-:Y:S02]  /*7e80*/  HADD2.F32 R14, -RZ, R31.reuse.H1_H1 ;  /* 0x3000001fff0e7230 */ /* 0x100fe40000004100 */
[----:B------:R-:W-:Y:S02]  /*7e90*/  HADD2.F32 R31, -RZ, R31.H0_H0 ;  /* 0x2000001fff1f7230 */ /* 0x000fe40000004100 */
[C---:B------:R-:W-:Y:S01]  /*7ea0*/  FMUL.FTZ R21, R3.reuse, R4 ;  /* 0x0000000403157220 */ /* 0x040fe20000410000 */
[----:B------:R-:W-:Y:S02]  /*7eb0*/  HADD2.F32 R0, -RZ, R6.H1_H1 ;  /* 0x30000006ff007230 */ /* 0x000fe40000004100 */
[----:B------:R-:W-:Y:S02]  /*7ec0*/  HADD2.F32 R5, -RZ, R28.H0_H0 ;  /* 0x2000001cff057230 */ /* 0x000fe40000004100 */
[----:B------:R-:W-:Y:S01]  /*7ed0*/  FMUL.FTZ R28, R3, R14 ;  /* 0x0000000e031c7220 */ /* 0x000fe20000410000 */
[----:B------:R-:W-:-:S02]  /*7ee0*/  HADD2.F32 R7, -RZ, R7.H0_H0 ;  /* 0x20000007ff077230 */ /* 0x000fc40000004100 */
[C---:B------:R-:W-:Y:S01]  /*7ef0*/  FMUL.FTZ R3, R0.reuse, R31 ;  /* 0x0000001f00037220 */ /* 0x040fe20000410000 */
[----:B------:R-:W-:Y:S02]  /*7f00*/  HADD2.F32 R6, -RZ, R6.H0_H0 ;  /* 0x20000006ff067230 */ /* 0x000fe40000004100 */
[-C--:B------:R-:W-:Y:S01]  /*7f10*/  FMUL.FTZ R0, R0, R5.reuse ;  /* 0x0000000500007220 */ /* 0x080fe20000410000 */
[C---:B------:R-:W-:Y:S01]  /*7f20*/  FFMA.FTZ R28, R7.reuse, R4, -R28 ;  /* 0x00000004071c7223 */ /* 0x040fe2000001081c */
[----:B------:R-:W-:Y:S01]  /*7f30*/  FFMA.FTZ R21, R7, R14, R21 ;  /* 0x0000000e07157223 */ /* 0x000fe20000010015 */
[C---:B------:R-:W-:Y:S01]  /*7f40*/  FFMA.FTZ R5, R6.reuse, R5, -R3 ;  /* 0x0000000506057223 */ /* 0x040fe20000010803 */
[----:B------:R-:W-:Y:S01]  /*7f50*/  FFMA.FTZ R0, R6, R31, R0 ;  /* 0x0000001f06007223 */ /* 0x000fe20000010000 */
[----:B------:R-:W-:Y:S02]  /*7f60*/  F2FP.SATFINITE.E4M3.F32.PACK_AB_MERGE_C R6, R40, R37, RZ ;  /* 0x000000252806723e */ /* 0x000fe400048070ff */
[----:B------:R-:W-:-:S02]  /*7f70*/  F2FP.SATFINITE.E4M3.F32.PACK_AB_MERGE_C R7, R41, R34, RZ ;  /* 0x000000222907723e */ /* 0x000fc400048070ff */
[----:B------:R-:W-:Y:S02]  /*7f80*/  F2FP.SATFINITE.E4M3.F32.PACK_AB_MERGE_C R4, R30, R29, RZ ;  /* 0x0000001d1e04723e */ /* 0x000fe400048070ff */
[----:B------:R-:W-:Y:S02]  /*7f90*/  F2FP.SATFINITE.E4M3.F32.PACK_AB_MERGE_C R21, R21, R28, RZ ;  /* 0x0000001c1515723e */ /* 0x000fe400048070ff */
[----:B------:R-:W-:Y:S02]  /*7fa0*/  F2FP.SATFINITE.E4M3.F32.PACK_AB_MERGE_C R6, R35, R38, R6 ;  /* 0x000000262306723e */ /* 0x000fe40004807006 */
[----:B------:R-:W-:Y:S02]  /*7fb0*/  F2FP.SATFINITE.E4M3.F32.PACK_AB_MERGE_C R7, R42, R39, R7 ;  /* 0x000000272a07723e */ /* 0x000fe40004807007 */
[----:B------:R-:W-:Y:S02]  /*7fc0*/  F2FP.SATFINITE.E4M3.F32.PACK_AB_MERGE_C R4, R26, R15, R4 ;  /* 0x0000000f1a04723e */ /* 0x000fe40004807004 */
[----:B------:R-:W-:-:S05]  /*7fd0*/  F2FP.SATFINITE.E4M3.F32.PACK_AB_MERGE_C R5, R0, R5, R21 ;  /* 0x000000050005723e */ /* 0x000fca0004807015 */
[----:B------:R0:W-:Y:S02]  /*7fe0*/  STS.128 [R20+0xf000], R4 ;  /* 0x00f0000414007388 */ /* 0x0001e40000000c00 */
.L_x_438:
[----:B------:R-:W-:Y:S05]  /*7ff0*/  BSYNC B1 ;  /* 0x0000000000017941 */ /* 0x000fea0003800000 */
.L_x_437:
[----:B------:R-:W-:Y:S04]  /*8000*/  BSSY B1, `(.L_x_439) ;  /* 0x000007c000017945 */ /* 0x000fe80003800000 */
[----:B------:R-:W-:Y:S05]  /*8010*/  @P1 BRA `(.L_x_440) ;  /* 0x0000000400e81947 */ /* 0x000fea0003800000 */
[----:B0-----:R-:W0:Y:S01]  /*8020*/  LDS.128 R4, [R20+0x10800] ;  /* 0x0108000014047984 */ /* 0x001e220000000c00 */
[----:B-----5:R-:W-:Y:S02]  /*8030*/  SHF.R.U32.HI R27, RZ, 0x8, R25 ;  /* 0x00000008ff1b7819 */ /* 0x020fe40000011619 */
[----:B--2---:R-:W-:Y:S02]  /*8040*/  SHF.R.U32.HI R14, RZ, 0x8, R13 ;  /* 0x00000008ff0e7819 */ /* 0x004fe4000001160d */
[----:B-1----:R-:W-:Y:S02]  /*8050*/  SHF.R.U32.HI R21, RZ, 0x8, R24 ;  /* 0x00000008ff157819 */ /* 0x002fe40000011618 */
[----:B------:R-:W-:Y:S02]  /*8060*/  LOP3.LUT R28, R25, 0xff, RZ, 0xc0, !PT ;  /* 0x000000ff191c7812 */ /* 0x000fe400078ec0ff */
[----:B------:R-:W-:Y:S02]  /*8070*/  LOP3.LUT R27, R27, 0xff, RZ, 0xc0, !PT ;  /* 0x000000ff1b1b7812 */ /* 0x000fe400078ec0ff */
[----:B------:R-:W-:-:S02]  /*8080*/  LOP3.LUT R15, R13, 0xff, RZ, 0xc0, !PT ;  /* 0x000000ff0d0f7812 */ /* 0x000fc400078ec0ff */
[----:B------:R-:W-:Y:S02]  /*8090*/  LOP3.LUT R14, R14, 0xff, RZ, 0xc0, !PT ;  /* 0x000000ff0e0e7812 */ /* 0x000fe400078ec0ff */
[----:B------:R-:W-:Y:S02]  /*80a0*/  SHF.R.U32.HI R0, RZ, 0x8, R12 ;  /* 0x00000008ff007819 */ /* 0x000fe4000001160c */
[----:B------:R-:W-:Y:S02]  /*80b0*/  LOP3.LUT R26, R24, 0xff, RZ, 0xc0, !PT ;  /* 0x000000ff181a7812 */ /* 0x000fe400078ec0ff */
[----:B------:R-:W-:Y:S02]  /*80c0*/  LOP3.LUT R21, R21, 0xff, RZ, 0xc0, !PT ;  /* 0x000000ff15157812 */ /* 0x000fe400078ec0ff */
[----:B------:R-:W-:Y:S02]  /*80d0*/  PRMT R28, R27, 0x7604, R28 ;  /* 0x000076041b1c7816 */ /* 0x000fe4000000001c */
[----:B------:R-:W-:-:S02]  /*80e0*/  PRMT R15, R14, 0x7604, R15 ;  /* 0x000076040e0f7816 */ /* 0x000fc4000000000f */
[----:B------:R-:W-:Y:S02]  /*80f0*/  SHF.R.U32.HI R27, RZ, 0x10, R25 ;  /* 0x00000010ff1b7819 */ /* 0x000fe40000011619 */
[----:B------:R-:W-:Y:S02]  /*8100*/  SHF.R.U32.HI R14, RZ, 0x10, R13 ;  /* 0x00000010ff0e7819 */ /* 0x000fe4000001160d */
[----:B------:R-:W-:Y:S02]  /*8110*/  LOP3.LUT R3, R12, 0xff, RZ, 0xc0, !PT ;  /* 0x000000ff0c037812 */ /* 0x000fe400078ec0ff */
[----:B------:R-:W-:Y:S02]  /*8120*/  LOP3.LUT R0, R0, 0xff, RZ, 0xc0, !PT ;  /* 0x000000ff00007812 */ /* 0x000fe400078ec0ff */
[----:B------:R-:W-:Y:S02]  /*8130*/  PRMT R26, R21, 0x7604, R26 ;  /* 0x00007604151a7816 */ /* 0x000fe4000000001a */
[----:B------:R-:W-:-:S02]  /*8140*/  SHF.R.U32.HI R21, RZ, 0x10, R24 ;  /* 0x00000010ff157819 */ /* 0x000fc40000011618 */
[----:B------:R-:W-:Y:S02]  /*8150*/  LOP3.LUT R27, R27, 0xff, RZ, 0xc0, !PT ;  /* 0x000000ff1b1b7812 */ /* 0x000fe400078ec0ff */
[----:B------:R-:W-:Y:S02]  /*8160*/  LOP3.LUT R14, R14, 0xff, RZ, 0xc0, !PT ;  /* 0x000000ff0e0e7812 */ /* 0x000fe400078ec0ff */
[----:B------:R-:W-:Y:S02]  /*8170*/  PRMT R3, R0, 0x7604, R3 ;  /* 0x0000760400037816 */ /* 0x000fe40000000003 */
[----:B------:R-:W-:Y:S02]  /*8180*/  SHF.R.U32.HI R0, RZ, 0x10, R12 ;  /* 0x00000010ff007819 */ /* 0x000fe4000001160c */
[----:B------:R-:W-:Y:S02]  /*8190*/  LOP3.LUT R21, R21, 0xff, RZ, 0xc0, !PT ;  /* 0x000000ff15157812 */ /* 0x000fe400078ec0ff */
[----:B------:R-:W-:-:S02]  /*81a0*/  PRMT R29, R27, 0x7054, R28 ;  /* 0x000070541b1d7816 */ /* 0x000fc4000000001c */
[----:B------:R-:W-:Y:S02]  /*81b0*/  PRMT R15, R14, 0x7054, R15 ;  /* 0x000070540e0f7816 */ /* 0x000fe4000000000f */
[----:B------:R-:W-:Y:S02]  /*81c0*/  LOP3.LUT R0, R0, 0xff, RZ, 0xc0, !PT ;  /* 0x000000ff00007812 */ /* 0x000fe400078ec0ff */
[----:B------:R-:W-:Y:S02]  /*81d0*/  PRMT R27, R21, 0x7054, R26 ;  /* 0x00007054151b7816 */ /* 0x000fe4000000001a */
[----:B------:R-:W-:Y:S02]  /*81e0*/  LOP3.LUT R29, R29, 0xff000000, R25, 0xf8, !PT ;  /* 0xff0000001d1d7812 */ /* 0x000fe400078ef819 */
[----:B------:R-:W-:Y:S02]  /*81f0*/  LOP3.LUT R25, R15, 0xff000000, R13, 0xf8, !PT ;  /* 0xff0000000f197812 */ /* 0x000fe400078ef80d */
[----:B------:R-:W-:-:S02]  /*8200*/  PRMT R3, R0, 0x7054, R3 ;  /* 0x0000705400037816 */ /* 0x000fc40000000003 */
[-C--:B0-----:R-:W-:Y:S02]  /*8210*/  F2FP.F16.E4M3.UNPACK_B R0, R6.reuse.H1 ;  /* 0x00000006ff00723e */ /* 0x081fe400030006ff */
[----:B------:R-:W-:Y:S02]  /*8220*/  LOP3.LUT R27, R27, 0xff000000, R24, 0xf8, !PT ;  /* 0xff0000001b1b7812 */ /* 0x000fe400078ef818 */
[----:B------:R-:W-:Y:S01]  /*8230*/  F2FP.F16.E4M3.UNPACK_B R28, R29 ;  /* 0x0000001dff1c723e */ /* 0x000fe200020006ff */
[----:B------:R-:W-:Y:S01]  /*8240*/  HADD2.F32 R13, -RZ, R0.H1_H1 ;  /* 0x30000000ff0d7230 */ /* 0x000fe20000004100 */
[----:B------:R-:W-:Y:S02]  /*8250*/  F2FP.F16.E4M3.UNPACK_B R24, R25 ;  /* 0x00000019ff18723e */ /* 0x000fe400020006ff */
[----:B------:R-:W-:Y:S01]  /*8260*/  LOP3.LUT R21, R3, 0xff000000, R12, 0xf8, !PT ;  /* 0xff00000003157812 */ /* 0x000fe200078ef80c */
[----:B------:R-:W-:Y:S01]  /*8270*/  HADD2.F32 R30, -RZ, R28.H1_H1 ;  /* 0x3000001cff1e7230 */ /* 0x000fe20000004100 */
[----:B------:R-:W-:Y:S01]  /*8280*/  F2FP.F16.E4M3.UNPACK_B R3, R6 ;  /* 0x00000006ff03723e */ /* 0x000fe200020006ff */
[----:B------:R-:W-:Y:S01]  /*8290*/  HADD2.F32 R26, -RZ, R24.H1_H1 ;  /* 0x30000018ff1a7230 */ /* 0x000fe20000004100 */
[-C--:B------:R-:W-:Y:S01]  /*82a0*/  F2FP.F16.E4M3.UNPACK_B R14, R7.reuse ;  /* 0x00000007ff0e723e */ /* 0x080fe200020006ff */
[----:B------:R-:W-:Y:S01]  /*82b0*/  HADD2.F32 R12, -RZ, R0.H0_H0 ;  /* 0x20000000ff0c7230 */ /* 0x000fe20000004100 */
[----:B------:R-:W-:Y:S01]  /*82c0*/  F2FP.F16.E4M3.UNPACK_B R15, R7.H1 ;  /* 0x00000007ff0f723e */ /* 0x000fe200030006ff */
[C---:B------:R-:W-:Y:S01]  /*82d0*/  FMUL.FTZ R31, R13.reuse, R30 ;  /* 0x0000001e0d1f7220 */ /* 0x040fe20000410000 */
[-C--:B------:R-:W-:Y:S01]  /*82e0*/  F2FP.F16.E4M3.UNPACK_B R6, R5.reuse ;  /* 0x00000005ff06723e */ /* 0x080fe200020006ff */
[----:B------:R-:W-:Y:S01]  /*82f0*/  FMUL.FTZ R13, R13, R26 ;  /* 0x0000001a0d0d7220 */ /* 0x000fe20000410000 */
[----:B------:R-:W-:Y:S01]  /*8300*/  F2FP.F16.E4M3.UNPACK_B R7, R5.H1 ;  /* 0x00000005ff07723e */ /* 0x000fe200030006ff */
[----:B------:R-:W-:Y:S01]  /*8310*/  HADD2.F32 R28, -RZ, R28.H0_H0 ;  /* 0x2000001cff1c7230 */ /* 0x000fe20000004100 */
[----:B------:R-:W-:Y:S01]  /*8320*/  F2FP.F16.E4M3.UNPACK_B R29, R29.H1 ;  /* 0x0000001dff1d723e */ /* 0x000fe200030006ff */
[----:B------:R-:W-:-:S02]  /*8330*/  HADD2.F32 R5, -RZ, R3.H1_H1 ;  /* 0x30000003ff057230 */ /* 0x000fc40000004100 */
[C---:B------:R-:W-:Y:S01]  /*8340*/  FFMA.FTZ R32, R12.reuse, R26, -R31 ;  /* 0x0000001a0c207223 */ /* 0x040fe2000001081f */
[----:B------:R-:W-:Y:S02]  /*8350*/  HADD2.F32 R24, -RZ, R24.H0_H0 ;  /* 0x20000018ff187230 */ /* 0x000fe40000004100 */
[----:B------:R-:W-:Y:S01]  /*8360*/  FFMA.FTZ R33, R12, R30, R13 ;  /* 0x0000001e0c217223 */ /* 0x000fe2000001000d */
[----:B------:R-:W-:Y:S01]  /*8370*/  HADD2.F32 R3, -RZ, R3.H0_H0 ;  /* 0x20000003ff037230 */ /* 0x000fe20000004100 */
[----:B------:R-:W-:Y:S01]  /*8380*/  F2FP.F16.E4M3.UNPACK_B R25, R25.H1 ;  /* 0x00000019ff19723e */ /* 0x000fe200030006ff */
[C---:B------:R-:W-:Y:S01]  /*8390*/  FMUL.FTZ R12, R5.reuse, R28 ;  /* 0x0000001c050c7220 */ /* 0x040fe20000410000 */
[----:B------:R-:W-:Y:S01]  /*83a0*/  FMUL.FTZ R31, R5, R24 ;  /* 0x00000018051f7220 */ /* 0x000fe20000410000 */
[----:B------:R-:W-:Y:S01]  /*83b0*/  HADD2.F32 R5, -RZ, R14.H1_H1 ;  /* 0x3000000eff057230 */ /* 0x000fe20000004100 */
[----:B------:R-:W-:Y:S01]  /*83c0*/  F2FP.F16.E4M3.UNPACK_B R0, R4 ;  /* 0x00000004ff00723e */ /* 0x000fe200020006ff */
[----:B------:R-:W-:-:S02]  /*83d0*/  HADD2.F32 R13, -RZ, R29.H0_H0 ;  /* 0x2000001dff0d7230 */ /* 0x000fc40000004100 */
[C---:B------:R-:W-:Y:S01]  /*83e0*/  FFMA.FTZ R30, R3.reuse, R24, -R12 ;  /* 0x00000018031e7223 */ /* 0x040fe2000001080c */
[----:B------:R-:W-:Y:S02]  /*83f0*/  HADD2.F32 R12, -RZ, R25.H0_H0 ;  /* 0x20000019ff0c7230 */ /* 0x000fe40000004100 */
[----:B------:R-:W-:Y:S01]  /*8400*/  FFMA.FTZ R31, R3, R28, R31 ;  /* 0x0000001c031f7223 */ /* 0x000fe2000001001f */
[----:B------:R-:W-:Y:S02]  /*8410*/  HADD2.F32 R14, -RZ, R14.H0_H0 ;  /* 0x2000000eff0e7230 */ /* 0x000fe40000004100 */
[C---:B------:R-:W-:Y:S01]  /*8420*/  FMUL.FTZ R35, R5.reuse, R13 ;  /* 0x0000000d05237220 */ /* 0x040fe20000410000 */
[----:B------:R-:W-:Y:S02]  /*8430*/  HADD2.F32 R26, -RZ, R29.H1_H1 ;  /* 0x3000001dff1a7230 */ /* 0x000fe40000004100 */
[----:B------:R-:W-:Y:S01]  /*8440*/  FMUL.FTZ R5, R5, R12 ;  /* 0x0000000c05057220 */ /* 0x000fe20000410000 */
[----:B------:R-:W-:-:S02]  /*8450*/  HADD2.F32 R3, -RZ, R15.H1_H1 ;  /* 0x3000000fff037230 */ /* 0x000fc40000004100 */
[C---:B------:R-:W-:Y:S01]  /*8460*/  FFMA.FTZ R35, R14.reuse, R12, -R35 ;  /* 0x0000000c0e237223 */ /* 0x040fe20000010823 */
[----:B------:R-:W-:Y:S02]  /*8470*/  HADD2.F32 R12, -RZ, R25.H1_H1 ;  /* 0x30000019ff0c7230 */ /* 0x000fe40000004100 */
[----:B------:R-:W-:Y:S01]  /*8480*/  FFMA.FTZ R28, R14, R13, R5 ;  /* 0x0000000d0e1c7223 */ /* 0x000fe20000010005 */
[----:B------:R-:W-:Y:S02]  /*8490*/  HADD2.F32 R15, -RZ, R15.H0_H0 ;  /* 0x2000000fff0f7230 */ /* 0x000fe40000004100 */
[C---:B------:R-:W-:Y:S01]  /*84a0*/  FMUL.FTZ R24, R3.reuse, R26 ;  /* 0x0000001a03187220 */ /* 0x040fe20000410000 */
[----:B------:R-:W-:Y:S01]  /*84b0*/  F2FP.F16.E4M3.UNPACK_B R13, R27 ;  /* 0x0000001bff0d723e */ /* 0x000fe200020006ff */
[----:B------:R-:W-:Y:S01]  /*84c0*/  FMUL.FTZ R14, R3, R12 ;  /* 0x0000000c030e7220 */ /* 0x000fe20000410000 */
[----:B------:R-:W-:Y:S01]  /*84d0*/  F2FP.F16.E4M3.UNPACK_B R4, R4.H1 ;  /* 0x00000004ff04723e */ /* 0x000fe200030006ff */
[C---:B------:R-:W-:Y:S01]  /*84e0*/  FFMA.FTZ R29, R15.reuse, R12, -R24 ;  /* 0x0000000c0f1d7223 */ /* 0x040fe20000010818 */
[-C--:B------:R-:W-:Y:S01]  /*84f0*/  F2FP.F16.E4M3.UNPACK_B R12, R21.reuse ;  /* 0x00000015ff0c723e */ /* 0x080fe200020006ff */
[----:B------:R-:W-:Y:S01]  /*8500*/  FFMA.FTZ R34, R15, R26, R14 ;  /* 0x0000001a0f227223 */ /* 0x000fe2000001000e */
[--C-:B------:R-:W-:Y:S01]  /*8510*/  HADD2.F32 R24, -RZ, R13.reuse.H1_H1 ;  /* 0x3000000dff187230 */ /* 0x100fe20000004100 */
[----:B------:R-:W-:Y:S01]  /*8520*/  F2FP.F16.E4M3.UNPACK_B R21, R21.H1 ;  /* 0x00000015ff15723e */ /* 0x000fe200030006ff */
[----:B------:R-:W-:Y:S01]  /*8530*/  HADD2.F32 R14, -RZ, R13.H0_H0 ;  /* 0x2000000dff0e7230 */ /* 0x000fe20000004100 */
[----:B------:R-:W-:Y:S01]  /*8540*/  F2FP.F16.E4M3.UNPACK_B R27, R27.H1 ;  /* 0x0000001bff1b723e */ /* 0x000fe200030006ff */
[----:B------:R-:W-:-:S02]  /*8550*/  HADD2.F32 R5, -RZ, R4.H1_H1 ;  /* 0x30000004ff057230 */ /* 0x000fc40000004100 */
[----:B------:R-:W-:Y:S02]  /*8560*/  HADD2.F32 R13, -RZ, R12.H1_H1 ;  /* 0x3000000cff0d7230 */ /* 0x000fe40000004100 */
[----:B------:R-:W-:Y:S02]  /*8570*/  HADD2.F32 R3, -RZ, R0.H1_H1 ;  /* 0x30000000ff037230 */ /* 0x000fe40000004100 */
[C---:B------:R-:W-:Y:S01]  /*8580*/  FMUL.FTZ R15, R5.reuse, R24 ;  /* 0x00000018050f7220 */ /* 0x040fe20000410000 */
[----:B------:R-:W-:Y:S02]  /*8590*/  HADD2.F32 R12, -RZ, R12.H0_H0 ;  /* 0x2000000cff0c7230 */ /* 0x000fe40000004100 */
[----:B------:R-:W-:Y:S01]  /*85a0*/  FMUL.FTZ R25, R5, R13 ;  /* 0x0000000d05197220 */ /* 0x000fe20000410000 */
[----:B------:R-:W-:Y:S02]  /*85b0*/  HADD2.F32 R4, -RZ, R4.H0_H0 ;  /* 0x20000004ff047230 */ /* 0x000fe40000004100 */
[----:B------:R-:W-:Y:S01]  /*85c0*/  FMUL.FTZ R5, R3, R14 ;  /* 0x0000000e03057220 */ /* 0x000fe20000410000 */
[----:B------:R-:W-:-:S02]  /*85d0*/  HADD2.F32 R0, -RZ, R0.H0_H0 ;  /* 0x20000000ff007230 */ /* 0x000fc40000004100 */
[----:B------:R-:W-:Y:S01]  /*85e0*/  FMUL.FTZ R3, R3, R12 ;  /* 0x0000000c03037220 */ /* 0x000fe20000410000 */
[C---:B------:R-:W-:Y:S01]  /*85f0*/  FFMA.FTZ R15, R4.reuse, R13, -R15 ;  /* 0x0000000d040f7223 */ /* 0x040fe2000001080f */
[----:B------:R-:W-:Y:S01]  /*8600*/  FFMA.FTZ R24, R4, R24, R25 ;  /* 0x0000001804187223 */ /* 0x000fe20000010019 */
[C---:B------:R-:W-:Y:S01]  /*8610*/  FFMA.FTZ R5, R0.reuse, R12, -R5 ;  /* 0x0000000c00057223 */ /* 0x040fe20000010805 */
[----:B------:R-:W-:Y:S01]  /*8620*/  FFMA.FTZ R14, R0, R14, R3 ;  /* 0x0000000e000e7223 */ /* 0x000fe20000010003 */
[----:B------:R-:W-:Y:S02]  /*8630*/  HADD2.F32 R4, -RZ, R21.H1_H1 ;  /* 0x30000015ff047230 */ /* 0x000fe40000004100 */
[----:B------:R-:W-:Y:S02]  /*8640*/  HADD2.F32 R3, -RZ, R7.H1_H1 ;  /* 0x30000007ff037230 */ /* 0x000fe40000004100 */
[--C-:B------:R-:W-:Y:S02]  /*8650*/  HADD2.F32 R12, -RZ, R27.reuse.H1_H1 ;  /* 0x3000001bff0c7230 */ /* 0x100fe40000004100 */
[----:B------:R-:W-:-:S02]  /*8660*/  HADD2.F32 R27, -RZ, R27.H0_H0 ;  /* 0x2000001bff1b7230 */ /* 0x000fc40000004100 */
[C---:B------:R-:W-:Y:S01]  /*8670*/  FMUL.FTZ R13, R3.reuse, R4 ;  /* 0x00000004030d7220 */ /* 0x040fe20000410000 */
[--C-:B------:R-:W-:Y:S02]  /*8680*/  HADD2.F32 R0, -RZ, R6.reuse.H1_H1 ;  /* 0x30000006ff007230 */ /* 0x100fe40000004100 */
[----:B------:R-:W-:Y:S01]  /*8690*/  FMUL.FTZ R26, R3, R12 ;  /* 0x0000000c031a7220 */ /* 0x000fe20000410000 */
[----:B------:R-:W-:Y:S02]  /*86a0*/  HADD2.F32 R21, -RZ, R21.H0_H0 ;  /* 0x20000015ff157230 */ /* 0x000fe40000004100 */
[----:B------:R-:W-:Y:S02]  /*86b0*/  HADD2.F32 R7, -RZ, R7.H0_H0 ;  /* 0x20000007ff077230 */ /* 0x000fe40000004100 */
[C---:B------:R-:W-:Y:S01]  /*86c0*/  FMUL.FTZ R3, R0.reuse, R27 ;  /* 0x0000001b00037220 */ /* 0x040fe20000410000 */
[----:B------:R-:W-:Y:S02]  /*86d0*/  HADD2.F32 R6, -RZ, R6.H0_H0 ;  /* 0x20000006ff067230 */ /* 0x000fe40000004100 */
[-C--:B------:R-:W-:Y:S01]  /*86e0*/  FMUL.FTZ R0, R0, R21.reuse ;  /* 0x0000001500007220 */ /* 0x080fe20000410000 */
[C---:B------:R-:W-:Y:S01]  /*86f0*/  FFMA.FTZ R26, R7.reuse, R4, -R26 ;  /* 0x00000004071a7223 */ /* 0x040fe2000001081a */
[----:B------:R-:W-:Y:S01]  /*8700*/  FFMA.FTZ R13, R7, R12, R13 ;  /* 0x0000000c070d7223 */ /* 0x000fe2000001000d */
[C---:B------:R-:W-:Y:S01]  /*8710*/  FFMA.FTZ R3, R6.reuse, R21, -R3 ;  /* 0x0000001506037223 */ /* 0x040fe20000010803 */
[----:B------:R-:W-:Y:S01]  /*8720*/  FFMA.FTZ R0, R6, R27, R0 ;  /* 0x0000001b06007223 */ /* 0x000fe20000010000 */
[----:B------:R-:W-:-:S02]  /*8730*/  F2FP.SATFINITE.E4M3.F32.PACK_AB_MERGE_C R4, R24, R15, RZ ;  /* 0x0000000f1804723e */ /* 0x000fc400048070ff */
[----:B------:R-:W-:Y:S02]  /*8740*/  F2FP.SATFINITE.E4M3.F32.PACK_AB_MERGE_C R6, R33, R32, RZ ;  /* 0x000000202106723e */ /* 0x000fe400048070ff */
[----:B------:R-:W-:Y:S02]  /*8750*/  F2FP.SATFINITE.E4M3.F32.PACK_AB_MERGE_C R7, R34, R29, RZ ;  /* 0x0000001d2207723e */ /* 0x000fe400048070ff */
[----:B------:R-:W-:Y:S02]  /*8760*/  F2FP.SATFINITE.E4M3.F32.PACK_AB_MERGE_C R13, R13, R26, RZ ;  /* 0x0000001a0d0d723e */ /* 0x000fe400048070ff */
[----:B------:R-:W-:Y:S02]  /*8770*/  F2FP.SATFINITE.E4M3.F32.PACK_AB_MERGE_C R4, R14, R5, R4 ;  /* 0x000000050e04723e */ /* 0x000fe40004807004 */
[----:B------:R-:W-:Y:S02]  /*8780*/  F2FP.SATFINITE.E4M3.F32.PACK_AB_MERGE_C R6, R31, R30, R6 ;  /* 0x0000001e1f06723e */ /* 0x000fe40004807006 */
[----:B------:R-:W-:-:S02]  /*8790*/  F2FP.SATFINITE.E4M3.F32.PACK_AB_MERGE_C R7, R28, R35, R7 ;  /* 0x000000231c07723e */ /* 0x000fc40004807007 */
[----:B------:R-:W-:-:S05]  /*87a0*/  F2FP.SATFINITE.E4M3.F32.PACK_AB_MERGE_C R5, R0, R3, R13 ;  /* 0x000000030005723e */ /* 0x000fca000480700d */
[----:B------:R3:W-:Y:S02]  /*87b0*/  STS.128 [R20+0x10800], R4 ;  /* 0x0108000414007388 */ /* 0x0007e40000000c00 */
.L_x_440:
[----:B------:R-:W-:Y:S05]  /*87c0*/  BSYNC B1 ;  /* 0x0000000000017941 */ /* 0x000fea0003800000 */
.L_x_439:
[----:B------:R-:W-:Y:S05]  /*87d0*/  @P2 BRA `(.L_x_436) ;  /* 0x0000002800e82947 */ /* 0x000fea0003800000 */
[----:B0--3--:R-:W0:Y:S01]  /*87e0*/  LDS.128 R4, [R20+0x12000] ;  /* 0x0120000014047984 */ /* 0x009e220000000c00 */
[----:B-----5:R-:W-:Y:S02]  /*87f0*/  SHF.R.U32.HI R13, RZ, 0x8, R11 ;  /* 0x00000008ff0d7819 */ /* 0x020fe4000001160b */
[----:B------:R-:W-:Y:S02]  /*8800*/  LOP3.LUT R12, R11, 0xff, RZ, 0xc0, !PT ;  /* 0x000000ff0b0c7812 */ /* 0x000fe400078ec0ff */
[----:B------:R-:W-:Y:S02]  /*8810*/  LOP3.LUT R13, R13, 0xff, RZ, 0xc0, !PT ;  /* 0x000000ff0d0d7812 */ /* 0x000fe400078ec0ff */
[----:B-1----:R-:W-:Y:S02]  /*8820*/  SHF.R.U32.HI R21, RZ, 0x8, R9 ;  /* 0x00000008ff157819 */ /* 0x002fe40000011609 */
[----:B------:R-:W-:Y:S02]  /*8830*/  PRMT R12, R13, 0x7604, R12 ;  /* 0x000076040d0c7816 */ /* 0x000fe4000000000c */
[----:B--2---:R-:W-:-:S02]  /*8840*/  LOP3.LUT R14, R9, 0xff, RZ, 0xc0, !PT ;  /* 0x000000ff090e7812 */ /* 0x004fc400078ec0ff */
[----:B------:R-:W-:Y:S02]  /*8850*/  LOP3.LUT R21, R21, 0xff, RZ, 0xc0, !PT ;  /* 0x000000ff15157812 */ /* 0x000fe400078ec0ff */
[----:B------:R-:W-:Y:S02]  /*8860*/  SHF.R.U32.HI R24, RZ, 0x10, R9 ;  /* 0x00000010ff187819 */ /* 0x000fe40000011609 */
[----:B------:R-:W-:Y:S02]  /*8870*/  SHF.R.U32.HI R25, RZ, 0x10, R11 ;  /* 0x00000010ff197819 */ /* 0x000fe4000001160b */
[----:B------:R-:W-:Y:S02]  /*8880*/  SHF.R.U32.HI R13, RZ, 0x8, R8 ;  /* 0x00000008ff0d7819 */ /* 0x000fe40000011608 */
[----:B------:R-:W-:Y:S02]  /*8890*/  SHF.R.U32.HI R3, RZ, 0x8, R10 ;  /* 0x00000008ff037819 */ /* 0x000fe4000001160a */
[----:B------:R-:W-:Y:S01]  /*88a0*/  PRMT R14, R21, 0x7604, R14 ;  /* 0x00007604150e7816 */ /* 0x000fe2000000000e */
[----:B------:R-:W-:Y:S01]  /*88b0*/  IMAD.U32 R21, R24, 0x10000, RZ ;  /* 0x0001000018157824 */ /* 0x000fe200078e00ff */
[----:B------:R-:W-:Y:S01]  /*88c0*/  LOP3.LUT R15, R13, 0xff, RZ, 0xc0, !PT ;  /* 0x000000ff0d0f7812 */ /* 0x000fe200078ec0ff */
[----:B------:R-:W-:Y:S01]  /*88d0*/  IMAD.U32 R13, R25, 0x10000, RZ ;  /* 0x00010000190d7824 */ /* 0x000fe200078e00ff */
[----:B------:R-:W-:-:S02]  /*88e0*/  LOP3.LUT R0, R10, 0xff, RZ, 0xc0, !PT ;  /* 0x000000ff0a007812 */ /* 0x000fc400078ec0ff */
[----:B------:R-:W-:Y:S02]  /*88f0*/  LOP3.LUT R3, R3, 0xff, RZ, 0xc0, !PT ;  /* 0x000000ff03037812 */ /* 0x000fe400078ec0ff */
[----:B------:R-:W-:Y:S02]  /*8900*/  LOP3.LUT R21, R14, 0xff0000, R21, 0xf8, !PT ;  /* 0x00ff00000e157812 */ /* 0x000fe400078ef815 */
[----:B------:R-:W-:Y:S02]  /*8910*/  PRMT R3, R3, 0x7604, R0 ;  /* 0x0000760403037816 */ /* 0x000fe40000000000 */
[----:B------:R-:W-:Y:S02]  /*8920*/  LOP3.LUT R0, R8, 0xff, RZ, 0xc0, !PT ;  /* 0x000000ff08007812 */ /* 0x000fe400078ec0ff */
[----:B------:R-:W-:Y:S02]  /*8930*/  LOP3.LUT R13, R12, 0xff0000, R13, 0xf8, !PT ;  /* 0x00ff00000c0d7812 */ /* 0x000fe400078ef80d */
[----:B------:R-:W-:-:S02]  /*8940*/  LOP3.LUT R24, R21, 0xff000000, R9, 0xf8, !PT ;  /* 0xff00000015187812 */ /* 0x000fc400078ef809 */
[----:B------:R-:W-:Y:S02]  /*8950*/  PRMT R15, R15, 0x7604, R0 ;  /* 0x000076040f0f7816 */ /* 0x000fe40000000000 */
[----:B------:R-:W-:Y:S02]  /*8960*/  LOP3.LUT R13, R13, 0xff000000, R11, 0xf8, !PT ;  /* 0xff0000000d0d7812 */ /* 0x000fe400078ef80b */
[----:B0-----:R-:W-:Y:S02]  /*8970*/  F2FP.F16.E4M3.UNPACK_B R0, R6.H1 ;  /* 0x00000006ff00723e */ /* 0x001fe400030006ff */
[----:B------:R-:W-:Y:S02]  /*8980*/  F2FP.F16.E4M3.UNPACK_B R25, R24 ;  /* 0x00000018ff19723e */ /* 0x000fe400020006ff */
[--C-:B------:R-:W-:Y:S01]  /*8990*/  LOP3.LUT R15, R15, 0xff0000, R8.reuse, 0xf8, !PT ;  /* 0x00ff00000f0f7812 */ /* 0x100fe200078ef808 */
[--C-:B------:R-:W-:Y:S01]  /*89a0*/  HADD2.F32 R9, -RZ, R0.reuse.H1_H1 ;  /* 0x30000000ff097230 */ /* 0x100fe20000004100 */
[----:B------:R-:W-:Y:S01]  /*89b0*/  F2FP.F16.E4M3.UNPACK_B R14, R13 ;  /* 0x0000000dff0e723e */ /* 0x000fe200020006ff */
[----:B------:R-:W-:Y:S01]  /*89c0*/  HADD2.F32 R26, -RZ, R25.H1_H1 ;  /* 0x30000019ff1a7230 */ /* 0x000fe20000004100 */
[----:B------:R-:W-:Y:S01]  /*89d0*/  LOP3.LUT R21, R15, 0xff000000, R8, 0xf8, !PT ;  /* 0xff0000000f157812 */ /* 0x000fe200078ef808 */
[----:B------:R-:W-:Y:S01]  /*89e0*/  HADD2.F32 R8, -RZ, R0.H0_H0 ;  /* 0x20000000ff087230 */ /* 0x000fe20000004100 */
[----:B------:R-:W-:Y:S01]  /*89f0*/  LOP3.LUT R3, R3, 0xff0000, R10, 0xf8, !PT ;  /* 0x00ff000003037812 */ /* 0x000fe200078ef80a */
[----:B------:R-:W-:-:S02]  /*8a00*/  HADD2.F32 R15, -RZ, R14.H1_H1 ;  /* 0x3000000eff0f7230 */ /* 0x000fc40000004100 */
[----:B------:R-:W-:Y:S01]  /*8a10*/  FMUL.FTZ R27, R9, R26 ;  /* 0x0000001a091b7220 */ /* 0x000fe20000410000 */
[----:B------:R-:W-:Y:S01]  /*8a20*/  F2FP.F16.E4M3.UNPACK_B R11, R7.H1 ;  /* 0x00000007ff0b723e */ /* 0x000fe200030006ff */
[----:B------:R-:W-:Y:S01]  /*8a30*/  HADD2.F32 R14, -RZ, R14.H0_H0 ;  /* 0x2000000eff0e7230 */ /* 0x000fe20000004100 */
[----:B------:R-:W-:Y:S01]  /*8a40*/  LOP3.LUT R12, R3, 0xff000000, R10, 0xf8, !PT ;  /* 0xff000000030c7812 */ /* 0x000fe200078ef80a */
[-C--:B------:R-:W-:Y:S01]  /*8a50*/  FMUL.FTZ R9, R9, R15.reuse ;  /* 0x0000000f09097220 */ /* 0x080fe20000410000 */
[----:B------:R-:W-:Y:S01]  /*8a60*/  F2FP.F16.E4M3.UNPACK_B R3, R6 ;  /* 0x00000006ff03723e */ /* 0x000fe200020006ff */
[C---:B------:R-:W-:Y:S01]  /*8a70*/  FFMA.FTZ R27, R8.reuse, R15, -R27 ;  /* 0x0000000f081b7223 */ /* 0x040fe2000001081b */
[----:B------:R-:W-:Y:S01]  /*8a80*/  F2FP.F16.E4M3.UNPACK_B R10, R7 ;  /* 0x00000007ff0a723e */ /* 0x000fe200020006ff */
[----:B------:R-:W-:Y:S01]  /*8a90*/  FFMA.FTZ R28, R8, R26, R9 ;  /* 0x0000001a081c7223 */ /* 0x000fe20000010009 */
[-C--:B------:R-:W-:Y:S01]  /*8aa0*/  F2FP.F16.E4M3.UNPACK_B R6, R5.reuse ;  /* 0x00000005ff06723e */ /* 0x080fe200020006ff */
[----:B------:R-:W-:Y:S01]  /*8ab0*/  HADD2.F32 R8, -RZ, R25.H0_H0 ;  /* 0x20000019ff087230 */ /* 0x000fe20000004100 */
[----:B------:R-:W-:Y:S01]  /*8ac0*/  F2FP.F16.E4M3.UNPACK_B R7, R5.H1 ;  /* 0x00000005ff07723e */ /* 0x000fe200030006ff */
[--C-:B------:R-:W-:Y:S01]  /*8ad0*/  HADD2.F32 R5, -RZ, R3.reuse.H1_H1 ;  /* 0x30000003ff057230 */ /* 0x100fe20000004100 */
[----:B------:R-:W-:Y:S01]  /*8ae0*/  F2FP.F16.E4M3.UNPACK_B R24, R24.H1 ;  /* 0x00000018ff18723e */ /* 0x000fe200030006ff */
[----:B------:R-:W-:Y:S01]  /*8af0*/  HADD2.F32 R3, -RZ, R3.H0_H0 ;  /* 0x20000003ff037230 */ /* 0x000fe20000004100 */
[----:B------:R-:W-:-:S02]  /*8b00*/  F2FP.F16.E4M3.UNPACK_B R13, R13.H1 ;  /* 0x0000000dff0d723e */ /* 0x000fc400030006ff */
[C---:B------:R-:W-:Y:S01]  /*8b10*/  FMUL.FTZ R26, R5.reuse, R8 ;  /* 0x00000008051a7220 */ /* 0x040fe20000410000 */
[----:B------:R-:W-:Y:S01]  /*8b20*/  FMUL.FTZ R15, R5, R14 ;  /* 0x0000000e050f7220 */ /* 0x000fe20000410000 */
[----:B------:R-:W-:Y:S01]  /*8b30*/  HADD2.F32 R5, -RZ, R10.H1_H1 ;  /* 0x3000000aff057230 */ /* 0x000fe20000004100 */
[----:B------:R-:W-:Y:S01]  /*8b40*/  F2FP.F16.E4M3.UNPACK_B R0, R4 ;  /* 0x00000004ff00723e */ /* 0x000fe200020006ff */
[----:B------:R-:W-:Y:S02]  /*8b50*/  HADD2.F32 R9, -RZ, R24.H0_H0 ;  /* 0x20000018ff097230 */ /* 0x000fe40000004100 */
[C---:B------:R-:W-:Y:S01]  /*8b60*/  FFMA.FTZ R25, R3.reuse, R8, R15 ;  /* 0x0000000803197223 */ /* 0x040fe2000001000f */
[----:B------:R-:W-:Y:S02]  /*8b70*/  HADD2.F32 R8, -RZ, R13.H0_H0 ;  /* 0x2000000dff087230 */ /* 0x000fe40000004100 */
[----:B------:R-:W-:Y:S01]  /*8b80*/  FFMA.FTZ R26, R3, R14, -R26 ;  /* 0x0000000e031a7223 */ /* 0x000fe2000001081a */
[----:B------:R-:W-:-:S02]  /*8b90*/  HADD2.F32 R10, -RZ, R10.H0_H0 ;  /* 0x2000000aff0a7230 */ /* 0x000fc40000004100 */
[CC--:B------:R-:W-:Y:S01]  /*8ba0*/  FMUL.FTZ R15, R5.reuse, R9.reuse ;  /* 0x00000009050f7220 */ /* 0x0c0fe20000410000 */
[----:B------:R-:W-:Y:S02]  /*8bb0*/  HADD2.F32 R24, -RZ, R24.H1_H1 ;  /* 0x30000018ff187230 */ /* 0x000fe40000004100 */
[-C--:B------:R-:W-:Y:S01]  /*8bc0*/  FMUL.FTZ R5, R5, R8.reuse ;  /* 0x0000000805057220 */ /* 0x080fe20000410000 */
[----:B------:R-:W-:Y:S02]  /*8bd0*/  HADD2.F32 R3, -RZ, R11.H1_H1 ;  /* 0x3000000bff037230 */ /* 0x000fe40000004100 */
[C---:B------:R-:W-:Y:S01]  /*8be0*/  FFMA.FTZ R29, R10.reuse, R8, -R15 ;  /* 0x000000080a1d7223 */ /* 0x040fe2000001080f */
[----:B------:R-:W-:Y:S02]  /*8bf0*/  HADD2.F32 R8, -RZ, R13.H1_H1 ;  /* 0x3000000dff087230 */ /* 0x000fe40000004100 */
[----:B------:R-:W-:Y:S01]  /*8c00*/  FFMA.FTZ R30, R10, R9, R5 ;  /* 0x000000090a1e7223 */ /* 0x000fe20000010005 */
[----:B------:R-:W-:-:S02]  /*8c10*/  HADD2.F32 R11, -RZ, R11.H0_H0 ;  /* 0x2000000bff0b7230 */ /* 0x000fc40000004100 */
[C---:B------:R-:W-:Y:S01]  /*8c20*/  FMUL.FTZ R14, R3.reuse, R24 ;  /* 0x00000018030e7220 */ /* 0x040fe20000410000 */
[-C--:B------:R-:W-:Y:S01]  /*8c30*/  F2FP.F16.E4M3.UNPACK_B R9, R21.reuse ;  /* 0x00000015ff09723e */ /* 0x080fe200020006ff */
[----:B------:R-:W-:Y:S01]  /*8c40*/  FMUL.FTZ R10, R3, R8 ;  /* 0x00000008030a7220 */ /* 0x000fe20000410000 */
[----:B------:R-:W-:Y:S01]  /*8c50*/  F2FP.F16.E4M3.UNPACK_B R4, R4.H1 ;  /* 0x00000004ff04723e */ /* 0x000fe200030006ff */
[C---:B------:R-:W-:Y:S01]  /*8c60*/  FFMA.FTZ R31, R11.reuse, R8, -R14 ;  /* 0x000000080b1f7223 */ /* 0x040fe2000001080e */
[----:B------:R-:W-:Y:S01]  /*8c70*/  F2FP.F16.E4M3.UNPACK_B R8, R12 ;  /* 0x0000000cff08723e */ /* 0x000fe200020006ff */
        /* <DEDUP_REMOVED lines=14> */
[-C--:B------:R-:W-:Y:S01]  /*8d60*/  FMUL.FTZ R3, R3, R8.reuse ;  /* 0x0000000803037220 */ /* 0x080fe20000410000 */
        /* <DEDUP_REMOVED lines=9> */
[----:B------:R-:W-:Y:S02]  /*8e00*/  HADD2.F32 R0, -RZ, R6.H1_H1 ;  /* 0x30000006ff007230 */ /* 0x000fe40000004100 */
[----:B------:R-:W-:Y:S02]  /*8e10*/  HADD2.F32 R5, -RZ, R12.H0_H0 ;  /* 0x2000000cff057230 */ /* 0x000fe40000004100 */
[----:B------:R-:W-:Y:S01]  /*8e20*/  FMUL.FTZ R12, R3, R8 ;  /* 0x00000008030c7220 */ /* 0x000fe20000410000 */
        /* <DEDUP_REMOVED lines=16> */
[----:B------:R0:W-:Y:S01]  /*8f30*/  STS.128 [R20+0x12000], R4 ;  /* 0x0120000414007388 */ /* 0x0001e20000000c00 */
[----:B------:R-:W-:Y:S05]  /*8f40*/  BRA `(.L_x_436) ;  /* 0x00000024000c7947 */ /* 0x000fea0003800000 */
.L_x_430:
[----:B------:R-:W-:-:S03]  /*8f50*/  UMOV UR4, 0xffffffff ;  /* 0xffffffff00047882 */ /* 0x000fc60000000000 */
[----:B------:R-:W-:Y:S05]  /*8f60*/  BRA.DIV UR4, `(.L_x_441) ;  /* 0x0000011604487947 */ /* 0x000fea000b800000 */
[----:B------:R0:W1:Y:S04]  /*8f70*/  SHFL.IDX PT, R29, R28, RZ, 0x1e1f ;  /* 0x001e1fff1c1d7589 */ /* 0x00006800000e0000 */
[----:B------:R0:W2:Y:S04]  /*8f80*/  SHFL.IDX PT, R21, R26, RZ, 0x1e1f ;  /* 0x001e1fff1a157589 */ /* 0x0000a800000e0000 */
[----:B------:R0:W3:Y:S04]  /*8f90*/  SHFL.IDX PT, R0, R24, RZ, 0x1e1f ;  /* 0x001e1fff18007589 */ /* 0x0000e800000e0000 */
[----:B------:R0:W4:Y:S02]  /*8fa0*/  SHFL.IDX PT, R3, R30, RZ, 0x1e1f ;  /* 0x001e1fff1e037589 */ /* 0x00012400000e0000 */
.L_x_656:
[----:B------:R-:W5:Y:S01]  /*8fb0*/  LDL R13, [R1+0x40] ;  /* 0x00004000010d7983 */ /* 0x000f620000100800 */
[----:B------:R-:W-:Y:S01]  /*8fc0*/  ULDC UR4, c[0x0][0x448] ;  /* 0x0001120000047ab9 */ /* 0x000fe20000000800 */
[----:B------:R-:W-:Y:S01]  /*8fd0*/  BSSY B1, `(.L_x_442) ;  /* 0x000002c000017945 */ /* 0x000fe20003800000 */
[----:B------:R-:W-:Y:S01]  /*8fe0*/  IMAD R38, R25, UR4, RZ ;  /* 0x0000000419267c24 */ /* 0x000fe2000f8e02ff */
[----:B------:R-:W-:Y:S02]  /*8ff0*/  CS2R R4, SRZ ;  /* 0x0000000000047805 */ /* 0x000fe4000001ff00 */
[----:B------:R-:W-:Y:S02]  /*9000*/  CS2R R8, SRZ ;  /* 0x0000000000087805 */ /* 0x000fe4000001ff00 */
[----:B------:R-:W-:Y:S02]  /*9010*/  CS2R R10, SRZ ;  /* 0x00000000000a7805 */ /* 0x000fe4000001ff00 */
[----:B------:R-:W-:-:S02]  /*9020*/  CS2R R14, SRZ ;  /* 0x00000000000e7805 */ /* 0x000fc4000001ff00 */
[----:B------:R-:W-:Y:S02]  /*9030*/  ISETP.GE.AND P0, PT, R6, R38, PT ;  /* 0x000000260600720c */ /* 0x000fe40003f06270 */
[----:B0-----:R-:W-:Y:S02]  /*9040*/  CS2R R24, SRZ ;  /* 0x0000000000187805 */ /* 0x001fe4000001ff00 */
[----:B------:R-:W-:Y:S02]  /*9050*/  CS2R R26, SRZ ;  /* 0x00000000001a7805 */ /* 0x000fe4000001ff00 */
[----:B-----5:R-:W-:-:S04]  /*9060*/  LEA.HI R7, R13, R13, RZ, 0x1 ;  /* 0x0000000d0d077211 */ /* 0x020fc800078f08ff */
[----:B------:R-:W-:Y:S02]  /*9070*/  LOP3.LUT R12, R7, 0xfffffffe, RZ, 0xc0, !PT ;  /* 0xfffffffe070c7812 */ /* 0x000fe400078ec0ff */
[----:B------:R-:W-:-:S03]  /*9080*/  CS2R R6, SRZ ;  /* 0x0000000000067805 */ /* 0x000fc6000001ff00 */
[----:B------:R-:W-:Y:S01]  /*9090*/  IMAD.IADD R37, R13, 0x1, -R12 ;  /* 0x000000010d257824 */ /* 0x000fe200078e0a0c */
[----:B------:R-:W-:-:S04]  /*90a0*/  CS2R R12, SRZ ;  /* 0x00000000000c7805 */ /* 0x000fc8000001ff00 */
[----:B------:R-:W-:Y:S01]  /*90b0*/  SHF.L.U32 R37, R37, 0x1f, RZ ;  /* 0x0000001f25257819 */ /* 0x000fe200000006ff */
[----:B------:R-:W-:Y:S06]  /*90c0*/  @P0 BRA `(.L_x_443) ;  /* 0x0000000000700947 */ /* 0x000fec0003800000 */
[----:B------:R-:W3:Y:S01]  /*90d0*/  LDL R28, [R1+0x4] ;  /* 0x00000400011c7983 */ /* 0x000ee20000100800 */
[C---:B------:R-:W-:Y:S01]  /*90e0*/  VIADD R4, R16.reuse, 0x20 ;  /* 0x0000002010047836 */ /* 0x040fe20000000000 */
[----:B------:R-:W-:Y:S01]  /*90f0*/  ULDC UR4, c[0x0][0x3f4] ;  /* 0x0000fd0000047ab9 */ /* 0x000fe20000000800 */
[----:B------:R-:W-:Y:S02]  /*9100*/  CS2R R12, SRZ ;  /* 0x00000000000c7805 */ /* 0x000fe4000001ff00 */
[----:B------:R-:W-:Y:S02]  /*9110*/  ISETP.GE.AND P4, PT, R16, UR4, PT ;  /* 0x0000000410007c0c */ /* 0x000fe4000bf86270 */
[----:B------:R-:W-:Y:S02]  /*9120*/  CS2R R14, SRZ ;  /* 0x00000000000e7805 */ /* 0x000fe4000001ff00 */
[----:B------:R-:W-:Y:S02]  /*9130*/  ISETP.GE.AND P5, PT, R4, UR4, PT ;  /* 0x0000000404007c0c */ /* 0x000fe4000bfa6270 */
[----:B------:R-:W-:-:S02]  /*9140*/  CS2R R24, SRZ ;  /* 0x0000000000187805 */ /* 0x000fc4000001ff00 */
[----:B------:R-:W-:Y:S02]  /*9150*/  CS2R R26, SRZ ;  /* 0x00000000001a7805 */ /* 0x000fe4000001ff00 */
[----:B------:R-:W-:Y:S02]  /*9160*/  CS2R R8, SRZ ;  /* 0x0000000000087805 */ /* 0x000fe4000001ff00 */
[----:B------:R-:W-:Y:S02]  /*9170*/  CS2R R10, SRZ ;  /* 0x00000000000a7805 */ /* 0x000fe4000001ff00 */
[----:B------:R-:W-:Y:S02]  /*9180*/  @!P4 SHF.R.S32.HI R4, RZ, 0x1f, R16 ;  /* 0x0000001fff04c819 */ /* 0x000fe40000011410 */
[----:B--2---:R-:W-:-:S05]  /*9190*/  @!P4 IADD3 R30, P1, R16, R21, RZ ;  /* 0x00000015101ec210 */ /* 0x004fca0007f3e0ff */
[----:B----4-:R-:W-:Y:S02]  /*91a0*/  @!P4 IMAD.X R31, R3, 0x1, R4, P1 ;  /* 0x00000001031fc824 */ /* 0x010fe400008e0604 */
[----:B---3--:R-:W-:Y:S01]  /*91b0*/  @!P5 IMAD.SHL.U32 R6, R28, 0x10, RZ ;  /* 0x000000101c06d824 */ /* 0x008fe200078e00ff */
[----:B-1----:R-:W-:-:S04]  /*91c0*/  @!P4 IADD3 R28, P0, R16, R29, RZ ;  /* 0x0000001d101cc210 */ /* 0x002fc80007f1e0ff */
[C---:B------:R-:W-:Y:S02]  /*91d0*/  @!P5 IADD3 R32, P2, R6.reuse, R29, RZ ;  /* 0x0000001d0620d210 */ /* 0x040fe40007f5e0ff */
[----:B------:R-:W-:Y:S02]  /*91e0*/  @!P5 IADD3 R34, P3, R6, R21, RZ ;  /* 0x000000150622d210 */ /* 0x000fe40007f7e0ff */
[----:B------:R-:W-:Y:S02]  /*91f0*/  @!P5 SHF.R.S32.HI R6, RZ, 0x1f, R6 ;  /* 0x0000001fff06d819 */ /* 0x000fe40000011406 */
[C---:B------:R-:W-:Y:S02]  /*9200*/  @!P4 IADD3.X R29, R0.reuse, R4, RZ, P0, !PT ;  /* 0x00000004001dc210 */ /* 0x040fe400007fe4ff */
[----:B------:R-:W-:Y:S01]  /*9210*/  CS2R R4, SRZ ;  /* 0x0000000000047805 */ /* 0x000fe2000001ff00 */
[--C-:B------:R-:W-:Y:S02]  /*9220*/  @!P5 IMAD.X R33, R0, 0x1, R6.reuse, P2 ;  /* 0x000000010021d824 */ /* 0x100fe400010e0606 */
[----:B------:R-:W-:Y:S01]  /*9230*/  @!P5 IMAD.X R35, R3, 0x1, R6, P3 ;  /* 0x000000010323d824 */ /* 0x000fe200018e0606 */
[----:B------:R-:W-:Y:S01]  /*9240*/  CS2R R6, SRZ ;  /* 0x0000000000067805 */ /* 0x000fe2000001ff00 */
[----:B------:R0:W5:Y:S04]  /*9250*/  @!P4 LD.E.128 R12, desc[UR42][R28.64] ;  /* 0x0000002a1c0cc980 */ /* 0x000168000c101d00 */
[----:B------:R0:W5:Y:S04]  /*9260*/  @!P5 LD.E.128 R24, desc[UR42][R32.64] ;  /* 0x0000002a2018d980 */ /* 0x000168000c101d00 */
[----:B------:R0:W5:Y:S04]  /*9270*/  @!P4 LD.E.128 R4, desc[UR42][R30.64] ;  /* 0x0000002a1e04c980 */ /* 0x000168000c101d00 */
[----:B------:R0:W5:Y:S02]  /*9280*/  @!P5 LD.E.128 R8, desc[UR42][R34.64] ;  /* 0x0000002a2208d980 */ /* 0x000164000c101d00 */
.L_x_443:
[----:B------:R-:W-:Y:S05]  /*9290*/  BSYNC B1 ;  /* 0x0000000000017941 */ /* 0x000fea0003800000 */
.L_x_442:
[----:B---3--:R-:W3:Y:S01]  /*92a0*/  S2R R0, SR_TID.X ;  /* 0x0000000000007919 */ /* 0x008ee20000002100 */
[----:B------:R-:W1:Y:S01]  /*92b0*/  SYNCS.PHASECHK.TRANS64.TRYWAIT P0, [R18+URZ+0x19c00], R37 ;  /* 0x019c0025120075a7 */ /* 0x000e62000800017f */
[----:B------:R-:W-:Y:S01]  /*92c0*/  BSSY B1, `(.L_x_444) ;  /* 0x0000008000017945 */ /* 0x000fe20003800000 */
[----:B---3--:R-:W-:-:S05]  /*92d0*/  VIADD R0, R0, 0xffffff80 ;  /* 0xffffff8000007836 */ /* 0x008fca0000000000 */
[----:B----4-:R-:W-:Y:S01]  /*92e0*/  LEA.HI R3, R0, R0, RZ, 0x1 ;  /* 0x0000000000037211 */ /* 0x010fe200078f08ff */
[----:B------:R-:W-:-:S03]  /*92f0*/  IMAD R0, R153, -0xc0, R38 ;  /* 0xffffff4099007824 */ /* 0x000fc600078e0226 */
[----:B------:R-:W-:Y:S02]  /*9300*/  SHF.R.S32.HI R3, RZ, 0x1, R3 ;  /* 0x00000001ff037819 */ /* 0x000fe40000011403 */
[----:B------:R-:W-:-:S04]  /*9310*/  VIMNMX R0, R0, 0xc0, PT ;  /* 0x000000c000007848 */ /* 0x000fc80003fe0100 */
[----:B------:R-:W-:Y:S01]  /*9320*/  ISETP.GE.AND P1, PT, R3, R0, PT ;  /* 0x000000000300720c */ /* 0x000fe20003f26270 */
[----:B-1----:R-:W-:-:S12]  /*9330*/  @!P0 BRA `(.L_x_445) ;  /* 0x0000011000c88947 */ /* 0x002fd80003800000 */
.L_x_657:
[----:B------:R-:W-:Y:S05]  /*9340*/  BSYNC B1 ;  /* 0x0000000000017941 */ /* 0x000fea0003800000 */
.L_x_444:
[----:B------:R-:W-:Y:S05]  /*9350*/  @P1 BRA `(.L_x_436) ;  /* 0x0000002000081947 */ /* 0x000fea0003800000 */
[----:B------:R3:W5:Y:S01]  /*9360*/  LDL R63, [R1+0xc] ;  /* 0x00000c00013f7983 */ /* 0x0007620000100800 */
[----:B------:R-:W4:Y:S03]  /*9370*/  LDC R3, c[0x0][0x3f4] ;  /* 0x0000fd00ff037b82 */ /* 0x000f260000000800 */
[----:B------:R3:W5:Y:S04]  /*9380*/  LDL R62, [R1+0x1c] ;  /* 0x00001c00013e7983 */ /* 0x0007680000100800 */
[----:B------:R3:W5:Y:S01]  /*9390*/  LDL R61, [R1+0x60] ;  /* 0x00006000013d7983 */ /* 0x0007620000100800 */
[C---:B------:R-:W-:Y:S01]  /*93a0*/  VIADD R0, R16.reuse, 0x20 ;  /* 0x0000002010007836 */ /* 0x040fe20000000000 */
[----:B------:R-:W-:Y:S01]  /*93b0*/  BSSY B1, `(.L_x_446) ;  /* 0x00000fd000017945 */ /* 0x000fe20003800000 */
[----:B----4-:R-:W-:-:S03]  /*93c0*/  ISETP.GE.AND P0, PT, R16, R3, PT ;  /* 0x000000031000720c */ /* 0x010fc60003f06270 */
[----:B------:R-:W-:-:S10]  /*93d0*/  ISETP.GE.AND P1, PT, R0, R3, PT ;  /* 0x000000030000720c */ /* 0x000fd40003f26270 */
[----:B---3--:R-:W-:Y:S05]  /*93e0*/  @P0 BRA `(.L_x_447) ;  /* 0x0000000c00e40947 */ /* 0x008fea0003800000 */
[----:B0-----:R-:W0:Y:S01]  /*93f0*/  S2R R30, SR_TID.X ;  /* 0x00000000001e7919 */ /* 0x001e220000002100 */
[----:B--2--5:R-:W-:Y:S02]  /*9400*/  SHF.R.U32.HI R21, RZ, 0x8, R12 ;  /* 0x00000008ff157819 */ /* 0x024fe4000001160c */
[----:B------:R-:W-:Y:S02]  /*9410*/  LOP3.LUT R0, R12, 0xff, RZ, 0xc0, !PT ;  /* 0x000000ff0c007812 */ /* 0x000fe400078ec0ff */
[----:B------:R-:W-:Y:S02]  /*9420*/  LOP3.LUT R21, R21, 0xff, RZ, 0xc0, !PT ;  /* 0x000000ff15157812 */ /* 0x000fe400078ec0ff */
[----:B------:R-:W-:Y:S02]  /*9430*/  SHF.R.U32.HI R29, RZ, 0x8, R13 ;  /* 0x00000008ff1d7819 */ /* 0x000fe4000001160d */
[----:B-1----:R-:W-:Y:S02]  /*9440*/  PRMT R37, R21, 0x7604, R0 ;  /* 0x0000760415257816 */ /* 0x002fe40000000000 */
[----:B------:R-:W-:-:S02]  /*9450*/  SHF.R.U32.HI R31, RZ, 0x8, R14 ;  /* 0x00000008ff1f7819 */ /* 0x000fc4000001160e */
[----:B------:R-:W-:Y:S02]  /*9460*/  LOP3.LUT R28, R13, 0xff, RZ, 0xc0, !PT ;  /* 0x000000ff0d1c7812 */ /* 0x000fe400078ec0ff */
[----:B------:R-:W-:Y:S02]  /*9470*/  LOP3.LUT R29, R29, 0xff, RZ, 0xc0, !PT ;  /* 0x000000ff1d1d7812 */ /* 0x000fe400078ec0ff */
[----:B------:R-:W-:Y:S02]  /*9480*/  LOP3.LUT R31, R31, 0xff, RZ, 0xc0, !PT ;  /* 0x000000ff1f1f7812 */ /* 0x000fe400078ec0ff */
[----:B------:R-:W-:Y:S02]  /*9490*/  PRMT R38, R29, 0x7604, R28 ;  /* 0x000076041d267816 */ /* 0x000fe4000000001c */
[----:B------:R-:W-:Y:S02]  /*94a0*/  SHF.R.U32.HI R29, RZ, 0x8, R15 ;  /* 0x00000008ff1d7819 */ /* 0x000fe4000001160f */
[----:B------:R-:W-:-:S02]  /*94b0*/  LOP3.LUT R28, R15, 0xff, RZ, 0xc0, !PT ;  /* 0x000000ff0f1c7812 */ /* 0x000fc400078ec0ff */
[----:B------:R-:W-:Y:S02]  /*94c0*/  LOP3.LUT R29, R29, 0xff, RZ, 0xc0, !PT ;  /* 0x000000ff1d1d7812 */ /* 0x000fe400078ec0ff */
[----:B------:R-:W-:Y:S02]  /*94d0*/  SHF.R.U32.HI R42, RZ, 0x8, R5 ;  /* 0x00000008ff2a7819 */ /* 0x000fe40000011605 */
[----:B------:R-:W-:Y:S02]  /*94e0*/  PRMT R40, R29, 0x7604, R28 ;  /* 0x000076041d287816 */ /* 0x000fe4000000001c */
[----:B------:R-:W-:Y:S01]  /*94f0*/  SHF.R.U32.HI R43, RZ, 0x8, R6 ;  /* 0x00000008ff2b7819 */ /* 0x000fe20000011606 */
[----:B0-----:R-:W-:Y:S01]  /*9500*/  VIADD R33, R30, 0xffffff80 ;  /* 0xffffff801e217836 */ /* 0x001fe20000000000 */
[----:B------:R-:W-:Y:S02]  /*9510*/  LOP3.LUT R30, R14, 0xff, RZ, 0xc0, !PT ;  /* 0x000000ff0e1e7812 */ /* 0x000fe400078ec0ff */
[----:B------:R-:W-:-:S02]  /*9520*/  SHF.R.U32.HI R47, RZ, 0x8, R7 ;  /* 0x00000008ff2f7819 */ /* 0x000fc40000011607 */
[----:B------:R-:W-:Y:S02]  /*9530*/  LEA.HI R32, R33, R33, RZ, 0x1 ;  /* 0x0000002121207211 */ /* 0x000fe400078f08ff */
[----:B------:R-:W-:Y:S02]  /*9540*/  PRMT R41, R31, 0x7604, R30 ;  /* 0x000076041f297816 */ /* 0x000fe4000000001e */
[----:B------:R-:W-:Y:S02]  /*9550*/  LOP3.LUT R32, R32, 0xfffffffe, RZ, 0xc0, !PT ;  /* 0xfffffffe20207812 */ /* 0x000fe400078ec0ff */
[----:B------:R-:W-:Y:S02]  /*9560*/  SHF.R.U32.HI R30, RZ, 0x8, R4 ;  /* 0x00000008ff1e7819 */ /* 0x000fe40000011604 */
[----:B------:R-:W-:Y:S02]  /*9570*/  IADD3 R32, R33, -R32, RZ ;  /* 0x8000002021207210 */ /* 0x000fe40007ffe0ff */
[----:B------:R-:W-:-:S02]  /*9580*/  LOP3.LUT R33, R30, 0xff, RZ, 0xc0, !PT ;  /* 0x000000ff1e217812 */ /* 0x000fc400078ec0ff */
[----:B------:R-:W-:Y:S01]  /*9590*/  LEA.HI R0, R3, R32, RZ, 0x1c ;  /* 0x0000002003007211 */ /* 0x000fe200078fe0ff */
[----:B------:R-:W0:Y:S01]  /*95a0*/  LDS.128 R28, [R20+0xf000] ;  /* 0x00f00000141c7984 */ /* 0x000e220000000c00 */
[----:B------:R-:W-:Y:S02]  /*95b0*/  LOP3.LUT R32, R4, 0xff, RZ, 0xc0, !PT ;  /* 0x000000ff04207812 */ /* 0x000fe400078ec0ff */
[C---:B------:R-:W-:Y:S01]  /*95c0*/  LEA.HI R21, R0.reuse, R0, RZ, 0x1 ;  /* 0x0000000000157211 */ /* 0x040fe200078f08ff */
[----:B------:R-:W-:Y:S01]  /*95d0*/  IMAD.SHL.U32 R0, R0, 0x10, RZ ;  /* 0x0000001000007824 */ /* 0x000fe200078e00ff */
[----:B------:R-:W-:Y:S02]  /*95e0*/  PRMT R45, R33, 0x7604, R32 ;  /* 0x00007604212d7816 */ /* 0x000fe40000000020 */
[----:B------:R-:W-:Y:S02]  /*95f0*/  SHF.R.S32.HI R21, RZ, 0x1, R21 ;  /* 0x00000001ff157819 */ /* 0x000fe40000011415 */
[----:B------:R-:W-:-:S02]  /*9600*/  LOP3.LUT R0, R63, 0x10, R0, 0xf8, !PT ;  /* 0x000000103f007812 */ /* 0x000fc400078ef800 */
[----:B------:R-:W-:Y:S01]  /*9610*/  LOP3.LUT R42, R42, 0xff, RZ, 0xc0, !PT ;  /* 0x000000ff2a2a7812 */ /* 0x000fe200078ec0ff */
[----:B------:R-:W-:Y:S01]  /*9620*/  IMAD R21, R21, 0x1800, R62 ;  /* 0x0000180015157824 */ /* 0x000fe200078e023e */
[----:B------:R-:W-:Y:S02]  /*9630*/  LOP3.LUT R0, R0, R61, RZ, 0x3c, !PT ;  /* 0x0000003d00007212 */ /* 0x000fe400078e3cff */
[----:B------:R-:W-:Y:S02]  /*9640*/  LOP3.LUT R44, R43, 0xff, RZ, 0xc0, !PT ;  /* 0x000000ff2b2c7812 */ /* 0x000fe400078ec0ff */
[----:B------:R-:W-:Y:S02]  /*9650*/  IADD3 R0, R18, R21, R0 ;  /* 0x0000001512007210 */ /* 0x000fe40007ffe000 */
[----:B------:R-:W-:Y:S02]  /*9660*/  LOP3.LUT R21, R5, 0xff, RZ, 0xc0, !PT ;  /* 0x000000ff05157812 */ /* 0x000fe400078ec0ff */
[----:B------:R-:W-:Y:S01]  /*9670*/  LOP3.LUT R46, R7, 0xff, RZ, 0xc0, !PT ;  /* 0x000000ff072e7812 */ /* 0x000fe200078ec0ff */
[----:B------:R-:W1:Y:S01]  /*9680*/  LDS.128 R32, [R0+0xf000] ;  /* 0x00f0000000207984 */ /* 0x000e620000000c00 */
[----:B------:R-:W-:-:S02]  /*9690*/  LOP3.LUT R43, R47, 0xff, RZ, 0xc0, !PT ;  /* 0x000000ff2f2b7812 */ /* 0x000fc400078ec0ff */
[----:B------:R-:W-:Y:S02]  /*96a0*/  PRMT R42, R42, 0x7604, R21 ;  /* 0x000076042a2a7816 */ /* 0x000fe40000000015 */
[----:B------:R-:W-:Y:S02]  /*96b0*/  SHF.R.U32.HI R21, RZ, 0x10, R13 ;  /* 0x00000010ff157819 */ /* 0x000fe4000001160d */
[----:B------:R-:W-:Y:S02]  /*96c0*/  PRMT R46, R43, 0x7604, R46 ;  /* 0x000076042b2e7816 */ /* 0x000fe4000000002e */
[----:B------:R-:W-:Y:S01]  /*96d0*/  SHF.R.U32.HI R47, RZ, 0x10, R5 ;  /* 0x00000010ff2f7819 */ /* 0x000fe20000011605 */
[----:B------:R-:W-:Y:S01]  /*96e0*/  IMAD.U32 R21, R21, 0x10000, RZ ;  /* 0x0001000015157824 */ /* 0x000fe200078e00ff */
[----:B------:R-:W-:Y:S02]  /*96f0*/  SHF.R.U32.HI R43, RZ, 0x10, R15 ;  /* 0x00000010ff2b7819 */ /* 0x000fe4000001160f */
[----:B------:R-:W-:Y:S01]  /*9700*/  LOP3.LUT R39, R6, 0xff, RZ, 0xc0, !PT ;  /* 0x000000ff06277812 */ /* 0x000fe200078ec0ff */
[----:B------:R-:W-:Y:S01]  /*9710*/  IMAD.U32 R47, R47, 0x10000, RZ ;  /* 0x000100002f2f7824 */ /* 0x000fe200078e00ff */
[----:B------:R-:W-:Y:S01]  /*9720*/  SHF.R.U32.HI R51, RZ, 0x10, R7 ;  /* 0x00000010ff337819 */ /* 0x000fe20000011607 */
[----:B------:R-:W-:Y:S01]  /*9730*/  IMAD.U32 R43, R43, 0x10000, RZ ;  /* 0x000100002b2b7824 */ /* 0x000fe200078e00ff */
[----:B------:R-:W-:-:S02]  /*9740*/  PRMT R49, R44, 0x7604, R39 ;  /* 0x000076042c317816 */ /* 0x000fc40000000027 */
[----:B------:R-:W-:Y:S01]  /*9750*/  LOP3.LUT R39, R38, 0xff0000, R21, 0xf8, !PT ;  /* 0x00ff000026277812 */ /* 0x000fe200078ef815 */
[----:B------:R-:W-:Y:S01]  /*9760*/  IMAD.U32 R51, R51, 0x10000, RZ ;  /* 0x0001000033337824 */ /* 0x000fe200078e00ff */
[----:B------:R-:W-:Y:S02]  /*9770*/  LOP3.LUT R47, R42, 0xff0000, R47, 0xf8, !PT ;  /* 0x00ff00002a2f7812 */ /* 0x000fe400078ef82f */
[----:B------:R-:W-:Y:S02]  /*9780*/  LOP3.LUT R43, R40, 0xff0000, R43, 0xf8, !PT ;  /* 0x00ff0000282b7812 */ /* 0x000fe400078ef82b */
[----:B------:R-:W-:Y:S02]  /*9790*/  LOP3.LUT R21, R37, 0xff0000, R12, 0xf8, !PT ;  /* 0x00ff000025157812 */ /* 0x000fe400078ef80c */
[----:B------:R-:W-:Y:S02]  /*97a0*/  LOP3.LUT R44, R39, 0xff000000, R13, 0xf8, !PT ;  /* 0xff000000272c7812 */ /* 0x000fe400078ef80d */
[----:B------:R-:W-:-:S02]  /*97b0*/  LOP3.LUT R41, R41, 0xff0000, R14, 0xf8, !PT ;  /* 0x00ff000029297812 */ /* 0x000fc400078ef80e */
[----:B------:R-:W-:Y:S02]  /*97c0*/  LOP3.LUT R13, R45, 0xff0000, R4, 0xf8, !PT ;  /* 0x00ff00002d0d7812 */ /* 0x000fe400078ef804 */
[----:B------:R-:W-:Y:S02]  /*97d0*/  LOP3.LUT R49, R49, 0xff0000, R6, 0xf8, !PT ;  /* 0x00ff000031317812 */ /* 0x000fe400078ef806 */
[----:B------:R-:W-:Y:S02]  /*97e0*/  LOP3.LUT R48, R47, 0xff000000, R5, 0xf8, !PT ;  /* 0xff0000002f307812 */ /* 0x000fe400078ef805 */
[----:B------:R-:W-:Y:S02]  /*97f0*/  LOP3.LUT R21, R21, 0xff000000, R12, 0xf8, !PT ;  /* 0xff00000015157812 */ /* 0x000fe400078ef80c */
[----:B------:R-:W-:Y:S02]  /*9800*/  LOP3.LUT R45, R43, 0xff000000, R15, 0xf8, !PT ;  /* 0xff0000002b2d7812 */ /* 0x000fe400078ef80f */
[----:B------:R-:W-:-:S02]  /*9810*/  LOP3.LUT R12, R41, 0xff000000, R14, 0xf8, !PT ;  /* 0xff000000290c7812 */ /* 0x000fc400078ef80e */
[----:B------:R-:W-:Y:S02]  /*9820*/  LOP3.LUT R15, R13, 0xff000000, R4, 0xf8, !PT ;  /* 0xff0000000d0f7812 */ /* 0x000fe400078ef804 */
[----:B------:R-:W-:Y:S02]  /*9830*/  LOP3.LUT R4, R49, 0xff000000, R6, 0xf8, !PT ;  /* 0xff00000031047812 */ /* 0x000fe400078ef806 */
[-C--:B0-----:R-:W-:Y:S02]  /*9840*/  F2FP.F16.E4M3.UNPACK_B R14, R28.reuse ;  /* 0x0000001cff0e723e */ /* 0x081fe400020006ff */
[----:B------:R-:W-:Y:S02]  /*9850*/  F2FP.F16.E4M3.UNPACK_B R37, R28.H1 ;  /* 0x0000001cff25723e */ /* 0x000fe400030006ff */
[-C--:B------:R-:W-:Y:S02]  /*9860*/  F2FP.F16.E4M3.UNPACK_B R38, R29.reuse ;  /* 0x0000001dff26723e */ /* 0x080fe400020006ff */
[----:B------:R-:W-:-:S02]  /*9870*/  F2FP.F16.E4M3.UNPACK_B R39, R29.H1 ;  /* 0x0000001dff27723e */ /* 0x000fc400030006ff */
[----:B------:R-:W-:Y:S01]  /*9880*/  F2FP.F16.E4M3.UNPACK_B R49, R48 ;  /* 0x00000030ff31723e */ /* 0x000fe200020006ff */
[--C-:B------:R-:W-:Y:S01]  /*9890*/  HADD2.F32 R13, -RZ, R38.reuse.H0_H0 ;  /* 0x20000026ff0d7230 */ /* 0x100fe20000004100 */
[----:B-1----:R-:W-:Y:S01]  /*98a0*/  F2FP.F16.E4M3.UNPACK_B R28, R33 ;  /* 0x00000021ff1c723e */ /* 0x002fe200020006ff */
[----:B------:R-:W-:Y:S01]  /*98b0*/  HADD2.F32 R38, -RZ, R38.H1_H1 ;  /* 0x30000026ff267230 */ /* 0x000fe20000004100 */
[----:B------:R-:W-:Y:S01]  /*98c0*/  F2FP.F16.E4M3.UNPACK_B R29, R44 ;  /* 0x0000002cff1d723e */ /* 0x000fe200020006ff */
[--C-:B------:R-:W-:Y:S01]  /*98d0*/  HADD2.F32 R50, -RZ, R49.reuse.H0_H0 ;  /* 0x20000031ff327230 */ /* 0x100fe20000004100 */
[----:B------:R-:W-:Y:S01]  /*98e0*/  LOP3.LUT R51, R46, 0xff0000, R51, 0xf8, !PT ;  /* 0x00ff00002e337812 */ /* 0x000fe200078ef833 */
[--C-:B------:R-:W-:Y:S01]  /*98f0*/  HADD2.F32 R6, -RZ, R28.reuse.H0_H0 ;  /* 0x2000001cff067230 */ /* 0x100fe20000004100 */
[-C--:B------:R-:W-:Y:S01]  /*9900*/  F2FP.F16.E4M3.UNPACK_B R40, R31.reuse ;  /* 0x0000001fff28723e */ /* 0x080fe200020006ff */
[----:B------:R-:W-:Y:S01]  /*9910*/  HADD2.F32 R49, -RZ, R49.H1_H1 ;  /* 0x30000031ff317230 */ /* 0x000fe20000004100 */
[----:B------:R-:W-:Y:S01]  /*9920*/  F2FP.F16.E4M3.UNPACK_B R46, R31.H1 ;  /* 0x0000001fff2e723e */ /* 0x000fe200030006ff */
[----:B------:R-:W-:Y:S01]  /*9930*/  HADD2.F32 R31, -RZ, R29.H0_H0 ;  /* 0x2000001dff1f7230 */ /* 0x000fe20000004100 */
[----:B------:R-:W-:Y:S01]  /*9940*/  F2FP.F16.E4M3.UNPACK_B R41, R33.H1 ;  /* 0x00000021ff29723e */ /* 0x000fe200030006ff */
[----:B------:R-:W-:Y:S01]  /*9950*/  HADD2.F32 R28, -RZ, R28.H1_H1 ;  /* 0x3000001cff1c7230 */ /* 0x000fe20000004100 */
[----:B------:R-:W-:-:S02]  /*9960*/  F2FP.F16.E4M3.UNPACK_B R33, R32 ;  /* 0x00000020ff21723e */ /* 0x000fc400020006ff */
[----:B------:R-:W-:Y:S01]  /*9970*/  F2FP.F16.E4M3.UNPACK_B R43, R32.H1 ;  /* 0x00000020ff2b723e */ /* 0x000fe200030006ff */
[----:B------:R-:W-:Y:S01]  /*9980*/  FMUL.FTZ R32, R6, R50 ;  /* 0x0000003206207220 */ /* 0x000fe20000410000 */
[----:B------:R-:W-:Y:S01]  /*9990*/  F2FP.F16.E4M3.UNPACK_B R42, R35 ;  /* 0x00000023ff2a723e */ /* 0x000fe200020006ff */
[----:B------:R-:W-:Y:S01]  /*99a0*/  FMUL.FTZ R53, R28, R49 ;  /* 0x000000311c357220 */ /* 0x000fe20000410000 */
[----:B------:R-:W-:Y:S01]  /*99b0*/  F2FP.F16.E4M3.UNPACK_B R47, R35.H1 ;  /* 0x00000023ff2f723e */ /* 0x000fe200030006ff */
[-C--:B------:R-:W-:Y:S01]  /*99c0*/  FMUL.FTZ R35, R6, R31.reuse ;  /* 0x0000001f06237220 */ /* 0x080fe20000410000 */
[----:B------:R-:W-:Y:S01]  /*99d0*/  F2FP.F16.E4M3.UNPACK_B R48, R48.H1 ;  /* 0x00000030ff30723e */ /* 0x000fe200030006ff */
[C---:B------:R-:W-:Y:S01]  /*99e0*/  FFMA.FTZ R6, R13.reuse, R31, -R32 ;  /* 0x0000001f0d067223 */ /* 0x040fe20000010820 */
[----:B------:R-:W-:Y:S01]  /*99f0*/  F2FP.F16.E4M3.UNPACK_B R44, R44.H1 ;  /* 0x0000002cff2c723e */ /* 0x000fe200030006ff */
[----:B------:R-:W-:Y:S01]  /*9a00*/  FFMA.FTZ R13, R13, R50, R35 ;  /* 0x000000320d0d7223 */ /* 0x000fe20000010023 */
[----:B------:R-:W-:Y:S01]  /*9a10*/  HADD2.F32 R31, -RZ, R29.H1_H1 ;  /* 0x3000001dff1f7230 */ /* 0x000fe20000004100 */
[----:B------:R-:W-:Y:S01]  /*9a20*/  LOP3.LUT R51, R51, 0xff000000, R7, 0xf8, !PT ;  /* 0xff00000033337812 */ /* 0x000fe200078ef807 */
[----:B------:R-:W-:Y:S01]  /*9a30*/  HADD2.F32 R50, -RZ, R48.H0_H0 ;  /* 0x20000030ff327230 */ /* 0x000fe20000004100 */
[----:B------:R-:W-:Y:S01]  /*9a40*/  F2FP.F16.E4M3.UNPACK_B R7, R34 ;  /* 0x00000022ff07723e */ /* 0x000fe200020006ff */
[----:B------:R-:W-:-:S02]  /*9a50*/  HADD2.F32 R29, -RZ, R41.H0_H0 ;  /* 0x20000029ff1d7230 */ /* 0x000fc40000004100 */
[----:B------:R-:W-:Y:S01]  /*9a60*/  FMUL.FTZ R28, R28, R31 ;  /* 0x0000001f1c1c7220 */ /* 0x000fe20000410000 */
[----:B------:R-:W-:Y:S01]  /*9a70*/  HADD2.F32 R35, -RZ, R44.H0_H0 ;  /* 0x2000002cff237230 */ /* 0x000fe20000004100 */
[----:B------:R-:W-:Y:S01]  /*9a80*/  F2FP.F16.E4M3.UNPACK_B R52, R51 ;  /* 0x00000033ff34723e */ /* 0x000fe200020006ff */
[----:B------:R-:W-:Y:S02]  /*9a90*/  HADD2.F32 R32, -RZ, R39.H0_H0 ;  /* 0x20000027ff207230 */ /* 0x000fe40000004100 */
[CC--:B------:R-:W-:Y:S01]  /*9aa0*/  FMUL.FTZ R55, R29.reuse, R50.reuse ;  /* 0x000000321d377220 */ /* 0x0c0fe20000410000 */
[----:B------:R-:W-:Y:S02]  /*9ab0*/  HADD2.F32 R41, -RZ, R41.H1_H1 ;  /* 0x30000029ff297230 */ /* 0x000fe40000004100 */
[----:B------:R-:W-:Y:S01]  /*9ac0*/  FMUL.FTZ R57, R29, R35 ;  /* 0x000000231d397220 */ /* 0x000fe20000410000 */
[----:B------:R-:W-:Y:S01]  /*9ad0*/  FFMA.FTZ R29, R38, R31, -R53 ;  /* 0x0000001f261d7223 */ /* 0x000fe20000010835 */
[----:B------:R-:W-:Y:S01]  /*9ae0*/  FFMA.FTZ R31, R32, R35, -R55 ;  /* 0x00000023201f7223 */ /* 0x000fe20000010837 */
[----:B------:R-:W-:Y:S01]  /*9af0*/  FFMA.FTZ R28, R38, R49, R28 ;  /* 0x00000031261c7223 */ /* 0x000fe2000001001c */
[----:B------:R-:W-:Y:S01]  /*9b00*/  FFMA.FTZ R32, R32, R50, R57 ;  /* 0x0000003220207223 */ /* 0x000fe20000010039 */
[----:B------:R-:W-:Y:S01]  /*9b10*/  HADD2.F32 R50, -RZ, R48.H1_H1 ;  /* 0x30000030ff327230 */ /* 0x000fe20000004100 */
[----:B------:R-:W-:Y:S01]  /*9b20*/  F2FP.F16.E4M3.UNPACK_B R48, R45 ;  /* 0x0000002dff30723e */ /* 0x000fe200020006ff */
[----:B------:R-:W-:Y:S01]  /*9b30*/  HADD2.F32 R44, -RZ, R44.H1_H1 ;  /* 0x3000002cff2c7230 */ /* 0x000fe20000004100 */
[----:B------:R-:W-:Y:S01]  /*9b40*/  F2FP.F16.E4M3.UNPACK_B R34, R34.H1 ;  /* 0x00000022ff22723e */ /* 0x000fe200030006ff */
[----:B------:R-:W-:-:S02]  /*9b50*/  HADD2.F32 R53, -RZ, R52.H0_H0 ;  /* 0x20000034ff357230 */ /* 0x000fc40000004100 */
[C---:B------:R-:W-:Y:S01]  /*9b60*/  FMUL.FTZ R54, R41.reuse, R50 ;  /* 0x0000003229367220 */ /* 0x040fe20000410000 */
[----:B------:R-:W-:Y:S02]  /*9b70*/  HADD2.F32 R38, -RZ, R42.H0_H0 ;  /* 0x2000002aff267230 */ /* 0x000fe40000004100 */
[----:B------:R-:W-:Y:S01]  /*9b80*/  FMUL.FTZ R41, R41, R44 ;  /* 0x0000002c29297220 */ /* 0x000fe20000410000 */
[----:B------:R-:W-:Y:S01]  /*9b90*/  HADD2.F32 R49, -RZ, R48.H0_H0 ;  /* 0x20000030ff317230 */ /* 0x000fe20000004100 */
[----:B------:R-:W-:Y:S01]  /*9ba0*/  F2FP.F16.E4M3.UNPACK_B R5, R30 ;  /* 0x0000001eff05723e */ /* 0x000fe200020006ff */
[----:B------:R-:W-:Y:S02]  /*9bb0*/  HADD2.F32 R39, -RZ, R39.H1_H1 ;  /* 0x30000027ff277230 */ /* 0x000fe40000004100 */
[C---:B------:R-:W-:Y:S01]  /*9bc0*/  FMUL.FTZ R56, R38.reuse, R53 ;  /* 0x0000003526387220 */ /* 0x040fe20000410000 */
[----:B------:R-:W-:Y:S02]  /*9bd0*/  HADD2.F32 R35, -RZ, R40.H0_H0 ;  /* 0x20000028ff237230 */ /* 0x000fe40000004100 */
[----:B------:R-:W-:Y:S01]  /*9be0*/  FMUL.FTZ R58, R38, R49 ;  /* 0x00000031263a7220 */ /* 0x000fe20000410000 */
[----:B------:R-:W-:-:S02]  /*9bf0*/  HADD2.F32 R42, -RZ, R42.H1_H1 ;  /* 0x3000002aff2a7230 */ /* 0x000fc40000004100 */
[C---:B------:R-:W-:Y:S01]  /*9c00*/  FFMA.FTZ R38, R39.reuse, R44, -R54 ;  /* 0x0000002c27267223 */ /* 0x040fe20000010836 */
[----:B------:R-:W-:Y:S01]  /*9c10*/  FFMA.FTZ R41, R39, R50, R41 ;  /* 0x0000003227297223 */ /* 0x000fe20000010029 */
[C---:B------:R-:W-:Y:S01]  /*9c20*/  FFMA.FTZ R39, R35.reuse, R49, -R56 ;  /* 0x0000003123277223 */ /* 0x040fe20000010838 */
[----:B------:R-:W-:Y:S01]  /*9c30*/  F2FP.F16.E4M3.UNPACK_B R54, R51.H1 ;  /* 0x00000033ff36723e */ /* 0x000fe200030006ff */
[----:B------:R-:W-:Y:S01]  /*9c40*/  HADD2.F32 R49, -RZ, R48.H1_H1 ;  /* 0x30000030ff317230 */ /* 0x000fe20000004100 */
[----:B------:R-:W-:Y:S01]  /*9c50*/  F2FP.F16.E4M3.UNPACK_B R48, R45.H1 ;  /* 0x0000002dff30723e */ /* 0x000fe200030006ff */
[----:B------:R-:W-:Y:S02]  /*9c60*/  HADD2.F32 R51, -RZ, R52.H1_H1 ;  /* 0x30000034ff337230 */ /* 0x000fe40000004100 */
[----:B------:R-:W-:Y:S01]  /*9c70*/  FFMA.FTZ R35, R35, R53, R58 ;  /* 0x0000003523237223 */ /* 0x000fe2000001003a */
[----:B------:R-:W-:Y:S02]  /*9c80*/  HADD2.F32 R52, -RZ, R54.H0_H0 ;  /* 0x20000036ff347230 */ /* 0x000fe40000004100 */
[----:B------:R-:W-:Y:S01]  /*9c90*/  FMUL.FTZ R56, R42, R49 ;  /* 0x000000312a387220 */ /* 0x000fe20000410000 */
[----:B------:R-:W-:-:S02]  /*9ca0*/  HADD2.F32 R44, -RZ, R47.H0_H0 ;  /* 0x2000002fff2c7230 */ /* 0x000fc40000004100 */
[----:B------:R-:W-:Y:S01]  /*9cb0*/  FMUL.FTZ R53, R42, R51 ;  /* 0x000000332a357220 */ /* 0x000fe20000410000 */
[----:B------:R-:W-:Y:S01]  /*9cc0*/  HADD2.F32 R50, -RZ, R48.H0_H0 ;  /* 0x20000030ff327230 */ /* 0x000fe20000004100 */
[----:B------:R-:W-:Y:S01]  /*9cd0*/  F2FP.F16.E4M3.UNPACK_B R30, R30.H1 ;  /* 0x0000001eff1e723e */ /* 0x000fe200030006ff */
[----:B------:R-:W-:Y:S02]  /*9ce0*/  HADD2.F32 R40, -RZ, R40.H1_H1 ;  /* 0x30000028ff287230 */ /* 0x000fe40000004100 */
[C---:B------:R-:W-:Y:S01]  /*9cf0*/  FMUL.FTZ R58, R44.reuse, R52 ;  /* 0x000000342c3a7220 */ /* 0x040fe20000410000 */
[--C-:B------:R-:W-:Y:S02]  /*9d00*/  HADD2.F32 R45, -RZ, R46.reuse.H0_H0 ;  /* 0x2000002eff2d7230 */ /* 0x100fe40000004100 */
[-C--:B------:R-:W-:Y:S01]  /*9d10*/  FMUL.FTZ R55, R44, R50.reuse ;  /* 0x000000322c377220 */ /* 0x080fe20000410000 */
[----:B------:R-:W-:Y:S02]  /*9d20*/  HADD2.F32 R46, -RZ, R46.H1_H1 ;  /* 0x3000002eff2e7230 */ /* 0x000fe40000004100 */
[C---:B------:R-:W-:Y:S01]  /*9d30*/  FFMA.FTZ R42, R40.reuse, R49, -R53 ;  /* 0x00000031282a7223 */ /* 0x040fe20000010835 */
[----:B------:R-:W-:Y:S01]  /*9d40*/  FFMA.FTZ R40, R40, R51, R56 ;  /* 0x0000003328287223 */ /* 0x000fe20000010038 */
[C---:B------:R-:W-:Y:S01]  /*9d50*/  FFMA.FTZ R44, R45.reuse, R50, -R58 ;  /* 0x000000322d2c7223 */ /* 0x040fe2000001083a */
[----:B------:R-:W-:Y:S01]  /*9d60*/  F2FP.F16.E4M3.UNPACK_B R53, R15.H1 ;  /* 0x0000000fff35723e */ /* 0x000fe200030006ff */
[----:B------:R-:W-:Y:S01]  /*9d70*/  FFMA.FTZ R45, R45, R52, R55 ;  /* 0x000000342d2d7223 */ /* 0x000fe20000010037 */
[----:B------:R-:W-:Y:S01]  /*9d80*/  F2FP.F16.E4M3.UNPACK_B R50, R21.H1 ;  /* 0x00000015ff32723e */ /* 0x000fe200030006ff */
[----:B------:R-:W-:Y:S01]  /*9d90*/  HADD2.F32 R51, -RZ, R48.H1_H1 ;  /* 0x30000030ff337230 */ /* 0x000fe20000004100 */
[----:B------:R-:W-:Y:S01]  /*9da0*/  F2FP.SATFINITE.E4M3.F32.PACK_AB_MERGE_C R32, R41, R32, RZ ;  /* 0x000000202920723e */ /* 0x000fe200048070ff */
[----:B------:R-:W-:-:S02]  /*9db0*/  HADD2.F32 R55, -RZ, R54.H1_H1 ;  /* 0x30000036ff377230 */ /* 0x000fc40000004100 */
[----:B------:R-:W-:Y:S01]  /*9dc0*/  HADD2.F32 R48, -RZ, R47.H1_H1 ;  /* 0x3000002fff307230 */ /* 0x000fe20000004100 */
[----:B------:R-:W-:Y:S01]  /*9dd0*/  F2FP.SATFINITE.E4M3.F32.PACK_AB_MERGE_C R13, R28, R13, R32 ;  /* 0x0000000d1c0d723e */ /* 0x000fe20004807020 */
[----:B------:R-:W-:Y:S02]  /*9de0*/  HADD2.F32 R54, -RZ, R53.H0_H0 ;  /* 0x20000035ff367230 */ /* 0x000fe40000004100 */
[----:B------:R-:W-:Y:S02]  /*9df0*/  HADD2.F32 R47, -RZ, R43.H0_H0 ;  /* 0x2000002bff2f7230 */ /* 0x000fe40000004100 */
[C---:B------:R-:W-:Y:S01]  /*9e00*/  FMUL.FTZ R59, R48.reuse, R55 ;  /* 0x00000037303b7220 */ /* 0x040fe20000410000 */
[----:B------:R-:W-:Y:S02]  /*9e10*/  HADD2.F32 R52, -RZ, R50.H0_H0 ;  /* 0x20000032ff347230 */ /* 0x000fe40000004100 */
[----:B------:R-:W-:Y:S01]  /*9e20*/  FMUL.FTZ R56, R48, R51 ;  /* 0x0000003330387220 */ /* 0x000fe20000410000 */
[----:B------:R-:W-:-:S02]  /*9e30*/  HADD2.F32 R49, -RZ, R37.H0_H0 ;  /* 0x20000025ff317230 */ /* 0x000fc40000004100 */
[C---:B------:R-:W-:Y:S01]  /*9e40*/  FMUL.FTZ R48, R47.reuse, R54 ;  /* 0x000000362f307220 */ /* 0x040fe20000410000 */
[----:B------:R-:W-:Y:S02]  /*9e50*/  HADD2.F32 R43, -RZ, R43.H1_H1 ;  /* 0x3000002bff2b7230 */ /* 0x000fe40000004100 */
[-C--:B------:R-:W-:Y:S01]  /*9e60*/  FMUL.FTZ R57, R47, R52.reuse ;  /* 0x000000342f397220 */ /* 0x080fe20000410000 */
[C---:B------:R-:W-:Y:S01]  /*9e70*/  FFMA.FTZ R47, R46.reuse, R51, -R59 ;  /* 0x000000332e2f7223 */ /* 0x040fe2000001083b */
[----:B------:R-:W-:Y:S01]  /*9e80*/  FFMA.FTZ R46, R46, R55, R56 ;  /* 0x000000372e2e7223 */ /* 0x000fe20000010038 */
[----:B------:R-:W-:Y:S02]  /*9e90*/  HADD2.F32 R56, -RZ, R53.H1_H1 ;  /* 0x30000035ff387230 */ /* 0x000fe40000004100 */
[----:B------:R-:W-:Y:S01]  /*9ea0*/  FFMA.FTZ R48, R49, R52, -R48 ;  /* 0x0000003431307223 */ /* 0x000fe20000010830 */
[----:B------:R-:W-:Y:S01]  /*9eb0*/  HADD2.F32 R52, -RZ, R50.H1_H1 ;  /* 0x30000032ff347230 */ /* 0x000fe20000004100 */
[----:B------:R-:W-:Y:S01]  /*9ec0*/  F2FP.F16.E4M3.UNPACK_B R51, R15 ;  /* 0x0000000fff33723e */ /* 0x000fe200020006ff */
[----:B------:R-:W-:Y:S01]  /*9ed0*/  HADD2.F32 R37, -RZ, R37.H1_H1 ;  /* 0x30000025ff257230 */ /* 0x000fe20000004100 */
[----:B------:R-:W-:Y:S01]  /*9ee0*/  F2FP.F16.E4M3.UNPACK_B R50, R21 ;  /* 0x00000015ff32723e */ /* 0x000fe200020006ff */
[----:B------:R-:W-:Y:S01]  /*9ef0*/  FMUL.FTZ R58, R43, R56 ;  /* 0x000000382b3a7220 */ /* 0x000fe20000410000 */
[----:B------:R-:W-:Y:S01]  /*9f00*/  FFMA.FTZ R49, R49, R54, R57 ;  /* 0x0000003631317223 */ /* 0x000fe20000010039 */
[----:B------:R-:W-:Y:S01]  /*9f10*/  FMUL.FTZ R43, R43, R52 ;  /* 0x000000342b2b7220 */ /* 0x000fe20000410000 */
[----:B------:R-:W-:-:S02]  /*9f20*/  HADD2.F32 R54, -RZ, R51.H0_H0 ;  /* 0x20000033ff367230 */ /* 0x000fc40000004100 */
[C---:B------:R-:W-:Y:S01]  /*9f30*/  FFMA.FTZ R55, R37.reuse, R52, -R58 ;  /* 0x0000003425377223 */ /* 0x040fe2000001083a */
[----:B------:R-:W-:Y:S02]  /*9f40*/  HADD2.F32 R21, -RZ, R33.H0_H0 ;  /* 0x20000021ff157230 */ /* 0x000fe40000004100 */
[----:B------:R-:W-:Y:S01]  /*9f50*/  FFMA.FTZ R60, R37, R56, R43 ;  /* 0x00000038253c7223 */ /* 0x000fe2000001002b */
[----:B------:R-:W-:Y:S01]  /*9f60*/  HADD2.F32 R52, -RZ, R50.H0_H0 ;  /* 0x20000032ff347230 */ /* 0x000fe20000004100 */
[----:B------:R-:W-:Y:S01]  /*9f70*/  F2FP.F16.E4M3.UNPACK_B R37, R4.H1 ;  /* 0x00000004ff25723e */ /* 0x000fe200030006ff */
[----:B------:R-:W-:Y:S02]  /*9f80*/  HADD2.F32 R51, -RZ, R51.H1_H1 ;  /* 0x30000033ff337230 */ /* 0x000fe40000004100 */
[C---:B------:R-:W-:Y:S01]  /*9f90*/  FMUL.FTZ R56, R21.reuse, R54 ;  /* 0x0000003615387220 */ /* 0x040fe20000410000 */
[----:B------:R-:W-:Y:S02]  /*9fa0*/  HADD2.F32 R33, -RZ, R33.H1_H1 ;  /* 0x30000021ff217230 */ /* 0x000fe40000004100 */
[----:B------:R-:W-:Y:S01]  /*9fb0*/  FMUL.FTZ R58, R21, R52 ;  /* 0x00000034153a7220 */ /* 0x000fe20000410000 */
[----:B------:R-:W-:Y:S01]  /*9fc0*/  HADD2.F32 R15, -RZ, R14.H0_H0 ;  /* 0x2000000eff0f7230 */ /* 0x000fe20000004100 */
[----:B------:R-:W-:Y:S01]  /*9fd0*/  F2FP.F16.E4M3.UNPACK_B R21, R12.H1 ;  /* 0x0000000cff15723e */ /* 0x000fe200030006ff */
[----:B------:R-:W-:-:S02]  /*9fe0*/  HADD2.F32 R50, -RZ, R50.H1_H1 ;  /* 0x30000032ff327230 */ /* 0x000fc40000004100 */
[-C--:B------:R-:W-:Y:S01]  /*9ff0*/  FMUL.FTZ R43, R33, R51.reuse ;  /* 0x00000033212b7220 */ /* 0x080fe20000410000 */
[----:B------:R-:W-:Y:S02]  /*a000*/  HADD2.F32 R14, -RZ, R14.H1_H1 ;  /* 0x3000000eff0e7230 */ /* 0x000fe40000004100 */
[C---:B------:R-:W-:Y:S01]  /*a010*/  FFMA.FTZ R56, R15.reuse, R52, -R56 ;  /* 0x000000340f387223 */ /* 0x040fe20000010838 */
[----:B------:R-:W-:Y:S01]  /*a020*/  FFMA.FTZ R58, R15, R54, R58 ;  /* 0x000000360f3a7223 */ /* 0x000fe2000001003a */
[-C--:B------:R-:W-:Y:S01]  /*a030*/  FMUL.FTZ R52, R33, R50.reuse ;  /* 0x0000003221347220 */ /* 0x080fe20000410000 */
[----:B------:R-:W-:Y:S02]  /*a040*/  HADD2.F32 R15, -RZ, R34.H0_H0 ;  /* 0x20000022ff0f7230 */ /* 0x000fe40000004100 */
[C---:B------:R-:W-:Y:S01]  /*a050*/  FFMA.FTZ R53, R14.reuse, R50, -R43 ;  /* 0x000000320e357223 */ /* 0x040fe2000001082b */
[----:B------:R-:W-:Y:S02]  /*a060*/  HADD2.F32 R43, -RZ, R37.H0_H0 ;  /* 0x20000025ff2b7230 */ /* 0x000fe40000004100 */
[----:B------:R-:W-:Y:S01]  /*a070*/  FFMA.FTZ R51, R14, R51, R52 ;  /* 0x000000330e337223 */ /* 0x000fe20000010034 */
[----:B------:R-:W-:Y:S01]  /*a080*/  HADD2.F32 R33, -RZ, R21.H0_H0 ;  /* 0x20000015ff217230 */ /* 0x000fe20000004100 */
[----:B------:R-:W-:Y:S01]  /*a090*/  F2FP.F16.E4M3.UNPACK_B R12, R12 ;  /* 0x0000000cff0c723e */ /* 0x000fe200020006ff */
[----:B------:R-:W-:-:S02]  /*a0a0*/  HADD2.F32 R14, -RZ, R30.H0_H0 ;  /* 0x2000001eff0e7230 */ /* 0x000fc40000004100 */
[C---:B------:R-:W-:Y:S01]  /*a0b0*/  FMUL.FTZ R57, R15.reuse, R43 ;  /* 0x0000002b0f397220 */ /* 0x040fe20000410000 */
[----:B------:R-:W-:Y:S02]  /*a0c0*/  HADD2.F32 R37, -RZ, R37.H1_H1 ;  /* 0x30000025ff257230 */ /* 0x000fe40000004100 */
[-C--:B------:R-:W-:Y:S01]  /*a0d0*/  FMUL.FTZ R15, R15, R33.reuse ;  /* 0x000000210f0f7220 */ /* 0x080fe20000410000 */
[----:B------:R-:W-:Y:S02]  /*a0e0*/  HADD2.F32 R34, -RZ, R34.H1_H1 ;  /* 0x30000022ff227230 */ /* 0x000fe40000004100 */
[----:B------:R-:W-:Y:S01]  /*a0f0*/  FFMA.FTZ R57, R14, R33, -R57 ;  /* 0x000000210e397223 */ /* 0x000fe20000010839 */
[----:B------:R-:W-:Y:S01]  /*a100*/  HADD2.F32 R21, -RZ, R21.H1_H1 ;  /* 0x30000015ff157230 */ /* 0x000fe20000004100 */
[----:B------:R-:W-:Y:S01]  /*a110*/  F2FP.F16.E4M3.UNPACK_B R4, R4 ;  /* 0x00000004ff04723e */ /* 0x000fe200020006ff */
[----:B------:R-:W-:Y:S02]  /*a120*/  HADD2.F32 R30, -RZ, R30.H1_H1 ;  /* 0x3000001eff1e7230 */ /* 0x000fe40000004100 */
[----:B------:R-:W-:Y:S01]  /*a130*/  FMUL.FTZ R33, R34, R37 ;  /* 0x0000002522217220 */ /* 0x000fe20000410000 */
[----:B------:R-:W-:Y:S01]  /*a140*/  FFMA.FTZ R43, R14, R43, R15 ;  /* 0x0000002b0e2b7223 */ /* 0x000fe2000001000f */
[----:B------:R-:W-:Y:S01]  /*a150*/  FMUL.FTZ R34, R34, R21 ;  /* 0x0000001522227220 */ /* 0x000fe20000410000 */
[----:B------:R-:W-:-:S02]  /*a160*/  HADD2.F32 R15, -RZ, R12.H0_H0 ;  /* 0x2000000cff0f7230 */ /* 0x000fc40000004100 */
[C---:B------:R-:W-:Y:S01]  /*a170*/  FFMA.FTZ R50, R30.reuse, R21, -R33 ;  /* 0x000000151e327223 */ /* 0x040fe20000010821 */
[----:B------:R-:W-:Y:S02]  /*a180*/  HADD2.F32 R14, -RZ, R12.H1_H1 ;  /* 0x3000000cff0e7230 */ /* 0x000fe40000004100 */
[----:B------:R-:W-:Y:S01]  /*a190*/  FFMA.FTZ R52, R30, R37, R34 ;  /* 0x000000251e347223 */ /* 0x000fe20000010022 */
[--C-:B------:R-:W-:Y:S02]  /*a1a0*/  HADD2.F32 R12, -RZ, R7.reuse.H0_H0 ;  /* 0x20000007ff0c7230 */ /* 0x100fe40000004100 */
[--C-:B------:R-:W-:Y:S01]  /*a1b0*/  HADD2.F32 R30, -RZ, R4.reuse.H1_H1 ;  /* 0x30000004ff1e7230 */ /* 0x100fe20000004100 */
[----:B------:R-:W-:Y:S01]  /*a1c0*/  F2FP.SATFINITE.E4M3.F32.PACK_AB_MERGE_C R50, R50, R57, RZ ;  /* 0x000000393232723e */ /* 0x000fe200048070ff */
[----:B------:R-:W-:Y:S01]  /*a1d0*/  HADD2.F32 R7, -RZ, R7.H1_H1 ;  /* 0x30000007ff077230 */ /* 0x000fe20000004100 */
[----:B------:R-:W-:Y:S01]  /*a1e0*/  F2FP.SATFINITE.E4M3.F32.PACK_AB_MERGE_C R43, R52, R43, RZ ;  /* 0x0000002b342b723e */ /* 0x000fe200048070ff */
[----:B------:R-:W-:-:S02]  /*a1f0*/  HADD2.F32 R21, -RZ, R4.H0_H0 ;  /* 0x20000004ff157230 */ /* 0x000fc40000004100 */
[--C-:B------:R-:W-:Y:S02]  /*a200*/  HADD2.F32 R4, -RZ, R5.reuse.H0_H0 ;  /* 0x20000005ff047230 */ /* 0x100fe40000004100 */
[C---:B------:R-:W-:Y:S01]  /*a210*/  FMUL.FTZ R34, R7.reuse, R30 ;  /* 0x0000001e07227220 */ /* 0x040fe20000410000 */
[----:B------:R-:W-:Y:S02]  /*a220*/  HADD2.F32 R5, -RZ, R5.H1_H1 ;  /* 0x30000005ff057230 */ /* 0x000fe40000004100 */
[C---:B------:R-:W-:Y:S01]  /*a230*/  FMUL.FTZ R33, R12.reuse, R21 ;  /* 0x000000150c217220 */ /* 0x040fe20000410000 */
[-C--:B------:R-:W-:Y:S01]  /*a240*/  FMUL.FTZ R7, R7, R14.reuse ;  /* 0x0000000e07077220 */ /* 0x080fe20000410000 */
[-C--:B------:R-:W-:Y:S01]  /*a250*/  FMUL.FTZ R12, R12, R15.reuse ;  /* 0x0000000f0c0c7220 */ /* 0x080fe20000410000 */
[C---:B------:R-:W-:Y:S02]  /*a260*/  FFMA.FTZ R34, R5.reuse, R14, -R34 ;  /* 0x0000000e05227223 */ /* 0x040fe40000010822 */
[----:B------:R-:W-:Y:S01]  /*a270*/  FFMA.FTZ R14, R5, R30, R7 ;  /* 0x0000001e050e7223 */ /* 0x000fe20000010007 */
[C---:B------:R-:W-:Y:S01]  /*a280*/  FFMA.FTZ R33, R4.reuse, R15, -R33 ;  /* 0x0000000f04217223 */ /* 0x040fe20000010821 */
[----:B------:R-:W-:Y:S01]  /*a290*/  FFMA.FTZ R21, R4, R21, R12 ;  /* 0x0000001504157223 */ /* 0x000fe2000001000c */
[----:B------:R-:W-:-:S02]  /*a2a0*/  F2FP.SATFINITE.E4M3.F32.PACK_AB_MERGE_C R5, R38, R31, RZ ;  /* 0x0000001f2605723e */ /* 0x000fc400048070ff */
[----:B------:R-:W-:Y:S02]  /*a2b0*/  F2FP.SATFINITE.E4M3.F32.PACK_AB_MERGE_C R7, R47, R44, RZ ;  /* 0x0000002c2f07723e */ /* 0x000fe400048070ff */
[----:B------:R-:W-:Y:S02]  /*a2c0*/  F2FP.SATFINITE.E4M3.F32.PACK_AB_MERGE_C R4, R55, R48, RZ ;  /* 0x000000303704723e */ /* 0x000fe400048070ff */
[----:B------:R-:W-:Y:S02]  /*a2d0*/  F2FP.SATFINITE.E4M3.F32.PACK_AB_MERGE_C R15, R46, R45, RZ ;  /* 0x0000002d2e0f723e */ /* 0x000fe400048070ff */
[----:B------:R-:W-:Y:S02]  /*a2e0*/  F2FP.SATFINITE.E4M3.F32.PACK_AB_MERGE_C R12, R60, R49, RZ ;  /* 0x000000313c0c723e */ /* 0x000fe400048070ff */
[----:B------:R-:W-:Y:S02]  /*a2f0*/  F2FP.SATFINITE.E4M3.F32.PACK_AB_MERGE_C R5, R29, R6, R5 ;  /* 0x000000061d05723e */ /* 0x000fe40004807005 */
[----:B------:R-:W-:-:S02]  /*a300*/  F2FP.SATFINITE.E4M3.F32.PACK_AB_MERGE_C R7, R42, R39, R7 ;  /* 0x000000272a07723e */ /* 0x000fc40004807007 */
[----:B------:R-:W-:Y:S02]  /*a310*/  F2FP.SATFINITE.E4M3.F32.PACK_AB_MERGE_C R4, R53, R56, R4 ;  /* 0x000000383504723e */ /* 0x000fe40004807004 */
[----:B------:R-:W-:Y:S02]  /*a320*/  F2FP.SATFINITE.E4M3.F32.PACK_AB_MERGE_C R6, R34, R33, R50 ;  /* 0x000000212206723e */ /* 0x000fe40004807032 */
[----:B------:R-:W-:Y:S02]  /*a330*/  F2FP.SATFINITE.E4M3.F32.PACK_AB_MERGE_C R15, R40, R35, R15 ;  /* 0x00000023280f723e */ /* 0x000fe4000480700f */
[----:B------:R-:W-:Y:S01]  /*a340*/  F2FP.SATFINITE.E4M3.F32.PACK_AB_MERGE_C R12, R51, R58, R12 ;  /* 0x0000003a330c723e */ /* 0x000fe2000480700c */
[----:B------:R3:W-:Y:S01]  /*a350*/  STS.128 [R20+0xf000], R4 ;  /* 0x00f0000414007388 */ /* 0x0007e20000000c00 */
[----:B------:R-:W-:-:S05]  /*a360*/  F2FP.SATFINITE.E4M3.F32.PACK_AB_MERGE_C R14, R14, R21, R43 ;  /* 0x000000150e0e723e */ /* 0x000fca000480702b */
[----:B------:R3:W-:Y:S02]  /*a370*/  STS.128 [R0+0xf000], R12 ;  /* 0x00f0000c00007388 */ /* 0x0007e40000000c00 */
.L_x_447:
[----:B------:R-:W-:Y:S05]  /*a380*/  BSYNC B1 ;  /* 0x0000000000017941 */ /* 0x000fea0003800000 */
.L_x_446:
[----:B------:R-:W-:Y:S05]  /*a390*/  @P1 BRA `(.L_x_436) ;  /* 0x0000000c00f81947 */ /* 0x000fea0003800000 */
[----:B--2---:R-:W2:Y:S04]  /*a3a0*/  LDL R21, [R1+0x4] ;  /* 0x0000040001157983 */ /* 0x004ea80000100800 */
[----:B------:R-:W4:Y:S01]  /*a3b0*/  LDL R49, [R1+0x5c] ;  /* 0x00005c0001317983 */ /* 0x000f220000100800 */
[----:B---3-5:R-:W-:Y:S02]  /*a3c0*/  SHF.R.U32.HI R0, RZ, 0x8, R24 ;  /* 0x00000008ff007819 */ /* 0x028fe40000011618 */
[----:B------:R-:W-:Y:S02]  /*a3d0*/  LOP3.LUT R5, R24, 0xff, RZ, 0xc0, !PT ;  /* 0x000000ff18057812 */ /* 0x000fe400078ec0ff */
[----:B------:R-:W-:Y:S02]  /*a3e0*/  LOP3.LUT R0, R0, 0xff, RZ, 0xc0, !PT ;  /* 0x000000ff00007812 */ /* 0x000fe400078ec0ff */
[----:B------:R-:W-:-:S02]  /*a3f0*/  SHF.R.U32.HI R14, RZ, 0x8, R25 ;  /* 0x00000008ff0e7819 */ /* 0x000fc40000011619 */
[----:B------:R-:W-:Y:S02]  /*a400*/  PRMT R20, R0, 0x7604, R5 ;  /* 0x0000760400147816 */ /* 0x000fe40000000005 */
[----:B------:R-:W-:Y:S02]  /*a410*/  LOP3.LUT R7, R25, 0xff, RZ, 0xc0, !PT ;  /* 0x000000ff19077812 */ /* 0x000fe400078ec0ff */
[----:B------:R-:W-:Y:S02]  /*a420*/  SHF.R.U32.HI R6, RZ, 0x8, R27 ;  /* 0x00000008ff067819 */ /* 0x000fe4000001161b */
[----:B------:R-:W-:Y:S02]  /*a430*/  LOP3.LUT R0, R14, 0xff, RZ, 0xc0, !PT ;  /* 0x000000ff0e007812 */ /* 0x000fe400078ec0ff */
[----:B------:R-:W-:Y:S02]  /*a440*/  LOP3.LUT R13, R27, 0xff, RZ, 0xc0, !PT ;  /* 0x000000ff1b0d7812 */ /* 0x000fe400078ec0ff */
[----:B------:R-:W-:-:S02]  /*a450*/  LOP3.LUT R6, R6, 0xff, RZ, 0xc0, !PT ;  /* 0x000000ff06067812 */ /* 0x000fc400078ec0ff */
[----:B0-----:R-:W-:Y:S02]  /*a460*/  PRMT R28, R0, 0x7604, R7 ;  /* 0x00007604001c7816 */ /* 0x001fe40000000007 */
[----:B------:R-:W-:Y:S02]  /*a470*/  SHF.R.U32.HI R12, RZ, 0x8, R8 ;  /* 0x00000008ff0c7819 */ /* 0x000fe40000011608 */
[----:B------:R-:W-:Y:S02]  /*a480*/  PRMT R32, R6, 0x7604, R13 ;  /* 0x0000760406207816 */ /* 0x000fe4000000000d */
[----:B------:R-:W-:Y:S02]  /*a490*/  LOP3.LUT R15, R8, 0xff, RZ, 0xc0, !PT ;  /* 0x000000ff080f7812 */ /* 0x000fe400078ec0ff */
[----:B------:R-:W-:Y:S02]  /*a4a0*/  LOP3.LUT R12, R12, 0xff, RZ, 0xc0, !PT ;  /* 0x000000ff0c0c7812 */ /* 0x000fe400078ec0ff */
[----:B------:R-:W-:-:S02]  /*a4b0*/  SHF.R.U32.HI R13, RZ, 0x8, R10 ;  /* 0x00000008ff0d7819 */ /* 0x000fc4000001160a */
[----:B------:R-:W-:Y:S02]  /*a4c0*/  PRMT R33, R12, 0x7604, R15 ;  /* 0x000076040c217816 */ /* 0x000fe4000000000f */
[----:B------:R-:W-:Y:S02]  /*a4d0*/  LOP3.LUT R14, R13, 0xff, RZ, 0xc0, !PT ;  /* 0x000000ff0d0e7812 */ /* 0x000fe400078ec0ff */
[----:B------:R-:W-:Y:S02]  /*a4e0*/  SHF.R.U32.HI R12, RZ, 0x8, R9 ;  /* 0x00000008ff0c7819 */ /* 0x000fe40000011609 */
[----:B------:R-:W-:Y:S02]  /*a4f0*/  SHF.R.U32.HI R4, RZ, 0x8, R26 ;  /* 0x00000008ff047819 */ /* 0x000fe4000001161a */
[----:B------:R-:W-:Y:S02]  /*a500*/  LOP3.LUT R15, R9, 0xff, RZ, 0xc0, !PT ;  /* 0x000000ff090f7812 */ /* 0x000fe400078ec0ff */
[----:B------:R-:W-:-:S02]  /*a510*/  LOP3.LUT R12, R12, 0xff, RZ, 0xc0, !PT ;  /* 0x000000ff0c0c7812 */ /* 0x000fc400078ec0ff */
[----:B------:R-:W-:Y:S02]  /*a520*/  LOP3.LUT R5, R26, 0xff, RZ, 0xc0, !PT ;  /* 0x000000ff1a057812 */ /* 0x000fe400078ec0ff */
[----:B------:R-:W-:Y:S02]  /*a530*/  LOP3.LUT R4, R4, 0xff, RZ, 0xc0, !PT ;  /* 0x000000ff04047812 */ /* 0x000fe400078ec0ff */
[----:B------:R-:W-:Y:S02]  /*a540*/  PRMT R35, R12, 0x7604, R15 ;  /* 0x000076040c237816 */ /* 0x000fe4000000000f */
[----:B------:R-:W-:Y:S02]  /*a550*/  PRMT R30, R4, 0x7604, R5 ;  /* 0x00007604041e7816 */ /* 0x000fe40000000005 */
[----:B------:R-:W-:Y:S02]  /*a560*/  SHF.R.U32.HI R29, RZ, 0x8, R11 ;  /* 0x00000008ff1d7819 */ /* 0x000fe4000001160b */
[----:B------:R-:W-:-:S02]  /*a570*/  LOP3.LUT R34, R11, 0xff, RZ, 0xc0, !PT ;  /* 0x000000ff0b227812 */ /* 0x000fc400078ec0ff */
[----:B------:R-:W-:-:S04]  /*a580*/  SHF.R.U32.HI R31, RZ, 0x10, R27 ;  /* 0x00000010ff1f7819 */ /* 0x000fc8000001161b */
[----:B------:R-:W-:-:S04]  /*a590*/  LOP3.LUT R31, R31, 0xff, RZ, 0xc0, !PT ;  /* 0x000000ff1f1f7812 */ /* 0x000fc800078ec0ff */
[----:B------:R-:W-:Y:S02]  /*a5a0*/  PRMT R31, R31, 0x7054, R32 ;  /* 0x000070541f1f7816 */ /* 0x000fe40000000020 */
[----:B------:R-:W-:-:S04]  /*a5b0*/  SHF.R.U32.HI R32, RZ, 0x10, R11 ;  /* 0x00000010ff207819 */ /* 0x000fc8000001160b */
[----:B------:R-:W-:Y:S02]  /*a5c0*/  LOP3.LUT R32, R32, 0xff, RZ, 0xc0, !PT ;  /* 0x000000ff20207812 */ /* 0x000fe400078ec0ff */
[----:B--2---:R-:W-:Y:S02]  /*a5d0*/  LEA.HI R3, R3, R21, RZ, 0x1c ;  /* 0x0000001503037211 */ /* 0x004fe400078fe0ff */
[----:B------:R-:W-:Y:S02]  /*a5e0*/  LOP3.LUT R21, R10, 0xff, RZ, 0xc0, !PT ;  /* 0x000000ff0a157812 */ /* 0x000fe400078ec0ff */
[C---:B------:R-:W-:Y:S01]  /*a5f0*/  LEA.HI R0, R3.reuse, R3, RZ, 0x1 ;  /* 0x0000000303007211 */ /* 0x040fe200078f08ff */
[----:B------:R-:W-:Y:S01]  /*a600*/  IMAD.SHL.U32 R3, R3, 0x10, RZ ;  /* 0x0000001003037824 */ /* 0x000fe200078e00ff */
[----:B-1----:R-:W-:Y:S01]  /*a610*/  PRMT R37, R14, 0x7604, R21 ;  /* 0x000076040e257816 */ /* 0x002fe20000000015 */
[----:B----4-:R-:W-:Y:S01]  /*a620*/  LDS.128 R4, [R49+0xf000] ;  /* 0x00f0000031047984 */ /* 0x010fe20000000c00 */
[----:B------:R-:W-:-:S02]  /*a630*/  SHF.R.S32.HI R0, RZ, 0x1, R0 ;  /* 0x00000001ff007819 */ /* 0x000fc40000011400 */
[----:B------:R-:W-:Y:S02]  /*a640*/  LOP3.LUT R3, R63, 0x10, R3, 0xf8, !PT ;  /* 0x000000103f037812 */ /* 0x000fe400078ef803 */
[----:B------:R-:W-:Y:S01]  /*a650*/  SHF.R.U32.HI R21, RZ, 0x10, R25 ;  /* 0x00000010ff157819 */ /* 0x000fe20000011619 */
[----:B------:R-:W-:Y:S01]  /*a660*/  IMAD R13, R0, 0x1800, R62 ;  /* 0x00001800000d7824 */ /* 0x000fe200078e023e */
[----:B------:R-:W-:Y:S02]  /*a670*/  LOP3.LUT R0, R3, R61, RZ, 0x3c, !PT ;  /* 0x0000003d03007212 */ /* 0x000fe400078e3cff */
[----:B------:R-:W-:Y:S02]  /*a680*/  LOP3.LUT R3, R29, 0xff, RZ, 0xc0, !PT ;  /* 0x000000ff1d037812 */ /* 0x000fe400078ec0ff */
[----:B------:R-:W-:Y:S02]  /*a690*/  IADD3 R0, R18, R13, R0 ;  /* 0x0000000d12007210 */ /* 0x000fe40007ffe000 */
[----:B------:R-:W-:-:S02]  /*a6a0*/  PRMT R41, R3, 0x7604, R34 ;  /* 0x0000760403297816 */ /* 0x000fc40000000022 */
[----:B------:R-:W-:Y:S01]  /*a6b0*/  SHF.R.U32.HI R3, RZ, 0x10, R24 ;  /* 0x00000010ff037819 */ /* 0x000fe20000011618 */
[----:B------:R-:W0:Y:S01]  /*a6c0*/  LDS.128 R12, [R0+0xf000] ;  /* 0x00f00000000c7984 */ /* 0x000e220000000c00 */
[----:B------:R-:W-:Y:S02]  /*a6d0*/  SHF.R.U32.HI R29, RZ, 0x10, R26 ;  /* 0x00000010ff1d7819 */ /* 0x000fe4000001161a */
[----:B------:R-:W-:Y:S02]  /*a6e0*/  LOP3.LUT R3, R3, 0xff, RZ, 0xc0, !PT ;  /* 0x000000ff03037812 */ /* 0x000fe400078ec0ff */
[----:B------:R-:W-:Y:S02]  /*a6f0*/  LOP3.LUT R21, R21, 0xff, RZ, 0xc0, !PT ;  /* 0x000000ff15157812 */ /* 0x000fe400078ec0ff */
[----:B------:R-:W-:Y:S02]  /*a700*/  LOP3.LUT R29, R29, 0xff, RZ, 0xc0, !PT ;  /* 0x000000ff1d1d7812 */ /* 0x000fe400078ec0ff */
[----:B------:R-:W-:-:S02]  /*a710*/  PRMT R3, R3, 0x7054, R20 ;  /* 0x0000705403037816 */ /* 0x000fc40000000014 */
[----:B------:R-:W-:Y:S02]  /*a720*/  PRMT R21, R21, 0x7054, R28 ;  /* 0x0000705415157816 */ /* 0x000fe4000000001c */
[----:B------:R-:W-:Y:S02]  /*a730*/  SHF.R.U32.HI R20, RZ, 0x10, R8 ;  /* 0x00000010ff147819 */ /* 0x000fe40000011608 */
[----:B------:R-:W-:Y:S02]  /*a740*/  SHF.R.U32.HI R28, RZ, 0x10, R9 ;  /* 0x00000010ff1c7819 */ /* 0x000fe40000011609 */
[----:B------:R-:W-:Y:S02]  /*a750*/  PRMT R29, R29, 0x7054, R30 ;  /* 0x000070541d1d7816 */ /* 0x000fe4000000001e */
[----:B------:R-:W-:Y:S02]  /*a760*/  SHF.R.U32.HI R30, RZ, 0x10, R10 ;  /* 0x00000010ff1e7819 */ /* 0x000fe4000001160a */
[----:B------:R-:W-:-:S02]  /*a770*/  LOP3.LUT R20, R20, 0xff, RZ, 0xc0, !PT ;  /* 0x000000ff14147812 */ /* 0x000fc400078ec0ff */
[----:B------:R-:W-:Y:S02]  /*a780*/  LOP3.LUT R28, R28, 0xff, RZ, 0xc0, !PT ;  /* 0x000000ff1c1c7812 */ /* 0x000fe400078ec0ff */
[----:B------:R-:W-:Y:S02]  /*a790*/  LOP3.LUT R30, R30, 0xff, RZ, 0xc0, !PT ;  /* 0x000000ff1e1e7812 */ /* 0x000fe400078ec0ff */
[----:B------:R-:W-:Y:S02]  /*a7a0*/  PRMT R33, R20, 0x7054, R33 ;  /* 0x0000705414217816 */ /* 0x000fe40000000021 */
[----:B------:R-:W-:Y:S02]  /*a7b0*/  PRMT R35, R28, 0x7054, R35 ;  /* 0x000070541c237816 */ /* 0x000fe40000000023 */
[----:B------:R-:W-:Y:S02]  /*a7c0*/  LOP3.LUT R28, R21, 0xff000000, R25, 0xf8, !PT ;  /* 0xff000000151c7812 */ /* 0x000fe400078ef819 */
[----:B------:R-:W-:-:S02]  /*a7d0*/  PRMT R39, R30, 0x7054, R37 ;  /* 0x000070541e277816 */ /* 0x000fc40000000025 */
[----:B------:R-:W-:Y:S02]  /*a7e0*/  LOP3.LUT R21, R33, 0xff000000, R8, 0xf8, !PT ;  /* 0xff00000021157812 */ /* 0x000fe400078ef808 */
[----:B------:R-:W-:Y:S02]  /*a7f0*/  LOP3.LUT R33, R35, 0xff000000, R9, 0xf8, !PT ;  /* 0xff00000023217812 */ /* 0x000fe400078ef809 */
[----:B------:R-:W-:Y:S02]  /*a800*/  LOP3.LUT R8, R39, 0xff000000, R10, 0xf8, !PT ;  /* 0xff00000027087812 */ /* 0x000fe400078ef80a */
[----:B------:R-:W-:Y:S02]  /*a810*/  F2FP.F16.E4M3.UNPACK_B R39, R33 ;  /* 0x00000021ff27723e */ /* 0x000fe400020006ff */
[----:B0-----:R-:W-:Y:S02]  /*a820*/  F2FP.F16.E4M3.UNPACK_B R25, R13 ;  /* 0x0000000dff19723e */ /* 0x001fe400020006ff */
[----:B------:R-:W-:Y:S01]  /*a830*/  PRMT R41, R32, 0x7054, R41 ;  /* 0x0000705420297816 */ /* 0x000fe20000000029 */
[--C-:B------:R-:W-:Y:S01]  /*a840*/  HADD2.F32 R42, -RZ, R39.reuse.H0_H0 ;  /* 0x20000027ff2a7230 */ /* 0x100fe20000004100 */
[----:B------:R-:W-:Y:S01]  /*a850*/  LOP3.LUT R20, R3, 0xff000000, R24, 0xf8, !PT ;  /* 0xff00000003147812 */ /* 0x000fe200078ef818 */
[----:B------:R-:W-:Y:S01]  /*a860*/  HADD2.F32 R39, -RZ, R39.H1_H1 ;  /* 0x30000027ff277230 */ /* 0x000fe20000004100 */
[----:B------:R-:W-:-:S02]  /*a870*/  F2FP.F16.E4M3.UNPACK_B R32, R28 ;  /* 0x0000001cff20723e */ /* 0x000fc400020006ff */
[-C--:B------:R-:W-:Y:S02]  /*a880*/  F2FP.F16.E4M3.UNPACK_B R10, R5.reuse ;  /* 0x00000005ff0a723e */ /* 0x080fe400020006ff */
[----:B------:R-:W-:Y:S01]  /*a890*/  F2FP.F16.E4M3.UNPACK_B R24, R5.H1 ;  /* 0x00000005ff18723e */ /* 0x000fe200030006ff */
[--C-:B------:R-:W-:Y:S01]  /*a8a0*/  HADD2.F32 R5, -RZ, R25.reuse.H0_H0 ;  /* 0x20000019ff057230 */ /* 0x100fe20000004100 */
[----:B------:R-:W-:Y:S01]  /*a8b0*/  LOP3.LUT R37, R31, 0xff000000, R27, 0xf8, !PT ;  /* 0xff0000001f257812 */ /* 0x000fe200078ef81b */
[----:B------:R-:W-:Y:S01]  /*a8c0*/  HADD2.F32 R40, -RZ, R32.H0_H0 ;  /* 0x20000020ff287230 */ /* 0x000fe20000004100 */
[-C--:B------:R-:W-:Y:S01]  /*a8d0*/  F2FP.F16.E4M3.UNPACK_B R27, R12.reuse ;  /* 0x0000000cff1b723e */ /* 0x080fe200020006ff */
[----:B------:R-:W-:Y:S01]  /*a8e0*/  HADD2.F32 R9, -RZ, R10.H0_H0 ;  /* 0x2000000aff097230 */ /* 0x000fe20000004100 */
[----:B------:R-:W-:Y:S01]  /*a8f0*/  F2FP.F16.E4M3.UNPACK_B R34, R12.H1 ;  /* 0x0000000cff22723e */ /* 0x000fe200030006ff */
[----:B------:R-:W-:Y:S01]  /*a900*/  FMUL.FTZ R12, R5, R42 ;  /* 0x0000002a050c7220 */ /* 0x000fe20000410000 */
[----:B------:R-:W-:Y:S01]  /*a910*/  LOP3.LUT R3, R29, 0xff000000, R26, 0xf8, !PT ;  /* 0xff0000001d037812 */ /* 0x000fe200078ef81a */
[----:B------:R-:W-:Y:S01]  /*a920*/  HADD2.F32 R25, -RZ, R25.H1_H1 ;  /* 0x30000019ff197230 */ /* 0x000fe20000004100 */
[----:B------:R-:W-:Y:S01]  /*a930*/  F2FP.F16.E4M3.UNPACK_B R26, R13.H1 ;  /* 0x0000000dff1a723e */ /* 0x000fe200030006ff */
[-C--:B------:R-:W-:Y:S01]  /*a940*/  FMUL.FTZ R13, R5, R40.reuse ;  /* 0x00000028050d7220 */ /* 0x080fe20000410000 */
[C---:B------:R-:W-:Y:S01]  /*a950*/  FFMA.FTZ R5, R9.reuse, R40, -R12 ;  /* 0x0000002809057223 */ /* 0x040fe2000001080c */
[----:B------:R-:W-:Y:S01]  /*a960*/  F2FP.F16.E4M3.UNPACK_B R40, R33.H1 ;  /* 0x00000021ff28723e */ /* 0x000fe200030006ff */
[----:B------:R-:W-:Y:S01]  /*a970*/  HADD2.F32 R32, -RZ, R32.H1_H1 ;  /* 0x30000020ff207230 */ /* 0x000fe20000004100 */
[----:B------:R-:W-:Y:S01]  /*a980*/  F2FP.F16.E4M3.UNPACK_B R28, R28.H1 ;  /* 0x0000001cff1c723e */ /* 0x000fe200030006ff */
[----:B------:R-:W-:Y:S01]  /*a990*/  FFMA.FTZ R9, R9, R42, R13 ;  /* 0x0000002a09097223 */ /* 0x000fe2000001000d */
[----:B------:R-:W-:Y:S01]  /*a9a0*/  HADD2.F32 R12, -RZ, R26.H0_H0 ;  /* 0x2000001aff0c7230 */ /* 0x000fe20000004100 */
[----:B------:R-:W-:Y:S01]  /*a9b0*/  LOP3.LUT R43, R41, 0xff000000, R11, 0xf8, !PT ;  /* 0xff000000292b7812 */ /* 0x000fe200078ef80b */
[----:B------:R-:W-:-:S02]  /*a9c0*/  HADD2.F32 R33, -RZ, R40.H0_H0 ;  /* 0x20000028ff217230 */ /* 0x000fc40000004100 */
[C---:B------:R-:W-:Y:S01]  /*a9d0*/  FMUL.FTZ R41, R25.reuse, R39 ;  /* 0x0000002719297220 */ /* 0x040fe20000410000 */
[----:B------:R-:W-:Y:S01]  /*a9e0*/  HADD2.F32 R13, -RZ, R28.H0_H0 ;  /* 0x2000001cff0d7230 */ /* 0x000fe20000004100 */
[-C--:B------:R-:W-:Y:S01]  /*a9f0*/  F2FP.F16.E4M3.UNPACK_B R31, R15.reuse ;  /* 0x0000000fff1f723e */ /* 0x080fe200020006ff */
[----:B------:R-:W-:Y:S01]  /*aa00*/  HADD2.F32 R10, -RZ, R10.H1_H1 ;  /* 0x3000000aff0a7230 */ /* 0x000fe20000004100 */
[----:B------:R-:W-:Y:S01]  /*aa10*/  F2FP.F16.E4M3.UNPACK_B R38, R15.H1 ;  /* 0x0000000fff26723e */ /* 0x000fe200030006ff */
[-C--:B------:R-:W-:Y:S01]  /*aa20*/  FMUL.FTZ R42, R25, R32.reuse ;  /* 0x00000020192a7220 */ /* 0x080fe20000410000 */
[----:B------:R-:W-:Y:S02]  /*aa30*/  HADD2.F32 R15, -RZ, R24.H0_H0 ;  /* 0x20000018ff0f7230 */ /* 0x000fe40000004100 */
[C---:B------:R-:W-:Y:S01]  /*aa40*/  FMUL.FTZ R44, R12.reuse, R33 ;  /* 0x000000210c2c7220 */ /* 0x040fe20000410000 */
[----:B------:R-:W-:Y:S01]  /*aa50*/  FMUL.FTZ R46, R12, R13 ;  /* 0x0000000d0c2e7220 */ /* 0x000fe20000410000 */
[C---:B------:R-:W-:Y:S01]  /*aa60*/  FFMA.FTZ R12, R10.reuse, R32, -R41 ;  /* 0x000000200a0c7223 */ /* 0x040fe20000010829 */
[----:B------:R-:W-:Y:S01]  /*aa70*/  FFMA.FTZ R10, R10, R39, R42 ;  /* 0x000000270a0a7223 */ /* 0x000fe2000001002a */
[----:B------:R-:W-:Y:S01]  /*aa80*/  F2FP.F16.E4M3.UNPACK_B R42, R43 ;  /* 0x0000002bff2a723e */ /* 0x000fe200020006ff */
[C---:B------:R-:W-:Y:S01]  /*aa90*/  FFMA.FTZ R13, R15.reuse, R13, -R44 ;  /* 0x0000000d0f0d7223 */ /* 0x040fe2000001082c */
[----:B------:R-:W-:Y:S01]  /*aaa0*/  F2FP.F16.E4M3.UNPACK_B R32, R37 ;  /* 0x00000025ff20723e */ /* 0x000fe200020006ff */
[----:B------:R-:W-:Y:S01]  /*aab0*/  FFMA.FTZ R15, R15, R33, R46 ;  /* 0x000000210f0f7223 */ /* 0x000fe2000001002e */
[----:B------:R-:W-:Y:S01]  /*aac0*/  HADD2.F32 R41, -RZ, R40.H1_H1 ;  /* 0x30000028ff297230 */ /* 0x000fe20000004100 */
[----:B------:R-:W-:Y:S01]  /*aad0*/  F2FP.F16.E4M3.UNPACK_B R30, R7 ;  /* 0x00000007ff1e723e */ /* 0x000fe200020006ff */
[----:B------:R-:W-:Y:S01]  /*aae0*/  HADD2.F32 R26, -RZ, R26.H1_H1 ;  /* 0x3000001aff1a7230 */ /* 0x000fe20000004100 */
[----:B------:R-:W-:Y:S01]  /*aaf0*/  F2FP.F16.E4M3.UNPACK_B R37, R37.H1 ;  /* 0x00000025ff25723e */ /* 0x000fe200030006ff */
[----:B------:R-:W-:Y:S01]  /*ab00*/  HADD2.F32 R33, -RZ, R28.H1_H1 ;  /* 0x3000001cff217230 */ /* 0x000fe20000004100 */
[----:B------:R-:W-:Y:S01]  /*ab10*/  F2FP.F16.E4M3.UNPACK_B R35, R7.H1 ;  /* 0x00000007ff23723e */ /* 0x000fe200030006ff */
[----:B------:R-:W-:-:S02]  /*ab20*/  HADD2.F32 R28, -RZ, R24.H1_H1 ;  /* 0x30000018ff1c7230 */ /* 0x000fc40000004100 */
[C---:B------:R-:W-:Y:S01]  /*ab30*/  FMUL.FTZ R45, R26.reuse, R41 ;  /* 0x000000291a2d7220 */ /* 0x040fe20000410000 */
[----:B------:R-:W-:Y:S02]  /*ab40*/  HADD2.F32 R40, -RZ, R42.H0_H0 ;  /* 0x2000002aff287230 */ /* 0x000fe40000004100 */
[----:B------:R-:W-:Y:S01]  /*ab50*/  FMUL.FTZ R26, R26, R33 ;  /* 0x000000211a1a7220 */ /* 0x000fe20000410000 */
[----:B------:R-:W-:Y:S01]  /*ab60*/  HADD2.F32 R24, -RZ, R31.H0_H0 ;  /* 0x2000001fff187230 */ /* 0x000fe20000004100 */
[-C--:B------:R-:W-:Y:S01]  /*ab70*/  F2FP.F16.E4M3.UNPACK_B R29, R4.reuse.H1 ;  /* 0x00000004ff1d723e */ /* 0x080fe200030006ff */
[----:B------:R-:W-:Y:S01]  /*ab80*/  HADD2.F32 R39, -RZ, R32.H0_H0 ;  /* 0x20000020ff277230 */ /* 0x000fe20000004100 */
[----:B------:R-:W-:Y:S01]  /*ab90*/  F2FP.F16.E4M3.UNPACK_B R11, R4 ;  /* 0x00000004ff0b723e */ /* 0x000fe200020006ff */
[----:B------:R-:W-:Y:S02]  /*aba0*/  HADD2.F32 R25, -RZ, R30.H0_H0 ;  /* 0x2000001eff197230 */ /* 0x000fe40000004100 */
[----:B------:R-:W-:Y:S01]  /*abb0*/  FMUL.FTZ R44, R24, R40 ;  /* 0x00000028182c7220 */ /* 0x000fe20000410000 */
[----:B------:R-:W-:-:S02]  /*abc0*/  HADD2.F32 R42, -RZ, R42.H1_H1 ;  /* 0x3000002aff2a7230 */ /* 0x000fc40000004100 */
[----:B------:R-:W-:Y:S01]  /*abd0*/  FMUL.FTZ R47, R24, R39 ;  /* 0x00000027182f7220 */ /* 0x000fe20000410000 */
[C---:B------:R-:W-:Y:S01]  /*abe0*/  FFMA.FTZ R24, R28.reuse, R33, -R45 ;  /* 0x000000211c187223 */ /* 0x040fe2000001082d */
[----:B------:R-:W-:Y:S01]  /*abf0*/  FFMA.FTZ R28, R28, R41, R26 ;  /* 0x000000291c1c7223 */ /* 0x000fe2000001001a */
[----:B------:R-:W-:Y:S01]  /*ac00*/  F2FP.F16.E4M3.UNPACK_B R41, R43.H1 ;  /* 0x0000002bff29723e */ /* 0x000fe200030006ff */
[C---:B------:R-:W-:Y:S01]  /*ac10*/  FFMA.FTZ R26, R25.reuse, R39, -R44 ;  /* 0x00000027191a7223 */ /* 0x040fe2000001082c */
[----:B------:R-:W-:Y:S02]  /*ac20*/  HADD2.F32 R39, -RZ, R32.H1_H1 ;  /* 0x30000020ff277230 */ /* 0x000fe40000004100 */
[----:B------:R-:W-:Y:S01]  /*ac30*/  FFMA.FTZ R25, R25, R40, R47 ;  /* 0x0000002819197223 */ /* 0x000fe2000001002f */
[----:B------:R-:W-:Y:S01]  /*ac40*/  HADD2.F32 R32, -RZ, R38.H0_H0 ;  /* 0x20000026ff207230 */ /* 0x000fe20000004100 */
[-C--:B------:R-:W-:Y:S01]  /*ac50*/  F2FP.F16.E4M3.UNPACK_B R4, R6.reuse ;  /* 0x00000006ff04723e */ /* 0x080fe200020006ff */
[----:B------:R-:W-:Y:S01]  /*ac60*/  HADD2.F32 R43, -RZ, R41.H0_H0 ;  /* 0x20000029ff2b7230 */ /* 0x000fe20000004100 */
[----:B------:R-:W-:Y:S01]  /*ac70*/  F2FP.F16.E4M3.UNPACK_B R7, R6.H1 ;  /* 0x00000006ff07723e */ /* 0x000fe200030006ff */
[----:B------:R-:W-:Y:S01]  /*ac80*/  HADD2.F32 R40, -RZ, R37.H0_H0 ;  /* 0x20000025ff287230 */ /* 0x000fe20000004100 */
[----:B------:R-:W-:Y:S01]  /*ac90*/  F2FP.F16.E4M3.UNPACK_B R6, R14 ;  /* 0x0000000eff06723e */ /* 0x000fe200020006ff */
[----:B------:R-:W-:-:S02]  /*aca0*/  HADD2.F32 R31, -RZ, R31.H1_H1 ;  /* 0x3000001fff1f7230 */ /* 0x000fc40000004100 */
[C---:B------:R-:W-:Y:S01]  /*acb0*/  FMUL.FTZ R44, R32.reuse, R43 ;  /* 0x0000002b202c7220 */ /* 0x040fe20000410000 */
[----:B------:R-:W-:Y:S02]  /*acc0*/  HADD2.F32 R33, -RZ, R35.H0_H0 ;  /* 0x20000023ff217230 */ /* 0x000fe40000004100 */
[----:B------:R-:W-:Y:S01]  /*acd0*/  FMUL.FTZ R46, R32, R40 ;  /* 0x00000028202e7220 */ /* 0x000fe20000410000 */
[----:B------:R-:W-:Y:S02]  /*ace0*/  HADD2.F32 R30, -RZ, R30.H1_H1 ;  /* 0x3000001eff1e7230 */ /* 0x000fe40000004100 */
[C---:B------:R-:W-:Y:S01]  /*acf0*/  FMUL.FTZ R45, R31.reuse, R42 ;  /* 0x0000002a1f2d7220 */ /* 0x040fe20000410000 */
[----:B------:R-:W-:Y:S01]  /*ad00*/  FMUL.FTZ R47, R31, R39 ;  /* 0x000000271f2f7220 */ /* 0x000fe20000410000 */
[C---:B------:R-:W-:Y:S01]  /*ad10*/  FFMA.FTZ R32, R33.reuse, R40, -R44 ;  /* 0x0000002821207223 */ /* 0x040fe2000001082c */
[----:B------:R-:W-:Y:S01]  /*ad20*/  FFMA.FTZ R33, R33, R43, R46 ;  /* 0x0000002b21217223 */ /* 0x000fe2000001002e */
[----:B------:R-:W-:Y:S01]  /*ad30*/  F2FP.F16.E4M3.UNPACK_B R43, R21.H1 ;  /* 0x00000015ff2b723e */ /* 0x000fe200030006ff */
[C---:B------:R-:W-:Y:S01]  /*ad40*/  FFMA.FTZ R31, R30.reuse, R39, -R45 ;  /* 0x000000271e1f7223 */ /* 0x040fe2000001082d */
[----:B------:R-:W-:Y:S01]  /*ad50*/  F2FP.F16.E4M3.UNPACK_B R40, R20.H1 ;  /* 0x00000014ff28723e */ /* 0x000fe200030006ff */
[----:B------:R-:W-:Y:S01]  /*ad60*/  FFMA.FTZ R30, R30, R42, R47 ;  /* 0x0000002a1e1e7223 */ /* 0x000fe2000001002f */
[----:B------:R-:W-:Y:S01]  /*ad70*/  HADD2.F32 R42, -RZ, R37.H1_H1 ;  /* 0x30000025ff2a7230 */ /* 0x000fe20000004100 */
[----:B------:R-:W-:Y:S01]  /*ad80*/  F2FP.F16.E4M3.UNPACK_B R14, R14.H1 ;  /* 0x0000000eff0e723e */ /* 0x000fe200030006ff */
[----:B------:R-:W-:Y:S01]  /*ad90*/  HADD2.F32 R46, -RZ, R41.H1_H1 ;  /* 0x30000029ff2e7230 */ /* 0x000fe20000004100 */
[----:B------:R-:W-:Y:S01]  /*ada0*/  F2FP.SATFINITE.E4M3.F32.PACK_AB_MERGE_C R13, R24, R13, RZ ;  /* 0x0000000d180d723e */ /* 0x000fe200048070ff */
[----:B------:R-:W-:Y:S01]  /*adb0*/  HADD2.F32 R39, -RZ, R38.H1_H1 ;  /* 0x30000026ff277230 */ /* 0x000fe20000004100 */
[----:B------:R-:W-:Y:S01]  /*adc0*/  F2FP.SATFINITE.E4M3.F32.PACK_AB_MERGE_C R15, R28, R15, RZ ;  /* 0x0000000f1c0f723e */ /* 0x000fe200048070ff */
[----:B------:R-:W-:Y:S01]  /*add0*/  HADD2.F32 R44, -RZ, R43.H0_H0 ;  /* 0x2000002bff2c7230 */ /* 0x000fe20000004100 */
[----:B------:R-:W-:Y:S01]  /*ade0*/  F2FP.SATFINITE.E4M3.F32.PACK_AB_MERGE_C R5, R12, R5, R13 ;  /* 0x000000050c05723e */ /* 0x000fe2000480700d */
[----:B------:R-:W-:-:S02]  /*adf0*/  HADD2.F32 R38, -RZ, R34.H0_H0 ;  /* 0x20000022ff267230 */ /* 0x000fc40000004100 */
[C---:B------:R-:W-:Y:S01]  /*ae00*/  FMUL.FTZ R50, R39.reuse, R46 ;  /* 0x0000002e27327220 */ /* 0x040fe20000410000 */
[----:B------:R-:W-:Y:S02]  /*ae10*/  HADD2.F32 R41, -RZ, R40.H0_H0 ;  /* 0x20000028ff297230 */ /* 0x000fe40000004100 */
[----:B------:R-:W-:Y:S01]  /*ae20*/  FMUL.FTZ R45, R39, R42 ;  /* 0x0000002a272d7220 */ /* 0x000fe20000410000 */
[----:B------:R-:W-:Y:S02]  /*ae30*/  HADD2.F32 R37, -RZ, R35.H1_H1 ;  /* 0x30000023ff257230 */ /* 0x000fe40000004100 */
[C---:B------:R-:W-:Y:S01]  /*ae40*/  FMUL.FTZ R48, R38.reuse, R44 ;  /* 0x0000002c26307220 */ /* 0x040fe20000410000 */
[----:B------:R-:W-:Y:S02]  /*ae50*/  HADD2.F32 R35, -RZ, R29.H0_H0 ;  /* 0x2000001dff237230 */ /* 0x000fe40000004100 */
[----:B------:R-:W-:Y:S01]  /*ae60*/  FMUL.FTZ R39, R38, R41 ;  /* 0x0000002926277220 */ /* 0x000fe20000410000 */
[----:B------:R-:W-:-:S02]  /*ae70*/  HADD2.F32 R43, -RZ, R43.H1_H1 ;  /* 0x3000002bff2b7230 */ /* 0x000fc40000004100 */
[----:B------:R-:W-:Y:S01]  /*ae80*/  FFMA.FTZ R47, R37, R42, -R50 ;  /* 0x0000002a252f7223 */ /* 0x000fe20000010832 */
[----:B------:R-:W-:Y:S02]  /*ae90*/  HADD2.F32 R34, -RZ, R34.H1_H1 ;  /* 0x30000022ff227230 */ /* 0x000fe40000004100 */
[C---:B------:R-:W-:Y:S01]  /*aea0*/  FFMA.FTZ R48, R35.reuse, R41, -R48 ;  /* 0x0000002923307223 */ /* 0x040fe20000010830 */
[----:B------:R-:W-:Y:S02]  /*aeb0*/  HADD2.F32 R40, -RZ, R40.H1_H1 ;  /* 0x30000028ff287230 */ /* 0x000fe40000004100 */
[----:B------:R-:W-:Y:S01]  /*aec0*/  FFMA.FTZ R44, R35, R44, R39 ;  /* 0x0000002c232c7223 */ /* 0x000fe20000010027 */
[----:B------:R-:W-:Y:S01]  /*aed0*/  FFMA.FTZ R52, R37, R46, R45 ;  /* 0x0000002e25347223 */ /* 0x000fe2000001002d */
[----:B------:R-:W-:Y:S01]  /*aee0*/  F2FP.F16.E4M3.UNPACK_B R35, R20 ;  /* 0x00000014ff23723e */ /* 0x000fe200020006ff */
[----:B------:R-:W-:Y:S01]  /*aef0*/  HADD2.F32 R29, -RZ, R29.H1_H1 ;  /* 0x3000001dff1d7230 */ /* 0x000fe20000004100 */
[----:B------:R-:W-:Y:S01]  /*af00*/  F2FP.F16.E4M3.UNPACK_B R37, R21 ;  /* 0x00000015ff25723e */ /* 0x000fe200020006ff */
[C---:B------:R-:W-:Y:S01]  /*af10*/  FMUL.FTZ R20, R34.reuse, R43 ;  /* 0x0000002b22147220 */ /* 0x040fe20000410000 */
[----:B------:R-:W-:Y:S01]  /*af20*/  FMUL.FTZ R34, R34, R40 ;  /* 0x0000002822227220 */ /* 0x000fe20000410000 */
[----:B------:R-:W-:Y:S01]  /*af30*/  HADD2.F32 R21, -RZ, R27.H0_H0 ;  /* 0x2000001bff157230 */ /* 0x000fe20000004100 */
[----:B------:R-:W-:Y:S01]  /*af40*/  F2FP.SATFINITE.E4M3.F32.PACK_AB_MERGE_C R9, R10, R9, R15 ;  /* 0x000000090a09723e */ /* 0x000fe2000480700f */
[----:B------:R-:W-:-:S02]  /*af50*/  HADD2.F32 R38, -RZ, R37.H0_H0 ;  /* 0x20000025ff267230 */ /* 0x000fc40000004100 */
[C---:B------:R-:W-:Y:S01]  /*af60*/  FFMA.FTZ R41, R29.reuse, R40, -R20 ;  /* 0x000000281d297223 */ /* 0x040fe20000010814 */
[----:B------:R-:W-:Y:S01]  /*af70*/  FFMA.FTZ R43, R29, R43, R34 ;  /* 0x0000002b1d2b7223 */ /* 0x000fe20000010022 */
[----:B------:R-:W-:Y:S02]  /*af80*/  HADD2.F32 R29, -RZ, R35.H0_H0 ;  /* 0x20000023ff1d7230 */ /* 0x000fe40000004100 */
        /* <DEDUP_REMOVED lines=8> */
[----:B------:R-:W-:Y:S02]  /*b010*/  HADD2.F32 R11, -RZ, R11.H1_H1 ;  /* 0x3000000bff0b7230 */ /* 0x000fe40000004100 */
[C---:B------:R-:W-:Y:S01]  /*b020*/  FMUL.FTZ R42, R27.reuse, R40 ;  /* 0x000000281b2a7220 */ /* 0x040fe20000410000 */
[----:B------:R-:W-:Y:S01]  /*b030*/  F2FP.F16.E4M3.UNPACK_B R29, R8.H1 ;  /* 0x00000008ff1d723e */ /* 0x000fe200030006ff */
[-C--:B------:R-:W-:Y:S01]  /*b040*/  FMUL.FTZ R27, R27, R34.reuse ;  /* 0x000000221b1b7220 */ /* 0x080fe20000410000 */
[----:B------:R-:W-:Y:S01]  /*b050*/  F2FP.F16.E4M3.UNPACK_B R21, R3.H1 ;  /* 0x00000003ff15723e */ /* 0x000fe200030006ff */
[----:B------:R-:W-:Y:S01]  /*b060*/  FFMA.FTZ R42, R11, R34, -R42 ;  /* 0x000000220b2a7223 */ /* 0x000fe2000001082a */
[----:B------:R-:W-:-:S02]  /*b070*/  HADD2.F32 R20, -RZ, R14.H0_H0 ;  /* 0x2000000eff147230 */ /* 0x000fc40000004100 */
[----:B------:R-:W-:Y:S01]  /*b080*/  FFMA.FTZ R35, R11, R40, R27 ;  /* 0x000000280b237223 */ /* 0x000fe2000001001b */
[----:B------:R-:W-:Y:S01]  /*b090*/  HADD2.F32 R34, -RZ, R29.H0_H0 ;  /* 0x2000001dff227230 */ /* 0x000fe20000004100 */
[----:B------:R-:W-:Y:S01]  /*b0a0*/  F2FP.F16.E4M3.UNPACK_B R3, R3 ;  /* 0x00000003ff03723e */ /* 0x000fe200020006ff */
[--C-:B------:R-:W-:Y:S02]  /*b0b0*/  HADD2.F32 R27, -RZ, R21.reuse.H0_H0 ;  /* 0x20000015ff1b7230 */ /* 0x100fe40000004100 */
[----:B------:R-:W-:Y:S02]  /*b0c0*/  HADD2.F32 R21, -RZ, R21.H1_H1 ;  /* 0x30000015ff157230 */ /* 0x000fe40000004100 */
[C---:B------:R-:W-:Y:S01]  /*b0d0*/  FMUL.FTZ R40, R20.reuse, R34 ;  /* 0x0000002214287220 */ /* 0x040fe20000410000 */
[----:B------:R-:W-:Y:S02]  /*b0e0*/  HADD2.F32 R29, -RZ, R29.H1_H1 ;  /* 0x3000001dff1d7230 */ /* 0x000fe40000004100 */
[----:B------:R-:W-:Y:S01]  /*b0f0*/  FMUL.FTZ R20, R20, R27 ;  /* 0x0000001b14147220 */ /* 0x000fe20000410000 */
[----:B------:R-:W-:-:S02]  /*b100*/  HADD2.F32 R14, -RZ, R14.H1_H1 ;  /* 0x3000000eff0e7230 */ /* 0x000fc40000004100 */
[--C-:B------:R-:W-:Y:S02]  /*b110*/  HADD2.F32 R11, -RZ, R7.reuse.H0_H0 ;  /* 0x20000007ff0b7230 */ /* 0x100fe40000004100 */
[----:B------:R-:W-:Y:S02]  /*b120*/  HADD2.F32 R7, -RZ, R7.H1_H1 ;  /* 0x30000007ff077230 */ /* 0x000fe40000004100 */
[C---:B------:R-:W-:Y:S01]  /*b130*/  FMUL.FTZ R46, R14.reuse, R29 ;  /* 0x0000001d0e2e7220 */ /* 0x040fe20000410000 */
[-C--:B------:R-:W-:Y:S01]  /*b140*/  FMUL.FTZ R50, R14, R21.reuse ;  /* 0x000000150e327220 */ /* 0x080fe20000410000 */
[----:B------:R-:W-:Y:S01]  /*b150*/  F2FP.F16.E4M3.UNPACK_B R14, R8 ;  /* 0x00000008ff0e723e */ /* 0x000fe200020006ff */
[----:B------:R-:W-:Y:S01]  /*b160*/  FFMA.FTZ R37, R11, R34, R20 ;  /* 0x000000220b257223 */ /* 0x000fe20000010014 */
[C---:B------:R-:W-:Y:S01]  /*b170*/  FFMA.FTZ R45, R7.reuse, R21, -R46 ;  /* 0x00000015072d7223 */ /* 0x040fe2000001082e */
[----:B------:R-:W-:Y:S01]  /*b180*/  FFMA.FTZ R50, R7, R29, R50 ;  /* 0x0000001d07327223 */ /* 0x000fe20000010032 */
[----:B------:R-:W-:Y:S01]  /*b190*/  FFMA.FTZ R40, R11, R27, -R40 ;  /* 0x0000001b0b287223 */ /* 0x000fe20000010828 */
[----:B------:R-:W-:-:S02]  /*b1a0*/  HADD2.F32 R20, -RZ, R14.H0_H0 ;  /* 0x2000000eff147230 */ /* 0x000fc40000004100 */
[----:B------:R-:W-:Y:S01]  /*b1b0*/  HADD2.F32 R7, -RZ, R6.H0_H0 ;  /* 0x20000006ff077230 */ /* 0x000fe20000004100 */
[----:B------:R-:W-:Y:S01]  /*b1c0*/  F2FP.SATFINITE.E4M3.F32.PACK_AB_MERGE_C R37, R50, R37, RZ ;  /* 0x000000253225723e */ /* 0x000fe200048070ff */
[--C-:B------:R-:W-:Y:S01]  /*b1d0*/  HADD2.F32 R8, -RZ, R3.reuse.H0_H0 ;  /* 0x20000003ff087230 */ /* 0x100fe20000004100 */
[----:B------:R-:W-:Y:S01]  /*b1e0*/  F2FP.SATFINITE.E4M3.F32.PACK_AB_MERGE_C R40, R45, R40, RZ ;  /* 0x000000282d28723e */ /* 0x000fe200048070ff */
[----:B------:R-:W-:Y:S02]  /*b1f0*/  HADD2.F32 R11, -RZ, R3.H1_H1 ;  /* 0x30000003ff0b7230 */ /* 0x000fe40000004100 */
[----:B------:R-:W-:Y:S02]  /*b200*/  HADD2.F32 R21, -RZ, R14.H1_H1 ;  /* 0x3000000eff157230 */ /* 0x000fe40000004100 */
[C---:B------:R-:W-:Y:S01]  /*b210*/  FMUL.FTZ R14, R7.reuse, R20 ;  /* 0x00000014070e7220 */ /* 0x040fe20000410000 */
[----:B------:R-:W-:Y:S02]  /*b220*/  HADD2.F32 R6, -RZ, R6.H1_H1 ;  /* 0x30000006ff067230 */ /* 0x000fe40000004100 */
[----:B------:R-:W-:Y:S01]  /*b230*/  FMUL.FTZ R7, R7, R8 ;  /* 0x0000000807077220 */ /* 0x000fe20000410000 */
[----:B------:R-:W-:-:S02]  /*b240*/  HADD2.F32 R3, -RZ, R4.H0_H0 ;  /* 0x20000004ff037230 */ /* 0x000fc40000004100 */
[----:B------:R-:W-:Y:S02]  /*b250*/  HADD2.F32 R4, -RZ, R4.H1_H1 ;  /* 0x30000004ff047230 */ /* 0x000fe40000004100 */
[C---:B------:R-:W-:Y:S01]  /*b260*/  FMUL.FTZ R27, R6.reuse, R21 ;  /* 0x00000015061b7220 */ /* 0x040fe20000410000 */
        /* <DEDUP_REMOVED lines=12> */
[----:B------:R-:W-:-:S02]  /*b330*/  F2FP.SATFINITE.E4M3.F32.PACK_AB_MERGE_C R11, R30, R25, R11 ;  /* 0x000000191e0b723e */ /* 0x000fc4000480700b */
[----:B------:R-:W-:Y:S01]  /*b340*/  F2FP.SATFINITE.E4M3.F32.PACK_AB_MERGE_C R8, R35, R38, R8 ;  /* 0x000000262308723e */ /* 0x000fe20004807008 */
[----:B------:R4:W-:Y:S01]  /*b350*/  STS.128 [R49+0xf000], R4 ;  /* 0x00f0000431007388 */ /* 0x0009e20000000c00 */
[----:B------:R-:W-:-:S05]  /*b360*/  F2FP.SATFINITE.E4M3.F32.PACK_AB_MERGE_C R10, R34, R3, R37 ;  /* 0x00000003220a723e */ /* 0x000fca0004807025 */
[----:B------:R4:W-:Y:S02]  /*b370*/  STS.128 [R0+0xf000], R8 ;  /* 0x00f0000800007388 */ /* 0x0009e40000000c00 */
.L_x_436:
[----:B------:R-:W-:Y:S05]  /*b380*/  BSYNC B0 ;  /* 0x0000000000007941 */ /* 0x000fea0003800000 */
.L_x_429:
[----:B------:R-:W-:Y:S01]  /*b390*/  @!PT LDS RZ, [RZ] ;  /* 0x00000000fffff984 */ /* 0x000fe20000000800 */
[----:B------:R-:W-:Y:S01]  /*b3a0*/  @!PT LDS RZ, [RZ] ;  /* 0x00000000fffff984 */ /* 0x000fe20000000800 */
[----:B------:R-:W-:Y:S01]  /*b3b0*/  @!PT LDS RZ, [RZ] ;  /* 0x00000000fffff984 */ /* 0x000fe20000000800 */
[----:B------:R-:W-:Y:S01]  /*b3c0*/  @!PT LDS RZ, [RZ] ;  /* 0x00000000fffff984 */ /* 0x000fe20000000800 */
[----:B------:R1:W-:Y:S06]  /*b3d0*/  MEMBAR.ALL.CTA ;  /* 0x0000000000007992 */ /* 0x0003ec0000008000 */
[----:B-1----:R-:W1:Y:S01]  /*b3e0*/  FENCE.VIEW.ASYNC.S ;  /* 0x00000000000073c6 */ /* 0x002e620000000000 */
[----:B------:R-:W-:Y:S05]  /*b3f0*/  WARPSYNC.ALL ;  /* 0x0000000000007948 */ /* 0x000fea0003800000 */
[----:B-1----:R-:W-:Y:S06]  /*b400*/  BAR.SYNC.DEFER_BLOCKING 0xd, 0x180 ;  /* 0x0346000000007b1d */ /* 0x002fec0000010000 */
.L_x_426:
[----:B---34-:R-:W-:-:S04]  /*b410*/  MOV R0, UR36 ;  /* 0x0000002400007c02 */ /* 0x018fc80008000f00 */
[----:B------:R-:W-:-:S13]  /*b420*/  ISETP.NE.AND P0, PT, R0, 0x3, PT ;  /* 0x000000030000780c */ /* 0x000fda0003f05270 */
[----:B------:R-:W-:Y:S05]  /*b430*/  @!P0 BRA `(.L_x_448) ;  /* 0x0000000000048947 */ /* 0x000fea0003800000 */
[----:B------:R-:W-:Y:S01]  /*b440*/  BPT.TRAP 0x1 ;  /* 0x000000040000795c */ /* 0x000fe20000300000 */
.L_x_448:
[----:B------:R-:W3:Y:S04]  /*b450*/  LDL R0, [R1] ;  /* 0x0000000001007983 */ /* 0x000ee80000100800 */
[----:B01----:R-:W4:Y:S01]  /*b460*/  LDL R3, [R1+0x8] ;  /* 0x0000080001037983 */ /* 0x003f220000100800 */
[----:B---3--:R-:W-:Y:S01]  /*b470*/  IMAD R0, R0, 0x8, R18 ;  /* 0x0000000800007824 */ /* 0x008fe200078e0212 */
[----:B----45:R-:W-:-:S04]  /*b480*/  SHF.L.U32 R5, R3, 0x1f, RZ ;  /* 0x0000001f03057819 */ /* 0x030fc800000006ff */
[----:B------:R0:W1:Y:S01]  /*b490*/  SYNCS.PHASECHK.TRANS64.TRYWAIT P1, [R0+URZ+0x19c30], R5 ;  /* 0x019c3005000075a7 */ /* 0x000062000802017f */
[----:B------:R-:W-:Y:S05]  /*b4a0*/  @!P0 BRA `(.L_x_449) ;  /* 0x0000000000048947 */ /* 0x000fea0003800000 */
[----:B------:R-:W-:Y:S01]  /*b4b0*/  BPT.TRAP 0x1 ;  /* 0x000000040000795c */ /* 0x000fe20000300000 */
.L_x_449:
[----:B------:R-:W-:Y:S01]  /*b4c0*/  VIADD R3, R18, 0x13800 ;  /* 0x0001380012037836 */ /* 0x000fe20000000000 */
[----:B--2---:R-:W-:Y:S01]  /*b4d0*/  LOP3.LUT R14, R36, 0x10000, RZ, 0xfc, !PT ;  /* 0x00010000240e7812 */ /* 0x004fe200078efcff */
[----:B------:R-:W-:-:S03]  /*b4e0*/  IMAD.MOV.U32 R15, RZ, RZ, -0x3ffffff0 ;  /* 0xc0000010ff0f7424 */ /* 0x000fc600078e00ff */
[----:B------:R-:W-:-:S04]  /*b4f0*/  SHF.R.U32.HI R3, RZ, 0x4, R3 ;  /* 0x00000004ff037819 */ /* 0x000fc80000011603 */
[----:B------:R-:W-:-:S04]  /*b500*/  LOP3.LUT R3, R3, 0x3fff, RZ, 0xc0, !PT ;  /* 0x00003fff03037812 */ /* 0x000fc800078ec0ff */
[----:B------:R-:W-:Y:S01]  /*b510*/  LOP3.LUT R13, R3, 0x10000, RZ, 0xfc, !PT ;  /* 0x00010000030d7812 */ /* 0x000fe200078efcff */
[----:B-1----:R-:W-:Y:S06]  /*b520*/  @P1 BRA `(.L_x_450) ;  /* 0x0000000000081947 */ /* 0x002fec0003800000 */
[----:B------:R-:W1:Y:S02]  /*b530*/  SYNCS.PHASECHK.TRANS64.TRYWAIT P1, [R0+URZ+0x19c30], R5 ;  /* 0x019c3005000075a7 */ /* 0x000e64000802017f */
[----:B-1----:R-:W-:Y:S05]  /*b540*/  @!P1 BRA `(.L_x_451) ;  /* 0x000000f000589947 */ /* 0x002fea0003800000 */
.L_x_450:
[----:B------:R-:W2:Y:S01]  /*b550*/  LDL R3, [R1] ;  /* 0x0000000001037983 */ /* 0x000ea20000100800 */
[----:B01----:R-:W-:Y:S01]  /*b560*/  IMAD.MOV.U32 R5, RZ, RZ, -0x3ffffff0 ;  /* 0xc0000010ff057424 */ /* 0x003fe200078e00ff */
[----:B------:R-:W-:Y:S05]  /*b570*/  WARPSYNC.ALL ;  /* 0x0000000000007948 */ /* 0x000fea0003800000 */
[C---:B------:R-:W-:Y:S01]  /*b580*/  R2UR UR4, R14.reuse ;  /* 0x000000000e0472ca */ /* 0x040fe200000e0000 */
[----:B------:R-:W-:Y:S01]  /*b590*/  WARPGROUP.ARRIVE ;  /* 0x00000000000079c5 */ /* 0x000fe20000000000 */
[----:B------:R-:W-:Y:S01]  /*b5a0*/  R2UR UR5, R15 ;  /* 0x000000000f0572ca */ /* 0x000fe200000e0000 */
[C---:B------:R-:W-:Y:S01]  /*b5b0*/  VIADD R152, R14.reuse, 0x180 ;  /* 0x000001800e987836 */ /* 0x040fe20000000000 */
[----:B------:R-:W-:Y:S01]  /*b5c0*/  R2UR UR7, R5 ;  /* 0x00000000050772ca */ /* 0x000fe200000e0000 */
[----:B------:R-:W-:Y:S01]  /*b5d0*/  IMAD.MOV.U32 R7, RZ, RZ, -0x3ffffff0 ;  /* 0xc0000010ff077424 */ /* 0x000fe200078e00ff */
[----:B------:R-:W-:Y:S01]  /*b5e0*/  MOV R153, 0xc0000010 ;  /* 0xc000001000997802 */ /* 0x000fe20000000f00 */
[----:B------:R-:W-:-:S02]  /*b5f0*/  VIADD R20, R14, 0x300 ;  /* 0x000003000e147836 */ /* 0x000fc40000000000 */
[----:B------:R-:W-:Y:S02]  /*b600*/  IMAD.MOV.U32 R21, RZ, RZ, -0x3ffffff0 ;  /* 0xc0000010ff157424 */ /* 0x000fe400078e00ff */
[----:B------:R-:W-:Y:S02]  /*b610*/  IMAD.MOV.U32 R5, RZ, RZ, -0x3ffffff0 ;  /* 0xc0000010ff057424 */ /* 0x000fe400078e00ff */
[----:B------:R-:W-:Y:S02]  /*b620*/  IMAD.MOV.U32 R135, RZ, RZ, RZ ;  /* 0x000000ffff877224 */ /* 0x000fe400078e00ff */
[----:B--2---:R-:W-:-:S04]  /*b630*/  IMAD R4, R3, 0x300, R13 ;  /* 0x0000030003047824 */ /* 0x004fc800078e020d */
[C---:B------:R-:W-:Y:S01]  /*b640*/  VIADD R6, R4.reuse, 0x100 ;  /* 0x0000010004067836 */ /* 0x040fe20000000000 */
[C---:B------:R-:W-:Y:S01]  /*b650*/  R2UR UR6, R4.reuse ;  /* 0x00000000040672ca */ /* 0x040fe200000e0000 */
[----:B------:R-:W-:-:S12]  /*b660*/  VIADD R4, R4, 0x200 ;  /* 0x0000020004047836 */ /* 0x000fd80000000000 */
[----:B------:R-:W-:Y:S01]  /*b670*/  QGMMA.64x128x32.F32.E4M3.E4M3 R24, gdesc[UR4], RZ, !UPT, gsb0 ;  /* 0x01e00000041879f3 */ /* 0x000fe2000c0008ff */
[----:B------:R-:W-:Y:S02]  /*b680*/  R2UR UR4, R152 ;  /* 0x00000000980472ca */ /* 0x000fe400000e0000 */
[----:B------:R-:W-:Y:S02]  /*b690*/  R2UR UR5, R153 ;  /* 0x00000000990572ca */ /* 0x000fe400000e0000 */
[----:B------:R-:W-:Y:S02]  /*b6a0*/  R2UR UR6, R6 ;  /* 0x00000000060672ca */ /* 0x000fe400000e0000 */
[----:B------:R-:W-:Y:S01]  /*b6b0*/  R2UR UR7, R7 ;  /* 0x00000000070772ca */ /* 0x000fe200000e0000 */
[----:B------:R-:W-:Y:S02]  /*b6c0*/  WARPGROUP.DEPBAR.LE gsb0, 0x0 ;  /* 0x00008000000079c5 */ /* 0x000fe40000010000 */
[----:B------:R-:W-:-:S10]  /*b6d0*/  WARPGROUP.ARRIVE ;  /* 0x00000000000079c5 */ /* 0x000fd40000000000 */
[----:B------:R-:W-:Y:S01]  /*b6e0*/  QGMMA.64x128x32.F32.E4M3.E4M3 R24, gdesc[UR4], R24, gsb0 ;  /* 0x01e00000041879f3 */ /* 0x000fe20008000818 */
[----:B------:R-:W-:Y:S02]  /*b6f0*/  R2UR UR4, R20 ;  /* 0x00000000140472ca */ /* 0x000fe400000e0000 */
[----:B------:R-:W-:Y:S02]  /*b700*/  R2UR UR5, R21 ;  /* 0x00000000150572ca */ /* 0x000fe400000e0000 */
[----:B------:R-:W-:Y:S02]  /*b710*/  R2UR UR6, R4 ;  /* 0x00000000040672ca */ /* 0x000fe400000e0000 */
[----:B------:R-:W-:Y:S01]  /*b720*/  R2UR UR7, R5 ;  /* 0x00000000050772ca */ /* 0x000fe200000e0000 */
[----:B------:R-:W-:Y:S02]  /*b730*/  WARPGROUP.DEPBAR.LE gsb0, 0x0 ;  /* 0x00008000000079c5 */ /* 0x000fe40000010000 */
[----:B------:R-:W-:-:S10]  /*b740*/  WARPGROUP.ARRIVE ;  /* 0x00000000000079c5 */ /* 0x000fd40000000000 */
[----:B------:R-:W-:Y:S03]  /*b750*/  QGMMA.64x128x32.F32.E4M3.E4M3 R24, gdesc[UR4], R24, gsb0 ;  /* 0x01e00000041879f3 */ /* 0x000fe60008000818 */
[----:B------:R-:W-:Y:S02]  /*b760*/  WARPGROUP.DEPBAR.LE gsb0, 0x0 ;  /* 0x00008000000079c5 */ /* 0x000fe40000010000 */
[----:B------:R-:W-:Y:S05]  /*b770*/  @!P0 BRA `(.L_x_452) ;  /* 0x0000000000048947 */ /* 0x000fea0003800000 */
[----:B------:R-:W-:Y:S01]  /*b780*/  BPT.TRAP 0x1 ;  /* 0x000000040000795c */ /* 0x000fe20000300000 */
.L_x_452:
[----:B------:R-:W2:Y:S01]  /*b790*/  LDL R90, [R1+0x68] ;  /* 0x00006800015a7983 */ /* 0x000ea20000100800 */
[C---:B------:R-:W-:Y:S01]  /*b7a0*/  FMUL.FTZ R3, R2.reuse, R24 ;  /* 0x0000001802037220 */ /* 0x040fe20000410000 */
[C---:B------:R-:W-:Y:S01]  /*b7b0*/  FMUL.FTZ R4, R2.reuse, R25 ;  /* 0x0000001902047220 */ /* 0x040fe20000410000 */
[C---:B------:R-:W-:Y:S01]  /*b7c0*/  FMUL.FTZ R7, R2.reuse, R28 ;  /* 0x0000001c02077220 */ /* 0x040fe20000410000 */
        /* <DEDUP_REMOVED lines=18> */
[C---:B------:R-:W-:Y:S01]  /*b8f0*/  FMUL.FTZ R10, R2.reuse, R31 ;  /* 0x0000001f020a7220 */ /* 0x040fe20000410000 */
[----:B------:R-:W3:Y:S01]  /*b900*/  MUFU.TANH R7, R7 ;  /* 0x0000000700077308 */ /* 0x000ee20000002400 */
[C---:B------:R-:W-:Y:S01]  /*b910*/  FMUL.FTZ R33, R2.reuse, R43 ;  /* 0x0000002b02217220 */ /* 0x040fe20000410000 */
[C---:B------:R-:W-:Y:S01]  /*b920*/  FMUL.FTZ R43, R2.reuse, R53 ;  /* 0x00000035022b7220 */ /* 0x040fe20000410000 */
[C---:B------:R-:W-:Y:S01]  /*b930*/  FMUL.FTZ R53, R2.reuse, R63 ;  /* 0x0000003f02357220 */ /* 0x040fe20000410000 */
[C---:B------:R-:W-:Y:S01]  /*b940*/  FMUL.FTZ R63, R2.reuse, R73 ;  /* 0x00000049023f7220 */ /* 0x040fe20000410000 */
[C---:B------:R-:W-:Y:S01]  /*b950*/  FMUL.FTZ R24, R2.reuse, R34 ;  /* 0x0000002202187220 */ /* 0x040fe20000410000 */
[C---:B------:R-:W-:Y:S01]  /*b960*/  FMUL.FTZ R31, R2.reuse, R41 ;  /* 0x00000029021f7220 */ /* 0x040fe20000410000 */
[C---:B------:R-:W-:Y:S01]  /*b970*/  FMUL.FTZ R25, R2.reuse, R35 ;  /* 0x0000002302197220 */ /* 0x040fe20000410000 */
[----:B------:R-:W4:Y:S01]  /*b980*/  MUFU.TANH R8, R8 ;  /* 0x0000000800087308 */ /* 0x000f220000002400 */
[C---:B------:R-:W-:Y:S01]  /*b990*/  FMUL.FTZ R35, R2.reuse, R45 ;  /* 0x0000002d02237220 */ /* 0x040fe20000410000 */
[C---:B------:R-:W-:Y:S01]  /*b9a0*/  FMUL.FTZ R34, R2.reuse, R44 ;  /* 0x0000002c02227220 */ /* 0x040fe20000410000 */
[C---:B------:R-:W-:Y:S01]  /*b9b0*/  FMUL.FTZ R45, R2.reuse, R55 ;  /* 0x00000037022d7220 */ /* 0x040fe20000410000 */
[C---:B------:R-:W-:Y:S01]  /*b9c0*/  FMUL.FTZ R55, R2.reuse, R65 ;  /* 0x0000004102377220 */ /* 0x040fe20000410000 */
[C---:B------:R-:W-:Y:S01]  /*b9d0*/  FMUL.FTZ R65, R2.reuse, R75 ;  /* 0x0000004b02417220 */ /* 0x040fe20000410000 */
[C---:B------:R-:W-:Y:S01]  /*b9e0*/  FMUL.FTZ R28, R2.reuse, R38 ;  /* 0x00000026021c7220 */ /* 0x040fe20000410000 */
[C---:B------:R-:W-:Y:S01]  /*b9f0*/  FMUL.FTZ R37, R2.reuse, R47 ;  /* 0x0000002f02257220 */ /* 0x040fe20000410000 */
[----:B------:R-:W5:Y:S01]  /*ba00*/  MUFU.TANH R11, R11 ;  /* 0x0000000b000b7308 */ /* 0x000f620000002400 */
        /* <DEDUP_REMOVED lines=13> */
[----:B------:R-:W-:Y:S01]  /*bae0*/  ULDC UR4, c[0x0][0x988] ;  /* 0x0002620000047ab9 */ /* 0x000fe20000000800 */
[----:B------:R-:W-:Y:S01]  /*baf0*/  P2R R89, PR, RZ, 0x1 ;  /* 0x00000001ff597803 */ /* 0x000fe20000000000 */
[----:B------:R-:W5:Y:S01]  /*bb00*/  MUFU.TANH R12, R12 ;  /* 0x0000000c000c7308 */ /* 0x000f620000002400 */
[C---:B------:R-:W-:Y:S01]  /*bb10*/  FMUL.FTZ R83, R2.reuse, R83 ;  /* 0x0000005302537220 */ /* 0x040fe20000410000 */
[----:B------:R-:W-:Y:S01]  /*bb20*/  FMUL.FTZ R87, R2, R87 ;  /* 0x0000005702577220 */ /* 0x000fe20000410000 */
[----:B------:R-:W-:-:S05]  /*bb30*/  ULDC UR38, c[0x0][0x988] ;  /* 0x0002620000267ab9 */ /* 0x000fca0000000800 */
[----:B------:R-:W5:Y:S08]  /*bb40*/  MUFU.TANH R6, R6 ;  /* 0x0000000600067308 */ /* 0x000f700000002400 */
[----:B------:R-:W5:Y:S08]  /*bb50*/  MUFU.TANH R26, R26 ;  /* 0x0000001a001a7308 */ /* 0x000f700000002400 */
[----:B------:R-:W5:Y:S08]  /*bb60*/  MUFU.TANH R9, R9 ;  /* 0x0000000900097308 */ /* 0x000f700000002400 */
[----:B------:R-:W5:Y:S08]  /*bb70*/  MUFU.TANH R27, R27 ;  /* 0x0000001b001b7308 */ /* 0x000f700000002400 */
[----:B------:R-:W5:Y:S08]  /*bb80*/  MUFU.TANH R10, R10 ;  /* 0x0000000a000a7308 */ /* 0x000f700000002400 */
[----:B------:R-:W-:Y:S08]  /*bb90*/  MUFU.TANH R30, R30 ;  /* 0x0000001e001e7308 */ /* 0x000ff00000002400 */
[----:B------:R-:W5:Y:S08]  /*bba0*/  MUFU.TANH R24, R24 ;  /* 0x0000001800187308 */ /* 0x000f700000002400 */
[----:B------:R-:W5:Y:S01]  /*bbb0*/  MUFU.TANH R31, R31 ;  /* 0x0000001f001f7308 */ /* 0x000f620000002400 */
[C---:B------:R-:W-:Y:S01]  /*bbc0*/  FMUL.FTZ R69, R2.reuse, R81 ;  /* 0x0000005102457220 */ /* 0x040fe20000410000 */
[C---:B------:R-:W-:Y:S01]  /*bbd0*/  FMUL.FTZ R46, R2.reuse, R56 ;  /* 0x00000038022e7220 */ /* 0x040fe20000410000 */
[C---:B------:R-:W-:Y:S01]  /*bbe0*/  FMUL.FTZ R48, R2.reuse, R58 ;  /* 0x0000003a02307220 */ /* 0x040fe20000410000 */
[C---:B------:R-:W-:Y:S01]  /*bbf0*/  FMUL.FTZ R58, R2.reuse, R68 ;  /* 0x00000044023a7220 */ /* 0x040fe20000410000 */
[C---:B------:R-:W-:Y:S01]  /*bc00*/  FMUL.FTZ R68, R2.reuse, R80 ;  /* 0x0000005002447220 */ /* 0x040fe20000410000 */
[C---:B------:R-:W-:Y:S01]  /*bc10*/  FMUL.FTZ R51, R2.reuse, R61 ;  /* 0x0000003d02337220 */ /* 0x040fe20000410000 */
[----:B------:R-:W5:Y:S01]  /*bc20*/  LDL R80, [R1+0x20] ;  /* 0x0000200001507983 */ /* 0x000f620000100800 */
[----:B------:R-:W5:Y:S01]  /*bc30*/  MUFU.TANH R25, R25 ;  /* 0x0000001900197308 */ /* 0x000f620000002400 */
[C---:B------:R-:W-:Y:S01]  /*bc40*/  FMUL.FTZ R54, R2.reuse, R64 ;  /* 0x0000004002367220 */ /* 0x040fe20000410000 */
[C---:B------:R-:W-:Y:S01]  /*bc50*/  FMUL.FTZ R56, R2.reuse, R66 ;  /* 0x0000004202387220 */ /* 0x040fe20000410000 */
[C---:B------:R-:W-:Y:S01]  /*bc60*/  FMUL.FTZ R66, R2.reuse, R76 ;  /* 0x0000004c02427220 */ /* 0x040fe20000410000 */
[C---:B------:R-:W-:Y:S01]  /*bc70*/  FMUL.FTZ R61, R2.reuse, R71 ;  /* 0x00000047023d7220 */ /* 0x040fe20000410000 */
[----:B------:R-:W-:-:S03]  /*bc80*/  FMUL.FTZ R64, R2, R74 ;  /* 0x0000004a02407220 */ /* 0x000fc60000410000 */
[----:B------:R-:W5:Y:S08]  /*bc90*/  MUFU.TANH R34, R34 ;  /* 0x0000002200227308 */ /* 0x000f700000002400 */
        /* <DEDUP_REMOVED lines=19> */
[----:B------:R-:W5:Y:S01]  /*bdd0*/  MUFU.TANH R54, R54 ;  /* 0x0000003600367308 */ /* 0x000f620000002400 */
[----:B--2---:R-:W-:-:S07]  /*bde0*/  IADD3 R70, R90, R88, RZ ;  /* 0x000000585a467210 */ /* 0x004fce0007ffe0ff */
[----:B------:R-:W2:Y:S01]  /*bdf0*/  MUFU.TANH R48, R48 ;  /* 0x0000003000307308 */ /* 0x000ea20000002400 */
[----:B------:R-:W-:-:S05]  /*be00*/  IMAD R70, R155, -0x80, R70 ;  /* 0xffffff809b467824 */ /* 0x000fca00078e0246 */
[C---:B------:R-:W-:Y:S02]  /*be10*/  ISETP.GT.AND P2, PT, R70.reuse, RZ, PT ;  /* 0x000000ff4600720c */ /* 0x040fe40003f44270 */
[----:B------:R-:W2:Y:S01]  /*be20*/  MUFU.TANH R55, R55 ;  /* 0x0000003700377308 */ /* 0x000ea20000002400 */
[C---:B------:R-:W-:Y:S02]  /*be30*/  ISETP.GT.AND P1, PT, R70.reuse, 0x1, PT ;  /* 0x000000014600780c */ /* 0x040fe40003f24270 */
[----:B------:R-:W-:Y:S02]  /*be40*/  ISETP.GT.AND P6, PT, R70, 0x8, PT ;  /* 0x000000084600780c */ /* 0x000fe40003fc4270 */
[----:B0-----:R-:W-:Y:S02]  /*be50*/  FSEL R3, R3, -INF , P2 ;  /* 0xff80000003037808 */ /* 0x001fe40001000000 */
[----:B-1----:R-:W-:Y:S01]  /*be60*/  FSEL R4, R4, -INF , P1 ;  /* 0xff80000004047808 */ /* 0x002fe20000800000 */
[----:B------:R-:W0:Y:S01]  /*be70*/  MUFU.TANH R49, R49 ;  /* 0x0000003100317308 */ /* 0x000e220000002400 */
[----:B------:R-:W-:-:S02]  /*be80*/  ISETP.GT.AND P5, PT, R70, 0x9, PT ;  /* 0x000000094600780c */ /* 0x000fc40003fa4270 */
[----:B---3--:R-:W-:Y:S02]  /*be90*/  FSEL R7, R7, -INF , P6 ;  /* 0xff80000007077808 */ /* 0x008fe40003000000 */
[----:B------:R-:W-:Y:S02]  /*bea0*/  FMNMX.FTZ R72, R3, R4, !PT ;  /* 0x0000000403487209 */ /* 0x000fe40007810000 */
[----:B------:R-:W-:Y:S01]  /*beb0*/  ISETP.GT.AND P4, PT, R70, 0x10, PT ;  /* 0x000000104600780c */ /* 0x000fe20003f84270 */
[----:B------:R-:W1:Y:S01]  /*bec0*/  MUFU.TANH R58, R58 ;  /* 0x0000003a003a7308 */ /* 0x000e620000002400 */
[----:B----4-:R-:W-:Y:S02]  /*bed0*/  FSEL R73, R8, -INF , P5 ;  /* 0xff80000008497808 */ /* 0x010fe40002800000 */
[----:B------:R-:W-:Y:S02]  /*bee0*/  FMNMX.FTZ R72, R7, R72, !PT ;  /* 0x0000004807487209 */ /* 0x000fe40007810000 */
[----:B------:R-:W-:-:S02]  /*bef0*/  ISETP.GT.AND P3, PT, R70, 0x11, PT ;  /* 0x000000114600780c */ /* 0x000fc40003f64270 */
[----:B-----5:R-:W-:Y:S01]  /*bf00*/  FSEL R11, R11, -INF , P4 ;  /* 0xff8000000b0b7808 */ /* 0x020fe20002000000 */
[----:B------:R-:W3:Y:S01]  /*bf10*/  MUFU.TANH R52, R52 ;  /* 0x0000003400347308 */ /* 0x000ee20000002400 */
[----:B------:R-:W-:Y:S02]  /*bf20*/  FMNMX.FTZ R72, R73, R72, !PT ;  /* 0x0000004849487209 */ /* 0x000fe40007810000 */
[----:B------:R-:W-:Y:S02]  /*bf30*/  FSEL R5, R5, -INF , P2 ;  /* 0xff80000005057808 */ /* 0x000fe40001000000 */
[----:B------:R-:W-:Y:S02]  /*bf40*/  ISETP.GT.AND P2, PT, R70, 0x18, PT ;  /* 0x000000184600780c */ /* 0x000fe40003f44270 */
[----:B------:R-:W-:Y:S01]  /*bf50*/  FSEL R75, R12, -INF , P3 ;  /* 0xff8000000c4b7808 */ /* 0x000fe20001800000 */
[----:B------:R-:W4:Y:S01]  /*bf60*/  MUFU.TANH R59, R59 ;  /* 0x0000003b003b7308 */ /* 0x000f220000002400 */
[----:B------:R-:W-:-:S02]  /*bf70*/  FMNMX.FTZ R72, R11, R72, !PT ;  /* 0x000000480b487209 */ /* 0x000fc40007810000 */
[----:B------:R-:W-:Y:S02]  /*bf80*/  FSEL R6, R6, -INF , P1 ;  /* 0xff80000006067808 */ /* 0x000fe40000800000 */
[----:B------:R-:W-:Y:S02]  /*bf90*/  ISETP.GT.AND P1, PT, R70, 0x19, PT ;  /* 0x000000194600780c */ /* 0x000fe40003f24270 */
[----:B------:R-:W-:Y:S01]  /*bfa0*/  FSEL R77, R26, -INF , P2 ;  /* 0xff8000001a4d7808 */ /* 0x000fe20001000000 */
[----:B------:R-:W5:Y:S01]  /*bfb0*/  MUFU.TANH R53, R53 ;  /* 0x0000003500357308 */ /* 0x000f620000002400 */
[----:B------:R-:W-:Y:S02]  /*bfc0*/  FMNMX.FTZ R72, R75, R72, !PT ;  /* 0x000000484b487209 */ /* 0x000fe40007810000 */
[----:B------:R-:W-:Y:S02]  /*bfd0*/  FSEL R9, R9, -INF , P6 ;  /* 0xff80000009097808 */ /* 0x000fe40003000000 */
[----:B------:R-:W-:-:S02]  /*bfe0*/  ISETP.GT.AND P6, PT, R70, 0x20, PT ;  /* 0x000000204600780c */ /* 0x000fc40003fc4270 */
[----:B------:R-:W-:Y:S01]  /*bff0*/  FSEL R81, R27, -INF , P1 ;  /* 0xff8000001b517808 */ /* 0x000fe20000800000 */
[----:B------:R-:W5:Y:S01]  /*c000*/  MUFU.TANH R62, R62 ;  /* 0x0000003e003e7308 */ /* 0x000f620000002400 */
[----:B------:R-:W-:Y:S02]  /*c010*/  FMNMX.FTZ R72, R77, R72, !PT ;  /* 0x000000484d487209 */ /* 0x000fe40007810000 */
[----:B------:R-:W-:Y:S02]  /*c020*/  FSEL R27, R10, -INF , P5 ;  /* 0xff8000000a1b7808 */ /* 0x000fe40002800000 */
[----:B------:R-:W-:Y:S02]  /*c030*/  ISETP.GT.AND P5, PT, R70, 0x21, PT ;  /* 0x000000214600780c */ /* 0x000fe40003fa4270 */
[----:B------:R-:W-:Y:S01]  /*c040*/  FMNMX.FTZ R72, R81, R72, !PT ;  /* 0x0000004851487209 */ /* 0x000fe20007810000 */
[----:B------:R2:W-:Y:S01]  /*c050*/  MUFU.TANH R8, R85 ;  /* 0x0000005500087308 */ /* 0x0005e20000002400 */
[----:B------:R-:W-:-:S02]  /*c060*/  FSEL R91, R24, -INF , P4 ;  /* 0xff800000185b7808 */ /* 0x000fc40002000000 */
[----:B------:R-:W-:Y:S02]  /*c070*/  ISETP.GT.AND P4, PT, R70, 0x28, PT ;  /* 0x000000284600780c */ /* 0x000fe40003f84270 */
[----:B------:R-:W-:-:S03]  /*c080*/  FSEL R31, R31, -INF , P5 ;  /* 0xff8000001f1f7808 */ /* 0x000fc60002800000 */
[----:B------:R-:W5:Y:S01]  /*c090*/  MUFU.TANH R56, R56 ;  /* 0x0000003800387308 */ /* 0x000f620000002400 */
[----:B--2---:R-:W-:-:S04]  /*c0a0*/  FSEL R85, R30, -INF , P6 ;  /* 0xff8000001e557808 */ /* 0x004fc80003000000 */
[----:B------:R-:W-:Y:S02]  /*c0b0*/  FMNMX.FTZ R72, R85, R72, !PT ;  /* 0x0000004855487209 */ /* 0x000fe40007810000 */
[----:B------:R-:W-:Y:S01]  /*c0c0*/  FSEL R25, R25, -INF , P3 ;  /* 0xff80000019197808 */ /* 0x000fe20001800000 */
[----:B------:R-:W2:Y:S01]  /*c0d0*/  MUFU.TANH R63, R63 ;  /* 0x0000003f003f7308 */ /* 0x000ea20000002400 */
[----:B------:R-:W-:Y:S02]  /*c0e0*/  ISETP.GT.AND P3, PT, R70, 0x29, PT ;  /* 0x000000294600780c */ /* 0x000fe40003f64270 */
[----:B------:R-:W-:Y:S02]  /*c0f0*/  FSEL R93, R34, -INF , P4 ;  /* 0xff800000225d7808 */ /* 0x000fe40002000000 */
[----:B------:R-:W-:Y:S02]  /*c100*/  FMNMX.FTZ R72, R31, R72, !PT ;  /* 0x000000481f487209 */ /* 0x000fe40007810000 */
[----:B------:R-:W-:Y:S01]  /*c110*/  FSEL R95, R28, -INF , P2 ;  /* 0xff8000001c5f7808 */ /* 0x000fe20001000000 */
[----:B------:R-:W2:Y:S01]  /*c120*/  MUFU.TANH R57, R57 ;  /* 0x0000003900397308 */ /* 0x000ea20000002400 */
[----:B------:R-:W-:-:S02]  /*c130*/  ISETP.GT.AND P2, PT, R70, 0x30, PT ;  /* 0x000000304600780c */ /* 0x000fc40003f44270 */
[----:B------:R-:W-:Y:S02]  /*c140*/  FSEL R35, R35, -INF , P3 ;  /* 0xff80000023237808 */ /* 0x000fe40001800000 */
[----:B------:R-:W-:Y:S02]  /*c150*/  FMNMX.FTZ R72, R93, R72, !PT ;  /* 0x000000485d487209 */ /* 0x000fe40007810000 */
[----:B------:R-:W-:Y:S01]  /*c160*/  FSEL R29, R29, -INF , P1 ;  /* 0xff8000001d1d7808 */ /* 0x000fe20000800000 */
[----:B------:R-:W2:Y:S01]  /*c170*/  MUFU.TANH R66, R66 ;  /* 0x0000004200427308 */ /* 0x000ea20000002400 */
[----:B------:R-:W-:Y:S02]  /*c180*/  ISETP.GT.AND P1, PT, R70, 0x31, PT ;  /* 0x000000314600780c */ /* 0x000fe40003f24270 */
[----:B------:R-:W-:Y:S02]  /*c190*/  FSEL R97, R38, -INF , P2 ;  /* 0xff80000026617808 */ /* 0x000fe40001000000 */
[----:B------:R-:W-:-:S02]  /*c1a0*/  FMNMX.FTZ R72, R35, R72, !PT ;  /* 0x0000004823487209 */ /* 0x000fc40007810000 */
[----:B------:R-:W-:Y:S01]  /*c1b0*/  FSEL R99, R32, -INF , P6 ;  /* 0xff80000020637808 */ /* 0x000fe20003000000 */
[----:B------:R-:W2:Y:S01]  /*c1c0*/  MUFU.TANH R60, R60 ;  /* 0x0000003c003c7308 */ /* 0x000ea20000002400 */
[C---:B------:R-:W-:Y:S02]  /*c1d0*/  ISETP.GT.AND P6, PT, R70.reuse, 0x38, PT ;  /* 0x000000384600780c */ /* 0x040fe40003fc4270 */
        /* <DEDUP_REMOVED lines=14> */
[----:B------:R-:W-:Y:S02]  /*c2c0*/  ISETP.GT.AND P3, PT, R70, 0x41, PT ;  /* 0x000000414600780c */ /* 0x000fe40003f64270 */
[----:B------:R-:W-:Y:S02]  /*c2d0*/  FSEL R105, R46, -INF , P4 ;  /* 0xff8000002e697808 */ /* 0x000fe40002000000 */
[----:B------:R-:W-:Y:S02]  /*c2e0*/  FMNMX.FTZ R72, R43, R72, !PT ;  /* 0x000000482b487209 */ /* 0x000fe40007810000 */
[----:B------:R-:W-:Y:S01]  /*c2f0*/  FSEL R107, R40, -INF , P2 ;  /* 0xff800000286b7808 */ /* 0x000fe20001000000 */
[----:B------:R-:W-:Y:S01]  /*c300*/  FMUL.FTZ R71, R2, R84 ;  /* 0x0000005402477220 */ /* 0x000fe20000410000 */
[----:B------:R-:W-:Y:S01]  /*c310*/  ISETP.GT.AND P2, PT, R70, 0x48, PT ;  /* 0x000000484600780c */ /* 0x000fe20003f44270 */
[----:B------:R-:W2:Y:S01]  /*c320*/  MUFU.TANH R64, R64 ;  /* 0x0000004000407308 */ /* 0x000ea20000002400 */
[----:B------:R-:W-:-:S02]  /*c330*/  FSEL R47, R47, -INF , P3 ;  /* 0xff8000002f2f7808 */ /* 0x000fc40001800000 */
[----:B------:R-:W-:Y:S02]  /*c340*/  FMNMX.FTZ R72, R105, R72, !PT ;  /* 0x0000004869487209 */ /* 0x000fe40007810000 */
[----:B------:R-:W-:Y:S02]  /*c350*/  FSEL R41, R41, -INF , P1 ;  /* 0xff80000029297808 */ /* 0x000fe40000800000 */
[----:B------:R-:W-:Y:S01]  /*c360*/  ISETP.GT.AND P1, PT, R70, 0x49, PT ;  /* 0x000000494600780c */ /* 0x000fe20003f24270 */
[----:B------:R-:W-:Y:S01]  /*c370*/  MUFU.TANH R65, R65 ;  /* 0x0000004100417308 */ /* 0x000fe20000002400 */
[----:B------:R-:W-:Y:S02]  /*c380*/  FSEL R111, R50, -INF , P2 ;  /* 0xff800000326f7808 */ /* 0x000fe40001000000 */
[----:B------:R-:W-:Y:S02]  /*c390*/  FMNMX.FTZ R72, R47, R72, !PT ;  /* 0x000000482f487209 */ /* 0x000fe40007810000 */
[----:B------:R-:W-:-:S02]  /*c3a0*/  FSEL R109, R44, -INF , P6 ;  /* 0xff8000002c6d7808 */ /* 0x000fc40003000000 */
[C---:B------:R-:W-:Y:S02]  /*c3b0*/  ISETP.GT.AND P6, PT, R70.reuse, 0x50, PT ;  /* 0x000000504600780c */ /* 0x040fe40003fc4270 */
[----:B------:R-:W-:Y:S02]  /*c3c0*/  FSEL R51, R51, -INF , P1 ;  /* 0xff80000033337808 */ /* 0x000fe40000800000 */
[----:B------:R-:W-:Y:S02]  /*c3d0*/  FMNMX.FTZ R72, R111, R72, !PT ;  /* 0x000000486f487209 */ /* 0x000fe40007810000 */
[----:B------:R-:W-:Y:S02]  /*c3e0*/  FSEL R45, R45, -INF , P5 ;  /* 0xff8000002d2d7808 */ /* 0x000fe40002800000 */
[----:B------:R-:W-:Y:S02]  /*c3f0*/  ISETP.GT.AND P5, PT, R70, 0x51, PT ;  /* 0x000000514600780c */ /* 0x000fe40003fa4270 */
[----:B------:R-:W-:-:S02]  /*c400*/  FSEL R113, R54, -INF , P6 ;  /* 0xff80000036717808 */ /* 0x000fc40003000000 */
[----:B------:R-:W-:Y:S02]  /*c410*/  FMNMX.FTZ R72, R51, R72, !PT ;  /* 0x0000004833487209 */ /* 0x000fe40007810000 */
[----:B------:R-:W-:Y:S02]  /*c420*/  FSEL R115, R48, -INF , P4 ;  /* 0xff80000030737808 */ /* 0x000fe40002000000 */
[----:B------:R-:W-:Y:S02]  /*c430*/  ISETP.GT.AND P4, PT, R70, 0x58, PT ;  /* 0x000000584600780c */ /* 0x000fe40003f84270 */
[----:B------:R-:W-:Y:S02]  /*c440*/  FSEL R55, R55, -INF , P5 ;  /* 0xff80000037377808 */ /* 0x000fe40002800000 */
[----:B------:R-:W-:Y:S02]  /*c450*/  FMNMX.FTZ R72, R113, R72, !PT ;  /* 0x0000004871487209 */ /* 0x000fe40007810000 */
[----:B0-----:R-:W-:-:S02]  /*c460*/  FSEL R49, R49, -INF , P3 ;  /* 0xff80000031317808 */ /* 0x001fc40001800000 */
[----:B------:R-:W-:Y:S02]  /*c470*/  ISETP.GT.AND P3, PT, R70, 0x59, PT ;  /* 0x000000594600780c */ /* 0x000fe40003f64270 */
[----:B-1----:R-:W-:Y:S02]  /*c480*/  FSEL R119, R58, -INF , P4 ;  /* 0xff8000003a777808 */ /* 0x002fe40002000000 */
[----:B------:R-:W-:Y:S02]  /*c490*/  FMNMX.FTZ R72, R55, R72, !PT ;  /* 0x0000004837487209 */ /* 0x000fe40007810000 */
[----:B---3--:R-:W-:Y:S02]  /*c4a0*/  FSEL R117, R52, -INF , P2 ;  /* 0xff80000034757808 */ /* 0x008fe40001000000 */
[----:B------:R-:W-:Y:S02]  /*c4b0*/  ISETP.GT.AND P2, PT, R70, 0x60, PT ;  /* 0x000000604600780c */ /* 0x000fe40003f44270 */
[----:B----4-:R-:W-:-:S02]  /*c4c0*/  FSEL R59, R59, -INF , P3 ;  /* 0xff8000003b3b7808 */ /* 0x010fc40001800000 */
[----:B------:R-:W-:Y:S02]  /*c4d0*/  FMNMX.FTZ R72, R119, R72, !PT ;  /* 0x0000004877487209 */ /* 0x000fe40007810000 */
[----:B-----5:R-:W-:Y:S02]  /*c4e0*/  FSEL R53, R53, -INF , P1 ;  /* 0xff80000035357808 */ /* 0x020fe40000800000 */
[----:B------:R-:W-:Y:S02]  /*c4f0*/  ISETP.GT.AND P1, PT, R70, 0x61, PT ;  /* 0x000000614600780c */ /* 0x000fe40003f24270 */
[----:B------:R-:W-:Y:S02]  /*c500*/  FSEL R123, R62, -INF , P2 ;  /* 0xff8000003e7b7808 */ /* 0x000fe40001000000 */
[----:B------:R-:W-:Y:S01]  /*c510*/  FMNMX.FTZ R72, R59, R72, !PT ;  /* 0x000000483b487209 */ /* 0x000fe20007810000 */
[----:B------:R-:W0:Y:S01]  /*c520*/  MUFU.TANH R69, R69 ;  /* 0x0000004500457308 */ /* 0x000e220000002400 */
[----:B------:R-:W-:-:S02]  /*c530*/  FSEL R121, R56, -INF , P6 ;  /* 0xff80000038797808 */ /* 0x000fc40003000000 */
[C---:B------:R-:W-:Y:S02]  /*c540*/  ISETP.GT.AND P6, PT, R70.reuse, 0x68, PT ;  /* 0x000000684600780c */ /* 0x040fe40003fc4270 */
[----:B--2---:R-:W-:Y:S02]  /*c550*/  FSEL R63, R63, -INF , P1 ;  /* 0xff8000003f3f7808 */ /* 0x004fe40000800000 */
[----:B------:R-:W-:Y:S01]  /*c560*/  FMNMX.FTZ R72, R123, R72, !PT ;  /* 0x000000487b487209 */ /* 0x000fe20007810000 */
[----:B------:R-:W1:Y:S01]  /*c570*/  MUFU.TANH R71, R71 ;  /* 0x0000004700477308 */ /* 0x000e620000002400 */
        /* <DEDUP_REMOVED lines=8> */
[----:B------:R-:W-:-:S02]  /*c600*/  FMNMX.FTZ R12, R5, R6, !PT ;  /* 0x00000006050c7209 */ /* 0x000fc40007810000 */
[----:B------:R-:W-:Y:S02]  /*c610*/  FSEL R61, R61, -INF , P3 ;  /* 0xff8000003d3d7808 */ /* 0x000fe40001800000 */
[----:B------:R-:W-:Y:S02]  /*c620*/  ISETP.GT.AND P3, PT, R70, 0x71, PT ;  /* 0x000000714600780c */ /* 0x000fe40003f64270 */
[----:B------:R-:W-:Y:S02]  /*c630*/  FSEL R131, R68, -INF , P4 ;  /* 0xff80000044837808 */ /* 0x000fe40002000000 */
[----:B------:R-:W-:Y:S02]  /*c640*/  FMNMX.FTZ R72, R67, R72, !PT ;  /* 0x0000004843487209 */ /* 0x000fe40007810000 */
[----:B------:R-:W-:Y:S02]  /*c650*/  FMNMX.FTZ R12, R9, R12, !PT ;  /* 0x0000000c090c7209 */ /* 0x000fe40007810000 */
[----:B------:R-:W-:-:S02]  /*c660*/  FSEL R129, R64, -INF , P2 ;  /* 0xff80000040817808 */ /* 0x000fc40001000000 */
[C---:B------:R-:W-:Y:S02]  /*c670*/  ISETP.GT.AND P2, PT, R70.reuse, 0x78, PT ;  /* 0x000000784600780c */ /* 0x040fe40003f44270 */
[----:B0-----:R-:W-:Y:S02]  /*c680*/  FSEL R69, R69, -INF , P3 ;  /* 0xff80000045457808 */ /* 0x001fe40001800000 */
[----:B------:R-:W-:Y:S02]  /*c690*/  FMNMX.FTZ R72, R131, R72, !PT ;  /* 0x0000004883487209 */ /* 0x000fe40007810000 */
[----:B------:R-:W-:Y:S02]  /*c6a0*/  FMNMX.FTZ R12, R27, R12, !PT ;  /* 0x0000000c1b0c7209 */ /* 0x000fe40007810000 */
[----:B------:R-:W-:Y:S02]  /*c6b0*/  FSEL R65, R65, -INF , P1 ;  /* 0xff80000041417808 */ /* 0x000fe40000800000 */
[----:B------:R-:W-:-:S02]  /*c6c0*/  ISETP.GT.AND P1, PT, R70, 0x79, PT ;  /* 0x000000794600780c */ /* 0x000fc40003f24270 */
[----:B-1----:R-:W-:Y:S02]  /*c6d0*/  FSEL R71, R71, -INF , P2 ;  /* 0xff80000047477808 */ /* 0x002fe40001000000 */
[----:B------:R-:W-:Y:S02]  /*c6e0*/  FMNMX.FTZ R72, R69, R72, !PT ;  /* 0x0000004845487209 */ /* 0x000fe40007810000 */
[----:B------:R-:W-:Y:S02]  /*c6f0*/  FMNMX.FTZ R12, R91, R12, !PT ;  /* 0x0000000c5b0c7209 */ /* 0x000fe40007810000 */
[----:B------:R-:W-:Y:S02]  /*c700*/  FSEL R133, R8, -INF , P1 ;  /* 0xff80000008857808 */ /* 0x000fe40000800000 */
[----:B------:R-:W-:Y:S02]  /*c710*/  FMNMX.FTZ R72, R71, R72, !PT ;  /* 0x0000004847487209 */ /* 0x000fe40007810000 */
[----:B------:R-:W-:-:S02]  /*c720*/  FMNMX.FTZ R24, R25, R12, !PT ;  /* 0x0000000c19187209 */ /* 0x000fc40007810000 */
[----:B------:R-:W-:Y:S02]  /*c730*/  FMNMX.FTZ R72, R133, R72, !PT ;  /* 0x0000004885487209 */ /* 0x000fe40007810000 */
[----:B------:R-:W-:-:S03]  /*c740*/  FMNMX.FTZ R24, R95, R24, !PT ;  /* 0x000000185f187209 */ /* 0x000fc60007810000 */
[----:B------:R-:W0:Y:S01]  /*c750*/  SHFL.BFLY PT, R137, R72, 0x2, 0x1f ;  /* 0x0c401f0048897f89 */ /* 0x000e2200000e0000 */
[----:B------:R-:W-:-:S04]  /*c760*/  FMNMX.FTZ R26, R29, R24, !PT ;  /* 0x000000181d1a7209 */ /* 0x000fc80007810000 */
[----:B------:R-:W-:-:S04]  /*c770*/  FMNMX.FTZ R26, R99, R26, !PT ;  /* 0x0000001a631a7209 */ /* 0x000fc80007810000 */
[----:B------:R-:W-:-:S04]  /*c780*/  FMNMX.FTZ R26, R33, R26, !PT ;  /* 0x0000001a211a7209 */ /* 0x000fc80007810000 */
[----:B------:R-:W-:-:S04]  /*c790*/  FMNMX.FTZ R26, R103, R26, !PT ;  /* 0x0000001a671a7209 */ /* 0x000fc80007810000 */
[----:B------:R-:W-:-:S04]  /*c7a0*/  FMNMX.FTZ R28, R37, R26, !PT ;  /* 0x0000001a251c7209 */ /* 0x000fc80007810000 */
[----:B------:R-:W-:Y:S02]  /*c7b0*/  FMNMX.FTZ R28, R107, R28, !PT ;  /* 0x0000001c6b1c7209 */ /* 0x000fe40007810000 */
[----:B0-----:R-:W-:Y:S02]  /*c7c0*/  FMNMX.FTZ R137, R72, R137, !PT ;  /* 0x0000008948897209 */ /* 0x001fe40007810000 */
[----:B------:R-:W-:-:S03]  /*c7d0*/  FMNMX.FTZ R28, R41, R28, !PT ;  /* 0x0000001c291c7209 */ /* 0x000fc60007810000 */
[----:B------:R-:W0:Y:S01]  /*c7e0*/  SHFL.BFLY PT, R38, R137, 0x1, 0x1f ;  /* 0x0c201f0089267f89 */ /* 0x000e2200000e0000 */
[----:B------:R-:W-:-:S04]  /*c7f0*/  FMNMX.FTZ R28, R109, R28, !PT ;  /* 0x0000001c6d1c7209 */ /* 0x000fc80007810000 */
[----:B------:R-:W-:-:S04]  /*c800*/  FMNMX.FTZ R28, R45, R28, !PT ;  /* 0x0000001c2d1c7209 */ /* 0x000fc80007810000 */
[----:B------:R-:W-:-:S04]  /*c810*/  FMNMX.FTZ R28, R115, R28, !PT ;  /* 0x0000001c731c7209 */ /* 0x000fc80007810000 */
[----:B------:R-:W-:-:S04]  /*c820*/  FMNMX.FTZ R28, R49, R28, !PT ;  /* 0x0000001c311c7209 */ /* 0x000fc80007810000 */
[----:B------:R-:W-:Y:S01]  /*c830*/  FMNMX.FTZ R28, R117, R28, !PT ;  /* 0x0000001c751c7209 */ /* 0x000fe20007810000 */
[----:B------:R-:W-:-:S03]  /*c840*/  FMUL.FTZ R32, R2, R78 ;  /* 0x0000004e02207220 */ /* 0x000fc60000410000 */
[----:B------:R-:W-:Y:S01]  /*c850*/  FMNMX.FTZ R34, R53, R28, !PT ;  /* 0x0000001c35227209 */ /* 0x000fe20007810000 */
[----:B------:R-:W-:Y:S02]  /*c860*/  IMAD.U32 R42, RZ, RZ, UR4 ;  /* 0x00000004ff2a7e24 */ /* 0x000fe4000f8e00ff */
[C---:B------:R-:W-:Y:S01]  /*c870*/  FMUL.FTZ R40, R2.reuse, R79 ;  /* 0x0000004f02287220 */ /* 0x040fe20000410000 */
[----:B0-----:R-:W-:Y:S02]  /*c880*/  FMNMX.FTZ R38, R137, R38, !PT ;  /* 0x0000002689267209 */ /* 0x001fe40007810000 */
[----:B------:R-:W-:Y:S01]  /*c890*/  FMNMX.FTZ R34, R121, R34, !PT ;  /* 0x0000002279227209 */ /* 0x000fe20007810000 */
[----:B------:R-:W-:Y:S01]  /*c8a0*/  MUFU.TANH R32, R32 ;  /* 0x0000002000207308 */ /* 0x000fe20000002400 */
[----:B------:R-:W-:Y:S01]  /*c8b0*/  FMUL.FTZ R36, R2, R82 ;  /* 0x0000005202247220 */ /* 0x000fe20000410000 */
[----:B------:R-:W-:-:S01]  /*c8c0*/  FFMA.FTZ R8, R38, R42, -8 ;  /* 0xc100000026087423 */ /* 0x000fc2000001002a */
[----:B------:R-:W-:-:S02]  /*c8d0*/  FMNMX.FTZ R34, R57, R34, !PT ;  /* 0x0000002239227209 */ /* 0x000fc40007810000 */
[----:B------:R-:W-:Y:S02]  /*c8e0*/  FSETP.NEU.FTZ.AND P0, PT, R38, -INF , PT ;  /* 0xff8000002600780b */ /* 0x000fe40003f1d000 */
[----:B------:R-:W-:Y:S01]  /*c8f0*/  FMNMX.FTZ R34, R125, R34, !PT ;  /* 0x000000227d227209 */ /* 0x000fe20007810000 */
[----:B------:R-:W0:Y:S01]  /*c900*/  MUFU.TANH R40, R40 ;  /* 0x0000002800287308 */ /* 0x000e220000002400 */
[----:B------:R-:W-:Y:S01]  /*c910*/  FSEL R8, R8, RZ, P0 ;  /* 0x000000ff08087208 */ /* 0x000fe20000000000 */
[----:B------:R-:W-:Y:S01]  /*c920*/  FMUL.FTZ R44, R2, R86 ;  /* 0x00000056022c7220 */ /* 0x000fe20000410000 */
[----:B------:R-:W-:-:S05]  /*c930*/  FMNMX.FTZ R46, R61, R34, !PT ;  /* 0x000000223d2e7209 */ /* 0x000fca0007810000 */
[----:B------:R-:W1:Y:S01]  /*c940*/  MUFU.TANH R36, R36 ;  /* 0x0000002400247308 */ /* 0x000e620000002400 */
[----:B------:R-:W-:-:S01]  /*c950*/  FFMA.FTZ R77, R77, R42, -R8 ;  /* 0x0000002a4d4d7223 */ /* 0x000fc20000010808 */
[----:B------:R-:W-:-:S06]  /*c960*/  FMNMX.FTZ R46, R129, R46, !PT ;  /* 0x0000002e812e7209 */ /* 0x000fcc0007810000 */
[----:B------:R-:W2:Y:S01]  /*c970*/  MUFU.TANH R83, R83 ;  /* 0x0000005300537308 */ /* 0x000ea20000002400 */
[----:B------:R-:W-:Y:S01]  /*c980*/  FMNMX.FTZ R46, R65, R46, !PT ;  /* 0x0000002e412e7209 */ /* 0x000fe20007810000 */
[----:B------:R-:W-:Y:S01]  /*c990*/  FFMA.FTZ R79, R43, R42, -R8 ;  /* 0x0000002a2b4f7223 */ /* 0x000fe20000010808 */
[----:B0-----:R-:W-:-:S05]  /*c9a0*/  FSEL R43, R40, -INF , P5 ;  /* 0xff800000282b7808 */ /* 0x001fca0002800000 */
[----:B------:R-:W-:Y:S01]  /*c9b0*/  MUFU.TANH R44, R44 ;  /* 0x0000002c002c7308 */ /* 0x000fe20000002400 */
[----:B------:R-:W-:-:S07]  /*c9c0*/  FFMA.FTZ R10, R73, R42, -R8 ;  /* 0x0000002a490a7223 */ /* 0x000fce0000010808 */
[----:B------:R0:W-:Y:S01]  /*c9d0*/  MUFU.EX2 R24, R77 ;  /* 0x0000004d00187308 */ /* 0x0001e20000000800 */
[----:B------:R-:W-:-:S01]  /*c9e0*/  FFMA.FTZ R73, R81, R42, -R8 ;  /* 0x0000002a51497223 */ /* 0x000fc20000010808 */
[----:B0-----:R-:W-:-:S06]  /*c9f0*/  FSEL R77, R32, -INF , P6 ;  /* 0xff800000204d7808 */ /* 0x001fcc0003000000 */
[----:B------:R-:W0:Y:S01]  /*ca00*/  MUFU.TANH R87, R87 ;  /* 0x0000005700577308 */ /* 0x000e220000002400 */
[----:B------:R-:W-:Y:S02]  /*ca10*/  FMNMX.FTZ R46, R77, R46, !PT ;  /* 0x0000002e4d2e7209 */ /* 0x000fe40007810000 */
[----:B-1----:R-:W-:Y:S02]  /*ca20*/  FSEL R81, R36, -INF , P4 ;  /* 0xff80000024517808 */ /* 0x002fe40002000000 */
[----:B------:R-:W-:Y:S01]  /*ca30*/  FMNMX.FTZ R46, R43, R46, !PT ;  /* 0x0000002e2b2e7209 */ /* 0x000fe20007810000 */
[----:B------:R-:W-:Y:S01]  /*ca40*/  FFMA.FTZ R85, R85, R42, -R8 ;  /* 0x0000002a55557223 */ /* 0x000fe20000010808 */
[----:B--2---:R-:W-:Y:S02]  /*ca50*/  FSEL R83, R83, -INF , P3 ;  /* 0xff80000053537808 */ /* 0x004fe40001800000 */
[----:B------:R-:W-:Y:S01]  /*ca60*/  FMNMX.FTZ R46, R81, R46, !PT ;  /* 0x0000002e512e7209 */ /* 0x000fe20007810000 */
[----:B------:R1:W-:Y:S03]  /*ca70*/  MUFU.EX2 R26, R85 ;  /* 0x00000055001a7308 */ /* 0x0003e60000000800 */
[----:B------:R-:W-:-:S02]  /*ca80*/  FMNMX.FTZ R46, R83, R46, !PT ;  /* 0x0000002e532e7209 */ /* 0x000fc40007810000 */
[----:B0-----:R-:W-:Y:S02]  /*ca90*/  FSEL R87, R87, -INF , P1 ;  /* 0xff80000057577808 */ /* 0x001fe40000800000 */
[----:B-1----:R-:W-:-:S04]  /*caa0*/  FSEL R85, R44, -INF , P2 ;  /* 0xff8000002c557808 */ /* 0x002fc80001000000 */
[----:B------:R-:W-:-:S04]  /*cab0*/  FMNMX.FTZ R46, R85, R46, !PT ;  /* 0x0000002e552e7209 */ /* 0x000fc80007810000 */
[----:B------:R-:W-:Y:S01]  /*cac0*/  FMNMX.FTZ R46, R87, R46, !PT ;  /* 0x0000002e572e7209 */ /* 0x000fe20007810000 */
[----:B------:R-:W-:-:S04]  /*cad0*/  FFMA.FTZ R30, R93, R42, -R8 ;  /* 0x0000002a5d1e7223 */ /* 0x000fc80000010808 */
[----:B------:R-:W0:Y:S02]  /*cae0*/  SHFL.BFLY PT, R93, R46, 0x2, 0x1f ;  /* 0x0c401f002e5d7f89 */ /* 0x000e2400000e0000 */
[----:B0-----:R-:W-:-:S05]  /*caf0*/  FMNMX.FTZ R93, R46, R93, !PT ;  /* 0x0000005d2e5d7209 */ /* 0x001fca0007810000 */
[----:B------:R-:W0:Y:S01]  /*cb00*/  SHFL.BFLY PT, R54, R93, 0x1, 0x1f ;  /* 0x0c201f005d367f89 */ /* 0x000e2200000e0000 */
[----:B------:R-:W-:-:S01]  /*cb10*/  FFMA.FTZ R75, R75, R42, -R8 ;  /* 0x0000002a4b4b7223 */ /* 0x000fc20000010808 */
[-CC-:B------:R-:W-:Y:S01]  /*cb20*/  FFMA.FTZ R3, R3, R42.reuse, -R8.reuse ;  /* 0x0000002a03037223 */ /* 0x180fe20000010808 */
[----:B------:R-:W-:-:S02]  /*cb30*/  FFMA.FTZ R4, R4, R42, -R8 ;  /* 0x0000002a04047223 */ /* 0x000fc40000010808 */
[----:B------:R1:W-:Y:S01]  /*cb40*/  MUFU.EX2 R12, R75 ;  /* 0x0000004b000c7308 */ /* 0x0003e20000000800 */
[----:B------:R-:W-:-:S01]  /*cb50*/  FFMA.FTZ R7, R7, R42, -R8 ;  /* 0x0000002a07077223 */ /* 0x000fc20000010808 */
[----:B0-----:R-:W-:-:S04]  /*cb60*/  FMNMX.FTZ R54, R93, R54, !PT ;  /* 0x000000365d367209 */ /* 0x001fc80007810000 */
[C---:B------:R-:W-:Y:S01]  /*cb70*/  FSETP.NEU.FTZ.AND P1, PT, R54.reuse, -INF , PT ;  /* 0xff8000003600780b */ /* 0x040fe20003f3d000 */
[----:B------:R-:W-:-:S05]  /*cb80*/  FFMA.FTZ R62, R54, R42, -8 ;  /* 0xc1000000363e7423 */ /* 0x000fca000001002a */
[----:B------:R-:W-:Y:S01]  /*cb90*/  FSEL R62, R62, RZ, P1 ;  /* 0x000000ff3e3e7208 */ /* 0x000fe20000800000 */
[----:B-1----:R-:W-:-:S01]  /*cba0*/  FFMA.FTZ R75, R35, R42, -R8 ;  /* 0x0000002a234b7223 */ /* 0x002fc20000010808 */
[----:B------:R-:W-:-:S03]  /*cbb0*/  FFMA.FTZ R35, R39, R42, -R8 ;  /* 0x0000002a27237223 */ /* 0x000fc60000010808 */
[-CC-:B------:R-:W-:Y:S01]  /*cbc0*/  FFMA.FTZ R5, R5, R42.reuse, -R62.reuse ;  /* 0x0000002a05057223 */ /* 0x180fe2000001083e */
[----:B------:R-:W-:-:S01]  /*cbd0*/  FFMA.FTZ R6, R6, R42, -R62 ;  /* 0x0000002a06067223 */ /* 0x000fc2000001083e */
[-C--:B------:R-:W-:Y:S01]  /*cbe0*/  FFMA.FTZ R39, R47, R42.reuse, -R8 ;  /* 0x0000002a2f277223 */ /* 0x080fe20000010808 */
[----:B------:R-:W-:-:S01]  /*cbf0*/  FFMA.FTZ R64, R9, R42, -R62 ;  /* 0x0000002a09407223 */ /* 0x000fc2000001083e */
[----:B------:R-:W-:Y:S01]  /*cc00*/  MUFU.EX2 R3, R3 ;  /* 0x0000000300037308 */ /* 0x000fe20000000800 */
[----:B------:R-:W-:-:S01]  /*cc10*/  FFMA.FTZ R47, R55, R42, -R8 ;  /* 0x0000002a372f7223 */ /* 0x000fc20000010808 */
[-CC-:B------:R-:W-:Y:S01]  /*cc20*/  FFMA.FTZ R55, R63, R42.reuse, -R8.reuse ;  /* 0x0000002a3f377223 */ /* 0x180fe20000010808 */
[----:B------:R-:W-:Y:S01]  /*cc30*/  ISETP.NE.AND P0, PT, R89, RZ, PT ;  /* 0x000000ff5900720c */ /* 0x000fe20003f05270 */
[-CC-:B------:R-:W-:Y:S01]  /*cc40*/  FFMA.FTZ R63, R69, R42.reuse, -R8.reuse ;  /* 0x0000002a453f7223 */ /* 0x180fe20000010808 */
[----:B------:R-:W-:-:S03]  /*cc50*/  FFMA.FTZ R89, R51, R42, -R8 ;  /* 0x0000002a33597223 */ /* 0x000fc60000010808 */
[----:B------:R-:W0:Y:S01]  /*cc60*/  MUFU.EX2 R4, R4 ;  /* 0x0000000400047308 */ /* 0x000e220000000800 */
[----:B------:R-:W-:-:S01]  /*cc70*/  FFMA.FTZ R69, R27, R42, -R62 ;  /* 0x0000002a1b457223 */ /* 0x000fc2000001083e */
[-CC-:B------:R-:W-:Y:S01]  /*cc80*/  FFMA.FTZ R51, R59, R42.reuse, -R8.reuse ;  /* 0x0000002a3b337223 */ /* 0x180fe20000010808 */
[----:B------:R-:W-:-:S05]  /*cc90*/  FFMA.FTZ R59, R67, R42, -R8 ;  /* 0x0000002a433b7223 */ /* 0x000fca0000010808 */
[----:B------:R-:W-:Y:S01]  /*cca0*/  MUFU.EX2 R5, R5 ;  /* 0x0000000500057308 */ /* 0x000fe20000000800 */
[----:B------:R-:W-:-:S01]  /*ccb0*/  FFMA.FTZ R11, R11, R42, -R8 ;  /* 0x0000002a0b0b7223 */ /* 0x000fc20000010808 */
[-CC-:B------:R-:W-:Y:S01]  /*ccc0*/  FFMA.FTZ R31, R31, R42.reuse, -R8.reuse ;  /* 0x0000002a1f1f7223 */ /* 0x180fe20000010808 */
[----:B------:R-:W-:-:S05]  /*ccd0*/  FFMA.FTZ R97, R97, R42, -R8 ;  /* 0x0000002a61617223 */ /* 0x000fca0000010808 */
[----:B------:R-:W1:Y:S01]  /*cce0*/  MUFU.EX2 R6, R6 ;  /* 0x0000000600067308 */ /* 0x000e620000000800 */
[----:B------:R-:W-:-:S01]  /*ccf0*/  FFMA.FTZ R101, R101, R42, -R8 ;  /* 0x0000002a65657223 */ /* 0x000fc20000010808 */
[-CC-:B------:R-:W-:Y:S01]  /*cd00*/  FFMA.FTZ R32, R105, R42.reuse, -R8.reuse ;  /* 0x0000002a69207223 */ /* 0x180fe20000010808 */
[----:B------:R-:W-:-:S01]  /*cd10*/  FFMA.FTZ R40, R111, R42, -R8 ;  /* 0x0000002a6f287223 */ /* 0x000fc20000010808 */
[-CC-:B------:R-:W-:Y:S01]  /*cd20*/  FFMA.FTZ R36, R113, R42.reuse, -R8.reuse ;  /* 0x0000002a71247223 */ /* 0x180fe20000010808 */
[----:B------:R-:W-:-:S01]  /*cd30*/  FFMA.FTZ R44, R119, R42, -R8 ;  /* 0x0000002a772c7223 */ /* 0x000fc20000010808 */
[-CC-:B------:R-:W-:Y:S02]  /*cd40*/  FFMA.FTZ R46, R123, R42.reuse, -R8.reuse ;  /* 0x0000002a7b2e7223 */ /* 0x180fe40000010808 */
[----:B------:R-:W2:Y:S01]  /*cd50*/  MUFU.EX2 R7, R7 ;  /* 0x0000000700077308 */ /* 0x000ea20000000800 */
[----:B------:R-:W-:-:S01]  /*cd60*/  FFMA.FTZ R48, R127, R42, -R8 ;  /* 0x0000002a7f307223 */ /* 0x000fc20000010808 */
[-CC-:B------:R-:W-:Y:S01]  /*cd70*/  FFMA.FTZ R50, R131, R42.reuse, -R8.reuse ;  /* 0x0000002a83327223 */ /* 0x180fe20000010808 */
[----:B------:R-:W-:-:S01]  /*cd80*/  FFMA.FTZ R52, R71, R42, -R8 ;  /* 0x0000002a47347223 */ /* 0x000fc20000010808 */
[-C--:B------:R-:W-:Y:S01]  /*cd90*/  FFMA.FTZ R67, R133, R42.reuse, -R8 ;  /* 0x0000002a85437223 */ /* 0x080fe20000010808 */
[----:B------:R-:W-:-:S03]  /*cda0*/  FFMA.FTZ R8, R91, R42, -R62 ;  /* 0x0000002a5b087223 */ /* 0x000fc6000001083e */
[----:B------:R-:W3:Y:S01]  /*cdb0*/  MUFU.EX2 R64, R64 ;  /* 0x0000004000407308 */ /* 0x000ee20000000800 */
[----:B------:R-:W-:-:S07]  /*cdc0*/  FFMA.FTZ R9, R25, R42, -R62 ;  /* 0x0000002a19097223 */ /* 0x000fce000001083e */
[----:B------:R-:W4:Y:S01]  /*cdd0*/  MUFU.EX2 R10, R10 ;  /* 0x0000000a000a7308 */ /* 0x000f220000000800 */
[----:B------:R-:W-:-:S07]  /*cde0*/  FFMA.FTZ R66, R95, R42, -R62 ;  /* 0x0000002a5f427223 */ /* 0x000fce000001083e */
[----:B------:R-:W5:Y:S01]  /*cdf0*/  MUFU.EX2 R69, R69 ;  /* 0x0000004500457308 */ /* 0x000f620000000800 */
[----:B------:R-:W-:-:S01]  /*ce00*/  FFMA.FTZ R58, R41, R42, -R62 ;  /* 0x0000002a293a7223 */ /* 0x000fc2000001083e */
[----:B0-----:R-:W-:-:S06]  /*ce10*/  FADD.FTZ R74, R3, R4 ;  /* 0x00000004034a7221 */ /* 0x001fcc0000010000 */
[----:B------:R-:W0:Y:S01]  /*ce20*/  MUFU.EX2 R11, R11 ;  /* 0x0000000b000b7308 */ /* 0x000e220000000800 */
[----:B-1----:R-:W-:-:S01]  /*ce30*/  FADD.FTZ R41, R5, R6 ;  /* 0x0000000605297221 */ /* 0x002fc20000010000 */
[----:B------:R-:W-:-:S06]  /*ce40*/  FFMA.FTZ R71, R29, R42, -R62 ;  /* 0x0000002a1d477223 */ /* 0x000fcc000001083e */
[----:B------:R-:W1:Y:S01]  /*ce50*/  MUFU.EX2 R8, R8 ;  /* 0x0000000800087308 */ /* 0x000e620000000800 */
[----:B------:R-:W-:-:S01]  /*ce60*/  FFMA.FTZ R60, R49, R42, -R62 ;  /* 0x0000002a313c7223 */ /* 0x000fc2000001083e */
[----:B--2---:R-:W-:Y:S01]  /*ce70*/  FADD.FTZ R49, R7, R74 ;  /* 0x0000004a07317221 */ /* 0x004fe20000010000 */
[----:B---3--:R-:W-:-:S05]  /*ce80*/  FADD.FTZ R74, R64, R41 ;  /* 0x00000029404a7221 */ /* 0x008fca0000010000 */
[----:B------:R-:W2:Y:S01]  /*ce90*/  MUFU.EX2 R9, R9 ;  /* 0x0000000900097308 */ /* 0x000ea20000000800 */
[----:B------:R-:W-:-:S01]  /*cea0*/  FFMA.FTZ R25, R99, R42, -R62 ;  /* 0x0000002a63197223 */ /* 0x000fc2000001083e */
[----:B----4-:R-:W-:Y:S01]  /*ceb0*/  FADD.FTZ R76, R10, R49 ;  /* 0x000000310a4c7221 */ /* 0x010fe20000010000 */
[----:B-----5:R-:W-:-:S05]  /*cec0*/  FADD.FTZ R49, R69, R74 ;  /* 0x0000004a45317221 */ /* 0x020fca0000010000 */
[----:B------:R-:W3:Y:S01]  /*ced0*/  MUFU.EX2 R66, R66 ;  /* 0x0000004200427308 */ /* 0x000ee20000000800 */
[----:B------:R-:W-:-:S01]  /*cee0*/  FFMA.FTZ R56, R33, R42, -R62 ;  /* 0x0000002a21387223 */ /* 0x000fc2000001083e */
[----:B------:R-:W-:Y:S01]  /*cef0*/  FFMA.FTZ R72, R53, R42, -R62 ;  /* 0x0000002a35487223 */ /* 0x000fe2000001083e */
[----:B0-----:R-:W-:-:S05]  /*cf00*/  FADD.FTZ R53, R11, R76 ;  /* 0x0000004c0b357221 */ /* 0x001fca0000010000 */
[----:B------:R-:W0:Y:S01]  /*cf10*/  MUFU.EX2 R73, R73 ;  /* 0x0000004900497308 */ /* 0x000e220000000800 */
[----:B-1----:R-:W-:-:S01]  /*cf20*/  FADD.FTZ R74, R8, R49 ;  /* 0x00000031084a7221 */ /* 0x002fc20000010000 */
[----:B------:R-:W-:-:S06]  /*cf30*/  FFMA.FTZ R33, R103, R42, -R62 ;  /* 0x0000002a67217223 */ /* 0x000fcc000001083e */
[----:B------:R-:W1:Y:S01]  /*cf40*/  MUFU.EX2 R71, R71 ;  /* 0x0000004700477308 */ /* 0x000e620000000800 */
[----:B------:R-:W-:-:S01]  /*cf50*/  FADD.FTZ R53, R12, R53 ;  /* 0x000000350c357221 */ /* 0x000fc20000010000 */
[----:B------:R-:W-:Y:S02]  /*cf60*/  VIADD R41, R0, 0x19c40 ;  /* 0x00019c4000297836 */ /* 0x000fe40000000000 */
[----:B--2---:R-:W-:-:S04]  /*cf70*/  FADD.FTZ R91, R9, R74 ;  /* 0x0000004a095b7221 */ /* 0x004fc80000010000 */
[----:B------:R-:W-:Y:S01]  /*cf80*/  MUFU.EX2 R25, R25 ;  /* 0x0000001900197308 */ /* 0x000fe20000000800 */
[----:B------:R-:W-:-:S01]  /*cf90*/  FFMA.FTZ R68, R37, R42, -R62 ;  /* 0x0000002a25447223 */ /* 0x000fc2000001083e */
[----:B------:R-:W-:-:S06]  /*cfa0*/  FADD.FTZ R76, R24, R53 ;  /* 0x00000035184c7221 */ /* 0x000fcc0000010000 */
[----:B------:R-:W2:Y:S01]  /*cfb0*/  MUFU.EX2 R31, R31 ;  /* 0x0000001f001f7308 */ /* 0x000ea20000000800 */
[----:B---3--:R-:W-:-:S01]  /*cfc0*/  FADD.FTZ R78, R66, R91 ;  /* 0x0000005b424e7221 */ /* 0x008fc20000010000 */
[----:B------:R-:W-:-:S06]  /*cfd0*/  FFMA.FTZ R27, R107, R42, -R62 ;  /* 0x0000002a6b1b7223 */ /* 0x000fcc000001083e */
[----:B------:R-:W3:Y:S01]  /*cfe0*/  MUFU.EX2 R56, R56 ;  /* 0x0000003800387308 */ /* 0x000ee20000000800 */
[----:B------:R-:W-:Y:S01]  /*cff0*/  PRMT R41, R80, 0x654, R41 ;  /* 0x0000065450297816 */ /* 0x000fe20000000029 */
[----:B------:R-:W-:Y:S01]  /*d000*/  FFMA.FTZ R57, R57, R42, -R62 ;  /* 0x0000002a39397223 */ /* 0x000fe2000001083e */
[----:B0-----:R-:W-:-:S05]  /*d010*/  FADD.FTZ R53, R73, R76 ;  /* 0x0000004c49357221 */ /* 0x001fca0000010000 */
[----:B------:R-:W0:Y:S01]  /*d020*/  MUFU.EX2 R30, R30 ;  /* 0x0000001e001e7308 */ /* 0x000e220000000800 */
[----:B-1----:R-:W-:-:S01]  /*d030*/  FADD.FTZ R78, R71, R78 ;  /* 0x0000004e474e7221 */ /* 0x002fc20000010000 */
[----:B------:R1:W-:Y:S06]  /*d040*/  SYNCS.ARRIVE.TRANS64.RED.A1T0 RZ, [R41+URZ], RZ ;  /* 0x000000ff29ff79a7 */ /* 0x0003ec000810043f */
[----:B------:R-:W4:Y:S01]  /*d050*/  MUFU.EX2 R33, R33 ;  /* 0x0000002100217308 */ /* 0x000f220000000800 */
[----:B------:R-:W-:-:S07]  /*d060*/  FADD.FTZ R76, R26, R53 ;  /* 0x000000351a4c7221 */ /* 0x000fce0000010000 */
[----:B------:R-:W5:Y:S01]  /*d070*/  MUFU.EX2 R75, R75 ;  /* 0x0000004b004b7308 */ /* 0x000f620000000800 */
[----:B------:R-:W-:-:S07]  /*d080*/  FFMA.FTZ R37, R109, R42, -R62 ;  /* 0x0000002a6d257223 */ /* 0x000fce000001083e */
[----:B------:R-:W5:Y:S01]  /*d090*/  MUFU.EX2 R68, R68 ;  /* 0x0000004400447308 */ /* 0x000f620000000800 */
[----:B------:R-:W-:-:S01]  /*d0a0*/  FFMA.FTZ R74, R61, R42, -R62 ;  /* 0x0000002a3d4a7223 */ /* 0x000fc2000001083e */
[----:B--2---:R-:W-:-:S06]  /*d0b0*/  FADD.FTZ R61, R31, R76 ;  /* 0x0000004c1f3d7221 */ /* 0x004fcc0000010000 */
[----:B------:R-:W2:Y:S01]  /*d0c0*/  MUFU.EX2 R28, R97 ;  /* 0x00000061001c7308 */ /* 0x000ea20000000800 */
[----:B------:R-:W-:-:S07]  /*d0d0*/  FFMA.FTZ R70, R45, R42, -R62 ;  /* 0x0000002a2d467223 */ /* 0x000fce000001083e */
[----:B------:R-:W2:Y:S08]  /*d0e0*/  MUFU.EX2 R27, R27 ;  /* 0x0000001b001b7308 */ /* 0x000eb00000000800 */
[----:B-1----:R1:W-:Y:S01]  /*d0f0*/  MUFU.EX2 R41, R57 ;  /* 0x0000003900297308 */ /* 0x0023e20000000800 */
[----:B------:R-:W-:-:S01]  /*d100*/  FFMA.FTZ R53, R43, R42, -R62 ;  /* 0x0000002a2b357223 */ /* 0x000fc2000001083e */
[----:B-1----:R-:W-:-:S06]  /*d110*/  FADD.FTZ R57, R25, R78 ;  /* 0x0000004e19397221 */ /* 0x002fcc0000010000 */
[----:B------:R-:W1:Y:S01]  /*d120*/  MUFU.EX2 R35, R35 ;  /* 0x0000002300237308 */ /* 0x000e620000000800 */
[----:B---3--:R-:W-:-:S01]  /*d130*/  FADD.FTZ R76, R56, R57 ;  /* 0x00000039384c7221 */ /* 0x008fc20000010000 */
[----:B0-----:R-:W-:-:S06]  /*d140*/  FADD.FTZ R78, R30, R61 ;  /* 0x0000003d1e4e7221 */ /* 0x001fcc0000010000 */
[----:B------:R-:W0:Y:S01]  /*d150*/  MUFU.EX2 R58, R58 ;  /* 0x0000003a003a7308 */ /* 0x000e220000000800 */
[----:B----4-:R-:W-:-:S01]  /*d160*/  FADD.FTZ R43, R33, R76 ;  /* 0x0000004c212b7221 */ /* 0x010fc20000010000 */
[----:B------:R-:W-:Y:S01]  /*d170*/  FFMA.FTZ R29, R115, R42, -R62 ;  /* 0x0000002a731d7223 */ /* 0x000fe2000001083e */
[----:B-----5:R-:W-:-:S05]  /*d180*/  FADD.FTZ R57, R75, R78 ;  /* 0x0000004e4b397221 */ /* 0x020fca0000010000 */
[----:B------:R-:W3:Y:S01]  /*d190*/  MUFU.EX2 R34, R101 ;  /* 0x0000006500227308 */ /* 0x000ee20000000800 */
[----:B------:R-:W-:-:S07]  /*d1a0*/  FADD.FTZ R76, R68, R43 ;  /* 0x0000002b444c7221 */ /* 0x000fce0000010000 */
[----:B------:R-:W4:Y:S01]  /*d1b0*/  MUFU.EX2 R37, R37 ;  /* 0x0000002500257308 */ /* 0x000f220000000800 */
[----:B--2---:R-:W-:-:S07]  /*d1c0*/  FADD.FTZ R78, R28, R57 ;  /* 0x000000391c4e7221 */ /* 0x004fce0000010000 */
[----:B------:R-:W2:Y:S01]  /*d1d0*/  MUFU.EX2 R79, R79 ;  /* 0x0000004f004f7308 */ /* 0x000ea20000000800 */
[----:B------:R-:W-:-:S01]  /*d1e0*/  FADD.FTZ R57, R27, R76 ;  /* 0x0000004c1b397221 */ /* 0x000fc20000010000 */
[----:B------:R-:W-:-:S06]  /*d1f0*/  FFMA.FTZ R45, R117, R42, -R62 ;  /* 0x0000002a752d7223 */ /* 0x000fcc000001083e */
[----:B------:R-:W5:Y:S01]  /*d200*/  MUFU.EX2 R70, R70 ;  /* 0x0000004600467308 */ /* 0x000f620000000800 */
[----:B------:R-:W-:Y:S01]  /*d210*/  F2FP.SATFINITE.E4M3.F32.PACK_AB_MERGE_C R148, R10, R7, RZ ;  /* 0x000000070a94723e */ /* 0x000fe200048070ff */
[----:B-1----:R-:W-:Y:S01]  /*d220*/  FADD.FTZ R7, R35, R78 ;  /* 0x0000004e23077221 */ /* 0x002fe20000010000 */
[----:B------:R-:W-:-:S05]  /*d230*/  F2FP.SATFINITE.E4M3.F32.PACK_AB_MERGE_C R150, R73, R24, RZ ;  /* 0x000000184996723e */ /* 0x000fca00048070ff */
[----:B------:R-:W1:Y:S01]  /*d240*/  MUFU.EX2 R32, R32 ;  /* 0x0000002000207308 */ /* 0x000e620000000800 */
[----:B0-----:R-:W-:-:S07]  /*d250*/  FADD.FTZ R24, R58, R57 ;  /* 0x000000393a187221 */ /* 0x001fce0000010000 */
[----:B------:R-:W0:Y:S01]  /*d260*/  MUFU.EX2 R29, R29 ;  /* 0x0000001d001d7308 */ /* 0x000e220000000800 */
[----:B---3--:R-:W-:-:S01]  /*d270*/  FADD.FTZ R76, R34, R7 ;  /* 0x00000007224c7221 */ /* 0x008fc20000010000 */
[----:B----4-:R-:W-:-:S06]  /*d280*/  FADD.FTZ R7, R37, R24 ;  /* 0x0000001825077221 */ /* 0x010fcc0000010000 */
[----:B------:R-:W3:Y:S01]  /*d290*/  MUFU.EX2 R39, R39 ;  /* 0x0000002700277308 */ /* 0x000ee20000000800 */
[----:B--2---:R-:W-:-:S07]  /*d2a0*/  F2FP.SATFINITE.E4M3.F32.PACK_AB_MERGE_C R138, R79, R34, RZ ;  /* 0x000000224f8a723e */ /* 0x004fce00048070ff */
[----:B------:R-:W2:Y:S01]  /*d2b0*/  MUFU.EX2 R60, R60 ;  /* 0x0000003c003c7308 */ /* 0x000ea20000000800 */
[----:B------:R-:W-:-:S01]  /*d2c0*/  FFMA.FTZ R121, R121, R42, -R62 ;  /* 0x0000002a79797223 */ /* 0x000fc2000001083e */
[----:B------:R-:W-:-:S06]  /*d2d0*/  FADD.FTZ R79, R79, R76 ;  /* 0x0000004c4f4f7221 */ /* 0x000fcc0000010000 */
[----:B------:R-:W4:Y:S01]  /*d2e0*/  MUFU.EX2 R40, R40 ;  /* 0x0000002800287308 */ /* 0x000f220000000800 */
[----:B-----5:R-:W-:-:S07]  /*d2f0*/  FADD.FTZ R24, R70, R7 ;  /* 0x0000000746187221 */ /* 0x020fce0000010000 */
[----:B------:R-:W5:Y:S01]  /*d300*/  MUFU.EX2 R45, R45 ;  /* 0x0000002d002d7308 */ /* 0x000f620000000800 */
[----:B------:R-:W-:Y:S01]  /*d310*/  F2FP.SATFINITE.E4M3.F32.PACK_AB_MERGE_C R136, R75, R30, RZ ;  /* 0x0000001e4b88723e */ /* 0x000fe200048070ff */
[----:B-1----:R-:W-:-:S06]  /*d320*/  FADD.FTZ R30, R32, R79 ;  /* 0x0000004f201e7221 */ /* 0x002fcc0000010000 */
[----:B------:R-:W1:Y:S01]  /*d330*/  MUFU.EX2 R89, R89 ;  /* 0x0000005900597308 */ /* 0x000e620000000800 */
[----:B0-----:R-:W-:-:S01]  /*d340*/  FADD.FTZ R57, R29, R24 ;  /* 0x000000181d397221 */ /* 0x001fc20000010000 */
[----:B------:R-:W-:-:S06]  /*d350*/  FFMA.FTZ R49, R125, R42, -R62 ;  /* 0x0000002a7d317223 */ /* 0x000fcc000001083e */
[----:B------:R-:W0:Y:S01]  /*d360*/  MUFU.EX2 R72, R72 ;  /* 0x0000004800487308 */ /* 0x000e220000000800 */
[----:B------:R-:W-:Y:S01]  /*d370*/  F2FP.SATFINITE.E4M3.F32.PACK_AB_MERGE_C R137, R68, R33, RZ ;  /* 0x000000214489723e */ /* 0x000fe200048070ff */
[----:B---3--:R-:W-:-:S06]  /*d380*/  FADD.FTZ R33, R39, R30 ;  /* 0x0000001e27217221 */ /* 0x008fcc0000010000 */
[----:B------:R-:W3:Y:S01]  /*d390*/  MUFU.EX2 R36, R36 ;  /* 0x0000002400247308 */ /* 0x000ee20000000800 */
[----:B--2---:R-:W-:-:S07]  /*d3a0*/  FADD.FTZ R30, R60, R57 ;  /* 0x000000393c1e7221 */ /* 0x004fce0000010000 */
[----:B------:R-:W2:Y:S01]  /*d3b0*/  MUFU.EX2 R0, R121 ;  /* 0x0000007900007308 */ /* 0x000ea20000000800 */
[----:B----4-:R-:W-:-:S01]  /*d3c0*/  FADD.FTZ R34, R40, R33 ;  /* 0x0000002128227221 */ /* 0x010fc20000010000 */
[----:B------:R-:W-:-:S06]  /*d3d0*/  F2FP.SATFINITE.E4M3.F32.PACK_AB_MERGE_C R148, R4, R3, R148 ;  /* 0x000000030494723e */ /* 0x000fcc0004807094 */
[----:B------:R-:W4:Y:S01]  /*d3e0*/  MUFU.EX2 R47, R47 ;  /* 0x0000002f002f7308 */ /* 0x000f220000000800 */
[----:B-----5:R-:W-:-:S01]  /*d3f0*/  FADD.FTZ R3, R45, R30 ;  /* 0x0000001e2d037221 */ /* 0x020fc20000010000 */
[----:B-1----:R-:W-:Y:S01]  /*d400*/  F2FP.SATFINITE.E4M3.F32.PACK_AB_MERGE_C R140, R89, R40, RZ ;  /* 0x00000028598c723e */ /* 0x002fe200048070ff */
[----:B------:R-:W-:-:S05]  /*d410*/  FFMA.FTZ R129, R129, R42, -R62 ;  /* 0x0000002a81817223 */ /* 0x000fca000001083e */
[----:B------:R-:W1:Y:S01]  /*d420*/  MUFU.EX2 R44, R44 ;  /* 0x0000002c002c7308 */ /* 0x000e620000000800 */
[----:B------:R-:W-:-:S01]  /*d430*/  FADD.FTZ R89, R89, R34 ;  /* 0x0000002259597221 */ /* 0x000fc20000010000 */
[----:B0-----:R-:W-:-:S06]  /*d440*/  FADD.FTZ R3, R72, R3 ;  /* 0x0000000348037221 */ /* 0x001fcc0000010000 */
[----:B------:R-:W0:Y:S01]  /*d450*/  MUFU.EX2 R49, R49 ;  /* 0x0000003100317308 */ /* 0x000e220000000800 */
[----:B------:R-:W-:-:S01]  /*d460*/  FFMA.FTZ R65, R65, R42, -R62 ;  /* 0x0000002a41417223 */ /* 0x000fc2000001083e */
[----:B---3--:R-:W-:-:S06]  /*d470*/  FADD.FTZ R4, R36, R89 ;  /* 0x0000005924047221 */ /* 0x008fcc0000010000 */
[----:B------:R-:W3:Y:S01]  /*d480*/  MUFU.EX2 R51, R51 ;  /* 0x0000003300337308 */ /* 0x000ee20000000800 */
[----:B------:R-:W-:Y:S01]  /*d490*/  F2FP.SATFINITE.E4M3.F32.PACK_AB_MERGE_C R150, R12, R11, R150 ;  /* 0x0000000b0c96723e */ /* 0x000fe20004807096 */
[----:B--2---:R-:W-:-:S06]  /*d4a0*/  FADD.FTZ R12, R0, R3 ;  /* 0x00000003000c7221 */ /* 0x004fcc0000010000 */
[----:B------:R-:W2:Y:S01]  /*d4b0*/  MUFU.EX2 R74, R74 ;  /* 0x0000004a004a7308 */ /* 0x000ea20000000800 */
[----:B------:R-:W-:-:S01]  /*d4c0*/  FFMA.FTZ R77, R77, R42, -R62 ;  /* 0x0000002a4d4d7223 */ /* 0x000fc2000001083e */
[----:B----4-:R-:W-:-:S06]  /*d4d0*/  FADD.FTZ R3, R47, R4 ;  /* 0x000000042f037221 */ /* 0x010fcc0000010000 */
[----:B------:R-:W-:Y:S01]  /*d4e0*/  MUFU.EX2 R48, R48 ;  /* 0x0000003000307308 */ /* 0x000fe20000000800 */
[----:B------:R-:W-:-:S07]  /*d4f0*/  FADD.FTZ R12, R41, R12 ;  /* 0x0000000c290c7221 */ /* 0x000fce0000010000 */
[----:B------:R-:W4:Y:S08]  /*d500*/  MUFU.EX2 R59, R59 ;  /* 0x0000003b003b7308 */ /* 0x000f300000000800 */
[----:B------:R-:W5:Y:S01]  /*d510*/  MUFU.EX2 R46, R46 ;  /* 0x0000002e002e7308 */ /* 0x000f620000000800 */
[----:B------:R-:W-:-:S07]  /*d520*/  F2FP.SATFINITE.E4M3.F32.PACK_AB_MERGE_C R136, R31, R26, R136 ;  /* 0x0000001a1f88723e */ /* 0x000fce0004807088 */
[----:B------:R-:W5:Y:S01]  /*d530*/  MUFU.EX2 R43, R129 ;  /* 0x00000081002b7308 */ /* 0x000f620000000800 */
[----:B-1----:R-:W-:-:S07]  /*d540*/  FADD.FTZ R26, R44, R3 ;  /* 0x000000032c1a7221 */ /* 0x002fce0000010000 */
[----:B------:R-:W1:Y:S01]  /*d550*/  MUFU.EX2 R55, R55 ;  /* 0x0000003700377308 */ /* 0x000e620000000800 */
[----:B0-----:R-:W-:-:S01]  /*d560*/  FADD.FTZ R3, R49, R12 ;  /* 0x0000000c31037221 */ /* 0x001fc20000010000 */
[----:B------:R-:W-:-:S06]  /*d570*/  FFMA.FTZ R81, R81, R42, -R62 ;  /* 0x0000002a51517223 */ /* 0x000fcc000001083e */
[----:B------:R-:W0:Y:S01]  /*d580*/  MUFU.EX2 R10, R65 ;  /* 0x00000041000a7308 */ /* 0x000e220000000800 */
[C---:B---3--:R-:W-:Y:S01]  /*d590*/  F2FP.SATFINITE.E4M3.F32.PACK_AB_MERGE_C R142, R51.reuse, R44, RZ ;  /* 0x0000002c338e723e */ /* 0x048fe200048070ff */
[----:B------:R-:W-:Y:S01]  /*d5a0*/  FADD.FTZ R51, R51, R26 ;  /* 0x0000001a33337221 */ /* 0x000fe20000010000 */
[----:B--2---:R-:W-:-:S05]  /*d5b0*/  F2FP.SATFINITE.E4M3.F32.PACK_AB_MERGE_C R49, R74, R49, RZ ;  /* 0x000000314a31723e */ /* 0x004fca00048070ff */
[----:B------:R-:W2:Y:S01]  /*d5c0*/  MUFU.EX2 R7, R77 ;  /* 0x0000004d00077308 */ /* 0x000ea20000000800 */
[----:B------:R-:W-:-:S01]  /*d5d0*/  FADD.FTZ R74, R74, R3 ;  /* 0x000000034a4a7221 */ /* 0x000fc20000010000 */
[----:B----4-:R-:W-:Y:S01]  /*d5e0*/  F2FP.SATFINITE.E4M3.F32.PACK_AB_MERGE_C R144, R59, R48, RZ ;  /* 0x000000303b90723e */ /* 0x010fe200048070ff */
[----:B------:R-:W-:-:S05]  /*d5f0*/  FFMA.FTZ R83, R83, R42, -R62 ;  /* 0x0000002a53537223 */ /* 0x000fca000001083e */
[----:B------:R-:W3:Y:S01]  /*d600*/  MUFU.EX2 R24, R53 ;  /* 0x0000003500187308 */ /* 0x000ee20000000800 */
[----:B------:R-:W-:Y:S01]  /*d610*/  F2FP.SATFINITE.E4M3.F32.PACK_AB_MERGE_C R149, R69, R64, RZ ;  /* 0x000000404595723e */ /* 0x000fe200048070ff */
[----:B-----5:R-:W-:Y:S01]  /*d620*/  FADD.FTZ R12, R46, R51 ;  /* 0x000000332e0c7221 */ /* 0x020fe20000010000 */
[----:B------:R-:W-:-:S01]  /*d630*/  FFMA.FTZ R85, R85, R42, -R62 ;  /* 0x0000002a55557223 */ /* 0x000fc2000001083e */
[----:B------:R-:W-:-:S04]  /*d640*/  FADD.FTZ R3, R43, R74 ;  /* 0x0000004a2b037221 */ /* 0x000fc80000010000 */
[----:B------:R-:W-:Y:S01]  /*d650*/  MUFU.EX2 R52, R52 ;  /* 0x0000003400347308 */ /* 0x000fe20000000800 */
[----:B------:R-:W-:-:S01]  /*d660*/  FFMA.FTZ R62, R87, R42, -R62 ;  /* 0x0000002a573e7223 */ /* 0x000fc2000001083e */
[----:B-1----:R-:W-:-:S06]  /*d670*/  F2FP.SATFINITE.E4M3.F32.PACK_AB_MERGE_C R144, R55, R46, R144 ;  /* 0x0000002e3790723e */ /* 0x002fcc0004807090 */
[----:B------:R-:W1:Y:S01]  /*d680*/  MUFU.EX2 R67, R67 ;  /* 0x0000004300437308 */ /* 0x000e620000000800 */
[----:B------:R-:W-:-:S01]  /*d690*/  FADD.FTZ R55, R55, R12 ;  /* 0x0000000c37377221 */ /* 0x000fc20000010000 */
[----:B------:R-:W-:-:S06]  /*d6a0*/  F2FP.SATFINITE.E4M3.F32.PACK_AB_MERGE_C R149, R6, R5, R149 ;  /* 0x000000050695723e */ /* 0x000fcc0004807095 */
[----:B------:R-:W4:Y:S01]  /*d6b0*/  MUFU.EX2 R50, R50 ;  /* 0x0000003200327308 */ /* 0x000f220000000800 */
[----:B0-----:R-:W-:-:S07]  /*d6c0*/  FADD.FTZ R6, R10, R3 ;  /* 0x000000030a067221 */ /* 0x001fce0000010000 */
[----:B------:R-:W0:Y:S01]  /*d6d0*/  MUFU.EX2 R81, R81 ;  /* 0x0000005100517308 */ /* 0x000e220000000800 */
[----:B------:R-:W-:-:S07]  /*d6e0*/  FADD.FTZ R48, R48, R55 ;  /* 0x0000003730307221 */ /* 0x000fce0000010000 */
[----:B------:R-:W5:Y:S01]  /*d6f0*/  MUFU.EX2 R63, R63 ;  /* 0x0000003f003f7308 */ /* 0x000f620000000800 */
[----:B--2---:R-:W-:-:S07]  /*d700*/  FADD.FTZ R3, R7, R6 ;  /* 0x0000000607037221 */ /* 0x004fce0000010000 */
[----:B------:R-:W2:Y:S01]  /*d710*/  MUFU.EX2 R4, R83 ;  /* 0x0000005300047308 */ /* 0x000ea20000000800 */
[----:B------:R-:W-:-:S01]  /*d720*/  FADD.FTZ R59, R59, R48 ;  /* 0x000000303b3b7221 */ /* 0x000fc20000010000 */
[C---:B---3--:R-:W-:Y:S01]  /*d730*/  F2FP.SATFINITE.E4M3.F32.PACK_AB_MERGE_C R7, R24.reuse, R7, RZ ;  /* 0x000000071807723e */ /* 0x048fe200048070ff */
[----:B------:R-:W-:-:S05]  /*d740*/  FADD.FTZ R24, R24, R3 ;  /* 0x0000000318187221 */ /* 0x000fca0000010000 */
[----:B------:R-:W3:Y:S01]  /*d750*/  MUFU.EX2 R85, R85 ;  /* 0x0000005500557308 */ /* 0x000ee20000000800 */
[----:B------:R-:W-:-:S07]  /*d760*/  ISETP.GE.AND P1, PT, R88, 0x81, PT ;  /* 0x000000815800780c */ /* 0x000fce0003f26270 */
[----:B------:R-:W3:Y:S01]  /*d770*/  MUFU.EX2 R62, R62 ;  /* 0x0000003e003e7308 */ /* 0x000ee20000000800 */
[----:B-1----:R-:W-:Y:S01]  /*d780*/  F2FP.SATFINITE.E4M3.F32.PACK_AB_MERGE_C R5, R67, R52, RZ ;  /* 0x000000344305723e */ /* 0x002fe200048070ff */
[----:B----4-:R-:W-:Y:S01]  /*d790*/  FADD.FTZ R6, R50, R59 ;  /* 0x0000003b32067221 */ /* 0x010fe20000010000 */
[----:B0-----:R-:W-:-:S02]  /*d7a0*/  FADD.FTZ R3, R81, R24 ;  /* 0x0000001851037221 */ /* 0x001fc40000010000 */
[C---:B-----5:R-:W-:Y:S01]  /*d7b0*/  F2FP.SATFINITE.E4M3.F32.PACK_AB_MERGE_C R146, R63.reuse, R50, R5 ;  /* 0x000000323f92723e */ /* 0x060fe20004807005 */
[----:B------:R-:W-:-:S01]  /*d7c0*/  FADD.FTZ R63, R63, R6 ;  /* 0x000000063f3f7221 */ /* 0x000fc20000010000 */
[----:B--2---:R-:W-:Y:S01]  /*d7d0*/  FADD.FTZ R6, R4, R3 ;  /* 0x0000000304067221 */ /* 0x004fe20000010000 */
[----:B------:R-:W-:Y:S01]  /*d7e0*/  F2FP.SATFINITE.E4M3.F32.PACK_AB_MERGE_C R143, R41, R0, R49 ;  /* 0x00000000298f723e */ /* 0x000fe20004807031 */
[----:B------:R-:W-:Y:S01]  /*d7f0*/  BSSY B0, `(.L_x_453) ;  /* 0x00002b3000007945 */ /* 0x000fe20003800000 */
[----:B------:R-:W-:Y:S01]  /*d800*/  F2FP.SATFINITE.E4M3.F32.PACK_AB_MERGE_C R151, R71, R66, RZ ;  /* 0x000000424797723e */ /* 0x000fe200048070ff */
[----:B------:R-:W-:Y:S01]  /*d810*/  FADD.FTZ R0, R52, R63 ;  /* 0x0000003f34007221 */ /* 0x000fe20000010000 */
[----:B------:R-:W-:Y:S01]  /*d820*/  F2FP.SATFINITE.E4M3.F32.PACK_AB_MERGE_C R37, R70, R37, RZ ;  /* 0x000000254625723e */ /* 0x000fe200048070ff */
[----:B---3--:R-:W-:Y:S01]  /*d830*/  FADD.FTZ R3, R85, R6 ;  /* 0x0000000655037221 */ /* 0x008fe20000010000 */
[----:B------:R-:W-:-:S02]  /*d840*/  F2FP.SATFINITE.E4M3.F32.PACK_AB_MERGE_C R141, R72, R45, RZ ;  /* 0x0000002d488d723e */ /* 0x000fc400048070ff */
[----:B------:R-:W-:Y:S01]  /*d850*/  F2FP.SATFINITE.E4M3.F32.PACK_AB_MERGE_C R5, R62, R85, RZ ;  /* 0x000000553e05723e */ /* 0x000fe200048070ff */
[----:B------:R-:W-:-:S01]  /*d860*/  FADD.FTZ R0, R67, R0 ;  /* 0x0000000043007221 */ /* 0x000fc20000010000 */
[----:B------:R-:W-:Y:S01]  /*d870*/  F2FP.SATFINITE.E4M3.F32.PACK_AB_MERGE_C R138, R35, R28, R138 ;  /* 0x0000001c238a723e */ /* 0x000fe2000480708a */
[----:B------:R-:W-:-:S01]  /*d880*/  FADD.FTZ R3, R62, R3 ;  /* 0x000000033e037221 */ /* 0x000fc20000010000 */
[----:B------:R-:W-:Y:S01]  /*d890*/  F2FP.SATFINITE.E4M3.F32.PACK_AB_MERGE_C R140, R39, R32, R140 ;  /* 0x00000020278c723e */ /* 0x000fe2000480708c */
[--C-:B------:R-:W-:Y:S01]  /*d8a0*/  IMAD.MOV.U32 R134, RZ, RZ, R135.reuse ;  /* 0x000000ffff867224 */ /* 0x100fe200078e0087 */
[----:B------:R-:W-:Y:S01]  /*d8b0*/  F2FP.SATFINITE.E4M3.F32.PACK_AB_MERGE_C R142, R47, R36, R142 ;  /* 0x000000242f8e723e */ /* 0x000fe2000480708e */
[----:B------:R-:W-:Y:S01]  /*d8c0*/  IMAD.MOV.U32 R133, RZ, RZ, R135 ;  /* 0x000000ffff857224 */ /* 0x000fe200078e0087 */
        /* <DEDUP_REMOVED lines=11> */
[--C-:B------:R-:W-:Y:S01]  /*d980*/  IMAD.MOV.U32 R126, RZ, RZ, R135.reuse ;  /* 0x000000ffff7e7224 */ /* 0x100fe200078e0087 */
[-C--:B------:R-:W-:Y:S01]  /*d990*/  MOV R130, R135.reuse ;  /* 0x0000008700827202 */ /* 0x080fe20000000f00 */
        /* <DEDUP_REMOVED lines=11> */
[----:B------:R-:W-:Y:S01]  /*da50*/  MOV R88, R135 ;  /* 0x0000008700587202 */ /* 0x000fe20000000f00 */
[----:B------:R-:W-:-:S02]  /*da60*/  IMAD.MOV.U32 R118, RZ, RZ, R135 ;  /* 0x000000ffff767224 */ /* 0x000fc400078e0087 */
[--C-:B------:R-:W-:Y:S02]  /*da70*/  IMAD.MOV.U32 R117, RZ, RZ, R135.reuse ;  /* 0x000000ffff757224 */ /* 0x100fe400078e0087 */
[--C-:B------:R-:W-:Y:S02]  /*da80*/  IMAD.MOV.U32 R115, RZ, RZ, R135.reuse ;  /* 0x000000ffff737224 */ /* 0x100fe400078e0087 */
[--C-:B------:R-:W-:Y:S02]  /*da90*/  IMAD.MOV.U32 R114, RZ, RZ, R135.reuse ;  /* 0x000000ffff727224 */ /* 0x100fe400078e0087 */
[--C-:B------:R-:W-:Y:S02]  /*daa0*/  IMAD.MOV.U32 R113, RZ, RZ, R135.reuse ;  /* 0x000000ffff717224 */ /* 0x100fe400078e0087 */
[--C-:B------:R-:W-:Y:S02]  /*dab0*/  IMAD.MOV.U32 R112, RZ, RZ, R135.reuse ;  /* 0x000000ffff707224 */ /* 0x100fe400078e0087 */
        /* <DEDUP_REMOVED lines=19> */
[----:B------:R-:W-:Y:S01]  /*dbf0*/  IMAD.MOV.U32 R89, RZ, RZ, R135 ;  /* 0x000000ffff597224 */ /* 0x000fe200078e0087 */
[----:B------:R-:W-:Y:S06]  /*dc00*/  @!P1 BRA `(.L_x_454) ;  /* 0x0000002400c49947 */ /* 0x000fec0003800000 */
[----:B------:R-:W2:Y:S01]  /*dc10*/  LDL.LU R80, [R1] ;  /* 0x0000000001507983 */ /* 0x000ea20000300800 */
[----:B------:R-:W-:Y:S02]  /*dc20*/  VIADD R8, R155, 0xfffffffe ;  /* 0xfffffffe9b087836 */ /* 0x000fe40000000000 */
[----:B------:R-:W-:Y:S01]  /*dc30*/  IMAD.MOV.U32 R9, RZ, RZ, R54 ;  /* 0x000000ffff097224 */ /* 0x000fe200078e0036 */
[----:B------:R0:W5:Y:S01]  /*dc40*/  LDL.LU R5, [R1+0x8] ;  /* 0x0000080001057983 */ /* 0x0001620000300800 */
[----:B------:R-:W-:Y:S01]  /*dc50*/  IMAD.MOV.U32 R10, RZ, RZ, R38 ;  /* 0x000000ffff0a7224 */ /* 0x000fe200078e0026 */
        /* <DEDUP_REMOVED lines=23> */
[----:B------:R-:W-:Y:S01]  /*ddd0*/  CS2R R88, SRZ ;  /* 0x0000000000587805 */ /* 0x000fe2000001ff00 */
[----:B0-2---:R-:W-:-:S07]  /*dde0*/  IMAD.MOV.U32 R4, RZ, RZ, R80 ;  /* 0x000000ffff047224 */ /* 0x005fce00078e0050 */
.L_x_467:
[----:B-----5:R-:W-:-:S04]  /*ddf0*/  ISETP.NE.AND P1, PT, R4, 0x1, PT ;  /* 0x000000010400780c */ /* 0x020fc80003f25270 */
[----:B------:R-:W-:-:S04]  /*de00*/  SEL R6, RZ, 0x1, P1 ;  /* 0x00000001ff067807 */ /* 0x000fc80000800000 */
[----:B-----5:R-:W-:-:S05]  /*de10*/  LOP3.LUT R11, R5, R6, RZ, 0x3c, !PT ;  /* 0x00000006050b7212 */ /* 0x020fca00078e3cff */
[----:B------:R0:W-:Y:S01]  /*de20*/  STL [R1+0x8], R11 ;  /* 0x0000080b01007387 */ /* 0x0001e20000100800 */
[----:B------:R-:W-:Y:S05]  /*de30*/  @!P0 BRA `(.L_x_455) ;  /* 0x0000000000048947 */ /* 0x000fea0003800000 */
[----:B------:R-:W-:Y:S01]  /*de40*/  BPT.TRAP 0x1 ;  /* 0x000000040000795c */ /* 0x000fe20000300000 */
.L_x_455:
[----:B------:R-:W-:-:S05]  /*de50*/  VIADD R6, R4, 0x1 ;  /* 0x0000000104067836 */ /* 0x000fca0000000000 */
[----:B------:R-:W-:-:S04]  /*de60*/  ISETP.NE.AND P1, PT, R6, 0x2, PT ;  /* 0x000000020600780c */ /* 0x000fc80003f25270 */
[----:B------:R-:W-:Y:S02]  /*de70*/  SEL R7, R6, RZ, P1 ;  /* 0x000000ff06077207 */ /* 0x000fe40000800000 */
[----:B------:R-:W-:-:S03]  /*de80*/  SHF.L.U32 R6, R11, 0x1f, RZ ;  /* 0x0000001f0b067819 */ /* 0x000fc600000006ff */
[----:B------:R1:W-:Y:S01]  /*de90*/  STL [R1], R7 ;  /* 0x0000000701007387 */ /* 0x0003e20000100800 */
[----:B0-----:R-:W-:-:S04]  /*dea0*/  IMAD R11, R7, 0x8, R18 ;  /* 0x00000008070b7824 */ /* 0x001fc800078e0212 */
[----:B------:R1:W0:Y:S01]  /*deb0*/  SYNCS.PHASECHK.TRANS64.TRYWAIT P1, [R11+URZ+0x19c30], R6 ;  /* 0x019c30060b0075a7 */ /* 0x000222000802017f */
[----:B------:R-:W-:Y:S05]  /*dec0*/  @!P0 BRA `(.L_x_456) ;  /* 0x0000000000048947 */ /* 0x000fea0003800000 */
[----:B------:R-:W-:Y:S01]  /*ded0*/  BPT.TRAP 0x1 ;  /* 0x000000040000795c */ /* 0x000fe20000300000 */
.L_x_456:
[----:B------:R-:W-:Y:S01]  /*dee0*/  BSSY B1, `(.L_x_457) ;  /* 0x0000006000017945 */ /* 0x000fe20003800000 */
[----:B------:R-:W-:Y:S01]  /*def0*/  IMAD R24, R7, 0x300, R13 ;  /* 0x0000030007187824 */ /* 0x000fe200078e020d */
[----:B------:R-:W-:Y:S02]  /*df00*/  MOV R25, 0xc0000010 ;  /* 0xc000001000197802 */ /* 0x000fe40000000f00 */
[----:B0-----:R-:W-:Y:S05]  /*df10*/  @P1 BRA `(.L_x_458) ;  /* 0x0000000000081947 */ /* 0x001fea0003800000 */
[----:B------:R-:W0:Y:S02]  /*df20*/  SYNCS.PHASECHK.TRANS64.TRYWAIT P1, [R11+URZ+0x19c30], R6 ;  /* 0x019c30060b0075a7 */ /* 0x000e24000802017f */
[----:B0-----:R-:W-:Y:S05]  /*df30*/  @!P1 BRA `(.L_x_459) ;  /* 0x000000c400f09947 */ /* 0x001fea0003800000 */
.L_x_458:
[----:B------:R-:W-:Y:S05]  /*df40*/  BSYNC B1 ;  /* 0x0000000000017941 */ /* 0x000fea0003800000 */
.L_x_457:
[C---:B------:R-:W-:Y:S01]  /*df50*/  R2UR UR6, R24.reuse ;  /* 0x00000000180672ca */ /* 0x040fe200000e0000 */
[C---:B01----:R-:W-:Y:S01]  /*df60*/  VIADD R6, R24.reuse, 0x100 ;  /* 0x0000010018067836 */ /* 0x043fe20000000000 */
[----:B------:R-:W-:Y:S01]  /*df70*/  R2UR UR7, R25 ;  /* 0x00000000190772ca */ /* 0x000fe200000e0000 */
[----:B------:R-:W-:Y:S01]  /*df80*/  VIADD R24, R24, 0x200 ;  /* 0x0000020018187836 */ /* 0x000fe20000000000 */
[----:B------:R-:W-:Y:S01]  /*df90*/  R2UR UR4, R14 ;  /* 0x000000000e0472ca */ /* 0x000fe200000e0000 */
[----:B------:R-:W-:Y:S01]  /*dfa0*/  IMAD.MOV.U32 R25, RZ, RZ, -0x3ffffff0 ;  /* 0xc0000010ff197424 */ /* 0x000fe200078e00ff */
[----:B------:R-:W-:Y:S01]  /*dfb0*/  R2UR UR5, R15 ;  /* 0x000000000f0572ca */ /* 0x000fe200000e0000 */
[----:B------:R-:W-:Y:S01]  /*dfc0*/  IMAD.MOV.U32 R7, RZ, RZ, -0x3ffffff0 ;  /* 0xc0000010ff077424 */ /* 0x000fe200078e00ff */
[----:B------:R-:W-:Y:S02]  /*dfd0*/  R2UR UR14, R24 ;  /* 0x00000000180e72ca */ /* 0x000fe400000e0000 */
[----:B------:R-:W-:-:S02]  /*dfe0*/  R2UR UR15, R25 ;  /* 0x00000000190f72ca */ /* 0x000fc400000e0000 */
[----:B------:R-:W-:Y:S01]  /*dff0*/  WARPGROUP.ARRIVE ;  /* 0x00000000000079c5 */ /* 0x000fe20000000000 */
[----:B------:R-:W-:Y:S02]  /*e000*/  R2UR UR10, R6 ;  /* 0x00000000060a72ca */ /* 0x000fe400000e0000 */
[----:B------:R-:W-:Y:S02]  /*e010*/  R2UR UR11, R7 ;  /* 0x00000000070b72ca */ /* 0x000fe400000e0000 */
[----:B------:R-:W-:Y:S02]  /*e020*/  R2UR UR8, R152 ;  /* 0x00000000980872ca */ /* 0x000fe400000e0000 */
[----:B------:R-:W-:Y:S01]  /*e030*/  QGMMA.64x128x32.F32.E4M3.E4M3 R24, gdesc[UR4], RZ, !UPT, gsb0 ;  /* 0x01e00000041879f3 */ /* 0x000fe2000c0008ff */
[----:B------:R-:W-:Y:S02]  /*e040*/  R2UR UR9, R153 ;  /* 0x00000000990972ca */ /* 0x000fe400000e0000 */
[----:B------:R-:W-:-:S02]  /*e050*/  R2UR UR12, R20 ;  /* 0x00000000140c72ca */ /* 0x000fc400000e0000 */
[----:B------:R-:W-:Y:S01]  /*e060*/  R2UR UR13, R21 ;  /* 0x00000000150d72ca */ /* 0x000fe200000e0000 */
[----:B------:R-:W-:Y:S02]  /*e070*/  WARPGROUP.DEPBAR.LE gsb0, 0x0 ;  /* 0x00008000000079c5 */ /* 0x000fe40000010000 */
[----:B------:R-:W-:-:S06]  /*e080*/  WARPGROUP.ARRIVE ;  /* 0x00000000000079c5 */ /* 0x000fcc0000000000 */
[----:B------:R-:W-:Y:S03]  /*e090*/  QGMMA.64x128x32.F32.E4M3.E4M3 R24, gdesc[UR8], R24, gsb0 ;  /* 0x01e00000081879f3 */ /* 0x000fe60008000818 */
[----:B------:R-:W-:Y:S02]  /*e0a0*/  WARPGROUP.DEPBAR.LE gsb0, 0x0 ;  /* 0x00008000000079c5 */ /* 0x000fe40000010000 */
[----:B------:R-:W-:-:S07]  /*e0b0*/  WARPGROUP.ARRIVE ;  /* 0x00000000000079c5 */ /* 0x000fce0000000000 */
[----:B------:R-:W-:Y:S03]  /*e0c0*/  QGMMA.64x128x32.F32.E4M3.E4M3 R24, gdesc[UR12], R24, gsb0 ;  /* 0x01e000000c1879f3 */ /* 0x000fe60008000818 */
[----:B------:R-:W-:Y:S02]  /*e0d0*/  WARPGROUP.DEPBAR.LE gsb0, 0x0 ;  /* 0x00008000000079c5 */ /* 0x000fe40000010000 */
[----:B------:R-:W-:Y:S05]  /*e0e0*/  @!P0 BRA `(.L_x_460) ;  /* 0x0000000000048947 */ /* 0x000fea0003800000 */
[----:B------:R-:W-:Y:S01]  /*e0f0*/  BPT.TRAP 0x1 ;  /* 0x000000040000795c */ /* 0x000fe20000300000 */
.L_x_460:
[----:B------:R-:W-:Y:S01]  /*e100*/  SHF.L.U32 R5, R5, 0x1f, RZ ;  /* 0x0000001f05057819 */ /* 0x000fe200000006ff */
[----:B------:R-:W-:-:S04]  /*e110*/  IMAD R12, R4, 0x8, R18 ;  /* 0x00000008040c7824 */ /* 0x000fc800078e0212 */
[----:B------:R0:W1:Y:S01]  /*e120*/  SYNCS.PHASECHK.TRANS64.TRYWAIT P1, [R12+URZ+0x19c50], R5 ;  /* 0x019c50050c0075a7 */ /* 0x000062000802017f */
[----:B------:R-:W-:Y:S05]  /*e130*/  @!P0 BRA `(.L_x_461) ;  /* 0x0000000000048947 */ /* 0x000fea0003800000 */
[----:B------:R-:W-:Y:S01]  /*e140*/  BPT.TRAP 0x1 ;  /* 0x000000040000795c */ /* 0x000fe20000300000 */
.L_x_461:
[----:B------:R-:W-:Y:S04]  /*e150*/  BSSY B1, `(.L_x_462) ;  /* 0x0000004000017945 */ /* 0x000fe80003800000 */
[----:B-1----:R-:W-:Y:S05]  /*e160*/  @P1 BRA `(.L_x_463) ;  /* 0x0000000000081947 */ /* 0x002fea0003800000 */
[----:B------:R-:W1:Y:S02]  /*e170*/  SYNCS.PHASECHK.TRANS64.TRYWAIT P1, [R12+URZ+0x19c50], R5 ;  /* 0x019c50050c0075a7 */ /* 0x000e64000802017f */
[----:B-1----:R-:W-:Y:S05]  /*e180*/  @!P1 BRA `(.L_x_464) ;  /* 0x000000c400709947 */ /* 0x002fea0003800000 */
.L_x_463:
[----:B------:R-:W-:Y:S05]  /*e190*/  BSYNC B1 ;  /* 0x0000000000017941 */ /* 0x000fea0003800000 */
.L_x_462:
[----:B01----:R-:W-:Y:S01]  /*e1a0*/  VIADD R5, R18, 0x3000 ;  /* 0x0000300012057836 */ /* 0x003fe20000000000 */
[----:B------:R-:W-:Y:S01]  /*e1b0*/  WARPGROUP.ARRIVE ;  /* 0x00000000000079c5 */ /* 0x000fe20000000000 */
[----:B------:R-:W-:-:S03]  /*e1c0*/  IMAD.MOV.U32 R7, RZ, RZ, 0x40000040 ;  /* 0x40000040ff077424 */ /* 0x000fc600078e00ff */
[----:B------:R-:W-:-:S04]  /*e1d0*/  SHF.R.U32.HI R5, RZ, 0x4, R5 ;  /* 0x00000004ff057819 */ /* 0x000fc80000011605 */
[----:B------:R-:W-:-:S04]  /*e1e0*/  LOP3.LUT R5, R5, 0x3fff, RZ, 0xc0, !PT ;  /* 0x00003fff05057812 */ /* 0x000fc800078ec0ff */
[----:B------:R-:W-:-:S05]  /*e1f0*/  LOP3.LUT R5, R5, 0x10000, RZ, 0xfc, !PT ;  /* 0x0001000005057812 */ /* 0x000fca00078efcff */
[----:B------:R-:W-:Y:S01]  /*e200*/  IMAD R4, R4, 0x300, R5 ;  /* 0x0000030004047824 */ /* 0x000fe200078e0205 */
[----:B------:R-:W-:-:S03]  /*e210*/  MOV R5, 0x40000040 ;  /* 0x4000004000057802 */ /* 0x000fc60000000f00 */
[C---:B------:R-:W-:Y:S01]  /*e220*/  VIADD R6, R4.reuse, 0x2 ;  /* 0x0000000204067836 */ /* 0x040fe20000000000 */
[----:B------:R-:W-:Y:S02]  /*e230*/  R2UR UR6, R4 ;  /* 0x00000000040672ca */ /* 0x000fe400000e0000 */
[----:B------:R-:W-:Y:S01]  /*e240*/  R2UR UR7, R5 ;  /* 0x00000000050772ca */ /* 0x000fe200000e0000 */
[----:B------:R-:W-:-:S12]  /*e250*/  IMAD.MOV.U32 R5, RZ, RZ, 0x40000040 ;  /* 0x40000040ff057424 */ /* 0x000fd800078e00ff */
[----:B------:R-:W-:Y:S01]  /*e260*/  QGMMA.64x96x32.F32.E4M3.E4M3 R88, R148, gdesc[UR4], R88, gsb0 ;  /* 0x0160000494587df3 */ /* 0x000fe20008000858 */
[----:B------:R-:W-:Y:S01]  /*e270*/  R2UR UR6, R6 ;  /* 0x00000000060672ca */ /* 0x000fe200000e0000 */
[C---:B------:R-:W-:Y:S01]  /*e280*/  VIADD R6, R4.reuse, 0x4 ;  /* 0x0000000404067836 */ /* 0x040fe20000000000 */
[----:B------:R-:W-:Y:S01]  /*e290*/  R2UR UR7, R7 ;  /* 0x00000000070772ca */ /* 0x000fe200000e0000 */
[----:B------:R-:W-:Y:S02]  /*e2a0*/  IMAD.MOV.U32 R7, RZ, RZ, 0x40000040 ;  /* 0x40000040ff077424 */ /* 0x000fe400078e00ff */
[----:B------:R-:W-:Y:S01]  /*e2b0*/  VIADD R4, R4, 0x6 ;  /* 0x0000000604047836 */ /* 0x000fe20000000000 */
[----:B------:R-:W-:Y:S02]  /*e2c0*/  WARPGROUP.DEPBAR.LE gsb0, 0x0 ;  /* 0x00008000000079c5 */ /* 0x000fe40000010000 */
[----:B------:R-:W-:-:S07]  /*e2d0*/  WARPGROUP.ARRIVE ;  /* 0x00000000000079c5 */ /* 0x000fce0000000000 */
[----:B------:R-:W-:Y:S01]  /*e2e0*/  QGMMA.64x96x32.F32.E4M3.E4M3 R88, R136, gdesc[UR4], R88, gsb0 ;  /* 0x0160000488587df3 */ /* 0x000fe20008000858 */
[----:B------:R-:W-:Y:S02]  /*e2f0*/  R2UR UR6, R6 ;  /* 0x00000000060672ca */ /* 0x000fe400000e0000 */
[----:B------:R-:W-:Y:S01]  /*e300*/  R2UR UR7, R7 ;  /* 0x00000000070772ca */ /* 0x000fe200000e0000 */
[----:B------:R-:W-:Y:S02]  /*e310*/  WARPGROUP.DEPBAR.LE gsb0, 0x0 ;  /* 0x00008000000079c5 */ /* 0x000fe40000010000 */
[----:B------:R-:W-:-:S10]  /*e320*/  WARPGROUP.ARRIVE ;  /* 0x00000000000079c5 */ /* 0x000fd40000000000 */
[----:B------:R-:W-:Y:S01]  /*e330*/  QGMMA.64x96x32.F32.E4M3.E4M3 R88, R140, gdesc[UR4], R88, gsb0 ;  /* 0x016000048c587df3 */ /* 0x000fe20008000858 */
[----:B------:R-:W-:Y:S02]  /*e340*/  R2UR UR6, R4 ;  /* 0x00000000040672ca */ /* 0x000fe400000e0000 */
[----:B------:R-:W-:Y:S01]  /*e350*/  R2UR UR7, R5 ;  /* 0x00000000050772ca */ /* 0x000fe200000e0000 */
[----:B------:R-:W-:Y:S02]  /*e360*/  WARPGROUP.DEPBAR.LE gsb0, 0x0 ;  /* 0x00008000000079c5 */ /* 0x000fe40000010000 */
[----:B------:R-:W-:-:S10]  /*e370*/  WARPGROUP.ARRIVE ;  /* 0x00000000000079c5 */ /* 0x000fd40000000000 */
[----:B------:R-:W-:Y:S03]  /*e380*/  QGMMA.64x96x32.F32.E4M3.E4M3 R88, R144, gdesc[UR4], R88, gsb0 ;  /* 0x0160000490587df3 */ /* 0x000fe60008000858 */
[----:B------:R-:W-:Y:S02]  /*e390*/  WARPGROUP.DEPBAR.LE gsb0, 0x0 ;  /* 0x00008000000079c5 */ /* 0x000fe40000010000 */
[----:B------:R-:W-:Y:S05]  /*e3a0*/  @!P0 BRA `(.L_x_465) ;  /* 0x0000000000048947 */ /* 0x000fea0003800000 */
[----:B------:R-:W-:Y:S01]  /*e3b0*/  BPT.TRAP 0x1 ;  /* 0x000000040000795c */ /* 0x000fe20000300000 */
.L_x_465:
        /* <DEDUP_REMOVED lines=23> */
[----:B------:R-:W3:Y:S01]  /*e530*/  MUFU.TANH R24, R24 ;  /* 0x0000001800187308 */ /* 0x000ee20000002400 */
[----:B0-----:R-:W-:Y:S01]  /*e540*/  FMNMX.FTZ R52, R4, R10, !PT ;  /* 0x0000000a04347209 */ /* 0x001fe20007810000 */
[C---:B------:R-:W-:Y:S01]  /*e550*/  FMUL.FTZ R31, R2.reuse, R35 ;  /* 0x00000023021f7220 */ /* 0x040fe20000410000 */
[C---:B------:R-:W-:Y:S01]  /*e560*/  FMUL.FTZ R35, R2.reuse, R41 ;  /* 0x0000002902237220 */ /* 0x040fe20000410000 */
[C---:B------:R-:W-:Y:S01]  /*e570*/  FMUL.FTZ R57, R2.reuse, R57 ;  /* 0x0000003902397220 */ /* 0x040fe20000410000 */
[C---:B------:R-:W-:Y:S01]  /*e580*/  FMUL.FTZ R41, R2.reuse, R49 ;  /* 0x0000003102297220 */ /* 0x040fe20000410000 */
[----:B------:R-:W-:Y:S01]  /*e590*/  IADD3 R49, R11, 0x19c40, RZ ;  /* 0x00019c400b317810 */ /* 0x000fe20007ffe0ff */
        /* <DEDUP_REMOVED lines=8> */
[----:B------:R-:W-:Y:S01]  /*e620*/  FMUL.FTZ R72, R2, R72 ;  /* 0x0000004802487220 */ /* 0x000fe20000410000 */
[----:B------:R-:W1:Y:S01]  /*e630*/  MUFU.TANH R28, R28 ;  /* 0x0000001c001c7308 */ /* 0x000e620000002400 */
[----:B---3--:R-:W-:Y:S01]  /*e640*/  FMNMX.FTZ R53, R24, R53, !PT ;  /* 0x0000003518357209 */ /* 0x008fe20007810000 */
[C---:B------:R-:W-:Y:S01]  /*e650*/  FMUL.FTZ R73, R2.reuse, R73 ;  /* 0x0000004902497220 */ /* 0x040fe20000410000 */
[C---:B------:R-:W-:Y:S01]  /*e660*/  FMUL.FTZ R76, R2.reuse, R76 ;  /* 0x0000004c024c7220 */ /* 0x040fe20000410000 */
[C---:B------:R-:W-:Y:S01]  /*e670*/  FMUL.FTZ R77, R2.reuse, R77 ;  /* 0x0000004d024d7220 */ /* 0x040fe20000410000 */
[C---:B------:R-:W-:Y:S01]  /*e680*/  FMUL.FTZ R80, R2.reuse, R80 ;  /* 0x0000005002507220 */ /* 0x040fe20000410000 */
[C---:B------:R-:W-:Y:S01]  /*e690*/  FMUL.FTZ R81, R2.reuse, R81 ;  /* 0x0000005102517220 */ /* 0x040fe20000410000 */
[C---:B------:R-:W-:Y:S01]  /*e6a0*/  FMUL.FTZ R84, R2.reuse, R84 ;  /* 0x0000005402547220 */ /* 0x040fe20000410000 */
[----:B------:R-:W3:Y:S01]  /*e6b0*/  MUFU.TANH R29, R29 ;  /* 0x0000001d001d7308 */ /* 0x000ee20000002400 */
        /* <DEDUP_REMOVED lines=27> */
[----:B------:R-:W-:-:S04]  /*e870*/  FMUL.FTZ R83, R2, R83 ;  /* 0x0000005302537220 */ /* 0x000fc80000410000 */
[----:B------:R-:W5:Y:S08]  /*e880*/  MUFU.TANH R35, R35 ;  /* 0x0000002300237308 */ /* 0x000f700000002400 */
[----:B------:R3:W-:Y:S08]  /*e890*/  MUFU.TANH R11, R57 ;  /* 0x00000039000b7308 */ /* 0x0007f00000002400 */
[----:B------:R-:W5:Y:S01]  /*e8a0*/  MUFU.TANH R36, R36 ;  /* 0x0000002400247308 */ /* 0x000f620000002400 */
[----:B---3--:R-:W-:-:S04]  /*e8b0*/  FMNMX.FTZ R57, R29, R56, !PT ;  /* 0x000000381d397209 */ /* 0x008fc80007810000 */
[----:B0-----:R-:W-:-:S03]  /*e8c0*/  FMNMX.FTZ R57, R32, R57, !PT ;  /* 0x0000003920397209 */ /* 0x001fc60007810000 */
[----:B------:R-:W0:Y:S08]  /*e8d0*/  MUFU.TANH R37, R37 ;  /* 0x0000002500257308 */ /* 0x000e300000002400 */
[----:B------:R-:W3:Y:S08]  /*e8e0*/  MUFU.TANH R40, R40 ;  /* 0x0000002800287308 */ /* 0x000ef00000002400 */
[----:B------:R-:W3:Y:S08]  /*e8f0*/  MUFU.TANH R41, R41 ;  /* 0x0000002900297308 */ /* 0x000ef00000002400 */
[----:B------:R-:W-:Y:S08]  /*e900*/  MUFU.TANH R52, R61 ;  /* 0x0000003d00347308 */ /* 0x000ff00000002400 */
[----:B------:R-:W3:Y:S08]  /*e910*/  MUFU.TANH R44, R44 ;  /* 0x0000002c002c7308 */ /* 0x000ef00000002400 */
[----:B------:R-:W3:Y:S08]  /*e920*/  MUFU.TANH R45, R45 ;  /* 0x0000002d002d7308 */ /* 0x000ef00000002400 */
[----:B------:R-:W-:Y:S08]  /*e930*/  MUFU.TANH R53, R64 ;  /* 0x0000004000357308 */ /* 0x000ff00000002400 */
[----:B------:R-:W3:Y:S08]  /*e940*/  MUFU.TANH R48, R48 ;  /* 0x0000003000307308 */ /* 0x000ef00000002400 */
[----:B------:R-:W-:Y:S08]  /*e950*/  MUFU.TANH R56, R65 ;  /* 0x0000004100387308 */ /* 0x000ff00000002400 */
        /* <DEDUP_REMOVED lines=15> */
[----:B------:R-:W-:Y:S01]  /*ea50*/  MUFU.TANH R62, R62 ;  /* 0x0000003e003e7308 */ /* 0x000fe20000002400 */
[----:B--2---:R-:W-:-:S07]  /*ea60*/  PRMT R49, R136, 0x654, R49 ;  /* 0x0000065488317816 */ /* 0x004fce0000000031 */
[----:B------:R-:W-:Y:S01]  /*ea70*/  MUFU.TANH R63, R63 ;  /* 0x0000003f003f7308 */ /* 0x000fe20000002400 */
[----:B------:R2:W-:Y:S07]  /*ea80*/  SYNCS.ARRIVE.TRANS64.RED.A1T0 RZ, [R49+URZ], RZ ;  /* 0x000000ff31ff79a7 */ /* 0x0005ee000810043f */
[----:B------:R-:W-:Y:S08]  /*ea90*/  MUFU.TANH R66, R66 ;  /* 0x0000004200427308 */ /* 0x000ff00000002400 */
[----:B--2---:R1:W2:Y:S08]  /*eaa0*/  MUFU.TANH R49, R60 ;  /* 0x0000003c00317308 */ /* 0x0042b00000002400 */
[----:B------:R-:W-:Y:S01]  /*eab0*/  MUFU.TANH R67, R67 ;  /* 0x0000004300437308 */ /* 0x000fe20000002400 */
[----:B-1----:R-:W-:-:S04]  /*eac0*/  FMNMX.FTZ R60, R33, R57, !PT ;  /* 0x00000039213c7209 */ /* 0x002fc80007810000 */
[----:B----4-:R-:W-:-:S03]  /*ead0*/  FMNMX.FTZ R60, R34, R60, !PT ;  /* 0x0000003c223c7209 */ /* 0x010fc60007810000 */
[----:B------:R1:W4:Y:S01]  /*eae0*/  MUFU.TANH R57, R68 ;  /* 0x0000004400397308 */ /* 0x0003220000002400 */
[----:B-----5:R-:W-:-:S04]  /*eaf0*/  FMNMX.FTZ R61, R35, R60, !PT ;  /* 0x0000003c233d7209 */ /* 0x020fc80007810000 */
[----:B------:R-:W-:-:S03]  /*eb00*/  FMNMX.FTZ R61, R36, R61, !PT ;  /* 0x0000003d243d7209 */ /* 0x000fc60007810000 */
[----:B------:R5:W4:Y:S01]  /*eb10*/  MUFU.TANH R60, R69 ;  /* 0x00000045003c7308 */ /* 0x000b220000002400 */
[----:B0-----:R-:W-:-:S04]  /*eb20*/  FMNMX.FTZ R64, R37, R61, !PT ;  /* 0x0000003d25407209 */ /* 0x001fc80007810000 */
[----:B---3--:R-:W-:-:S03]  /*eb30*/  FMNMX.FTZ R64, R40, R64, !PT ;  /* 0x0000004028407209 */ /* 0x008fc60007810000 */
[----:B------:R0:W3:Y:S01]  /*eb40*/  MUFU.TANH R61, R72 ;  /* 0x00000048003d7308 */ /* 0x0000e20000002400 */
[----:B------:R-:W-:-:S04]  /*eb50*/  FMNMX.FTZ R65, R41, R64, !PT ;  /* 0x0000004029417209 */ /* 0x000fc80007810000 */
[----:B------:R-:W-:-:S03]  /*eb60*/  FMNMX.FTZ R65, R44, R65, !PT ;  /* 0x000000412c417209 */ /* 0x000fc60007810000 */
[----:B------:R4:W3:Y:S01]  /*eb70*/  MUFU.TANH R64, R73 ;  /* 0x0000004900407308 */ /* 0x0008e20000002400 */
[----:B-1----:R-:W-:-:S04]  /*eb80*/  FMNMX.FTZ R68, R45, R65, !PT ;  /* 0x000000412d447209 */ /* 0x002fc80007810000 */
[----:B------:R-:W-:-:S03]  /*eb90*/  FMNMX.FTZ R68, R48, R68, !PT ;  /* 0x0000004430447209 */ /* 0x000fc60007810000 */
[----:B------:R1:W3:Y:S01]  /*eba0*/  MUFU.TANH R65, R76 ;  /* 0x0000004c00417308 */ /* 0x0002e20000002400 */
[----:B-----5:R-:W-:-:S04]  /*ebb0*/  FMNMX.FTZ R69, R11, R68, !PT ;  /* 0x000000440b457209 */ /* 0x020fc80007810000 */
[----:B--2---:R-:W-:-:S03]  /*ebc0*/  FMNMX.FTZ R69, R49, R69, !PT ;  /* 0x0000004531457209 */ /* 0x004fc60007810000 */
[----:B------:R2:W5:Y:S01]  /*ebd0*/  MUFU.TANH R68, R77 ;  /* 0x0000004d00447308 */ /* 0x0005620000002400 */
[----:B0-----:R-:W-:-:S04]  /*ebe0*/  FMNMX.FTZ R72, R52, R69, !PT ;  /* 0x0000004534487209 */ /* 0x001fc80007810000 */
[----:B------:R-:W-:-:S03]  /*ebf0*/  FMNMX.FTZ R72, R53, R72, !PT ;  /* 0x0000004835487209 */ /* 0x000fc60007810000 */
[----:B------:R-:W0:Y:S01]  /*ec00*/  MUFU.TANH R69, R80 ;  /* 0x0000005000457308 */ /* 0x000e220000002400 */
[----:B----4-:R-:W-:-:S04]  /*ec10*/  FMNMX.FTZ R73, R56, R72, !PT ;  /* 0x0000004838497209 */ /* 0x010fc80007810000 */
[----:B------:R-:W-:-:S03]  /*ec20*/  FMNMX.FTZ R73, R57, R73, !PT ;  /* 0x0000004939497209 */ /* 0x000fc60007810000 */
[----:B------:R4:W0:Y:S01]  /*ec30*/  MUFU.TANH R72, R81 ;  /* 0x0000005100487308 */ /* 0x0008220000002400 */
[----:B-1----:R-:W-:-:S04]  /*ec40*/  FMNMX.FTZ R76, R60, R73, !PT ;  /* 0x000000493c4c7209 */ /* 0x002fc80007810000 */
[----:B---3--:R-:W-:-:S03]  /*ec50*/  FMNMX.FTZ R76, R61, R76, !PT ;  /* 0x0000004c3d4c7209 */ /* 0x008fc60007810000 */
[----:B------:R1:W3:Y:S01]  /*ec60*/  MUFU.TANH R73, R84 ;  /* 0x0000005400497308 */ /* 0x0002e20000002400 */
[----:B--2---:R-:W-:Y:S01]  /*ec70*/  FMNMX.FTZ R77, R64, R76, !PT ;  /* 0x0000004c404d7209 */ /* 0x004fe20007810000 */
[----:B----4-:R-:W-:-:S03]  /*ec80*/  FMUL.FTZ R81, R2, R54 ;  /* 0x0000003602517220 */ /* 0x010fc60000410000 */
[----:B------:R-:W-:-:S03]  /*ec90*/  FMNMX.FTZ R77, R65, R77, !PT ;  /* 0x0000004d414d7209 */ /* 0x000fc60007810000 */
[----:B------:R2:W4:Y:S01]  /*eca0*/  MUFU.TANH R76, R85 ;  /* 0x00000055004c7308 */ /* 0x0005220000002400 */
[----:B-----5:R-:W-:Y:S01]  /*ecb0*/  FMNMX.FTZ R80, R68, R77, !PT ;  /* 0x0000004d44507209 */ /* 0x020fe20007810000 */
[----:B-1----:R-:W-:-:S03]  /*ecc0*/  FMUL.FTZ R84, R2, R86 ;  /* 0x0000005602547220 */ /* 0x002fc60000410000 */
[----:B0-----:R-:W-:-:S03]  /*ecd0*/  FMNMX.FTZ R80, R69, R80, !PT ;  /* 0x0000005045507209 */ /* 0x001fc60007810000 */
[----:B------:R3:W0:Y:S01]  /*ece0*/  MUFU.TANH R77, R38 ;  /* 0x00000026004d7308 */ /* 0x0006220000002400 */
[----:B------:R-:W-:Y:S01]  /*ecf0*/  FMNMX.FTZ R80, R72, R80, !PT ;  /* 0x0000005048507209 */ /* 0x000fe20007810000 */
[----:B--2---:R-:W-:-:S06]  /*ed00*/  FMUL.FTZ R85, R2, R87 ;  /* 0x0000005702557220 */ /* 0x004fcc0000410000 */
[----:B------:R-:W-:Y:S01]  /*ed10*/  MUFU.TANH R81, R81 ;  /* 0x0000005100517308 */ /* 0x000fe20000002400 */
[----:B---3--:R-:W-:Y:S01]  /*ed20*/  FMNMX.FTZ R38, R73, R80, !PT ;  /* 0x0000005049267209 */ /* 0x008fe20007810000 */
[----:B------:R-:W-:-:S03]  /*ed30*/  FMUL.FTZ R80, R2, R42 ;  /* 0x0000002a02507220 */ /* 0x000fc60000410000 */
[----:B----4-:R-:W-:-:S03]  /*ed40*/  FMNMX.FTZ R38, R76, R38, !PT ;  /* 0x000000264c267209 */ /* 0x010fc60007810000 */
[----:B------:R-:W1:Y:S02]  /*ed50*/  MUFU.TANH R80, R80 ;  /* 0x0000005000507308 */ /* 0x000e640000002400 */
[----:B------:R-:W2:Y:S06]  /*ed60*/  SHFL.BFLY PT, R42, R38, 0x2, 0x1f ;  /* 0x0c401f00262a7f89 */ /* 0x000eac00000e0000 */
[----:B------:R-:W3:Y:S08]  /*ed70*/  MUFU.TANH R70, R70 ;  /* 0x0000004600467308 */ /* 0x000ef00000002400 */
[----:B------:R-:W4:Y:S08]  /*ed80*/  MUFU.TANH R71, R71 ;  /* 0x0000004700477308 */ /* 0x000f300000002400 */
[----:B------:R-:W5:Y:S01]  /*ed90*/  MUFU.TANH R74, R74 ;  /* 0x0000004a004a7308 */ /* 0x000f620000002400 */
[----:B--2---:R-:W-:-:S05]  /*eda0*/  FMNMX.FTZ R38, R38, R42, !PT ;  /* 0x0000002a26267209 */ /* 0x004fca0007810000 */
[----:B------:R-:W2:Y:S02]  /*edb0*/  SHFL.BFLY PT, R42, R38, 0x1, 0x1f ;  /* 0x0c201f00262a7f89 */ /* 0x000ea400000e0000 */
[----:B------:R-:W5:Y:S08]  /*edc0*/  MUFU.TANH R75, R75 ;  /* 0x0000004b004b7308 */ /* 0x000f700000002400 */
[----:B------:R-:W5:Y:S08]  /*edd0*/  MUFU.TANH R78, R78 ;  /* 0x0000004e004e7308 */ /* 0x000f700000002400 */
[----:B------:R-:W5:Y:S01]  /*ede0*/  MUFU.TANH R79, R79 ;  /* 0x0000004f004f7308 */ /* 0x000f620000002400 */
[----:B--2---:R-:W-:-:S07]  /*edf0*/  FMNMX.FTZ R38, R38, R42, !PT ;  /* 0x0000002a26267209 */ /* 0x004fce0007810000 */
[----:B------:R-:W2:Y:S01]  /*ee00*/  MUFU.TANH R82, R82 ;  /* 0x0000005200527308 */ /* 0x000ea20000002400 */
[----:B------:R-:W-:Y:S01]  /*ee10*/  FMNMX.FTZ R42, R6, R9, !PT ;  /* 0x00000009062a7209 */ /* 0x000fe20007810000 */
[----:B------:R-:W-:-:S03]  /*ee20*/  FADD.FTZ R10, -R38, R10 ;  /* 0x0000000a260a7221 */ /* 0x000fc60000010100 */
[----:B------:R-:W-:-:S03]  /*ee30*/  FMNMX.FTZ R42, R7, R42, !PT ;  /* 0x0000002a072a7209 */ /* 0x000fc60007810000 */
[----:B------:R-:W2:Y:S01]  /*ee40*/  MUFU.TANH R83, R83 ;  /* 0x0000005300537308 */ /* 0x000ea20000002400 */
[----:B------:R-:W-:-:S04]  /*ee50*/  FMNMX.FTZ R42, R26, R42, !PT ;  /* 0x0000002a1a2a7209 */ /* 0x000fc80007810000 */
[----:B------:R-:W-:-:S03]  /*ee60*/  FMNMX.FTZ R42, R27, R42, !PT ;  /* 0x0000002a1b2a7209 */ /* 0x000fc60007810000 */
[----:B------:R-:W2:Y:S01]  /*ee70*/  MUFU.TANH R84, R84 ;  /* 0x0000005400547308 */ /* 0x000ea20000002400 */
[----:B------:R-:W-:-:S04]  /*ee80*/  FMNMX.FTZ R42, R30, R42, !PT ;  /* 0x0000002a1e2a7209 */ /* 0x000fc80007810000 */
[----:B------:R-:W-:-:S03]  /*ee90*/  FMNMX.FTZ R42, R31, R42, !PT ;  /* 0x0000002a1f2a7209 */ /* 0x000fc60007810000 */
[----:B------:R-:W2:Y:S01]  /*eea0*/  MUFU.TANH R85, R85 ;  /* 0x0000005500557308 */ /* 0x000ea20000002400 */
[----:B0-----:R-:W-:-:S04]  /*eeb0*/  FMNMX.FTZ R42, R77, R42, !PT ;  /* 0x0000002a4d2a7209 */ /* 0x001fc80007810000 */
[----:B------:R-:W-:-:S04]  /*eec0*/  FMNMX.FTZ R42, R39, R42, !PT ;  /* 0x0000002a272a7209 */ /* 0x000fc80007810000 */
[----:B-1----:R-:W-:-:S04]  /*eed0*/  FMNMX.FTZ R42, R80, R42, !PT ;  /* 0x0000002a502a7209 */ /* 0x002fc80007810000 */
[----:B------:R-:W-:-:S04]  /*eee0*/  FMNMX.FTZ R42, R43, R42, !PT ;  /* 0x0000002a2b2a7209 */ /* 0x000fc80007810000 */
        /* <DEDUP_REMOVED lines=12> */
[----:B---3--:R-:W-:-:S04]  /*efb0*/  FMNMX.FTZ R42, R70, R42, !PT ;  /* 0x0000002a462a7209 */ /* 0x008fc80007810000 */
[----:B----4-:R-:W-:-:S04]  /*efc0*/  FMNMX.FTZ R42, R71, R42, !PT ;  /* 0x0000002a472a7209 */ /* 0x010fc80007810000 */
[----:B-----5:R-:W-:-:S04]  /*efd0*/  FMNMX.FTZ R42, R74, R42, !PT ;  /* 0x0000002a4a2a7209 */ /* 0x020fc80007810000 */
[----:B------:R-:W-:-:S04]  /*efe0*/  FMNMX.FTZ R42, R75, R42, !PT ;  /* 0x0000002a4b2a7209 */ /* 0x000fc80007810000 */
[----:B------:R-:W-:-:S04]  /*eff0*/  FMNMX.FTZ R42, R78, R42, !PT ;  /* 0x0000002a4e2a7209 */ /* 0x000fc80007810000 */
[----:B------:R-:W-:-:S04]  /*f000*/  FMNMX.FTZ R42, R79, R42, !PT ;  /* 0x0000002a4f2a7209 */ /* 0x000fc80007810000 */
[----:B--2---:R-:W-:-:S04]  /*f010*/  FMNMX.FTZ R42, R82, R42, !PT ;  /* 0x0000002a522a7209 */ /* 0x004fc80007810000 */
[----:B------:R-:W-:-:S04]  /*f020*/  FMNMX.FTZ R42, R83, R42, !PT ;  /* 0x0000002a532a7209 */ /* 0x000fc80007810000 */
[----:B------:R-:W-:-:S04]  /*f030*/  FMNMX.FTZ R42, R84, R42, !PT ;  /* 0x0000002a542a7209 */ /* 0x000fc80007810000 */
[----:B------:R-:W-:-:S05]  /*f040*/  FMNMX.FTZ R42, R85, R42, !PT ;  /* 0x0000002a552a7209 */ /* 0x000fca0007810000 */
[----:B------:R-:W0:Y:S02]  /*f050*/  SHFL.BFLY PT, R54, R42, 0x2, 0x1f ;  /* 0x0c401f002a367f89 */ /* 0x000e2400000e0000 */
[----:B0-----:R-:W-:-:S05]  /*f060*/  FMNMX.FTZ R54, R42, R54, !PT ;  /* 0x000000362a367209 */ /* 0x001fca0007810000 */
[----:B------:R-:W0:Y:S02]  /*f070*/  SHFL.BFLY PT, R42, R54, 0x1, 0x1f ;  /* 0x0c201f00362a7f89 */ /* 0x000e2400000e0000 */
[----:B0-----:R-:W-:Y:S01]  /*f080*/  FMNMX.FTZ R54, R54, R42, !PT ;  /* 0x0000002a36367209 */ /* 0x001fe20007810000 */
[----:B------:R-:W-:-:S04]  /*f090*/  IMAD.U32 R42, RZ, RZ, UR38 ;  /* 0x00000026ff2a7e24 */ /* 0x000fc8000f8e00ff */
[----:B------:R-:W-:Y:S01]  /*f0a0*/  FADD.FTZ R86, -R54, R9 ;  /* 0x0000000936567221 */ /* 0x000fe20000010100 */
[----:B------:R-:W-:-:S01]  /*f0b0*/  FFMA.FTZ R9, R38, R42, -8 ;  /* 0xc100000026097423 */ /* 0x000fc2000001002a */
[-C--:B------:R-:W-:Y:S01]  /*f0c0*/  FFMA.FTZ R87, R54, R42.reuse, -8 ;  /* 0xc100000036577423 */ /* 0x080fe2000001002a */
[-C--:B------:R-:W-:Y:S01]  /*f0d0*/  FMUL.FTZ R10, R10, R42.reuse ;  /* 0x0000002a0a0a7220 */ /* 0x080fe20000410000 */
[-C--:B------:R-:W-:Y:S01]  /*f0e0*/  FMUL.FTZ R86, R86, R42.reuse ;  /* 0x0000002a56567220 */ /* 0x080fe20000410000 */
[----:B------:R-:W-:-:S01]  /*f0f0*/  FFMA.FTZ R4, R4, R42, -R9 ;  /* 0x0000002a04047223 */ /* 0x000fc20000010809 */
[-C--:B------:R-:W-:Y:S01]  /*f100*/  FFMA.FTZ R6, R6, R42.reuse, -R87 ;  /* 0x0000002a06067223 */ /* 0x080fe20000010857 */
[----:B------:R-:W-:-:S01]  /*f110*/  FFMA.FTZ R5, R5, R42, -R9 ;  /* 0x0000002a05057223 */ /* 0x000fc20000010809 */
[-C--:B------:R-:W-:Y:S01]  /*f120*/  FFMA.FTZ R7, R7, R42.reuse, -R87 ;  /* 0x0000002a07077223 */ /* 0x080fe20000010857 */
[----:B------:R-:W-:Y:S01]  /*f130*/  MUFU.EX2 R10, R10 ;  /* 0x0000000a000a7308 */ /* 0x000fe20000000800 */
[----:B------:R-:W-:-:S01]  /*f140*/  FFMA.FTZ R24, R24, R42, -R9 ;  /* 0x0000002a18187223 */ /* 0x000fc20000010809 */
[-C--:B------:R-:W-:Y:S01]  /*f150*/  FFMA.FTZ R26, R26, R42.reuse, -R87 ;  /* 0x0000002a1a1a7223 */ /* 0x080fe20000010857 */
[----:B------:R-:W-:-:S01]  /*f160*/  FFMA.FTZ R25, R25, R42, -R9 ;  /* 0x0000002a19197223 */ /* 0x000fc20000010809 */
[-C--:B------:R-:W-:Y:S01]  /*f170*/  FFMA.FTZ R27, R27, R42.reuse, -R87 ;  /* 0x0000002a1b1b7223 */ /* 0x080fe20000010857 */
[----:B------:R-:W-:-:S01]  /*f180*/  FFMA.FTZ R28, R28, R42, -R9 ;  /* 0x0000002a1c1c7223 */ /* 0x000fc20000010809 */
[-C--:B------:R-:W-:Y:S01]  /*f190*/  FFMA.FTZ R30, R30, R42.reuse, -R87 ;  /* 0x0000002a1e1e7223 */ /* 0x080fe20000010857 */
[----:B------:R-:W-:-:S01]  /*f1a0*/  FFMA.FTZ R29, R29, R42, -R9 ;  /* 0x0000002a1d1d7223 */ /* 0x000fc20000010809 */
        /* <DEDUP_REMOVED lines=8> */
[----:B------:R-:W0:Y:S01]  /*f230*/  MUFU.EX2 R4, R4 ;  /* 0x0000000400047308 */ /* 0x000e220000000800 */
[----:B------:R-:W-:-:S01]  /*f240*/  FFMA.FTZ R35, R35, R42, -R9 ;  /* 0x0000002a23237223 */ /* 0x000fc20000010809 */
[-C--:B------:R-:W-:Y:S01]  /*f250*/  FFMA.FTZ R43, R43, R42.reuse, -R87 ;  /* 0x0000002a2b2b7223 */ /* 0x080fe20000010857 */
[----:B------:R-:W-:-:S01]  /*f260*/  FFMA.FTZ R36, R36, R42, -R9 ;  /* 0x0000002a24247223 */ /* 0x000fc20000010809 */
[-C--:B------:R-:W-:Y:S01]  /*f270*/  FFMA.FTZ R46, R46, R42.reuse, -R87 ;  /* 0x0000002a2e2e7223 */ /* 0x080fe20000010857 */
[----:B------:R-:W-:-:S01]  /*f280*/  FFMA.FTZ R37, R37, R42, -R9 ;  /* 0x0000002a25257223 */ /* 0x000fc20000010809 */
[-C--:B------:R-:W-:Y:S01]  /*f290*/  FFMA.FTZ R47, R47, R42.reuse, -R87 ;  /* 0x0000002a2f2f7223 */ /* 0x080fe20000010857 */
[----:B------:R-:W-:-:S01]  /*f2a0*/  FFMA.FTZ R40, R40, R42, -R9 ;  /* 0x0000002a28287223 */ /* 0x000fc20000010809 */
[----:B------:R-:W1:Y:S01]  /*f2b0*/  MUFU.EX2 R6, R6 ;  /* 0x0000000600067308 */ /* 0x000e620000000800 */
[----:B------:R-:W-:-:S01]  /*f2c0*/  FFMA.FTZ R50, R50, R42, -R87 ;  /* 0x0000002a32327223 */ /* 0x000fc20000010857 */
[-C--:B------:R-:W-:Y:S01]  /*f2d0*/  FFMA.FTZ R41, R41, R42.reuse, -R9 ;  /* 0x0000002a29297223 */ /* 0x080fe20000010809 */
[----:B------:R-:W-:-:S01]  /*f2e0*/  FFMA.FTZ R51, R51, R42, -R87 ;  /* 0x0000002a33337223 */ /* 0x000fc20000010857 */
[-C--:B------:R-:W-:Y:S01]  /*f2f0*/  FFMA.FTZ R44, R44, R42.reuse, -R9 ;  /* 0x0000002a2c2c7223 */ /* 0x080fe20000010809 */
[----:B------:R-:W-:-:S01]  /*f300*/  FFMA.FTZ R81, R81, R42, -R87 ;  /* 0x0000002a51517223 */ /* 0x000fc20000010857 */
[-C--:B------:R-:W-:Y:S01]  /*f310*/  FFMA.FTZ R45, R45, R42.reuse, -R9 ;  /* 0x0000002a2d2d7223 */ /* 0x080fe20000010809 */
[----:B------:R-:W-:-:S01]  /*f320*/  FFMA.FTZ R55, R55, R42, -R87 ;  /* 0x0000002a37377223 */ /* 0x000fc20000010857 */
[----:B------:R-:W2:Y:S01]  /*f330*/  MUFU.EX2 R5, R5 ;  /* 0x0000000500057308 */ /* 0x000ea20000000800 */
[----:B0-----:R-:W-:-:S01]  /*f340*/  FFMA.FTZ R0, R10, R0, R4 ;  /* 0x000000000a007223 */ /* 0x001fc20000010004 */
[-C--:B------:R-:W-:Y:S01]  /*f350*/  FFMA.FTZ R48, R48, R42.reuse, -R9 ;  /* 0x0000002a30307223 */ /* 0x080fe20000010809 */
[----:B------:R-:W-:-:S01]  /*f360*/  FFMA.FTZ R58, R58, R42, -R87 ;  /* 0x0000002a3a3a7223 */ /* 0x000fc20000010857 */
[-C--:B------:R-:W-:Y:S01]  /*f370*/  FFMA.FTZ R11, R11, R42.reuse, -R9 ;  /* 0x0000002a0b0b7223 */ /* 0x080fe20000010809 */
[----:B------:R-:W-:-:S01]  /*f380*/  FFMA.FTZ R59, R59, R42, -R87 ;  /* 0x0000002a3b3b7223 */ /* 0x000fc20000010857 */
[-C--:B------:R-:W-:Y:S01]  /*f390*/  FFMA.FTZ R49, R49, R42.reuse, -R9 ;  /* 0x0000002a31317223 */ /* 0x080fe20000010809 */
[----:B------:R-:W-:-:S01]  /*f3a0*/  FFMA.FTZ R62, R62, R42, -R87 ;  /* 0x0000002a3e3e7223 */ /* 0x000fc20000010857 */
[----:B------:R-:W0:Y:S01]  /*f3b0*/  MUFU.EX2 R7, R7 ;  /* 0x0000000700077308 */ /* 0x000e220000000800 */
[----:B-1----:R-:W-:-:S01]  /*f3c0*/  FFMA.FTZ R3, R86, R3, R6 ;  /* 0x0000000356037223 */ /* 0x002fc20000010006 */
[-C--:B------:R-:W-:Y:S01]  /*f3d0*/  FFMA.FTZ R52, R52, R42.reuse, -R9 ;  /* 0x0000002a34347223 */ /* 0x080fe20000010809 */
[----:B------:R-:W-:-:S01]  /*f3e0*/  FFMA.FTZ R63, R63, R42, -R87 ;  /* 0x0000002a3f3f7223 */ /* 0x000fc20000010857 */
[-C--:B------:R-:W-:Y:S01]  /*f3f0*/  FFMA.FTZ R53, R53, R42.reuse, -R9 ;  /* 0x0000002a35357223 */ /* 0x080fe20000010809 */
[----:B------:R-:W-:-:S01]  /*f400*/  FFMA.FTZ R66, R66, R42, -R87 ;  /* 0x0000002a42427223 */ /* 0x000fc20000010857 */
[-C--:B------:R-:W-:Y:S01]  /*f410*/  FFMA.FTZ R56, R56, R42.reuse, -R9 ;  /* 0x0000002a38387223 */ /* 0x080fe20000010809 */
[----:B------:R-:W-:-:S01]  /*f420*/  FFMA.FTZ R67, R67, R42, -R87 ;  /* 0x0000002a43437223 */ /* 0x000fc20000010857 */
[----:B------:R-:W1:Y:S01]  /*f430*/  MUFU.EX2 R24, R24 ;  /* 0x0000001800187308 */ /* 0x000e620000000800 */
[----:B--2---:R-:W-:-:S01]  /*f440*/  FADD.FTZ R0, R5, R0 ;  /* 0x0000000005007221 */ /* 0x004fc20000010000 */
[-C--:B------:R-:W-:Y:S01]  /*f450*/  FFMA.FTZ R57, R57, R42.reuse, -R9 ;  /* 0x0000002a39397223 */ /* 0x080fe20000010809 */
[----:B------:R-:W-:-:S01]  /*f460*/  FFMA.FTZ R70, R70, R42, -R87 ;  /* 0x0000002a46467223 */ /* 0x000fc20000010857 */
[-C--:B------:R-:W-:Y:S01]  /*f470*/  FFMA.FTZ R60, R60, R42.reuse, -R9 ;  /* 0x0000002a3c3c7223 */ /* 0x080fe20000010809 */
[----:B------:R-:W-:-:S01]  /*f480*/  FFMA.FTZ R71, R71, R42, -R87 ;  /* 0x0000002a47477223 */ /* 0x000fc20000010857 */
[-C--:B------:R-:W-:Y:S01]  /*f490*/  FFMA.FTZ R61, R61, R42.reuse, -R9 ;  /* 0x0000002a3d3d7223 */ /* 0x080fe20000010809 */
[----:B------:R-:W-:-:S01]  /*f4a0*/  FFMA.FTZ R74, R74, R42, -R87 ;  /* 0x0000002a4a4a7223 */ /* 0x000fc20000010857 */
[----:B------:R-:W2:Y:S01]  /*f4b0*/  MUFU.EX2 R26, R26 ;  /* 0x0000001a001a7308 */ /* 0x000ea20000000800 */
[----:B0-----:R-:W-:-:S01]  /*f4c0*/  FADD.FTZ R3, R7, R3 ;  /* 0x0000000307037221 */ /* 0x001fc20000010000 */
[-C--:B------:R-:W-:Y:S01]  /*f4d0*/  FFMA.FTZ R64, R64, R42.reuse, -R9 ;  /* 0x0000002a40407223 */ /* 0x080fe20000010809 */
[----:B------:R-:W-:-:S01]  /*f4e0*/  FFMA.FTZ R75, R75, R42, -R87 ;  /* 0x0000002a4b4b7223 */ /* 0x000fc20000010857 */
[-C--:B------:R-:W-:Y:S01]  /*f4f0*/  FFMA.FTZ R65, R65, R42.reuse, -R9 ;  /* 0x0000002a41417223 */ /* 0x080fe20000010809 */
[----:B------:R-:W-:-:S01]  /*f500*/  FFMA.FTZ R78, R78, R42, -R87 ;  /* 0x0000002a4e4e7223 */ /* 0x000fc20000010857 */
[-C--:B------:R-:W-:Y:S01]  /*f510*/  FFMA.FTZ R68, R68, R42.reuse, -R9 ;  /* 0x0000002a44447223 */ /* 0x080fe20000010809 */
[----:B------:R-:W-:-:S01]  /*f520*/  FFMA.FTZ R79, R79, R42, -R87 ;  /* 0x0000002a4f4f7223 */ /* 0x000fc20000010857 */
[----:B------:R-:W0:Y:S01]  /*f530*/  MUFU.EX2 R25, R25 ;  /* 0x0000001900197308 */ /* 0x000e220000000800 */
[----:B-1----:R-:W-:-:S01]  /*f540*/  FADD.FTZ R0, R24, R0 ;  /* 0x0000000018007221 */ /* 0x002fc20000010000 */
        /* <DEDUP_REMOVED lines=9> */
[----:B------:R-:W-:-:S05]  /*f5e0*/  FFMA.FTZ R85, R85, R42, -R87 ;  /* 0x0000002a55557223 */ /* 0x000fca0000010857 */
[----:B------:R-:W2:Y:S01]  /*f5f0*/  MUFU.EX2 R28, R28 ;  /* 0x0000001c001c7308 */ /* 0x000ea20000000800 */
[----:B0-----:R-:W-:-:S07]  /*f600*/  FADD.FTZ R0, R25, R0 ;  /* 0x0000000019007221 */ /* 0x001fce0000010000 */
[----:B------:R-:W0:Y:S01]  /*f610*/  MUFU.EX2 R30, R30 ;  /* 0x0000001e001e7308 */ /* 0x000e220000000800 */
[----:B-1----:R-:W-:-:S07]  /*f620*/  FADD.FTZ R3, R27, R3 ;  /* 0x000000031b037221 */ /* 0x002fce0000010000 */
[----:B------:R-:W1:Y:S01]  /*f630*/  MUFU.EX2 R29, R29 ;  /* 0x0000001d001d7308 */ /* 0x000e620000000800 */
[----:B--2---:R-:W-:-:S07]  /*f640*/  FADD.FTZ R0, R28, R0 ;  /* 0x000000001c007221 */ /* 0x004fce0000010000 */
        /* <DEDUP_REMOVED lines=105> */
[----:B-1----:R-:W-:-:S01]  /*fce0*/  FADD.FTZ R3, R84, R3 ;  /* 0x0000000354037221 */ /* 0x002fc20000010000 */
[----:B--2---:R-:W-:-:S03]  /*fcf0*/  FADD.FTZ R0, R9, R0 ;  /* 0x0000000009007221 */ /* 0x004fc60000010000 */
[----:B0-----:R-:W-:Y:S01]  /*fd00*/  FADD.FTZ R3, R85, R3 ;  /* 0x0000000355037221 */ /* 0x001fe20000010000 */
[----:B------:R-:W-:Y:S06]  /*fd10*/  @!P0 BRA `(.L_x_466) ;  /* 0x0000000000048947 */ /* 0x000fec0003800000 */
[----:B------:R-:W-:Y:S01]  /*fd20*/  BPT.TRAP 0x1 ;  /* 0x000000040000795c */ /* 0x000fe20000300000 */
.L_x_466:
[----:B------:R-:W-:Y:S01]  /*fd30*/  F2FP.SATFINITE.E4M3.F32.PACK_AB_MERGE_C R24, R25, R24, RZ ;  /* 0x000000181918723e */ /* 0x000fe200048070ff */
[----:B------:R-:W-:Y:S01]  /*fd40*/  VIADD R12, R12, 0x19c60 ;  /* 0x00019c600c0c7836 */ /* 0x000fe20000000000 */
[----:B------:R-:W-:Y:S01]  /*fd50*/  ISETP.GT.AND P1, PT, R8, RZ, PT ;  /* 0x000000ff0800720c */ /* 0x000fe20003f24270 */
[----:B------:R-:W-:Y:S01]  /*fd60*/  FMUL.FTZ R88, R88, R10 ;  /* 0x0000000a58587220 */ /* 0x000fe20000410000 */
[----:B------:R-:W-:Y:S01]  /*fd70*/  F2FP.SATFINITE.E4M3.F32.PACK_AB_MERGE_C R24, R5, R4, R24 ;  /* 0x000000040518723e */ /* 0x000fe20004807018 */
[----:B------:R-:W-:Y:S01]  /*fd80*/  FMUL.FTZ R89, R89, R10 ;  /* 0x0000000a59597220 */ /* 0x000fe20000410000 */
[----:B------:R0:W5:Y:S01]  /*fd90*/  LDL R5, [R1+0x8] ;  /* 0x0000080001057983 */ /* 0x0001620000100800 */
[----:B------:R-:W-:Y:S01]  /*fda0*/  F2FP.SATFINITE.E4M3.F32.PACK_AB_MERGE_C R32, R33, R32, RZ ;  /* 0x000000202120723e */ /* 0x000fe200048070ff */
[----:B------:R-:W-:Y:S01]  /*fdb0*/  FMUL.FTZ R92, R92, R10 ;  /* 0x0000000a5c5c7220 */ /* 0x000fe20000410000 */
[----:B------:R-:W-:Y:S01]  /*fdc0*/  F2FP.SATFINITE.E4M3.F32.PACK_AB_MERGE_C R39, R39, R77, RZ ;  /* 0x0000004d2727723e */ /* 0x000fe200048070ff */
[----:B------:R0:W5:Y:S01]  /*fdd0*/  LDL R4, [R1] ;  /* 0x0000000001047983 */ /* 0x0001620000100800 */
[----:B------:R-:W-:Y:S01]  /*fde0*/  F2FP.SATFINITE.E4M3.F32.PACK_AB_MERGE_C R36, R37, R36, RZ ;  /* 0x000000242524723e */ /* 0x000fe200048070ff */
[----:B------:R-:W-:Y:S01]  /*fdf0*/  FMUL.FTZ R93, R93, R10 ;  /* 0x0000000a5d5d7220 */ /* 0x000fe20000410000 */
[----:B------:R-:W-:Y:S01]  /*fe00*/  F2FP.SATFINITE.E4M3.F32.PACK_AB_MERGE_C R26, R27, R26, RZ ;  /* 0x0000001a1b1a723e */ /* 0x000fe200048070ff */
[-C--:B------:R-:W-:Y:S01]  /*fe10*/  FMUL.FTZ R96, R96, R10.reuse ;  /* 0x0000000a60607220 */ /* 0x080fe20000410000 */
[----:B------:R-:W-:Y:S01]  /*fe20*/  PRMT R12, R136, 0x654, R12 ;  /* 0x00000654880c7816 */ /* 0x000fe2000000000c */
[-C--:B------:R-:W-:Y:S01]  /*fe30*/  FMUL.FTZ R97, R97, R10.reuse ;  /* 0x0000000a61617220 */ /* 0x080fe20000410000 */
[----:B------:R-:W-:Y:S01]  /*fe40*/  F2FP.SATFINITE.E4M3.F32.PACK_AB_MERGE_C R9, R9, R73, RZ ;  /* 0x000000490909723e */ /* 0x000fe200048070ff */
[----:B------:R-:W-:Y:S01]  /*fe50*/  FMUL.FTZ R100, R100, R10 ;  /* 0x0000000a64647220 */ /* 0x000fe20000410000 */
[----:B------:R-:W-:Y:S01]  /*fe60*/  F2FP.SATFINITE.E4M3.F32.PACK_AB_MERGE_C R32, R29, R28, R32 ;  /* 0x0000001c1d20723e */ /* 0x000fe20004807020 */
[----:B------:R0:W-:Y:S01]  /*fe70*/  SYNCS.ARRIVE.TRANS64.RED.A1T0 RZ, [R12+URZ], RZ ;  /* 0x000000ff0cff79a7 */ /* 0x0001e2000810043f */
[----:B------:R-:W-:Y:S01]  /*fe80*/  F2FP.SATFINITE.E4M3.F32.PACK_AB_MERGE_C R39, R31, R30, R39 ;  /* 0x0000001e1f27723e */ /* 0x000fe20004807027 */
[----:B------:R-:W-:Y:S01]  /*fe90*/  FMUL.FTZ R101, R101, R10 ;  /* 0x0000000a65657220 */ /* 0x000fe20000410000 */
[----:B------:R-:W-:Y:S01]  /*fea0*/  F2FP.SATFINITE.E4M3.F32.PACK_AB_MERGE_C R36, R35, R34, R36 ;  /* 0x000000222324723e */ /* 0x000fe20004807024 */
[----:B------:R-:W-:Y:S01]  /*feb0*/  FMUL.FTZ R104, R104, R10 ;  /* 0x0000000a68687220 */ /* 0x000fe20000410000 */
[----:B------:R-:W-:Y:S01]  /*fec0*/  F2FP.SATFINITE.E4M3.F32.PACK_AB_MERGE_C R46, R47, R46, RZ ;  /* 0x0000002e2f2e723e */ /* 0x000fe200048070ff */
[----:B------:R-:W-:Y:S01]  /*fed0*/  FMUL.FTZ R105, R105, R10 ;  /* 0x0000000a69697220 */ /* 0x000fe20000410000 */
[----:B------:R-:W-:Y:S01]  /*fee0*/  F2FP.SATFINITE.E4M3.F32.PACK_AB_MERGE_C R44, R45, R44, RZ ;  /* 0x0000002c2d2c723e */ /* 0x000fe200048070ff */
[-C--:B------:R-:W-:Y:S01]  /*fef0*/  FMUL.FTZ R108, R108, R10.reuse ;  /* 0x0000000a6c6c7220 */ /* 0x080fe20000410000 */
[----:B------:R-:W-:Y:S01]  /*ff00*/  F2FP.SATFINITE.E4M3.F32.PACK_AB_MERGE_C R55, R55, R81, RZ ;  /* 0x000000513737723e */ /* 0x000fe200048070ff */
[-C--:B------:R-:W-:Y:S01]  /*ff10*/  FMUL.FTZ R109, R109, R10.reuse ;  /* 0x0000000a6d6d7220 */ /* 0x080fe20000410000 */
[----:B------:R-:W-:Y:S01]  /*ff20*/  F2FP.SATFINITE.E4M3.F32.PACK_AB_MERGE_C R49, R52, R49, RZ ;  /* 0x000000313431723e */ /* 0x000fe200048070ff */
[----:B------:R-:W-:Y:S01]  /*ff30*/  FMUL.FTZ R112, R112, R10 ;  /* 0x0000000a70707220 */ /* 0x000fe20000410000 */
        /* <DEDUP_REMOVED lines=12> */
[----:B------:R-:W-:Y:S01]  /*10000*/  F2FP.SATFINITE.E4M3.F32.PACK_AB_MERGE_C R26, R7, R6, R26 ;  /* 0x00000006071a723e */ /* 0x000fe2000480701a */
[-C--:B------:R-:W-:Y:S01]  /*10010*/  FMUL.FTZ R125, R125, R10.reuse ;  /* 0x0000000a7d7d7220 */ /* 0x080fe20000410000 */
[----:B------:R-:W-:Y:S01]  /*10020*/  F2FP.SATFINITE.E4M3.F32.PACK_AB_MERGE_C R146, R72, R69, R9 ;  /* 0x000000454892723e */ /* 0x000fe20004807009 */
[-C--:B------:R-:W-:Y:S01]  /*10030*/  FMUL.FTZ R128, R128, R10.reuse ;  /* 0x0000000a80807220 */ /* 0x080fe20000410000 */
[-C--:B------:R-:W-:Y:S01]  /*10040*/  FMUL.FTZ R129, R129, R10.reuse ;  /* 0x0000000a81817220 */ /* 0x080fe20000410000 */
[-C--:B------:R-:W-:Y:S01]  /*10050*/  FMUL.FTZ R132, R132, R10.reuse ;  /* 0x0000000a84847220 */ /* 0x080fe20000410000 */
[----:B------:R-:W-:Y:S01]  /*10060*/  FMUL.FTZ R133, R133, R10 ;  /* 0x0000000a85857220 */ /* 0x000fe20000410000 */
[----:B------:R-:W-:Y:S01]  /*10070*/  F2FP.SATFINITE.E4M3.F32.PACK_AB_MERGE_C R137, R43, R80, R46 ;  /* 0x000000502b89723e */ /* 0x000fe2000480702e */
        /* <DEDUP_REMOVED lines=8> */
[-C--:B------:R-:W-:Y:S01]  /*10100*/  FMUL.FTZ R98, R98, R86.reuse ;  /* 0x0000005662627220 */ /* 0x080fe20000410000 */
[----:B------:R-:W-:Y:S01]  /*10110*/  F2FP.SATFINITE.E4M3.F32.PACK_AB_MERGE_C R142, R56, R53, R57 ;  /* 0x00000035388e723e */ /* 0x000fe20004807039 */
[----:B------:R-:W-:Y:S01]  /*10120*/  FMUL.FTZ R99, R99, R86 ;  /* 0x0000005663637220 */ /* 0x000fe20000410000 */
[----:B------:R-:W-:Y:S01]  /*10130*/  F2FP.SATFINITE.E4M3.F32.PACK_AB_MERGE_C R143, R67, R66, R70 ;  /* 0x00000042438f723e */ /* 0x000fe20004807046 */
[-C--:B------:R-:W-:Y:S01]  /*10140*/  FMUL.FTZ R102, R102, R86.reuse ;  /* 0x0000005666667220 */ /* 0x080fe20000410000 */
[----:B------:R-:W-:Y:S01]  /*10150*/  F2FP.SATFINITE.E4M3.F32.PACK_AB_MERGE_C R144, R64, R61, R65 ;  /* 0x0000003d4090723e */ /* 0x000fe20004807041 */
[----:B------:R-:W-:Y:S01]  /*10160*/  FMUL.FTZ R103, R103, R86 ;  /* 0x0000005667677220 */ /* 0x000fe20000410000 */
[----:B------:R-:W-:Y:S01]  /*10170*/  F2FP.SATFINITE.E4M3.F32.PACK_AB_MERGE_C R145, R75, R74, R78 ;  /* 0x0000004a4b91723e */ /* 0x000fe2000480704e */
[----:B------:R-:W-:Y:S01]  /*10180*/  FMUL.FTZ R106, R106, R86 ;  /* 0x000000566a6a7220 */ /* 0x000fe20000410000 */
[----:B------:R-:W-:Y:S01]  /*10190*/  F2FP.SATFINITE.E4M3.F32.PACK_AB_MERGE_C R147, R83, R82, R84 ;  /* 0x000000525393723e */ /* 0x000fe20004807054 */
        /* <DEDUP_REMOVED lines=15> */
[----:B------:R-:W-:Y:S01]  /*10290*/  VIADD R8, R8, 0xffffffff ;  /* 0xffffffff08087836 */ /* 0x000fe20000000000 */
[----:B------:R-:W-:Y:S01]  /*102a0*/  MOV R149, R26 ;  /* 0x0000001a00957202 */ /* 0x000fe20000000f00 */
[----:B------:R-:W-:-:S02]  /*102b0*/  IMAD.MOV.U32 R9, RZ, RZ, R54 ;  /* 0x000000ffff097224 */ /* 0x000fc400078e0036 */
[----:B------:R-:W-:Y:S02]  /*102c0*/  IMAD.MOV.U32 R10, RZ, RZ, R38 ;  /* 0x000000ffff0a7224 */ /* 0x000fe400078e0026 */
[----:B------:R-:W-:Y:S02]  /*102d0*/  IMAD.MOV.U32 R148, RZ, RZ, R24 ;  /* 0x000000ffff947224 */ /* 0x000fe400078e0018 */
[----:B------:R-:W-:Y:S02]  /*102e0*/  IMAD.MOV.U32 R150, RZ, RZ, R32 ;  /* 0x000000ffff967224 */ /* 0x000fe400078e0020 */
[----:B------:R-:W-:Y:S02]  /*102f0*/  IMAD.MOV.U32 R151, RZ, RZ, R39 ;  /* 0x000000ffff977224 */ /* 0x000fe400078e0027 */
[----:B------:R-:W-:Y:S01]  /*10300*/  IMAD.MOV.U32 R136, RZ, RZ, R36 ;  /* 0x000000ffff887224 */ /* 0x000fe200078e0024 */
[----:B0-----:R-:W-:Y:S06]  /*10310*/  @P1 BRA `(.L_x_467) ;  /* 0xffffffd800b41947 */ /* 0x001fec000383ffff */
.L_x_454:
[----:B------:R-:W-:Y:S05]  /*10320*/  BSYNC B0 ;  /* 0x0000000000007941 */ /* 0x000fea0003800000 */
.L_x_453:
[----:B------:R-:W-:Y:S06]  /*10330*/  BAR.ARV 0x8, 0x200 ;  /* 0x0208000000007b1d */ /* 0x000fec0000002000 */
[----:B------:R-:W-:Y:S05]  /*10340*/  @!P0 BRA `(.L_x_468) ;  /* 0x0000000000048947 */ /* 0x000fea0003800000 */
[----:B------:R-:W-:Y:S01]  /*10350*/  BPT.TRAP 0x1 ;  /* 0x000000040000795c */ /* 0x000fe20000300000 */
.L_x_468:
[----:B------:R-:W2:Y:S04]  /*10360*/  LDL R2, [R1+0x8] ;  /* 0x0000080001027983 */ /* 0x000ea80000100800 */
[----:B-----5:R-:W3:Y:S01]  /*10370*/  LDL R4, [R1] ;  /* 0x0000000001047983 */ /* 0x020ee20000100800 */
[----:B--2---:R-:W-:Y:S01]  /*10380*/  SHF.L.U32 R5, R2, 0x1f, RZ ;  /* 0x0000001f02057819 */ /* 0x004fe200000006ff */
[----:B---3--:R-:W-:-:S04]  /*10390*/  IMAD R10, R4, 0x8, R18 ;  /* 0x00000008040a7824 */ /* 0x008fc800078e0212 */
[----:B------:R0:W1:Y:S01]  /*103a0*/  SYNCS.PHASECHK.TRANS64.TRYWAIT P1, [R10+URZ+0x19c50], R5 ;  /* 0x019c50050a0075a7 */ /* 0x000062000802017f */
[----:B------:R-:W-:Y:S05]  /*103b0*/  @!P0 BRA `(.L_x_469) ;  /* 0x0000000000048947 */ /* 0x000fea0003800000 */
[----:B------:R-:W-:Y:S01]  /*103c0*/  BPT.TRAP 0x1 ;  /* 0x000000040000795c */ /* 0x000fe20000300000 */
.L_x_469:
[----:B------:R-:W-:Y:S04]  /*103d0*/  BSSY B0, `(.L_x_470) ;  /* 0x0000004000007945 */ /* 0x000fe80003800000 */
[----:B-1----:R-:W-:Y:S05]  /*103e0*/  @P1 BRA `(.L_x_471) ;  /* 0x0000000000081947 */ /* 0x002fea0003800000 */
[----:B------:R-:W1:Y:S02]  /*103f0*/  SYNCS.PHASECHK.TRANS64.TRYWAIT P1, [R10+URZ+0x19c50], R5 ;  /* 0x019c50050a0075a7 */ /* 0x000e64000802017f */
[----:B-1----:R-:W-:Y:S05]  /*10400*/  @!P1 BRA `(.L_x_472) ;  /* 0x000000a000e49947 */ /* 0x002fea0003800000 */
.L_x_471:
[----:B------:R-:W-:Y:S05]  /*10410*/  BSYNC B0 ;  /* 0x0000000000007941 */ /* 0x000fea0003800000 */
.L_x_470:
[----:B------:R-:W2:Y:S04]  /*10420*/  LDL R37, [R1] ;  /* 0x0000000001257983 */ /* 0x000ea80000100800 */
[----:B------:R-:W3:Y:S04]  /*10430*/  LDL R2, [R1+0x44] ;  /* 0x0000440001027983 */ /* 0x000ee80000100800 */
[----:B------:R-:W4:Y:S01]  /*10440*/  LDL R12, [R1+0x28] ;  /* 0x00002800010c7983 */ /* 0x000f220000100800 */
[----:B------:R-:W-:Y:S01]  /*10450*/  VIADD R18, R18, 0x3000 ;  /* 0x0000300012127836 */ /* 0x000fe20000000000 */
[----:B------:R-:W-:-:S04]  /*10460*/  ULDC.64 UR4, c[0x0][0x9a0] ;  /* 0x0002680000047ab9 */ /* 0x000fc80000000a00 */
[----:B------:R-:W-:-:S04]  /*10470*/  SHF.R.U32.HI R18, RZ, 0x4, R18 ;  /* 0x00000004ff127819 */ /* 0x000fc80000011612 */
[----:B------:R-:W-:-:S04]  /*10480*/  LOP3.LUT R18, R18, 0x3fff, RZ, 0xc0, !PT ;  /* 0x00003fff12127812 */ /* 0x000fc800078ec0ff */
[----:B------:R-:W-:Y:S01]  /*10490*/  LOP3.LUT R18, R18, 0x10000, RZ, 0xfc, !PT ;  /* 0x0001000012127812 */ /* 0x000fe200078efcff */
[----:B01----:R-:W-:Y:S01]  /*104a0*/  IMAD.MOV.U32 R5, RZ, RZ, 0x40000040 ;  /* 0x40000040ff057424 */ /* 0x003fe200078e00ff */
[----:B------:R-:W-:-:S04]  /*104b0*/  ISETP.NE.U32.AND P1, PT, RZ, UR4, PT ;  /* 0x00000004ff007c0c */ /* 0x000fc8000bf25070 */
[----:B------:R-:W-:Y:S02]  /*104c0*/  ISETP.NE.AND.EX P1, PT, RZ, UR5, PT, P1 ;  /* 0x00000005ff007c0c */ /* 0x000fe4000bf25310 */
[----:B------:R-:W-:Y:S01]  /*104d0*/  R2UR UR7, R5 ;  /* 0x00000000050772ca */ /* 0x000fe200000e0000 */
[----:B------:R-:W-:-:S10]  /*104e0*/  WARPGROUP.ARRIVE ;  /* 0x00000000000079c5 */ /* 0x000fd40000000000 */
[----:B------:R-:W3:Y:S08]  /*104f0*/  @P1 LDC.64 R8, c[0x0][0x9c8] ;  /* 0x00027200ff081b82 */ /* 0x000ef00000000a00 */
[----:B------:R-:W0:Y:S01]  /*10500*/  @P1 LDC.64 R6, c[0x0][0x9d0] ;  /* 0x00027400ff061b82 */ /* 0x000e220000000a00 */
[----:B------:R-:W-:Y:S01]  /*10510*/  @P1 SHF.R.S32.HI R11, RZ, 0x1f, R154 ;  /* 0x0000001fff0b1819 */ /* 0x000fe2000001149a */
[----:B--2---:R-:W-:-:S05]  /*10520*/  IMAD R4, R37, 0x300, R18 ;  /* 0x0000030025047824 */ /* 0x004fca00078e0212 */
[----:B------:R-:W-:-:S13]  /*10530*/  R2UR UR6, R4 ;  /* 0x00000000040672ca */ /* 0x000fda00000e0000 */
[----:B------:R-:W-:Y:S01]  /*10540*/  QGMMA.64x96x32.F32.E4M3.E4M3 R88, R148, gdesc[UR4], R88, gsb0 ;  /* 0x0160000494587df3 */ /* 0x000fe20008000858 */
[----:B---3--:R-:W-:-:S04]  /*10550*/  @P1 IMAD R2, R2, R8, RZ ;  /* 0x0000000802021224 */ /* 0x008fc800078e02ff */
[C---:B----4-:R-:W-:Y:S02]  /*10560*/  @P1 IMAD R5, R12.reuse, R9, R2 ;  /* 0x000000090c051224 */ /* 0x050fe400078e0202 */
[----:B------:R-:W-:-:S04]  /*10570*/  @P1 IMAD.WIDE.U32 R8, R12, R8, RZ ;  /* 0x000000080c081225 */ /* 0x000fc800078e00ff */
[----:B0-----:R-:W-:Y:S01]  /*10580*/  @P1 IMAD R2, R11, R6, RZ ;  /* 0x000000060b021224 */ /* 0x001fe200078e02ff */
[----:B------:R-:W-:-:S03]  /*10590*/  @P1 IADD3 R9, R9, R5, RZ ;  /* 0x0000000509091210 */ /* 0x000fc60007ffe0ff */
[C---:B------:R-:W-:Y:S02]  /*105a0*/  @P1 IMAD R5, R154.reuse, R7, R2 ;  /* 0x000000079a051224 */ /* 0x040fe400078e0202 */
[----:B------:R-:W-:-:S04]  /*105b0*/  @P1 IMAD.WIDE.U32 R6, R154, R6, R8 ;  /* 0x000000069a061225 */ /* 0x000fc800078e0008 */
[----:B------:R-:W-:Y:S01]  /*105c0*/  @P1 IMAD.IADD R5, R7, 0x1, R5 ;  /* 0x0000000107051824 */ /* 0x000fe200078e0205 */
[----:B------:R-:W-:Y:S01]  /*105d0*/  @P1 LEA R8, P2, R6, UR4, 0x2 ;  /* 0x0000000406081c11 */ /* 0x000fe2000f8410ff */
[----:B------:R-:W-:-:S03]  /*105e0*/  IMAD.MOV.U32 R11, RZ, RZ, 0x3f800000 ;  /* 0x3f800000ff0b7424 */ /* 0x000fc600078e00ff */
[----:B------:R-:W-:-:S05]  /*105f0*/  @P1 LEA.HI.X R9, R6, UR5, R5, 0x2, P2 ;  /* 0x0000000506091c11 */ /* 0x000fca00090f1405 */
[----:B------:R0:W2:Y:S01]  /*10600*/  @P1 LDG.E R11, desc[UR42][R8.64] ;  /* 0x0000002a080b1981 */ /* 0x0000a2000c1e1900 */
[----:B------:R-:W-:Y:S02]  /*10610*/  VIADD R6, R4, 0x2 ;  /* 0x0000000204067836 */ /* 0x000fe40000000000 */
[----:B------:R-:W-:-:S03]  /*10620*/  IMAD.MOV.U32 R7, RZ, RZ, 0x40000040 ;  /* 0x40000040ff077424 */ /* 0x000fc600078e00ff */
[----:B------:R-:W-:Y:S02]  /*10630*/  R2UR UR6, R6 ;  /* 0x00000000060672ca */ /* 0x000fe400000e0000 */
[----:B------:R-:W-:Y:S01]  /*10640*/  R2UR UR7, R7 ;  /* 0x00000000070772ca */ /* 0x000fe200000e0000 */
[----:B------:R-:W-:Y:S02]  /*10650*/  WARPGROUP.DEPBAR.LE gsb0, 0x0 ;  /* 0x00008000000079c5 */ /* 0x000fe40000010000 */
[----:B------:R-:W-:-:S10]  /*10660*/  WARPGROUP.ARRIVE ;  /* 0x00000000000079c5 */ /* 0x000fd40000000000 */
[----:B------:R-:W-:Y:S01]  /*10670*/  QGMMA.64x96x32.F32.E4M3.E4M3 R88, R136, gdesc[UR4], R88, gsb0 ;  /* 0x0160000488587df3 */ /* 0x000fe20008000858 */
[----:B------:R-:W-:Y:S01]  /*10680*/  VIADD R6, R4, 0x4 ;  /* 0x0000000404067836 */ /* 0x000fe20000000000 */
[----:B------:R-:W-:-:S04]  /*10690*/  MOV R7, 0x40000040 ;  /* 0x4000004000077802 */ /* 0x000fc80000000f00 */
[----:B------:R-:W-:Y:S02]  /*106a0*/  R2UR UR6, R6 ;  /* 0x00000000060672ca */ /* 0x000fe400000e0000 */
[----:B------:R-:W-:Y:S01]  /*106b0*/  R2UR UR7, R7 ;  /* 0x00000000070772ca */ /* 0x000fe200000e0000 */
[----:B------:R-:W-:Y:S01]  /*106c0*/  VIADD R4, R4, 0x6 ;  /* 0x0000000604047836 */ /* 0x000fe20000000000 */
[----:B------:R-:W1:Y:S01]  /*106d0*/  SHFL.BFLY PT, R7, R0, 0x2, 0x1f ;  /* 0x0c401f0000077f89 */ /* 0x000e6200000e0000 */
[----:B------:R-:W-:-:S03]  /*106e0*/  IMAD.MOV.U32 R5, RZ, RZ, 0x40000040 ;  /* 0x40000040ff057424 */ /* 0x000fc600078e00ff */
[----:B------:R-:W3:Y:S01]  /*106f0*/  SHFL.BFLY PT, R6, R3, 0x2, 0x1f ;  /* 0x0c401f0003067f89 */ /* 0x000ee200000e0000 */
[----:B------:R-:W-:Y:S02]  /*10700*/  WARPGROUP.DEPBAR.LE gsb0, 0x0 ;  /* 0x00008000000079c5 */ /* 0x000fe40000010000 */
[----:B------:R-:W-:-:S06]  /*10710*/  WARPGROUP.ARRIVE ;  /* 0x00000000000079c5 */ /* 0x000fcc0000000000 */
[----:B------:R-:W-:Y:S01]  /*10720*/  QGMMA.64x96x32.F32.E4M3.E4M3 R88, R140, gdesc[UR4], R88, gsb0 ;  /* 0x016000048c587df3 */ /* 0x000fe20008000858 */
[----:B------:R-:W-:Y:S02]  /*10730*/  R2UR UR6, R4 ;  /* 0x00000000040672ca */ /* 0x000fe400000e0000 */
[----:B------:R-:W-:Y:S01]  /*10740*/  R2UR UR7, R5 ;  /* 0x00000000050772ca */ /* 0x000fe200000e0000 */
[----:B-1----:R-:W-:-:S01]  /*10750*/  FADD.FTZ R7, R7, R0 ;  /* 0x0000000007077221 */ /* 0x002fc20000010000 */
[----:B---3--:R-:W-:-:S04]  /*10760*/  FADD.FTZ R6, R6, R3 ;  /* 0x0000000306067221 */ /* 0x008fc80000010000 */
[----:B------:R-:W0:Y:S04]  /*10770*/  SHFL.BFLY PT, R2, R7, 0x1, 0x1f ;  /* 0x0c201f0007027f89 */ /* 0x000e2800000e0000 */
[----:B------:R-:W1:Y:S01]  /*10780*/  SHFL.BFLY PT, R5, R6, 0x1, 0x1f ;  /* 0x0c201f0006057f89 */ /* 0x000e6200000e0000 */
        /* <DEDUP_REMOVED lines=16> */
[----:B------:R-:W3:Y:S01]  /*10890*/  @P1 MUFU.RCP R8, R12 ;  /* 0x0000000c00081308 */ /* 0x000ee20000001000 */
[C---:B------:R-:W-:Y:S01]  /*108a0*/  @P2 FMUL.FTZ R3, R42.reuse, 0.69314718246459960938 ;  /* 0x3f3172182a032820 */ /* 0x040fe20000410000 */
[----:B------:R-:W-:Y:S01]  /*108b0*/  @P3 FMUL.FTZ R42, R42, 0.69314718246459960938 ;  /* 0x3f3172182a2a3820 */ /* 0x000fe20000410000 */
[----:B0-----:R-:W-:Y:S01]  /*108c0*/  @P2 FMUL.FTZ R6, R5, 0.69314718246459960938 ;  /* 0x3f31721805062820 */ /* 0x001fe20000410000 */
[----:B------:R-:W-:Y:S01]  /*108d0*/  IMAD.MOV.U32 R2, RZ, RZ, -0x800000 ;  /* 0xff800000ff027424 */ /* 0x000fe200078e00ff */
[----:B------:R-:W-:Y:S01]  /*108e0*/  MOV R0, 0xff800000 ;  /* 0xff80000000007802 */ /* 0x000fe20000000f00 */
[----:B-1----:R-:W-:Y:S01]  /*108f0*/  @P3 FMUL.FTZ R7, R7, 0.69314718246459960938 ;  /* 0x3f31721807073820 */ /* 0x002fe20000410000 */
[----:B------:R-:W-:-:S01]  /*10900*/  @P2 FFMA.FTZ R2, R3, R38, R6 ;  /* 0x0000002603022223 */ /* 0x000fc20000010006 */
[----:B--2---:R-:W-:-:S02]  /*10910*/  FMUL.FTZ R31, R4, R11 ;  /* 0x0000000b041f7220 */ /* 0x004fc40000410000 */
[----:B------:R-:W-:-:S01]  /*10920*/  @P3 FFMA.FTZ R0, R42, R54, R7 ;  /* 0x000000362a003223 */ /* 0x000fc20000010007 */
[----:B---3--:R-:W-:Y:S01]  /*10930*/  FMUL.FTZ R18, R8, R11 ;  /* 0x0000000b08127220 */ /* 0x008fe20000410000 */
[----:B------:R-:W-:Y:S02]  /*10940*/  WARPGROUP.DEPBAR.LE gsb0, 0x0 ;  /* 0x00008000000079c5 */ /* 0x000fe40000010000 */
[----:B------:R-:W-:Y:S05]  /*10950*/  @!P0 BRA `(.L_x_473) ;  /* 0x0000000000048947 */ /* 0x000fea0003800000 */
[----:B------:R-:W-:Y:S01]  /*10960*/  BPT.TRAP 0x1 ;  /* 0x000000040000795c */ /* 0x000fe20000300000 */
.L_x_473:
[----:B------:R-:W2:Y:S01]  /*10970*/  LDL.LU R4, [R1+0x20] ;  /* 0x0000200001047983 */ /* 0x000ea20000300800 */
[----:B------:R-:W-:Y:S02]  /*10980*/  VIADD R10, R10, 0x19c60 ;  /* 0x00019c600a0a7836 */ /* 0x000fe40000000000 */
[-C--:B------:R-:W-:Y:S01]  /*10990*/  FMUL.FTZ R3, R88, R31.reuse ;  /* 0x0000001f58037220 */ /* 0x080fe20000410000 */
[-C--:B------:R-:W-:Y:S01]  /*109a0*/  FMUL.FTZ R6, R89, R31.reuse ;  /* 0x0000001f59067220 */ /* 0x080fe20000410000 */
[----:B------:R-:W3:Y:S04]  /*109b0*/  LDL.LU R25, [R1+0x8] ;  /* 0x0000080001197983 */ /* 0x000ee80000300800 */
[----:B------:R-:W4:Y:S01]  /*109c0*/  LDL.LU R24, [R1+0x40] ;  /* 0x0000400001187983 */ /* 0x000f220000300800 */
        /* <DEDUP_REMOVED lines=43> */
[----:B------:R-:W-:Y:S01]  /*10c80*/  FMUL.FTZ R135, R135, R18 ;  /* 0x0000001287877220 */ /* 0x000fe20000410000 */
[----:B--2---:R-:W-:-:S04]  /*10c90*/  PRMT R4, R4, 0x654, R10 ;  /* 0x0000065404047816 */ /* 0x004fc8000000000a */
[----:B------:R0:W-:Y:S02]  /*10ca0*/  SYNCS.ARRIVE.TRANS64.RED.A1T0 RZ, [R4+URZ], RZ ;  /* 0x000000ff04ff79a7 */ /* 0x0001e4000810043f */
[----:B0-----:R-:W-:-:S05]  /*10cb0*/  VIADD R4, R37, 0x1 ;  /* 0x0000000125047836 */ /* 0x001fca0000000000 */
[----:B------:R-:W-:-:S04]  /*10cc0*/  ISETP.NE.AND P0, PT, R4, 0x2, PT ;  /* 0x000000020400780c */ /* 0x000fc80003f05270 */
[----:B------:R-:W-:Y:S02]  /*10cd0*/  SEL R5, RZ, 0x1, P0 ;  /* 0x00000001ff057807 */ /* 0x000fe40000000000 */
[----:B------:R-:W-:Y:S01]  /*10ce0*/  SEL R4, R4, RZ, P0 ;  /* 0x000000ff04047207 */ /* 0x000fe20000000000 */
[----:B----4-:R-:W-:Y:S01]  /*10cf0*/  VIADD R24, R24, 0x1 ;  /* 0x0000000118187836 */ /* 0x010fe20000000000 */
[----:B---3--:R-:W-:-:S03]  /*10d00*/  LOP3.LUT R25, R25, R5, RZ, 0x3c, !PT ;  /* 0x0000000519197212 */ /* 0x008fc600078e3cff */
[----:B------:R0:W-:Y:S04]  /*10d10*/  STL [R1], R4 ;  /* 0x0000000401007387 */ /* 0x0001e80000100800 */
[----:B------:R0:W-:Y:S04]  /*10d20*/  STL [R1+0x8], R25 ;  /* 0x0000081901007387 */ /* 0x0001e80000100800 */
[----:B------:R0:W-:Y:S01]  /*10d30*/  STL [R1+0x40], R24 ;  /* 0x0000401801007387 */ /* 0x0001e20000100800 */
[-C--:B------:R-:W-:Y:S01]  /*10d40*/  FMUL.FTZ R10, R105, R31.reuse ;  /* 0x0000001f690a7220 */ /* 0x080fe20000410000 */
[----:B------:R-:W-:Y:S01]  /*10d50*/  FMUL.FTZ R31, R133, R31 ;  /* 0x0000001f851f7220 */ /* 0x000fe20000410000 */
[----:B------:R-:W-:-:S07]  /*10d60*/  FMUL.FTZ R37, R134, R18 ;  /* 0x0000001286257220 */ /* 0x000fce0000410000 */
.L_x_419:
[----:B------:R-:W0:Y:S08]  /*10d70*/  S2UR UR4, SR_CgaCtaId ;  /* 0x00000000000479c3 */ /* 0x000e300000008800 */
[----:B------:R-:W-:Y:S01]  /*10d80*/  BAR.SYNC.DEFER_BLOCKING 0x5, 0x200 ;  /* 0x0148000000007b1d */ /* 0x000fe20000010000 */
[----:B------:R-:W-:-:S05]  /*10d90*/  MOV R18, 0x400 ;  /* 0x0000040000127802 */ /* 0x000fca0000000f00 */
[----:B------:R-:W-:Y:S01]  /*10da0*/  BSSY B0, `(.L_x_474) ;  /* 0x0000220000007945 */ /* 0x000fe20003800000 */
[----:B0-----:R-:W-:-:S05]  /*10db0*/  IMAD.U32 R4, RZ, RZ, UR4 ;  /* 0x00000004ff047e24 */ /* 0x001fca000f8e00ff */
[----:B------:R0:W-:Y:S01]  /*10dc0*/  STL [R1+0x20], R4 ;  /* 0x0000200401007387 */ /* 0x0001e20000100800 */
[----:B------:R-:W-:-:S05]  /*10dd0*/  LEA R18, R4, R18, 0x18 ;  /* 0x0000001204127211 */ /* 0x000fca00078ec0ff */
[----:B------:R0:W1:Y:S01]  /*10de0*/  LDS.128 R152, [R18+0x19cd0] ;  /* 0x019cd00012987984 */ /* 0x0000620000000c00 */
[----:B------:R-:W-:Y:S06]  /*10df0*/  BAR.ARV 0x4, 0x200 ;  /* 0x0108000000007b1d */ /* 0x000fec0000002000 */
[----:B------:R-:W-:Y:S05]  /*10e00*/  @P1 BRA `(.L_x_475) ;  /* 0x0000001400d01947 */ /* 0x000fea0003800000 */
[----:B------:R-:W2:Y:S01]  /*10e10*/  LDL R59, [R1+0x70] ;  /* 0x00007000013b7983 */ /* 0x000ea20000100800 */
[----:B------:R-:W-:Y:S01]  /*10e20*/  ULDC.64 UR4, c[0x4][0x38] ;  /* 0x01000e0000047ab9 */ /* 0x000fe20000000a00 */
[----:B-----5:R-:W0:Y:S01]  /*10e30*/  S2R R24, SR_TID.X ;  /* 0x0000000000187919 */ /* 0x020e220000002100 */
[----:B------:R-:W-:Y:S02]  /*10e40*/  F2FP.BF16.F32.PACK_AB R10, R29, R10 ;  /* 0x0000000a1d0a723e */ /* 0x000fe400000010ff */
[----:B------:R-:W3:Y:S01]  /*10e50*/  S2R R29, SR_SWINHI ;  /* 0x00000000001d7919 */ /* 0x000ee20000002f00 */
[----:B0-----:R-:W-:-:S05]  /*10e60*/  IMAD.SHL.U32 R4, R24, 0x4, RZ ;  /* 0x0000000418047824 */ /* 0x001fca00078e00ff */
[----:B------:R-:W-:-:S04]  /*10e70*/  LOP3.LUT R4, R4, 0xc, RZ, 0xc0, !PT ;  /* 0x0000000c04047812 */ /* 0x000fc800078ec0ff */
[----:B------:R-:W-:-:S04]  /*10e80*/  IADD3 R4, P0, R4, UR4, RZ ;  /* 0x0000000404047c10 */ /* 0x000fc8000ff1e0ff */
[----:B------:R-:W-:Y:S01]  /*10e90*/  IADD3.X R5, RZ, UR5, RZ, P0, !PT ;  /* 0x00000005ff057c10 */ /* 0x000fe200087fe4ff */
[----:B------:R-:W-:-:S05]  /*10ea0*/  ULDC.64 UR4, c[0x0][0xc00] ;  /* 0x0003000000047ab9 */ /* 0x000fca0000000a00 */
[----:B------:R0:W4:Y:S01]  /*10eb0*/  LDG.E.CONSTANT R5, desc[UR42][R4.64] ;  /* 0x0000002a04057981 */ /* 0x000122000c1e9900 */
[----:B------:R-:W-:Y:S02]  /*10ec0*/  F2FP.BF16.F32.PACK_AB R7, R34, R7 ;  /* 0x000000072207723e */ /* 0x000fe400000010ff */
[----:B------:R-:W-:Y:S02]  /*10ed0*/  F2FP.BF16.F32.PACK_AB R8, R33, R8 ;  /* 0x000000082108723e */ /* 0x000fe400000010ff */
[----:B------:R-:W-:Y:S02]  /*10ee0*/  F2FP.BF16.F32.PACK_AB R9, R36, R9 ;  /* 0x000000092409723e */ /* 0x000fe400000010ff */
[----:B0-----:R-:W-:Y:S02]  /*10ef0*/  LOP3.LUT P0, R4, R24, 0x3, RZ, 0xc0, !PT ;  /* 0x0000000318047812 */ /* 0x001fe4000780c0ff */
[----:B------:R-:W-:Y:S02]  /*10f00*/  MOV R24, R18 ;  /* 0x0000001200187202 */ /* 0x000fe40000000f00 */
[----:B---3--:R-:W-:-:S02]  /*10f10*/  MOV R25, R29 ;  /* 0x0000001d00197202 */ /* 0x008fc40000000f00 */
[----:B------:R-:W-:Y:S02]  /*10f20*/  ISETP.EQ.OR P0, PT, R4, 0x3, !P0 ;  /* 0x000000030400780c */ /* 0x000fe40004702670 */
[----:B------:R-:W-:Y:S02]  /*10f30*/  F2FP.BF16.F32.PACK_AB R3, R32, R3 ;  /* 0x000000032003723e */ /* 0x000fe400000010ff */
[----:B------:R-:W-:Y:S02]  /*10f40*/  F2FP.BF16.F32.PACK_AB R13, R28, R13 ;  /* 0x0000000d1c0d723e */ /* 0x000fe400000010ff */
[----:B------:R-:W-:Y:S02]  /*10f50*/  F2FP.BF16.F32.PACK_AB R15, R30, R15 ;  /* 0x0000000f1e0f723e */ /* 0x000fe400000010ff */
[----:B------:R-:W-:Y:S02]  /*10f60*/  F2FP.BF16.F32.PACK_AB R57, R57, R60 ;  /* 0x0000003c3939723e */ /* 0x000fe400000010ff */
[----:B------:R-:W-:-:S02]  /*10f70*/  F2FP.BF16.F32.PACK_AB R58, R55, R58 ;  /* 0x0000003a373a723e */ /* 0x000fc400000010ff */
[----:B------:R-:W-:Y:S02]  /*10f80*/  SEL R28, R7, R8, P0 ;  /* 0x00000008071c7207 */ /* 0x000fe40000000000 */
[----:B------:R-:W-:Y:S02]  /*10f90*/  SEL R30, R8, R7, P0 ;  /* 0x00000007081e7207 */ /* 0x000fe40000000000 */
[----:B------:R-:W-:Y:S02]  /*10fa0*/  SEL R32, R9, R10, P0 ;  /* 0x0000000a09207207 */ /* 0x000fe40000000000 */
[----:B------:R-:W-:Y:S02]  /*10fb0*/  SEL R34, R10, R9, P0 ;  /* 0x000000090a227207 */ /* 0x000fe40000000000 */
[----:B------:R-:W-:Y:S02]  /*10fc0*/  SEL R60, R57, R58, P0 ;  /* 0x0000003a393c7207 */ /* 0x000fe40000000000 */
[----:B------:R-:W-:-:S02]  /*10fd0*/  SEL R58, R58, R57, P0 ;  /* 0x000000393a3a7207 */ /* 0x000fc40000000000 */
[----:B------:R-:W-:Y:S02]  /*10fe0*/  F2FP.BF16.F32.PACK_AB R6, R35, R6 ;  /* 0x000000062306723e */ /* 0x000fe400000010ff */
[----:B------:R-:W-:Y:S02]  /*10ff0*/  F2FP.BF16.F32.PACK_AB R11, R26, R11 ;  /* 0x0000000b1a0b723e */ /* 0x000fe400000010ff */
[----:B------:R-:W-:Y:S02]  /*11000*/  F2FP.BF16.F32.PACK_AB R14, R27, R14 ;  /* 0x0000000e1b0e723e */ /* 0x000fe400000010ff */
[----:B------:R-:W-:Y:S01]  /*11010*/  F2FP.BF16.F32.PACK_AB R45, R45, R48 ;  /* 0x000000302d2d723e */ /* 0x000fe200000010ff */
[----:B--2---:R-:W-:Y:S02]  /*11020*/  IMAD.WIDE R8, R59, 0x2, R24 ;  /* 0x000000023b087825 */ /* 0x004fe400078e0218 */
[----:B------:R-:W2:Y:S04]  /*11030*/  LDL.LU R59, [R1+0x38] ;  /* 0x00003800013b7983 */ /* 0x000ea80000300800 */
[----:B------:R-:W3:Y:S01]  /*11040*/  LDL.LU R57, [R1+0x3c] ;  /* 0x00003c0001397983 */ /* 0x000ee20000300800 */
[----:B------:R-:W-:-:S02]  /*11050*/  SEL R4, R3, R6, P0 ;  /* 0x0000000603047207 */ /* 0x000fc40000000000 */
[----:B------:R-:W-:Y:S01]  /*11060*/  SEL R26, R6, R3, P0 ;  /* 0x00000003061a7207 */ /* 0x000fe20000000000 */
[----:B------:R-:W3:Y:S01]  /*11070*/  LDL R55, [R1+0x6c] ;  /* 0x00006c0001377983 */ /* 0x000ee20000100800 */
[C---:B------:R-:W-:Y:S02]  /*11080*/  LOP3.LUT R3, R8.reuse, 0x180, RZ, 0xc0, !PT ;  /* 0x0000018008037812 */ /* 0x040fe400078ec0ff */
[----:B------:R-:W-:Y:S02]  /*11090*/  IADD3 R10, P5, R8, 0x20, RZ ;  /* 0x00000020080a7810 */ /* 0x000fe40007fbe0ff */
[----:B------:R-:W-:Y:S02]  /*110a0*/  SHF.R.U64 R3, R3, 0x3, RZ ;  /* 0x0000000303037819 */ /* 0x000fe400000012ff */
[----:B------:R-:W-:Y:S02]  /*110b0*/  F2FP.BF16.F32.PACK_AB R41, R41, R44 ;  /* 0x0000002c2929723e */ /* 0x000fe400000010ff */
[----:B------:R-:W-:-:S02]  /*110c0*/  LOP3.LUT R6, R10, 0x180, RZ, 0xc0, !PT ;  /* 0x000001800a067812 */ /* 0x000fc400078ec0ff */
[----:B------:R-:W-:Y:S02]  /*110d0*/  SEL R44, R13, R14, P0 ;  /* 0x0000000e0d2c7207 */ /* 0x000fe40000000000 */
[----:B------:R-:W-:Y:S02]  /*110e0*/  SEL R48, R14, R13, P0 ;  /* 0x0000000d0e307207 */ /* 0x000fe40000000000 */
[C---:B------:R-:W-:Y:S02]  /*110f0*/  IADD3 R14, P4, R8.reuse, 0x3000, RZ ;  /* 0x00003000080e7810 */ /* 0x040fe40007f9e0ff */
[C---:B------:R-:W-:Y:S02]  /*11100*/  IADD3 R27, P3, R8.reuse, 0x3020, RZ ;  /* 0x00003020081b7810 */ /* 0x040fe40007f7e0ff */
[C---:B------:R-:W-:Y:S02]  /*11110*/  IADD3 R29, P2, R8.reuse, 0x6000, RZ ;  /* 0x00006000081d7810 */ /* 0x040fe40007f5e0ff */
[----:B------:R-:W-:-:S02]  /*11120*/  IADD3 R72, P1, R8, 0x6020, RZ ;  /* 0x0000602008487810 */ /* 0x000fc40007f3e0ff */
[----:B------:R-:W-:Y:S02]  /*11130*/  F2FP.BF16.F32.PACK_AB R12, R21, R12 ;  /* 0x0000000c150c723e */ /* 0x000fe400000010ff */
[----:B------:R-:W-:Y:S02]  /*11140*/  LOP3.LUT R8, R3, R8, RZ, 0x3c, !PT ;  /* 0x0000000803087212 */ /* 0x000fe400078e3cff */
[----:B------:R-:W-:Y:S02]  /*11150*/  SHF.R.U64 R3, R6, 0x3, RZ ;  /* 0x0000000306037819 */ /* 0x000fe400000012ff */
[----:B------:R-:W-:Y:S02]  /*11160*/  F2FP.BF16.F32.PACK_AB R37, R37, R40 ;  /* 0x000000282525723e */ /* 0x000fe400000010ff */
[----:B------:R-:W-:Y:S02]  /*11170*/  SEL R36, R11, R12, P0 ;  /* 0x0000000c0b247207 */ /* 0x000fe40000000000 */
[----:B------:R-:W-:-:S02]  /*11180*/  SEL R40, R12, R11, P0 ;  /* 0x0000000b0c287207 */ /* 0x000fc40000000000 */
[----:B------:R-:W-:Y:S02]  /*11190*/  LOP3.LUT R12, R3, R10, RZ, 0x3c, !PT ;  /* 0x0000000a030c7212 */ /* 0x000fe400078e3cff */
[----:B------:R-:W-:Y:S02]  /*111a0*/  LOP3.LUT R3, R14, 0x180, RZ, 0xc0, !PT ;  /* 0x000001800e037812 */ /* 0x000fe400078ec0ff */
[----:B------:R-:W-:Y:S02]  /*111b0*/  LOP3.LUT R6, R27, 0x180, RZ, 0xc0, !PT ;  /* 0x000001801b067812 */ /* 0x000fe400078ec0ff */
[----:B------:R-:W-:Y:S02]  /*111c0*/  F2FP.BF16.F32.PACK_AB R20, R31, R20 ;  /* 0x000000141f14723e */ /* 0x000fe400000010ff */
[----:B------:R-:W-:Y:S02]  /*111d0*/  SHF.R.U64 R3, R3, 0x3, RZ ;  /* 0x0000000303037819 */ /* 0x000fe400000012ff */
[----:B------:R-:W-:-:S02]  /*111e0*/  F2FP.BF16.F32.PACK_AB R53, R53, R56 ;  /* 0x000000383535723e */ /* 0x000fc400000010ff */
[----:B------:R-:W-:Y:S02]  /*111f0*/  F2FP.BF16.F32.PACK_AB R54, R51, R54 ;  /* 0x000000363336723e */ /* 0x000fe400000010ff */
[----:B------:R-:W-:Y:S02]  /*11200*/  SHF.R.U64 R6, R6, 0x3, RZ ;  /* 0x0000000306067819 */ /* 0x000fe400000012ff */
[----:B------:R-:W-:Y:S02]  /*11210*/  F2FP.BF16.F32.PACK_AB R49, R49, R52 ;  /* 0x000000343131723e */ /* 0x000fe400000010ff */
[----:B------:R-:W-:Y:S01]  /*11220*/  F2FP.BF16.F32.PACK_AB R50, R47, R50 ;  /* 0x000000322f32723e */ /* 0x000fe200000010ff */
[----:B------:R-:W-:Y:S01]  /*11230*/  IMAD.X R11, RZ, RZ, R9, P3 ;  /* 0x000000ffff0b7224 */ /* 0x000fe200018e0609 */
[----:B------:R-:W-:Y:S02]  /*11240*/  F2FP.BF16.F32.PACK_AB R46, R43, R46 ;  /* 0x0000002e2b2e723e */ /* 0x000fe400000010ff */
[----:B------:R-:W-:-:S02]  /*11250*/  SEL R52, R15, R20, P0 ;  /* 0x000000140f347207 */ /* 0x000fc40000000000 */
[----:B------:R-:W-:Y:S01]  /*11260*/  SEL R56, R20, R15, P0 ;  /* 0x0000000f14387207 */ /* 0x000fe20000000000 */
[--C-:B------:R-:W-:Y:S01]  /*11270*/  IMAD.X R15, RZ, RZ, R9.reuse, P4 ;  /* 0x000000ffff0f7224 */ /* 0x100fe200020e0609 */
[----:B------:R-:W-:Y:S01]  /*11280*/  LOP3.LUT R14, R3, R14, RZ, 0x3c, !PT ;  /* 0x0000000e030e7212 */ /* 0x000fe200078e3cff */
[----:B------:R-:W-:Y:S01]  /*11290*/  IMAD.X R13, RZ, RZ, R9, P5 ;  /* 0x000000ffff0d7224 */ /* 0x000fe200028e0609 */
[----:B----4-:R-:W-:Y:S02]  /*112a0*/  LOP3.LUT R3, R5, 0x2, RZ, 0x3c, !PT ;  /* 0x0000000205037812 */ /* 0x010fe400078e3cff */
[----:B------:R-:W-:Y:S02]  /*112b0*/  SEL R62, R53, R54, P0 ;  /* 0x00000036353e7207 */ /* 0x000fe40000000000 */
[----:B------:R-:W-:Y:S02]  /*112c0*/  LOP3.LUT R10, R6, R27, RZ, 0x3c, !PT ;  /* 0x0000001b060a7212 */ /* 0x000fe400078e3cff */
[----:B------:R-:W-:-:S02]  /*112d0*/  SEL R54, R54, R53, P0 ;  /* 0x0000003536367207 */ /* 0x000fc40000000000 */
[----:B------:R-:W-:Y:S01]  /*112e0*/  SEL R64, R49, R50, P0 ;  /* 0x0000003231407207 */ /* 0x000fe20000000000 */
[--C-:B------:R-:W-:Y:S01]  /*112f0*/  IMAD.X R7, RZ, RZ, R9.reuse, P2 ;  /* 0x000000ffff077224 */ /* 0x100fe200010e0609 */
[----:B------:R-:W-:Y:S01]  /*11300*/  F2FP.BF16.F32.PACK_AB R42, R39, R42 ;  /* 0x0000002a272a723e */ /* 0x000fe200000010ff */
[----:B------:R-:W-:Y:S01]  /*11310*/  IMAD.X R21, RZ, RZ, R9, P1 ;  /* 0x000000ffff157224 */ /* 0x000fe200008e0609 */
[----:B------:R-:W-:Y:S02]  /*11320*/  SEL R50, R50, R49, P0 ;  /* 0x0000003132327207 */ /* 0x000fe40000000000 */
[----:B------:R-:W-:Y:S02]  /*11330*/  SEL R66, R45, R46, P0 ;  /* 0x0000002e2d427207 */ /* 0x000fe40000000000 */
[----:B------:R-:W-:Y:S02]  /*11340*/  F2FP.BF16.F32.PACK_AB R38, R135, R38 ;  /* 0x000000268726723e */ /* 0x000fe400000010ff */
[----:B------:R-:W-:-:S02]  /*11350*/  LOP3.LUT R20, R29, 0x180, RZ, 0xc0, !PT ;  /* 0x000001801d147812 */ /* 0x000fc400078ec0ff */
[----:B------:R-:W-:Y:S02]  /*11360*/  LOP3.LUT R31, R72, 0x180, RZ, 0xc0, !PT ;  /* 0x00000180481f7812 */ /* 0x000fe400078ec0ff */
[----:B------:R-:W-:Y:S01]  /*11370*/  MOV R51, R8 ;  /* 0x0000000800337202 */ /* 0x000fe20000000f00 */
[----:B------:R-:W-:Y:S01]  /*11380*/  SHFL.IDX PT, R28, R28, R5, 0x1c1f ;  /* 0x001c1f051c1c7589 */ /* 0x000fe200000e0000 */
[----:B------:R-:W-:Y:S02]  /*11390*/  SEL R46, R46, R45, P0 ;  /* 0x0000002d2e2e7207 */ /* 0x000fe40000000000 */
[----:B------:R-:W-:Y:S01]  /*113a0*/  MOV R47, R14 ;  /* 0x0000000e002f7202 */ /* 0x000fe20000000f00 */
[----:B------:R-:W-:Y:S01]  /*113b0*/  SHFL.IDX PT, R8, R4, R5, 0x1c1f ;  /* 0x001c1f0504087589 */ /* 0x000fe200000e0000 */
[----:B------:R-:W-:Y:S02]  /*113c0*/  MOV R45, R10 ;  /* 0x0000000a002d7202 */ /* 0x000fe40000000f00 */
[----:B------:R-:W-:Y:S01]  /*113d0*/  MOV R49, R12 ;  /* 0x0000000c00317202 */ /* 0x000fe20000000f00 */
[----:B------:R-:W0:Y:S01]  /*113e0*/  SHFL.IDX PT, R9, R26, R3, 0x1c1f ;  /* 0x001c1f031a097589 */ /* 0x000e2200000e0000 */
[----:B------:R-:W-:-:S03]  /*113f0*/  SEL R68, R41, R42, P0 ;  /* 0x0000002a29447207 */ /* 0x000fc60000000000 */
[----:B------:R-:W4:Y:S01]  /*11400*/  SHFL.IDX PT, R11, R30, R3, 0x1c1f ;  /* 0x001c1f031e0b7589 */ /* 0x000f2200000e0000 */
[----:B------:R-:W-:-:S03]  /*11410*/  SEL R42, R42, R41, P0 ;  /* 0x000000292a2a7207 */ /* 0x000fc60000000000 */
[----:B------:R-:W-:Y:S01]  /*11420*/  SHFL.IDX PT, R60, R60, R5, 0x1c1f ;  /* 0x001c1f053c3c7589 */ /* 0x000fe200000e0000 */
[----:B------:R-:W-:-:S03]  /*11430*/  SEL R70, R37, R38, P0 ;  /* 0x0000002625467207 */ /* 0x000fc60000000000 */
[----:B------:R-:W1:Y:S01]  /*11440*/  SHFL.IDX PT, R15, R58, R3, 0x1c1f ;  /* 0x001c1f033a0f7589 */ /* 0x000e6200000e0000 */
[----:B------:R-:W-:Y:S02]  /*11450*/  SHF.R.U64 R20, R20, 0x3, RZ ;  /* 0x0000000314147819 */ /* 0x000fe400000012ff */
[----:B------:R-:W-:Y:S01]  /*11460*/  SHF.R.U64 R31, R31, 0x3, RZ ;  /* 0x000000031f1f7819 */ /* 0x000fe200000012ff */
[----:B------:R-:W-:Y:S01]  /*11470*/  SHFL.IDX PT, R32, R32, R5, 0x1c1f ;  /* 0x001c1f0520207589 */ /* 0x000fe200000e0000 */
[----:B------:R-:W-:-:S03]  /*11480*/  SEL R38, R38, R37, P0 ;  /* 0x0000002526267207 */ /* 0x000fc60000000000 */
[----:B------:R-:W1:Y:S04]  /*11490*/  SHFL.IDX PT, R13, R34, R3, 0x1c1f ;  /* 0x001c1f03220d7589 */ /* 0x000e6800000e0000 */
[----:B------:R-:W-:Y:S04]  /*114a0*/  SHFL.IDX PT, R62, R62, R5, 0x1c1f ;  /* 0x001c1f053e3e7589 */ /* 0x000fe800000e0000 */
[----:B------:R-:W1:Y:S04]  /*114b0*/  SHFL.IDX PT, R33, R54, R3, 0x1c1f ;  /* 0x001c1f0336217589 */ /* 0x000e6800000e0000 */
[----:B------:R-:W-:Y:S04]  /*114c0*/  SHFL.IDX PT, R64, R64, R5, 0x1c1f ;  /* 0x001c1f0540407589 */ /* 0x000fe800000e0000 */
[----:B------:R-:W1:Y:S01]  /*114d0*/  SHFL.IDX PT, R35, R50, R3, 0x1c1f ;  /* 0x001c1f0332237589 */ /* 0x000e6200000e0000 */
[----:B------:R-:W-:-:S02]  /*114e0*/  LOP3.LUT R6, R20, R29, RZ, 0x3c, !PT ;  /* 0x0000001d14067212 */ /* 0x000fc400078e3cff */
[----:B------:R-:W-:Y:S01]  /*114f0*/  LOP3.LUT R20, R31, R72, RZ, 0x3c, !PT ;  /* 0x000000481f147212 */ /* 0x000fe200078e3cff */
[----:B------:R-:W-:Y:S04]  /*11500*/  SHFL.IDX PT, R36, R36, R5, 0x1c1f ;  /* 0x001c1f0524247589 */ /* 0x000fe800000e0000 */
[----:B------:R-:W-:Y:S04]  /*11510*/  SHFL.IDX PT, R66, R66, R5, 0x1c1f ;  /* 0x001c1f0542427589 */ /* 0x000fe800000e0000 */
[----:B------:R-:W1:Y:S04]  /*11520*/  SHFL.IDX PT, R27, R40, R3, 0x1c1f ;  /* 0x001c1f03281b7589 */ /* 0x000e6800000e0000 */
[----:B------:R-:W1:Y:S04]  /*11530*/  SHFL.IDX PT, R37, R46, R3, 0x1c1f ;  /* 0x001c1f032e257589 */ /* 0x000e6800000e0000 */
[----:B------:R-:W-:Y:S04]  /*11540*/  SHFL.IDX PT, R44, R44, R5, 0x1c1f ;  /* 0x001c1f052c2c7589 */ /* 0x000fe800000e0000 */
[----:B------:R-:W-:Y:S04]  /*11550*/  SHFL.IDX PT, R68, R68, R5, 0x1c1f ;  /* 0x001c1f0544447589 */ /* 0x000fe800000e0000 */
[----:B------:R-:W1:Y:S04]  /*11560*/  SHFL.IDX PT, R29, R48, R3, 0x1c1f ;  /* 0x001c1f03301d7589 */ /* 0x000e6800000e0000 */
[----:B------:R-:W1:Y:S04]  /*11570*/  SHFL.IDX PT, R39, R42, R3, 0x1c1f ;  /* 0x001c1f032a277589 */ /* 0x000e6800000e0000 */
[----:B------:R-:W-:Y:S04]  /*11580*/  SHFL.IDX PT, R52, R52, R5, 0x1c1f ;  /* 0x001c1f0534347589 */ /* 0x000fe800000e0000 */
[----:B------:R-:W-:Y:S04]  /*11590*/  SHFL.IDX PT, R70, R70, R5, 0x1c1f ;  /* 0x001c1f0546467589 */ /* 0x000fe800000e0000 */
[----:B------:R-:W1:Y:S04]  /*115a0*/  SHFL.IDX PT, R31, R56, R3, 0x1c1f ;  /* 0x001c1f03381f7589 */ /* 0x000e6800000e0000 */
[----:B------:R1:W1:Y:S01]  /*115b0*/  SHFL.IDX PT, R41, R38, R3, 0x1c1f ;  /* 0x001c1f0326297589 */ /* 0x00026200000e0000 */
[----:B------:R-:W-:-:S02]  /*115c0*/  MOV R43, R6 ;  /* 0x00000006002b7202 */ /* 0x000fc40000000f00 */
[----:B0-----:R-:W-:Y:S01]  /*115d0*/  SEL R4, R8, R9, P0 ;  /* 0x0000000908047207 */ /* 0x001fe20000000000 */
[----:B------:R-:W3:Y:S01]  /*115e0*/  LDL R53, [R1+0x48] ;  /* 0x0000480001357983 */ /* 0x000ee20000100800 */
[----:B------:R-:W-:Y:S02]  /*115f0*/  SEL R6, R9, R8, P0 ;  /* 0x0000000809067207 */ /* 0x000fe40000000000 */
[----:B----4-:R-:W-:Y:S02]  /*11600*/  SEL R8, R28, R11, P0 ;  /* 0x0000000b1c087207 */ /* 0x010fe40000000000 */
[----:B------:R-:W-:Y:S01]  /*11610*/  SEL R10, R11, R28, P0 ;  /* 0x0000001c0b0a7207 */ /* 0x000fe20000000000 */
[----:B-1----:R-:W0:Y:S01]  /*11620*/  LDC R3, c[0x0][0xbe8] ;  /* 0x0002fa00ff037b82 */ /* 0x002e220000000800 */
[----:B------:R-:W-:Y:S02]  /*11630*/  SEL R5, R60, R15, P0 ;  /* 0x0000000f3c057207 */ /* 0x000fe40000000000 */
[----:B------:R-:W-:-:S05]  /*11640*/  SEL R7, R15, R60, P0 ;  /* 0x0000003c0f077207 */ /* 0x000fca0000000000 */
[----:B------:R-:W-:Y:S01]  /*11650*/  BAR.SYNC.DEFER_BLOCKING 0x1, 0x180 ;  /* 0x0046000000007b1d */ /* 0x000fe20000010000 */
[----:B------:R-:W-:Y:S02]  /*11660*/  SEL R12, R32, R13, P0 ;  /* 0x0000000d200c7207 */ /* 0x000fe40000000000 */
[----:B------:R-:W-:Y:S02]  /*11670*/  SEL R14, R13, R32, P0 ;  /* 0x000000200d0e7207 */ /* 0x000fe40000000000 */
[----:B------:R-:W-:Y:S02]  /*11680*/  SEL R9, R62, R33, P0 ;  /* 0x000000213e097207 */ /* 0x000fe40000000000 */
[----:B------:R-:W-:Y:S02]  /*11690*/  SEL R11, R33, R62, P0 ;  /* 0x0000003e210b7207 */ /* 0x000fe40000000000 */
[----:B------:R-:W-:Y:S02]  /*116a0*/  SEL R13, R64, R35, P0 ;  /* 0x00000023400d7207 */ /* 0x000fe40000000000 */
[----:B------:R-:W-:-:S02]  /*116b0*/  SEL R15, R35, R64, P0 ;  /* 0x00000040230f7207 */ /* 0x000fc40000000000 */
[----:B------:R-:W-:Y:S02]  /*116c0*/  ISETP.NE.U32.AND P2, PT, RZ, UR4, PT ;  /* 0x00000004ff007c0c */ /* 0x000fe4000bf45070 */
[----:B------:R-:W-:Y:S02]  /*116d0*/  MOV R21, R20 ;  /* 0x0000001400157202 */ /* 0x000fe40000000f00 */
[----:B------:R-:W-:Y:S01]  /*116e0*/  ISETP.NE.AND.EX P2, PT, RZ, UR5, PT, P2 ;  /* 0x00000005ff007c0c */ /* 0x000fe2000bf45320 */
[----:B------:R1:W-:Y:S04]  /*116f0*/  STSM.16.M88.4 [R51], R4 ;  /* 0x0000000433007844 */ /* 0x0003e80000000200 */
[----:B------:R4:W-:Y:S04]  /*11700*/  STSM.16.M88.4 [R49], R8 ;  /* 0x0000000831007844 */ /* 0x0009e80000000200 */
[----:B------:R0:W-:Y:S01]  /*11710*/  STSM.16.M88.4 [R47], R12 ;  /* 0x0000000c2f007844 */ /* 0x0001e20000000200 */
[----:B-1----:R-:W-:-:S02]  /*11720*/  SEL R4, R36, R27, P0 ;  /* 0x0000001b24047207 */ /* 0x002fc40000000000 */
[----:B------:R-:W-:Y:S02]  /*11730*/  SEL R6, R27, R36, P0 ;  /* 0x000000241b067207 */ /* 0x000fe40000000000 */
[----:B------:R-:W-:Y:S02]  /*11740*/  SEL R5, R66, R37, P0 ;  /* 0x0000002542057207 */ /* 0x000fe40000000000 */
[----:B------:R-:W-:Y:S02]  /*11750*/  SEL R7, R37, R66, P0 ;  /* 0x0000004225077207 */ /* 0x000fe40000000000 */
[----:B----4-:R-:W-:Y:S02]  /*11760*/  SEL R8, R44, R29, P0 ;  /* 0x0000001d2c087207 */ /* 0x010fe40000000000 */
[----:B------:R-:W-:Y:S02]  /*11770*/  SEL R10, R29, R44, P0 ;  /* 0x0000002c1d0a7207 */ /* 0x000fe40000000000 */
[----:B------:R-:W-:-:S02]  /*11780*/  SEL R9, R68, R39, P0 ;  /* 0x0000002744097207 */ /* 0x000fc40000000000 */
[----:B------:R-:W-:Y:S02]  /*11790*/  SEL R11, R39, R68, P0 ;  /* 0x00000044270b7207 */ /* 0x000fe40000000000 */
[----:B0-----:R-:W-:Y:S02]  /*117a0*/  SEL R12, R52, R31, P0 ;  /* 0x0000001f340c7207 */ /* 0x001fe40000000000 */
[----:B------:R-:W-:Y:S02]  /*117b0*/  SEL R14, R31, R52, P0 ;  /* 0x000000341f0e7207 */ /* 0x000fe40000000000 */
[----:B------:R-:W-:Y:S02]  /*117c0*/  SEL R13, R70, R41, P0 ;  /* 0x00000029460d7207 */ /* 0x000fe40000000000 */
[----:B------:R-:W-:Y:S01]  /*117d0*/  SEL R15, R41, R70, P0 ;  /* 0x00000046290f7207 */ /* 0x000fe20000000000 */
[----:B------:R0:W-:Y:S04]  /*117e0*/  STSM.16.M88.4 [R45], R4 ;  /* 0x000000042d007844 */ /* 0x0001e80000000200 */
[----:B------:R-:W-:Y:S04]  /*117f0*/  STSM.16.M88.4 [R43], R8 ;  /* 0x000000082b007844 */ /* 0x000fe80000000200 */
[----:B------:R1:W-:Y:S01]  /*11800*/  STSM.16.M88.4 [R21], R12 ;  /* 0x0000000c15007844 */ /* 0x0003e20000000200 */
[----:B------:R-:W-:Y:S01]  /*11810*/  MOV R20, RZ ;  /* 0x000000ff00147202 */ /* 0x000fe20000000f00 */
[----:B------:R-:W-:Y:S01]  /*11820*/  BAR.SYNC.DEFER_BLOCKING 0x1, 0x180 ;  /* 0x0046000000007b1d */ /* 0x000fe20000010000 */
[----:B--2---:R-:W-:-:S04]  /*11830*/  IADD3 R26, P1, R59, UR4, RZ ;  /* 0x000000043b1a7c10 */ /* 0x004fc8000ff3e0ff */
[----:B---3--:R-:W-:Y:S01]  /*11840*/  IADD3.X R27, R57, UR5, RZ, P1, !PT ;  /* 0x00000005391b7c10 */ /* 0x008fe20008ffe4ff */
[----:B------:R-:W-:Y:S02]  /*11850*/  ULDC.64 UR4, c[0x0][0xc08] ;  /* 0x0003020000047ab9 */ /* 0x000fe40000000a00 */
[----:B------:R-:W-:Y:S02]  /*11860*/  ISETP.NE.U32.AND P0, PT, RZ, UR4, PT ;  /* 0x00000004ff007c0c */ /* 0x000fe4000bf05070 */
[----:B------:R2:W5:Y:S02]  /*11870*/  @P2 LDG.E R20, desc[UR42][R26.64] ;  /* 0x0000002a1a142981 */ /* 0x000564000c1e1900 */
[----:B------:R-:W-:-:S13]  /*11880*/  ISETP.NE.AND.EX P0, PT, RZ, UR5, PT, P0 ;  /* 0x00000005ff007c0c */ /* 0x000fda000bf05300 */
[----:B0-----:R-:W-:Y:S01]  /*11890*/  @P0 IADD3 R4, P3, R59, UR4, RZ ;  /* 0x000000043b040c10 */ /* 0x001fe2000ff7e0ff */
[----:B------:R-:W-:Y:S02]  /*118a0*/  ULDC UR4, c[0x0][0xa88] ;  /* 0x0002a20000047ab9 */ /* 0x000fe40000000800 */
[----:B------:R-:W-:Y:S01]  /*118b0*/  IMAD.U32 R38, RZ, RZ, UR4 ;  /* 0x00000004ff267e24 */ /* 0x000fe2000f8e00ff */
[----:B------:R-:W-:-:S05]  /*118c0*/  @P0 IADD3.X R5, R57, UR5, RZ, P3, !PT ;  /* 0x0000000539050c10 */ /* 0x000fca0009ffe4ff */
[----:B------:R2:W5:Y:S01]  /*118d0*/  @P0 LDG.E R38, desc[UR42][R4.64] ;  /* 0x0000002a04260981 */ /* 0x000562000c1e1900 */
[----:B------:R-:W-:-:S13]  /*118e0*/  ISETP.NE.AND P1, PT, R3, 0x1, PT ;  /* 0x000000010300780c */ /* 0x000fda0003f25270 */
[----:B------:R-:W0:Y:S08]  /*118f0*/  @P1 LDC R6, c[0x0][0xbec] ;  /* 0x0002fb00ff061b82 */ /* 0x000e300000000800 */
[----:B------:R-:W3:Y:S01]  /*11900*/  @P1 LDC R29, c[0x0][0xbf0] ;  /* 0x0002fc00ff1d1b82 */ /* 0x000ee20000000800 */
[----:B-1----:R-:W-:Y:S01]  /*11910*/  IMAD R13, R53, 0xc0, R55 ;  /* 0x000000c0350d7824 */ /* 0x002fe200078e0237 */
[----:B0-23--:R-:W-:Y:S06]  /*11920*/  @P0 BRA `(.L_x_476) ;  /* 0x0000000000100947 */ /* 0x00dfec0003800000 */
[----:B------:R-:W-:Y:S05]  /*11930*/  @!P2 BRA `(.L_x_476) ;  /* 0x00000000000ca947 */ /* 0x000fea0003800000 */
[----:B------:R-:W2:Y:S04]  /*11940*/  LDG.E R5, desc[UR42][R26.64] ;  /* 0x0000002a1a057981 */ /* 0x000ea8000c1e1900 */
[----:B-----5:R-:W2:Y:S02]  /*11950*/  LDG.E R38, desc[UR42][R26.64+0x4] ;  /* 0x0000042a1a267981 */ /* 0x020ea4000c1e1900 */
[----:B--2---:R-:W-:-:S07]  /*11960*/  IMAD.IADD R38, R38, 0x1, -R5 ;  /* 0x0000000126267824 */ /* 0x004fce00078e0a05 */
.L_x_476:
[----:B------:R-:W2:Y:S01]  /*11970*/  LDL.LU R5, [R1+0x28] ;  /* 0x0000280001057983 */ /* 0x000ea20000300800 */
[----:B------:R-:W-:Y:S01]  /*11980*/  ULDC.64 UR4, c[0x0][0xb90] ;  /* 0x0002e40000047ab9 */ /* 0x000fe20000000a00 */
[----:B------:R-:W0:Y:S01]  /*11990*/  S2R R4, SR_TID.X ;  /* 0x0000000000047919 */ /* 0x000e220000002100 */
[----:B------:R-:W1:Y:S01]  /*119a0*/  S2R R14, SR_TID.X ;  /* 0x00000000000e7919 */ /* 0x000e620000002100 */
[----:B-----5:R-:W-:Y:S01]  /*119b0*/  SHF.R.S32.HI R21, RZ, 0x1f, R20 ;  /* 0x0000001fff157819 */ /* 0x020fe20000011414 */
[----:B------:R-:W-:Y:S01]  /*119c0*/  IMAD.MOV.U32 R7, RZ, RZ, R13 ;  /* 0x000000ffff077224 */ /* 0x000fe200078e000d */
[----:B------:R-:W3:Y:S01]  /*119d0*/  @P1 LDC R45, c[0x0][0xbec] ;  /* 0x0002fb00ff2d1b82 */ /* 0x000ee20000000800 */
[----:B------:R-:W4:Y:S04]  /*119e0*/  LDL.LU R10, [R1+0x44] ;  /* 0x00004400010a7983 */ /* 0x000f280000300800 */
[----:B------:R-:W3:Y:S04]  /*119f0*/  LDL.LU R44, [R1+0x34] ;  /* 0x00003400012c7983 */ /* 0x000ee80000300800 */
[----:B------:R-:W4:Y:S04]  /*11a00*/  LDL R49, [R1+0x30] ;  /* 0x0000300001317983 */ /* 0x000f280000100800 */
[----:B------:R-:W4:Y:S01]  /*11a10*/  LDL R15, [R1+0x64] ;  /* 0x00006400010f7983 */ /* 0x000f220000100800 */
[----:B------:R-:W-:-:S03]  /*11a20*/  IMAD R38, R38, R3, RZ ;  /* 0x0000000326267224 */ /* 0x000fc600078e02ff */
[----:B------:R0:W5:Y:S02]  /*11a30*/  LDL R48, [R1+0x78] ;  /* 0x0000780001307983 */ /* 0x0001640000100800 */
[----:B0-----:R-:W-:-:S05]  /*11a40*/  VIADD R47, R4, 0xffffff80 ;  /* 0xffffff80042f7836 */ /* 0x001fca0000000000 */
[----:B------:R-:W-:Y:S01]  /*11a50*/  SHF.R.S32.HI R50, RZ, 0x1f, R47 ;  /* 0x0000001fff327819 */ /* 0x000fe2000001142f */
[----:B------:R-:W-:-:S03]  /*11a60*/  @P1 IMAD.HI.U32 R4, R13, R6, RZ ;  /* 0x000000060d041227 */ /* 0x000fc600078e00ff */
[----:B------:R-:W-:Y:S02]  /*11a70*/  LEA.HI R50, R50, R47, RZ, 0x2 ;  /* 0x0000002f32327211 */ /* 0x000fe400078f10ff */
[----:B------:R-:W-:Y:S02]  /*11a80*/  @P1 SHF.R.U32.HI R7, RZ, R29, R4 ;  /* 0x0000001dff071219 */ /* 0x000fe40000011604 */
[----:B------:R-:W-:-:S03]  /*11a90*/  SHF.R.S32.HI R50, RZ, 0x2, R50 ;  /* 0x00000002ff327819 */ /* 0x000fc60000011432 */
[----:B------:R-:W-:Y:S02]  /*11aa0*/  IMAD.MOV R6, RZ, RZ, -R7 ;  /* 0x000000ffff067224 */ /* 0x000fe400078e0a07 */
[----:B-1----:R-:W-:-:S05]  /*11ab0*/  VIADD R30, R14, 0xffffff80 ;  /* 0xffffff800e1e7836 */ /* 0x002fca0000000000 */
[----:B------:R-:W-:-:S04]  /*11ac0*/  SHF.R.S32.HI R14, RZ, 0x1f, R30 ;  /* 0x0000001fff0e7819 */ /* 0x000fc8000001141e */
[----:B------:R-:W-:-:S04]  /*11ad0*/  LEA.HI R14, R14, R30, RZ, 0x7 ;  /* 0x0000001e0e0e7211 */ /* 0x000fc800078f38ff */
[----:B------:R-:W-:-:S05]  /*11ae0*/  LOP3.LUT R14, R14, 0xffffff80, RZ, 0xc0, !PT ;  /* 0xffffff800e0e7812 */ /* 0x000fca00078ec0ff */
[----:B------:R-:W-:Y:S01]  /*11af0*/  IMAD.IADD R14, R30, 0x1, -R14 ;  /* 0x000000011e0e7824 */ /* 0x000fe200078e0a0e */
[----:B------:R-:W-:-:S04]  /*11b00*/  SHF.R.S32.HI R46, RZ, 0x1f, R47 ;  /* 0x0000001fff2e7819 */ /* 0x000fc8000001142f */
[----:B------:R-:W-:-:S04]  /*11b10*/  LEA.HI R46, R46, R47, RZ, 0x2 ;  /* 0x0000002f2e2e7211 */ /* 0x000fc800078f10ff */
[----:B------:R-:W-:-:S05]  /*11b20*/  LOP3.LUT R46, R46, 0xfffffffc, RZ, 0xc0, !PT ;  /* 0xfffffffc2e2e7812 */ /* 0x000fca00078ec0ff */
[----:B------:R-:W-:Y:S02]  /*11b30*/  IMAD.IADD R46, R47, 0x1, -R46 ;  /* 0x000000012f2e7824 */ /* 0x000fe400078e0a2e */
[----:B------:R0:W5:Y:S01]  /*11b40*/  LDL R47, [R1+0x4c] ;  /* 0x00004c00012f7983 */ /* 0x0001620000100800 */
[----:B--2---:R-:W-:Y:S01]  /*11b50*/  IMAD.MOV.U32 R8, RZ, RZ, R5 ;  /* 0x000000ffff087224 */ /* 0x004fe200078e0005 */
[----:B---3--:R-:W-:-:S05]  /*11b60*/  SHF.R.S32.HI R39, RZ, 0x1f, R44 ;  /* 0x0000001fff277819 */ /* 0x008fca000001142c */
[----:B------:R-:W-:Y:S01]  /*11b70*/  IMAD R5, R39, UR4, RZ ;  /* 0x0000000427057c24 */ /* 0x000fe2000f8e02ff */
[----:B----4-:R-:W-:-:S03]  /*11b80*/  LEA R9, R50, R49, 0x5 ;  /* 0x0000003132097211 */ /* 0x010fc600078e28ff */
[C---:B------:R-:W-:Y:S02]  /*11b90*/  IMAD R11, R44.reuse, UR5, R5 ;  /* 0x000000052c0b7c24 */ /* 0x040fe4000f8e0205 */
[----:B------:R-:W-:Y:S01]  /*11ba0*/  IMAD.WIDE.U32 R4, R44, UR4, R20 ;  /* 0x000000042c047c25 */ /* 0x000fe2000f8e0014 */
[----:B------:R-:W-:Y:S01]  /*11bb0*/  SEL R37, R10, RZ, !P2 ;  /* 0x000000ff0a257207 */ /* 0x000fe20005000000 */
[----:B------:R-:W-:Y:S01]  /*11bc0*/  ULDC.64 UR4, c[0x0][0xb98] ;  /* 0x0002e60000047ab9 */ /* 0x000fe20000000a00 */
[----:B------:R-:W-:Y:S01]  /*11bd0*/  SEL R36, R8, RZ, !P2 ;  /* 0x000000ff08247207 */ /* 0x000fe20005000000 */
[----:B------:R-:W-:Y:S02]  /*11be0*/  IMAD.IADD R5, R5, 0x1, R11 ;  /* 0x0000000105057824 */ /* 0x000fe400078e020b */
[----:B------:R-:W-:-:S04]  /*11bf0*/  IMAD.WIDE R24, R9, 0x2, R24 ;  /* 0x0000000209187825 */ /* 0x000fc800078e0218 */
[----:B------:R-:W-:Y:S02]  /*11c00*/  IMAD R9, R3, R6, R13 ;  /* 0x0000000603097224 */ /* 0x000fe400078e020d */
[----:B------:R-:W-:Y:S02]  /*11c10*/  IMAD R11, R37, UR4, RZ ;  /* 0x00000004250b7c24 */ /* 0x000fe4000f8e02ff */
[----:B------:R-:W-:Y:S01]  /*11c20*/  IMAD.WIDE.U32 R4, R36, UR4, R4 ;  /* 0x0000000424047c25 */ /* 0x000fe2000f8e0004 */
[----:B------:R-:W-:-:S03]  /*11c30*/  SHF.R.S32.HI R6, RZ, 0x1f, R9 ;  /* 0x0000001fff067819 */ /* 0x000fc60000011409 */
[----:B------:R-:W-:Y:S01]  /*11c40*/  IMAD R10, R36, UR5, R11 ;  /* 0x00000005240a7c24 */ /* 0x000fe2000f8e020b */
[----:B------:R-:W-:Y:S01]  /*11c50*/  SHF.R.S32.HI R11, RZ, 0x1f, R7 ;  /* 0x0000001fff0b7819 */ /* 0x000fe20000011407 */
[----:B------:R-:W-:Y:S01]  /*11c60*/  ULDC.64 UR4, c[0x0][0xb88] ;  /* 0x0002e20000047ab9 */ /* 0x000fe20000000a00 */
[----:B------:R-:W-:Y:S02]  /*11c70*/  IADD3 R4, P0, R7, R4, RZ ;  /* 0x0000000407047210 */ /* 0x000fe40007f1e0ff */
[----:B------:R-:W-:Y:S01]  /*11c80*/  IADD3 R13, P2, R24, 0x1800, RZ ;  /* 0x00001800180d7810 */ /* 0x000fe20007f5e0ff */
[----:B------:R-:W-:Y:S01]  /*11c90*/  IMAD R6, R6, UR4, RZ ;  /* 0x0000000406067c24 */ /* 0x000fe2000f8e02ff */
[----:B------:R-:W-:Y:S02]  /*11ca0*/  IADD3.X R5, R11, R5, R10, P0, !PT ;  /* 0x000000050b057210 */ /* 0x000fe400007fe40a */
[----:B------:R-:W-:Y:S01]  /*11cb0*/  LOP3.LUT R8, R13, 0x180, RZ, 0xc0, !PT ;  /* 0x000001800d087812 */ /* 0x000fe200078ec0ff */
[----:B------:R-:W-:-:S02]  /*11cc0*/  IMAD R7, R9, UR5, R6 ;  /* 0x0000000509077c24 */ /* 0x000fc4000f8e0206 */
[----:B------:R-:W-:Y:S01]  /*11cd0*/  IMAD.WIDE.U32 R4, R9, UR4, R4 ;  /* 0x0000000409047c25 */ /* 0x000fe2000f8e0004 */
[----:B------:R-:W-:Y:S01]  /*11ce0*/  SHF.R.U64 R8, R8, 0x3, RZ ;  /* 0x0000000308087819 */ /* 0x000fe200000012ff */
[----:B------:R-:W-:Y:S02]  /*11cf0*/  ULDC.64 UR4, c[0x0][0xb50] ;  /* 0x0002d40000047ab9 */ /* 0x000fe40000000a00 */
[----:B------:R-:W-:Y:S01]  /*11d00*/  IMAD.IADD R5, R5, 0x1, R7 ;  /* 0x0000000105057824 */ /* 0x000fe200078e0207 */
[----:B------:R-:W-:Y:S02]  /*11d10*/  LEA R6, P0, R4, UR4, 0x2 ;  /* 0x0000000404067c11 */ /* 0x000fe4000f8010ff */
[----:B------:R-:W-:Y:S02]  /*11d20*/  LOP3.LUT R8, R8, R13, RZ, 0x3c, !PT ;  /* 0x0000000d08087212 */ /* 0x000fe400078e3cff */
[----:B------:R-:W-:Y:S02]  /*11d30*/  IADD3 R13, P6, R24, 0x3000, RZ ;  /* 0x00003000180d7810 */ /* 0x000fe40007fde0ff */
[----:B------:R-:W-:Y:S01]  /*11d40*/  LEA.HI.X R4, R4, UR5, R5, 0x2, P0 ;  /* 0x0000000504047c11 */ /* 0x000fe200080f1405 */
[----:B------:R-:W-:Y:S01]  /*11d50*/  SHFL.IDX PT, R40, R6, RZ, 0x1c1f ;  /* 0x001c1fff06287589 */ /* 0x000fe200000e0000 */
[----:B------:R-:W-:Y:S01]  /*11d60*/  LOP3.LUT R12, R13, 0x180, RZ, 0xc0, !PT ;  /* 0x000001800d0c7812 */ /* 0x000fe200078ec0ff */
[----:B------:R-:W-:Y:S01]  /*11d70*/  IMAD.X R9, RZ, RZ, R25, P2 ;  /* 0x000000ffff097224 */ /* 0x000fe200010e0619 */
[----:B------:R-:W-:Y:S01]  /*11d80*/  ULDC.64 UR4, c[0x0][0xaa0] ;  /* 0x0002a80000047ab9 */ /* 0x000fe20000000a00 */
[----:B------:R-:W1:Y:S01]  /*11d90*/  SHFL.IDX PT, R41, R4, RZ, 0x1c1f ;  /* 0x001c1fff04297589 */ /* 0x000e6200000e0000 */
[----:B------:R-:W-:-:S02]  /*11da0*/  SHF.R.U64 R12, R12, 0x3, RZ ;  /* 0x000000030c0c7819 */ /* 0x000fc400000012ff */
[----:B------:R-:W-:Y:S02]  /*11db0*/  LOP3.LUT P0, RZ, R14, 0x3, RZ, 0xc0, !PT ;  /* 0x000000030eff7812 */ /* 0x000fe4000780c0ff */
[----:B------:R-:W-:Y:S01]  /*11dc0*/  LOP3.LUT R12, R12, R13, RZ, 0x3c, !PT ;  /* 0x0000000d0c0c7212 */ /* 0x000fe200078e3cff */
[----:B------:R-:W-:Y:S01]  /*11dd0*/  IMAD R13, R53, 0xc0, R15 ;  /* 0x000000c0350d7824 */ /* 0x000fe200078e020f */
[----:B------:R-:W-:Y:S04]  /*11de0*/  SHFL.IDX PT, R42, R6, 0x1, 0x1c1f ;  /* 0x003c1f00062a7f89 */ /* 0x000fe800000e0000 */
[----:B------:R-:W2:Y:S01]  /*11df0*/  SHFL.IDX PT, R43, R4, 0x1, 0x1c1f ;  /* 0x003c1f00042b7f89 */ /* 0x000ea200000e0000 */
[C---:B------:R-:W-:Y:S02]  /*11e00*/  ISETP.GE.OR P2, PT, R13.reuse, R38, P0 ;  /* 0x000000260d00720c */ /* 0x040fe40000746670 */
[----:B------:R-:W-:Y:S01]  /*11e10*/  IADD3 R5, R13, 0x8, RZ ;  /* 0x000000080d057810 */ /* 0x000fe20007ffe0ff */
[----:B------:R-:W-:-:S03]  /*11e20*/  IMAD R21, R21, UR4, RZ ;  /* 0x0000000415157c24 */ /* 0x000fc6000f8e02ff */
[----:B------:R-:W-:-:S07]  /*11e30*/  ISETP.GE.OR P0, PT, R5, R38, P0 ;  /* 0x000000260500720c */ /* 0x000fce0000706670 */
[----:B-1----:R1:W-:Y:S02]  /*11e40*/  @!P2 ST.E desc[UR42][R40.64], R2 ;  /* 0x000000022800a985 */ /* 0x0023e4000c10192a */
[C---:B-1----:R-:W-:Y:S02]  /*11e50*/  IMAD R41, R20.reuse, UR5, R21 ;  /* 0x0000000514297c24 */ /* 0x042fe4000f8e0215 */
[----:B------:R-:W-:Y:S01]  /*11e60*/  IMAD.WIDE.U32 R20, R20, UR4, RZ ;  /* 0x0000000414147c25 */ /* 0x000fe2000f8e00ff */
[----:B------:R-:W-:-:S03]  /*11e70*/  ULDC.64 UR4, c[0x0][0xae8] ;  /* 0x0002ba0000047ab9 */ /* 0x000fc60000000a00 */
[----:B------:R-:W-:Y:S02]  /*11e80*/  IMAD.IADD R21, R21, 0x1, R41 ;  /* 0x0000000115157824 */ /* 0x000fe400078e0229 */
[----:B------:R-:W-:Y:S01]  /*11e90*/  IMAD R39, R39, UR4, RZ ;  /* 0x0000000427277c24 */ /* 0x000fe2000f8e02ff */
[----:B--2---:R1:W-:Y:S01]  /*11ea0*/  @!P0 ST.E desc[UR42][R42.64], R0 ;  /* 0x000000002a008985 */ /* 0x0043e2000c10192a */
[----:B------:R-:W-:-:S04]  /*11eb0*/  IMAD.WIDE.U32 R20, R44, UR4, R20 ;  /* 0x000000042c147c25 */ /* 0x000fc8000f8e0014 */
[----:B------:R-:W-:Y:S01]  /*11ec0*/  IMAD R39, R44, UR5, R39 ;  /* 0x000000052c277c24 */ /* 0x000fe2000f8e0227 */
[C---:B------:R-:W-:Y:S01]  /*11ed0*/  IADD3 R27, P5, R24.reuse, 0x4800, RZ ;  /* 0x00004800181b7810 */ /* 0x040fe20007fbe0ff */
[----:B------:R0:W5:Y:S01]  /*11ee0*/  LDL R44, [R1+0x50] ;  /* 0x00005000012c7983 */ /* 0x0001620000100800 */
[----:B------:R-:W-:Y:S01]  /*11ef0*/  IADD3 R29, P4, R24, 0x6000, RZ ;  /* 0x00006000181d7810 */ /* 0x000fe20007f9e0ff */
[----:B-1----:R-:W-:Y:S01]  /*11f00*/  IMAD R0, R46, 0x60, R50 ;  /* 0x000000602e007824 */ /* 0x002fe200078e0232 */
[----:B------:R-:W1:Y:S01]  /*11f10*/  @P1 LDC R43, c[0x0][0xbf0] ;  /* 0x0002fc00ff2b1b82 */ /* 0x000e620000000800 */
[----:B------:R0:W5:Y:S01]  /*11f20*/  LDL R46, [R1+0x74] ;  /* 0x00007400012e7983 */ /* 0x0001620000100800 */
[----:B------:R-:W-:Y:S01]  /*11f30*/  IADD3 R7, P3, R24, 0x7800, RZ ;  /* 0x0000780018077810 */ /* 0x000fe20007f7e0ff */
[----:B------:R-:W-:Y:S01]  /*11f40*/  IMAD R40, R53, 0xc0, R0 ;  /* 0x000000c035287824 */ /* 0x000fe200078e0200 */
[----:B------:R-:W-:Y:S01]  /*11f50*/  LOP3.LUT R26, R27, 0x180, RZ, 0xc0, !PT ;  /* 0x000001801b1a7812 */ /* 0x000fe200078ec0ff */
[----:B------:R-:W-:-:S02]  /*11f60*/  ULDC.64 UR4, c[0x0][0xaf0] ;  /* 0x0002bc0000047ab9 */ /* 0x000fc40000000a00 */
[----:B------:R-:W-:Y:S01]  /*11f70*/  @P1 IMAD.HI.U32 R0, R40, R45, RZ ;  /* 0x0000002d28001227 */ /* 0x000fe200078e00ff */
[----:B------:R-:W-:Y:S02]  /*11f80*/  LOP3.LUT R28, R29, 0x180, RZ, 0xc0, !PT ;  /* 0x000001801d1c7812 */ /* 0x000fe400078ec0ff */
[----:B------:R-:W-:Y:S01]  /*11f90*/  LOP3.LUT R11, R24, 0x180, RZ, 0xc0, !PT ;  /* 0x00000180180b7812 */ /* 0x000fe200078ec0ff */
[----:B------:R-:W-:Y:S01]  /*11fa0*/  IMAD.IADD R21, R21, 0x1, R39 ;  /* 0x0000000115157824 */ /* 0x000fe200078e0227 */
[----:B------:R-:W-:Y:S01]  /*11fb0*/  LOP3.LUT R6, R7, 0x180, RZ, 0xc0, !PT ;  /* 0x0000018007067812 */ /* 0x000fe200078ec0ff */
[----:B------:R-:W-:Y:S01]  /*11fc0*/  IMAD.MOV.U32 R39, RZ, RZ, R40 ;  /* 0x000000ffff277224 */ /* 0x000fe200078e0028 */
[----:B------:R-:W-:Y:S01]  /*11fd0*/  SHF.R.U64 R26, R26, 0x3, RZ ;  /* 0x000000031a1a7819 */ /* 0x000fe200000012ff */
[----:B------:R-:W-:Y:S01]  /*11fe0*/  IMAD R37, R37, UR4, RZ ;  /* 0x0000000425257c24 */ /* 0x000fe2000f8e02ff */
[----:B------:R-:W-:Y:S02]  /*11ff0*/  SHF.R.U64 R28, R28, 0x3, RZ ;  /* 0x000000031c1c7819 */ /* 0x000fe400000012ff */
[----:B------:R-:W-:-:S02]  /*12000*/  SHF.R.U64 R11, R11, 0x3, RZ ;  /* 0x000000030b0b7819 */ /* 0x000fc400000012ff */
[----:B------:R-:W-:Y:S02]  /*12010*/  SHF.R.U64 R6, R6, 0x3, RZ ;  /* 0x0000000306067819 */ /* 0x000fe400000012ff */
[----:B-1----:R-:W-:Y:S01]  /*12020*/  @P1 SHF.R.U32.HI R39, RZ, R43, R0 ;  /* 0x0000002bff271219 */ /* 0x002fe20000011600 */
[----:B------:R-:W-:Y:S01]  /*12030*/  IMAD R41, R36, UR5, R37 ;  /* 0x0000000524297c24 */ /* 0x000fe2000f8e0225 */
[----:B------:R-:W-:Y:S01]  /*12040*/  LOP3.LUT R26, R26, R27, RZ, 0x3c, !PT ;  /* 0x0000001b1a1a7212 */ /* 0x000fe200078e3cff */
[----:B------:R-:W-:Y:S01]  /*12050*/  IMAD.WIDE.U32 R36, R36, UR4, R20 ;  /* 0x0000000424247c25 */ /* 0x000fe2000f8e0014 */
[--C-:B------:R-:W-:Y:S01]  /*12060*/  SHF.R.S32.HI R0, RZ, 0x1f, R39.reuse ;  /* 0x0000001fff007819 */ /* 0x100fe20000011427 */
[----:B------:R-:W-:Y:S01]  /*12070*/  ULDC.64 UR4, c[0x0][0xae0] ;  /* 0x0002b80000047ab9 */ /* 0x000fe20000000a00 */
[----:B------:R-:W-:Y:S01]  /*12080*/  LOP3.LUT R28, R28, R29, RZ, 0x3c, !PT ;  /* 0x0000001d1c1c7212 */ /* 0x000fe200078e3cff */
[----:B------:R-:W-:Y:S01]  /*12090*/  IMAD.MOV R2, RZ, RZ, -R39 ;  /* 0x000000ffff027224 */ /* 0x000fe200078e0a27 */
[----:B------:R-:W-:Y:S01]  /*120a0*/  LOP3.LUT R4, R11, R24, RZ, 0x3c, !PT ;  /* 0x000000180b047212 */ /* 0x000fe200078e3cff */
[--C-:B------:R-:W-:Y:S01]  /*120b0*/  IMAD.X R13, RZ, RZ, R25.reuse, P6 ;  /* 0x000000ffff0d7224 */ /* 0x100fe200030e0619 */
[----:B------:R-:W-:Y:S01]  /*120c0*/  MOV R5, R25 ;  /* 0x0000001900057202 */ /* 0x000fe20000000f00 */
[--C-:B------:R-:W-:Y:S01]  /*120d0*/  IMAD.X R27, RZ, RZ, R25.reuse, P5 ;  /* 0x000000ffff1b7224 */ /* 0x100fe200028e0619 */
[----:B------:R-:W-:Y:S01]  /*120e0*/  LOP3.LUT R32, R6, R7, RZ, 0x3c, !PT ;  /* 0x0000000706207212 */ /* 0x000fe200078e3cff */
[----:B------:R-:W-:-:S02]  /*120f0*/  IMAD.X R29, RZ, RZ, R25, P4 ;  /* 0x000000ffff1d7224 */ /* 0x000fc400020e0619 */
[----:B------:R-:W-:Y:S01]  /*12100*/  IMAD.X R33, RZ, RZ, R25, P3 ;  /* 0x000000ffff217224 */ /* 0x000fe200018e0619 */
[----:B------:R-:W-:Y:S01]  /*12110*/  IADD3 R37, R37, R41, RZ ;  /* 0x0000002925257210 */ /* 0x000fe20007ffe0ff */
[----:B------:R-:W-:Y:S01]  /*12120*/  IMAD R0, R0, UR4, RZ ;  /* 0x0000000400007c24 */ /* 0x000fe2000f8e02ff */
[----:B------:R-:W5:Y:S01]  /*12130*/  LD.E.128 R4, desc[UR42][R4.64] ;  /* 0x0000002a04047980 */ /* 0x000f62000c101d00 */
[----:B------:R-:W-:Y:S02]  /*12140*/  IMAD R21, R3, R2, R40 ;  /* 0x0000000203157224 */ /* 0x000fe400078e0228 */
[C---:B------:R-:W-:Y:S01]  /*12150*/  IMAD R41, R39.reuse, UR5, R0 ;  /* 0x0000000527297c24 */ /* 0x040fe2000f8e0200 */
[----:B------:R-:W5:Y:S01]  /*12160*/  LD.E.128 R8, desc[UR42][R8.64] ;  /* 0x0000002a08087980 */ /* 0x000f62000c101d00 */
[----:B------:R-:W-:Y:S01]  /*12170*/  IMAD.WIDE.U32 R2, R39, UR4, R36 ;  /* 0x0000000427027c25 */ /* 0x000fe2000f8e0024 */
[----:B------:R-:W-:Y:S01]  /*12180*/  SHF.R.S32.HI R0, RZ, 0x1f, R21 ;  /* 0x0000001fff007819 */ /* 0x000fe20000011415 */
[----:B------:R-:W-:Y:S01]  /*12190*/  ULDC.64 UR4, c[0x0][0xad8] ;  /* 0x0002b60000047ab9 */ /* 0x000fe20000000a00 */
[----:B------:R-:W5:Y:S04]  /*121a0*/  LD.E.128 R12, desc[UR42][R12.64] ;  /* 0x0000002a0c0c7980 */ /* 0x000f68000c101d00 */
[----:B------:R-:W5:Y:S04]  /*121b0*/  LD.E.128 R24, desc[UR42][R26.64] ;  /* 0x0000002a1a187980 */ /* 0x000f68000c101d00 */
[----:B------:R-:W5:Y:S04]  /*121c0*/  LD.E.128 R28, desc[UR42][R28.64] ;  /* 0x0000002a1c1c7980 */ /* 0x000f68000c101d00 */
[----:B------:R-:W5:Y:S01]  /*121d0*/  LD.E.128 R32, desc[UR42][R32.64] ;  /* 0x0000002a20207980 */ /* 0x000f62000c101d00 */
[----:B------:R-:W-:Y:S01]  /*121e0*/  @!PT LDS RZ, [RZ] ;  /* 0x00000000fffff984 */ /* 0x000fe20000000800 */
[----:B------:R-:W-:Y:S01]  /*121f0*/  @!PT LDS RZ, [RZ] ;  /* 0x00000000fffff984 */ /* 0x000fe20000000800 */
[----:B------:R-:W-:Y:S01]  /*12200*/  @!PT LDS RZ, [RZ] ;  /* 0x00000000fffff984 */ /* 0x000fe20000000800 */
[----:B------:R-:W-:Y:S01]  /*12210*/  @!PT LDS RZ, [RZ] ;  /* 0x00000000fffff984 */ /* 0x000fe20000000800 */
[----:B------:R1:W-:Y:S06]  /*12220*/  MEMBAR.ALL.CTA ;  /* 0x0000000000007992 */ /* 0x0003ec0000008000 */
[----:B-1----:R-:W1:Y:S01]  /*12230*/  FENCE.VIEW.ASYNC.S ;  /* 0x00000000000073c6 */ /* 0x002e620000000000 */
[----:B------:R-:W-:-:S02]  /*12240*/  IMAD.IADD R3, R3, 0x1, R41 ;  /* 0x0000000103037824 */ /* 0x000fc400078e0229 */
[----:B------:R-:W-:Y:S02]  /*12250*/  IMAD R0, R0, UR4, RZ ;  /* 0x0000000400007c24 */ /* 0x000fe4000f8e02ff */
[----:B------:R-:W-:Y:S02]  /*12260*/  IMAD R43, R53, 0xc0, R50 ;  /* 0x000000c0352b7824 */ /* 0x000fe400078e0232 */
[C---:B------:R-:W-:Y:S02]  /*12270*/  IMAD R37, R21.reuse, UR5, R0 ;  /* 0x0000000515257c24 */ /* 0x040fe4000f8e0200 */
[----:B------:R-:W-:Y:S01]  /*12280*/  IMAD.WIDE.U32 R2, R21, UR4, R2 ;  /* 0x0000000415027c25 */ /* 0x000fe2000f8e0002 */
[----:B------:R-:W-:Y:S01]  /*12290*/  ISETP.GE.AND P0, PT, R43, R38, PT ;  /* 0x000000262b00720c */ /* 0x000fe20003f06270 */
[----:B------:R-:W-:Y:S02]  /*122a0*/  ULDC.64 UR4, c[0x0][0xa80] ;  /* 0x0002a00000047ab9 */ /* 0x000fe40000000a00 */
[----:B------:R-:W-:Y:S01]  /*122b0*/  IMAD.IADD R3, R3, 0x1, R37 ;  /* 0x0000000103037824 */ /* 0x000fe200078e0225 */
[----:B------:R-:W-:Y:S01]  /*122c0*/  LEA R39, P1, R2, UR4, 0x1 ;  /* 0x0000000402277c11 */ /* 0x000fe2000f8208ff */
[----:B------:R-:W-:-:S03]  /*122d0*/  VIADD R0, R18, 0x19c20 ;  /* 0x00019c2012007836 */ /* 0x000fc60000000000 */
[----:B------:R-:W-:Y:S02]  /*122e0*/  LEA.HI.X R42, R2, UR5, R3, 0x1, P1 ;  /* 0x00000005022a7c11 */ /* 0x000fe400088f0c03 */
[----:B------:R-:W-:Y:S01]  /*122f0*/  PRMT R0, RZ, 0x654, R0 ;  /* 0x00000654ff007816 */ /* 0x000fe20000000000 */
[----:B-1----:R0:W1:Y:S01]  /*12300*/  SHFL.IDX PT, R20, R39, RZ, 0x1c1f ;  /* 0x001c1fff27147589 */ /* 0x00206200000e0000 */
[----:B------:R-:W-:Y:S02]  /*12310*/  BSSY B1, `(.L_x_477) ;  /* 0x0000010000017945 */ /* 0x000fe40003800000 */
[----:B------:R0:W-:Y:S01]  /*12320*/  SYNCS.ARRIVE.TRANS64.RED.A1T0 RZ, [R0+URZ], RZ ;  /* 0x000000ff00ff79a7 */ /* 0x0001e2000810043f */
[----:B------:R0:W2:Y:S01]  /*12330*/  SHFL.IDX PT, R21, R42, RZ, 0x1c1f ;  /* 0x001c1fff2a157589 */ /* 0x0000a200000e0000 */
[----:B------:R-:W-:Y:S05]  /*12340*/  @P0 BRA `(.L_x_478) ;  /* 0x0000000000300947 */ /* 0x000fea0003800000 */
[----:B------:R-:W-:Y:S02]  /*12350*/  ULDC UR4, c[0x0][0xac8] ;  /* 0x0002b20000047ab9 */ /* 0x000fe40000000800 */
[----:B-----5:R-:W-:Y:S02]  /*12360*/  ISETP.GE.AND P1, PT, R47, UR4, PT ;  /* 0x000000042f007c0c */ /* 0x020fe4000bf26270 */
[----:B------:R-:W-:Y:S02]  /*12370*/  ISETP.GE.AND P2, PT, R44, UR4, PT ;  /* 0x000000042c007c0c */ /* 0x000fe4000bf46270 */
[----:B------:R-:W-:-:S09]  /*12380*/  ISETP.GE.AND P0, PT, R49, UR4, PT ;  /* 0x0000000431007c0c */ /* 0x000fd2000bf06270 */
[-C--:B-1----:R-:W-:Y:S02]  /*12390*/  @!P1 LEA R36, P3, R47, R20.reuse, 0x1 ;  /* 0x000000142f249211 */ /* 0x082fe400078608ff */
[C---:B------:R-:W-:Y:S02]  /*123a0*/  @!P2 LEA R40, P4, R44.reuse, R20, 0x1 ;  /* 0x000000142c28a211 */ /* 0x040fe400078808ff */
[----:B--2---:R-:W-:Y:S01]  /*123b0*/  @!P0 IMAD.WIDE R2, R49, 0x2, R20 ;  /* 0x0000000231028825 */ /* 0x004fe200078e0214 */
[-C--:B------:R-:W-:Y:S02]  /*123c0*/  @!P1 LEA.HI.X R37, R47, R21.reuse, R48, 0x1, P3 ;  /* 0x000000152f259211 */ /* 0x080fe400018f0c30 */
[----:B------:R-:W-:Y:S02]  /*123d0*/  @!P2 LEA.HI.X R41, R44, R21, R46, 0x1, P4 ;  /* 0x000000152c29a211 */ /* 0x000fe400020f0c2e */
[----:B------:R3:W-:Y:S04]  /*123e0*/  @!P0 ST.E.128 desc[UR42][R2.64], R4 ;  /* 0x0000000402008985 */ /* 0x0007e8000c101d2a */
[----:B------:R3:W-:Y:S04]  /*123f0*/  @!P1 ST.E.128 desc[UR42][R36.64], R12 ;  /* 0x0000000c24009985 */ /* 0x0007e8000c101d2a */
[----:B------:R3:W-:Y:S02]  /*12400*/  @!P2 ST.E.128 desc[UR42][R40.64], R28 ;  /* 0x0000001c2800a985 */ /* 0x0007e4000c101d2a */
.L_x_478:
[----:B------:R-:W-:Y:S05]  /*12410*/  BSYNC B1 ;  /* 0x0000000000017941 */ /* 0x000fea0003800000 */
.L_x_477:
[----:B---3--:R-:W-:Y:S01]  /*12420*/  VIADD R3, R43, 0x60 ;  /* 0x000000602b037836 */ /* 0x008fe20000000000 */
[----:B-----5:R3:W4:Y:S04]  /*12430*/  SHFL.IDX PT, R5, R42, 0x1, 0x1c1f ;  /* 0x003c1f002a057f89 */ /* 0x02072800000e0000 */
[----:B------:R-:W-:Y:S01]  /*12440*/  ISETP.GE.AND P0, PT, R3, R38, PT ;  /* 0x000000260300720c */ /* 0x000fe20003f06270 */
[----:B------:R3:W0:-:S12]  /*12450*/  SHFL.IDX PT, R4, R39, 0x1, 0x1c1f ;  /* 0x003c1f0027047f89 */ /* 0x00061800000e0000 */
[----:B---3--:R-:W-:Y:S05]  /*12460*/  @P0 BRA `(.L_x_479) ;  /* 0x0000000800cc0947 */ /* 0x008fea0003800000 */
[----:B------:R-:W-:Y:S02]  /*12470*/  ULDC UR4, c[0x0][0xac8] ;  /* 0x0002b20000047ab9 */ /* 0x000fe40000000800 */
[----:B------:R-:W-:Y:S02]  /*12480*/  ISETP.GE.AND P2, PT, R47, UR4, PT ;  /* 0x000000042f007c0c */ /* 0x000fe4000bf46270 */
[----:B------:R-:W-:-:S11]  /*12490*/  ISETP.GE.AND P1, PT, R49, UR4, PT ;  /* 0x0000000431007c0c */ /* 0x000fd6000bf26270 */
[----:B0-----:R-:W-:Y:S02]  /*124a0*/  @!P2 LEA R6, P0, R47, R4, 0x1 ;  /* 0x000000042f06a211 */ /* 0x001fe400078008ff */
[----:B----4-:R-:W-:Y:S02]  /*124b0*/  @!P1 IMAD.WIDE R2, R49, 0x2, R4 ;  /* 0x0000000231029825 */ /* 0x010fe400078e0204 */
[----:B------:R-:W-:Y:S02]  /*124c0*/  @!P2 LEA.HI.X R7, R47, R5, R48, 0x1, P0 ;  /* 0x000000052f07a211 */ /* 0x000fe400000f0c30 */
[----:B------:R-:W-:Y:S01]  /*124d0*/  ISETP.GE.AND P0, PT, R44, UR4, PT ;  /* 0x000000042c007c0c */ /* 0x000fe2000bf06270 */
[----:B------:R0:W-:Y:S04]  /*124e0*/  @!P1 ST.E.128 desc[UR42][R2.64], R8 ;  /* 0x0000000802009985 */ /* 0x0001e8000c101d2a */
[----:B------:R0:W-:Y:S08]  /*124f0*/  @!P2 ST.E.128 desc[UR42][R6.64], R24 ;  /* 0x000000180600a985 */ /* 0x0001f0000c101d2a */
[----:B------:R-:W-:Y:S05]  /*12500*/  @P0 BRA `(.L_x_479) ;  /* 0x0000000800a40947 */ /* 0x000fea0003800000 */
[----:B0-----:R-:W-:-:S04]  /*12510*/  LEA R2, P0, R44, R4, 0x1 ;  /* 0x000000042c027211 */ /* 0x001fc800078008ff */
[----:B------:R-:W-:-:S05]  /*12520*/  LEA.HI.X R3, R44, R5, R46, 0x1, P0 ;  /* 0x000000052c037211 */ /* 0x000fca00000f0c2e */
[----:B------:R0:W-:Y:S01]  /*12530*/  ST.E.128 desc[UR42][R2.64], R32 ;  /* 0x0000002002007985 */ /* 0x0001e2000c101d2a */
[----:B------:R-:W-:Y:S05]  /*12540*/  BRA `(.L_x_479) ;  /* 0x0000000800947947 */ /* 0x000fea0003800000 */
.L_x_475:
[----:B0-----:R-:W2:Y:S01]  /*12550*/  LDL.LU R4, [R1+0x38] ;  /* 0x0000380001047983 */ /* 0x001ea20000300800 */
[----:B------:R-:W-:Y:S01]  /*12560*/  ULDC.64 UR4, c[0x0][0xc00] ;  /* 0x0003000000047ab9 */ /* 0x000fe20000000a00 */
[----:B------:R-:W-:Y:S01]  /*12570*/  IMAD.MOV.U32 R6, RZ, RZ, RZ ;  /* 0x000000ffff067224 */ /* 0x000fe200078e00ff */
[----:B------:R-:W0:Y:S01]  /*12580*/  LDC R25, c[0x0][0xbe8] ;  /* 0x0002fa00ff197b82 */ /* 0x000e220000000800 */
[----:B------:R-:W3:Y:S01]  /*12590*/  LDL.LU R0, [R1+0x3c] ;  /* 0x00003c0001007983 */ /* 0x000ee20000300800 */
[----:B------:R-:W-:-:S04]  /*125a0*/  ISETP.NE.U32.AND P0, PT, RZ, UR4, PT ;  /* 0x00000004ff007c0c */ /* 0x000fc8000bf05070 */
[----:B------:R-:W-:Y:S02]  /*125b0*/  ISETP.NE.AND.EX P0, PT, RZ, UR5, PT, P0 ;  /* 0x00000005ff007c0c */ /* 0x000fe4000bf05300 */
[----:B--2---:R-:W-:-:S04]  /*125c0*/  IADD3 R2, P1, R4, UR4, RZ ;  /* 0x0000000404027c10 */ /* 0x004fc8000ff3e0ff */
[----:B---3--:R-:W-:Y:S01]  /*125d0*/  IADD3.X R3, R0, UR5, RZ, P1, !PT ;  /* 0x0000000500037c10 */ /* 0x008fe20008ffe4ff */
[----:B------:R-:W-:Y:S02]  /*125e0*/  ULDC.64 UR4, c[0x0][0xc08] ;  /* 0x0003020000047ab9 */ /* 0x000fe40000000a00 */
[----:B------:R-:W-:-:S04]  /*125f0*/  ISETP.NE.U32.AND P1, PT, RZ, UR4, PT ;  /* 0x00000004ff007c0c */ /* 0x000fc8000bf25070 */
[----:B------:R2:W5:Y:S01]  /*12600*/  @P0 LDG.E R6, desc[UR42][R2.64] ;  /* 0x0000002a02060981 */ /* 0x000562000c1e1900 */
[----:B------:R-:W-:Y:S01]  /*12610*/  ISETP.NE.AND.EX P1, PT, RZ, UR5, PT, P1 ;  /* 0x00000005ff007c0c */ /* 0x000fe2000bf25310 */
[----:B------:R-:W3:-:S12]  /*12620*/  S2R R7, SR_TID.X ;  /* 0x0000000000077919 */ /* 0x000ed80000002100 */
[----:B------:R-:W-:Y:S01]  /*12630*/  @P1 IADD3 R4, P2, R4, UR4, RZ ;  /* 0x0000000404041c10 */ /* 0x000fe2000ff5e0ff */
[----:B------:R-:W-:-:S03]  /*12640*/  ULDC UR4, c[0x0][0xa88] ;  /* 0x0002a20000047ab9 */ /* 0x000fc60000000800 */
[----:B------:R-:W-:Y:S02]  /*12650*/  @P1 IADD3.X R5, R0, UR5, RZ, P2, !PT ;  /* 0x0000000500051c10 */ /* 0x000fe400097fe4ff */
[----:B------:R-:W-:-:S06]  /*12660*/  MOV R0, UR4 ;  /* 0x0000000400007c02 */ /* 0x000fcc0008000f00 */
[----:B------:R2:W5:Y:S01]  /*12670*/  @P1 LDG.E R0, desc[UR42][R4.64] ;  /* 0x0000002a04001981 */ /* 0x000562000c1e1900 */
[----:B0-----:R-:W-:Y:S01]  /*12680*/  ISETP.NE.AND P2, PT, R25, 0x1, PT ;  /* 0x000000011900780c */ /* 0x001fe20003f45270 */
[----:B---3--:R-:W-:-:S12]  /*12690*/  VIADD R30, R7, 0xffffff80 ;  /* 0xffffff80071e7836 */ /* 0x008fd80000000000 */
[----:B------:R-:W0:Y:S01]  /*126a0*/  @P2 LDC R27, c[0x0][0xbec] ;  /* 0x0002fb00ff1b2b82 */ /* 0x000e220000000800 */
[----:B------:R-:W-:Y:S01]  /*126b0*/  ISETP.GE.AND P3, PT, R30, 0xc0, PT ;  /* 0x000000c01e00780c */ /* 0x000fe20003f66270 */
[----:B--2---:R-:W-:-:S12]  /*126c0*/  @P1 BRA `(.L_x_480) ;  /* 0x0000000000101947 */ /* 0x004fd80003800000 */
[----:B------:R-:W-:Y:S05]  /*126d0*/  @!P0 BRA `(.L_x_480) ;  /* 0x00000000000c8947 */ /* 0x000fea0003800000 */
[----:B------:R-:W2:Y:S04]  /*126e0*/  LDG.E R5, desc[UR42][R2.64] ;  /* 0x0000002a02057981 */ /* 0x000ea8000c1e1900 */
[----:B-----5:R-:W2:Y:S02]  /*126f0*/  LDG.E R0, desc[UR42][R2.64+0x4] ;  /* 0x0000042a02007981 */ /* 0x020ea4000c1e1900 */
[----:B--2---:R-:W-:-:S07]  /*12700*/  IMAD.IADD R0, R0, 0x1, -R5 ;  /* 0x0000000100007824 */ /* 0x004fce00078e0a05 */
.L_x_480:
[----:B------:R-:W2:Y:S04]  /*12710*/  LDL.LU R3, [R1+0x28] ;  /* 0x0000280001037983 */ /* 0x000ea80000300800 */
[----:B------:R-:W3:Y:S04]  /*12720*/  LDL.LU R2, [R1+0x44] ;  /* 0x0000440001027983 */ /* 0x000ee80000300800 */
[----:B------:R-:W4:Y:S04]  /*12730*/  LDL R29, [R1+0x34] ;  /* 0x00003400011d7983 */ /* 0x000f280000100800 */
[----:B------:R0:W5:Y:S01]  /*12740*/  LDL R26, [R1+0x48] ;  /* 0x00004800011a7983 */ /* 0x0001620000100800 */
[----:B------:R-:W-:Y:S01]  /*12750*/  BSSY B1, `(.L_x_481) ;  /* 0x000002d000017945 */ /* 0x000fe20003800000 */
[----:B-----5:R-:W-:-:S02]  /*12760*/  SHF.R.S32.HI R11, RZ, 0x1f, R6 ;  /* 0x0000001fff0b7819 */ /* 0x020fc40000011406 */
[----:B--2---:R-:W-:Y:S02]  /*12770*/  SEL R13, R3, RZ, !P0 ;  /* 0x000000ff030d7207 */ /* 0x004fe40004000000 */
[----:B---3--:R-:W-:Y:S02]  /*12780*/  SEL R12, R2, RZ, !P0 ;  /* 0x000000ff020c7207 */ /* 0x008fe40004000000 */
[----:B----4-:R-:W-:Y:S01]  /*12790*/  SHF.R.S32.HI R10, RZ, 0x1f, R29 ;  /* 0x0000001fff0a7819 */ /* 0x010fe2000001141d */
[----:B0-----:R-:W-:Y:S06]  /*127a0*/  @P3 BRA `(.L_x_482) ;  /* 0x00000000009c3947 */ /* 0x001fec0003800000 */
[----:B------:R-:W0:Y:S01]  /*127b0*/  LDC R9, c[0x0][0xbe8] ;  /* 0x0002fa00ff097b82 */ /* 0x000e220000000800 */
[----:B------:R-:W-:-:S04]  /*127c0*/  IMAD R2, R26, 0xc0, R7 ;  /* 0x000000c01a027824 */ /* 0x000fc800078e0207 */
[----:B------:R-:W-:Y:S02]  /*127d0*/  VIADD R8, R2, 0xffffff80 ;  /* 0xffffff8002087836 */ /* 0x000fe40000000000 */
[----:B0-----:R-:W-:-:S05]  /*127e0*/  IMAD R3, R0, R9, RZ ;  /* 0x0000000900037224 */ /* 0x001fca00078e02ff */
[----:B------:R-:W-:-:S13]  /*127f0*/  ISETP.GE.AND P0, PT, R8, R3, PT ;  /* 0x000000030800720c */ /* 0x000fda0003f06270 */
[----:B------:R-:W-:Y:S05]  /*12800*/  @P0 BRA `(.L_x_482) ;  /* 0x0000000000840947 */ /* 0x000fea0003800000 */
[----:B------:R-:W-:Y:S01]  /*12810*/  ISETP.NE.AND P0, PT, R9, 0x1, PT ;  /* 0x000000010900780c */ /* 0x000fe20003f05270 */
[----:B------:R-:W-:Y:S01]  /*12820*/  ULDC.64 UR4, c[0x0][0xb90] ;  /* 0x0002e40000047ab9 */ /* 0x000fe20000000a00 */
[----:B------:R-:W-:Y:S01]  /*12830*/  MOV R3, R11 ;  /* 0x0000000b00037202 */ /* 0x000fe20000000f00 */
[----:B------:R-:W-:Y:S02]  /*12840*/  IMAD R7, R10, UR4, RZ ;  /* 0x000000040a077c24 */ /* 0x000fe4000f8e02ff */
[----:B------:R-:W-:Y:S02]  /*12850*/  IMAD.MOV.U32 R2, RZ, RZ, R6 ;  /* 0x000000ffff027224 */ /* 0x000fe400078e0006 */
[----:B------:R-:W-:Y:S02]  /*12860*/  IMAD.MOV.U32 R5, RZ, RZ, R8 ;  /* 0x000000ffff057224 */ /* 0x000fe400078e0008 */
[----:B------:R-:W-:-:S04]  /*12870*/  IMAD.WIDE.U32 R2, R29, UR4, R2 ;  /* 0x000000041d027c25 */ /* 0x000fc8000f8e0002 */
[----:B------:R-:W0:Y:S01]  /*12880*/  @P0 LDC R15, c[0x0][0xbec] ;  /* 0x0002fb00ff0f0b82 */ /* 0x000e220000000800 */
[----:B------:R-:W-:Y:S01]  /*12890*/  IMAD R7, R29, UR5, R7 ;  /* 0x000000051d077c24 */ /* 0x000fe2000f8e0207 */
[----:B------:R-:W-:-:S03]  /*128a0*/  ULDC.64 UR4, c[0x0][0xb98] ;  /* 0x0002e60000047ab9 */ /* 0x000fc60000000a00 */
[----:B------:R-:W-:-:S03]  /*128b0*/  IMAD.IADD R3, R3, 0x1, R7 ;  /* 0x0000000103037824 */ /* 0x000fc600078e0207 */
[----:B------:R-:W2:Y:S01]  /*128c0*/  @P0 LDC R21, c[0x0][0xbf0] ;  /* 0x0002fc00ff150b82 */ /* 0x000ea20000000800 */
[----:B------:R-:W-:-:S04]  /*128d0*/  IMAD.WIDE.U32 R2, R13, UR4, R2 ;  /* 0x000000040d027c25 */ /* 0x000fc8000f8e0002 */
[----:B0-----:R-:W-:-:S05]  /*128e0*/  @P0 IMAD.HI.U32 R4, R8, R15, RZ ;  /* 0x0000000f08040227 */ /* 0x001fca00078e00ff */
[----:B--2---:R-:W-:Y:S01]  /*128f0*/  @P0 SHF.R.U32.HI R5, RZ, R21, R4 ;  /* 0x00000015ff050219 */ /* 0x004fe20000011604 */
[----:B------:R-:W-:-:S03]  /*12900*/  IMAD R4, R12, UR4, RZ ;  /* 0x000000040c047c24 */ /* 0x000fc6000f8e02ff */
[----:B------:R-:W-:Y:S01]  /*12910*/  IADD3 R2, P0, R5, R2, RZ ;  /* 0x0000000205027210 */ /* 0x000fe20007f1e0ff */
[----:B------:R-:W-:-:S04]  /*12920*/  IMAD.MOV R7, RZ, RZ, -R5 ;  /* 0x000000ffff077224 */ /* 0x000fc800078e0a05 */
[----:B------:R-:W-:Y:S01]  /*12930*/  IMAD R7, R9, R7, R8 ;  /* 0x0000000709077224 */ /* 0x000fe200078e0208 */
[----:B------:R-:W-:Y:S01]  /*12940*/  SHF.R.S32.HI R9, RZ, 0x1f, R5 ;  /* 0x0000001fff097819 */ /* 0x000fe20000011405 */
[----:B------:R-:W-:Y:S01]  /*12950*/  IMAD R8, R13, UR5, R4 ;  /* 0x000000050d087c24 */ /* 0x000fe2000f8e0204 */
[----:B------:R-:W-:Y:S02]  /*12960*/  ULDC.64 UR4, c[0x0][0xb88] ;  /* 0x0002e20000047ab9 */ /* 0x000fe40000000a00 */
[----:B------:R-:W-:Y:S02]  /*12970*/  SHF.R.S32.HI R4, RZ, 0x1f, R7 ;  /* 0x0000001fff047819 */ /* 0x000fe40000011407 */
[----:B------:R-:W-:-:S03]  /*12980*/  IADD3.X R3, R9, R3, R8, P0, !PT ;  /* 0x0000000309037210 */ /* 0x000fc600007fe408 */
[----:B------:R-:W-:Y:S02]  /*12990*/  IMAD R4, R4, UR4, RZ ;  /* 0x0000000404047c24 */ /* 0x000fe4000f8e02ff */
[----:B------:R-:W-:-:S04]  /*129a0*/  IMAD.WIDE.U32 R2, R7, UR4, R2 ;  /* 0x0000000407027c25 */ /* 0x000fc8000f8e0002 */
[----:B------:R-:W-:Y:S01]  /*129b0*/  IMAD R5, R7, UR5, R4 ;  /* 0x0000000507057c24 */ /* 0x000fe2000f8e0204 */
[----:B------:R-:W-:Y:S02]  /*129c0*/  ULDC.64 UR4, c[0x0][0xb50] ;  /* 0x0002d40000047ab9 */ /* 0x000fe40000000a00 */
[----:B------:R-:W-:Y:S01]  /*129d0*/  LEA R4, P0, R2, UR4, 0x2 ;  /* 0x0000000402047c11 */ /* 0x000fe2000f8010ff */
[----:B------:R-:W-:-:S05]  /*129e0*/  IMAD.IADD R3, R3, 0x1, R5 ;  /* 0x0000000103037824 */ /* 0x000fca00078e0205 */
[----:B------:R-:W-:Y:S01]  /*129f0*/  LEA.HI.X R5, R2, UR5, R3, 0x2, P0 ;  /* 0x0000000502057c11 */ /* 0x000fe200080f1403 */
[----:B------:R-:W-:-:S05]  /*12a00*/  IMAD.MOV.U32 R3, RZ, RZ, -0x800000 ;  /* 0xff800000ff037424 */ /* 0x000fca00078e00ff */
[----:B------:R0:W-:Y:S02]  /*12a10*/  STG.E desc[UR42][R4.64], R3 ;  /* 0x0000000304007986 */ /* 0x0001e4000c10192a */
.L_x_482:
[----:B------:R-:W-:Y:S05]  /*12a20*/  BSYNC B1 ;  /* 0x0000000000017941 */ /* 0x000fea0003800000 */
.L_x_481:
[----:B------:R2:W5:Y:S04]  /*12a30*/  LDL R14, [R1+0x50] ;  /* 0x00005000010e7983 */ /* 0x0005680000100800 */
[----:B------:R2:W5:Y:S04]  /*12a40*/  LDL R15, [R1+0x74] ;  /* 0x00007400010f7983 */ /* 0x0005680000100800 */
[----:B------:R2:W5:Y:S04]  /*12a50*/  LDL R20, [R1+0x4c] ;  /* 0x00004c0001147983 */ /* 0x0005680000100800 */
[----:B------:R2:W5:Y:S04]  /*12a60*/  LDL R21, [R1+0x78] ;  /* 0x0000780001157983 */ /* 0x0005680000100800 */
[----:B------:R2:W5:Y:S01]  /*12a70*/  LDL R24, [R1+0x30] ;  /* 0x0000300001187983 */ /* 0x0005620000100800 */
[--C-:B0-----:R-:W-:Y:S01]  /*12a80*/  SHF.R.S32.HI R4, RZ, 0x1f, R30.reuse ;  /* 0x0000001fff047819 */ /* 0x101fe2000001141e */
[----:B------:R-:W0:Y:S01]  /*12a90*/  @P2 LDC R9, c[0x0][0xbf0] ;  /* 0x0002fc00ff092b82 */ /* 0x000e220000000800 */
[----:B------:R-:W-:Y:S01]  /*12aa0*/  SHF.R.S32.HI R28, RZ, 0x1f, R30 ;  /* 0x0000001fff1c7819 */ /* 0x000fe2000001141e */
[----:B------:R-:W-:Y:S01]  /*12ab0*/  ULDC.64 UR4, c[0x0][0xaa0] ;  /* 0x0002a80000047ab9 */ /* 0x000fe20000000a00 */
[-C--:B------:R-:W-:Y:S01]  /*12ac0*/  LEA.HI R4, R4, R30.reuse, RZ, 0x2 ;  /* 0x0000001e04047211 */ /* 0x080fe200078f10ff */
[----:B------:R-:W-:Y:S01]  /*12ad0*/  IMAD R3, R11, UR4, RZ ;  /* 0x000000040b037c24 */ /* 0x000fe2000f8e02ff */
[----:B------:R-:W-:Y:S01]  /*12ae0*/  LEA.HI R28, R28, R30, RZ, 0x2 ;  /* 0x0000001e1c1c7211 */ /* 0x000fe200078f10ff */
[----:B------:R-:W-:Y:S01]  /*12af0*/  BSSY B1, `(.L_x_483) ;  /* 0x0000039000017945 */ /* 0x000fe20003800000 */
[----:B------:R-:W-:Y:S01]  /*12b00*/  LOP3.LUT R4, R4, 0xfffffffc, RZ, 0xc0, !PT ;  /* 0xfffffffc04047812 */ /* 0x000fe200078ec0ff */
[C---:B------:R-:W-:Y:S01]  /*12b10*/  IMAD R5, R6.reuse, UR5, R3 ;  /* 0x0000000506057c24 */ /* 0x040fe2000f8e0203 */
[----:B------:R-:W-:Y:S01]  /*12b20*/  SHF.R.S32.HI R28, RZ, 0x2, R28 ;  /* 0x00000002ff1c7819 */ /* 0x000fe2000001141c */
[----:B------:R-:W-:Y:S01]  /*12b30*/  IMAD.WIDE.U32 R2, R6, UR4, RZ ;  /* 0x0000000406027c25 */ /* 0x000fe2000f8e00ff */
[----:B------:R-:W-:-:S03]  /*12b40*/  ULDC.64 UR4, c[0x0][0xae8] ;  /* 0x0002ba0000047ab9 */ /* 0x000fc60000000a00 */
[----:B------:R-:W-:Y:S01]  /*12b50*/  IMAD.IADD R4, R30, 0x1, -R4 ;  /* 0x000000011e047824 */ /* 0x000fe200078e0a04 */
[----:B------:R-:W-:-:S03]  /*12b60*/  IADD3 R3, R3, R5, RZ ;  /* 0x0000000503037210 */ /* 0x000fc60007ffe0ff */
[----:B------:R-:W-:Y:S02]  /*12b70*/  IMAD R6, R4, 0x60, R28 ;  /* 0x0000006004067824 */ /* 0x000fe400078e021c */
[----:B------:R-:W-:Y:S02]  /*12b80*/  IMAD R4, R10, UR4, RZ ;  /* 0x000000040a047c24 */ /* 0x000fe4000f8e02ff */
[----:B------:R-:W-:Y:S02]  /*12b90*/  IMAD R8, R26, 0xc0, R6 ;  /* 0x000000c01a087824 */ /* 0x000fe400078e0206 */
[----:B------:R-:W-:Y:S02]  /*12ba0*/  IMAD R7, R29, UR5, R4 ;  /* 0x000000051d077c24 */ /* 0x000fe4000f8e0204 */
[----:B------:R-:W-:-:S04]  /*12bb0*/  @P2 IMAD.HI.U32 R4, R8, R27, RZ ;  /* 0x0000001b08042227 */ /* 0x000fc800078e00ff */
[----:B------:R-:W-:Y:S01]  /*12bc0*/  IMAD.WIDE.U32 R2, R29, UR4, R2 ;  /* 0x000000041d027c25 */ /* 0x000fe2000f8e0002 */
[----:B------:R-:W-:-:S03]  /*12bd0*/  ULDC.64 UR4, c[0x0][0xaf0] ;  /* 0x0002bc0000047ab9 */ /* 0x000fc60000000a00 */
[----:B------:R-:W-:Y:S01]  /*12be0*/  IMAD.MOV.U32 R5, RZ, RZ, R8 ;  /* 0x000000ffff057224 */ /* 0x000fe200078e0008 */
[----:B0-----:R-:W-:Y:S01]  /*12bf0*/  @P2 SHF.R.U32.HI R5, RZ, R9, R4 ;  /* 0x00000009ff052219 */ /* 0x001fe20000011604 */
[----:B------:R-:W-:Y:S02]  /*12c00*/  IMAD.IADD R3, R3, 0x1, R7 ;  /* 0x0000000103037824 */ /* 0x000fe400078e0207 */
[----:B------:R-:W-:Y:S01]  /*12c10*/  IMAD R6, R12, UR4, RZ ;  /* 0x000000040c067c24 */ /* 0x000fe2000f8e02ff */
[--C-:B------:R-:W-:Y:S01]  /*12c20*/  SHF.R.S32.HI R4, RZ, 0x1f, R5.reuse ;  /* 0x0000001fff047819 */ /* 0x100fe20000011405 */
[----:B------:R-:W-:Y:S02]  /*12c30*/  IMAD.MOV R7, RZ, RZ, -R5 ;  /* 0x000000ffff077224 */ /* 0x000fe400078e0a05 */
[C---:B------:R-:W-:Y:S02]  /*12c40*/  IMAD R9, R13.reuse, UR5, R6 ;  /* 0x000000050d097c24 */ /* 0x040fe4000f8e0206 */
[----:B------:R-:W-:Y:S01]  /*12c50*/  IMAD.WIDE.U32 R2, R13, UR4, R2 ;  /* 0x000000040d027c25 */ /* 0x000fe2000f8e0002 */
[----:B------:R-:W-:-:S03]  /*12c60*/  ULDC.64 UR4, c[0x0][0xae0] ;  /* 0x0002b80000047ab9 */ /* 0x000fc60000000a00 */
[----:B------:R-:W-:Y:S02]  /*12c70*/  IMAD R7, R25, R7, R8 ;  /* 0x0000000719077224 */ /* 0x000fe400078e0208 */
[----:B------:R-:W-:Y:S02]  /*12c80*/  IMAD R6, R4, UR4, RZ ;  /* 0x0000000404067c24 */ /* 0x000fe4000f8e02ff */
[----:B------:R-:W-:Y:S01]  /*12c90*/  IMAD.IADD R3, R3, 0x1, R9 ;  /* 0x0000000103037824 */ /* 0x000fe200078e0209 */
[----:B------:R-:W-:Y:S01]  /*12ca0*/  SHF.R.S32.HI R4, RZ, 0x1f, R7 ;  /* 0x0000001fff047819 */ /* 0x000fe20000011407 */
[C---:B------:R-:W-:Y:S02]  /*12cb0*/  IMAD R9, R5.reuse, UR5, R6 ;  /* 0x0000000505097c24 */ /* 0x040fe4000f8e0206 */
[----:B------:R-:W-:Y:S01]  /*12cc0*/  IMAD.WIDE.U32 R2, R5, UR4, R2 ;  /* 0x0000000405027c25 */ /* 0x000fe2000f8e0002 */
[----:B------:R-:W-:-:S03]  /*12cd0*/  ULDC.64 UR4, c[0x0][0xad8] ;  /* 0x0002b60000047ab9 */ /* 0x000fc60000000a00 */
[----:B------:R-:W-:Y:S02]  /*12ce0*/  IMAD R4, R4, UR4, RZ ;  /* 0x0000000404047c24 */ /* 0x000fe4000f8e02ff */
[----:B------:R-:W-:Y:S02]  /*12cf0*/  IMAD.IADD R3, R3, 0x1, R9 ;  /* 0x0000000103037824 */ /* 0x000fe400078e0209 */
[----:B------:R-:W-:Y:S02]  /*12d00*/  IMAD R25, R0, R25, RZ ;  /* 0x0000001900197224 */ /* 0x000fe400078e02ff */
[----:B------:R-:W-:Y:S02]  /*12d10*/  IMAD R0, R26, 0xc0, R28 ;  /* 0x000000c01a007824 */ /* 0x000fe400078e021c */
[C---:B------:R-:W-:Y:S02]  /*12d20*/  IMAD R5, R7.reuse, UR5, R4 ;  /* 0x0000000507057c24 */ /* 0x040fe4000f8e0204 */
[----:B------:R-:W-:Y:S01]  /*12d30*/  IMAD.WIDE.U32 R2, R7, UR4, R2 ;  /* 0x0000000407027c25 */ /* 0x000fe2000f8e0002 */
[----:B------:R-:W-:Y:S01]  /*12d40*/  ISETP.GE.AND P0, PT, R0, R25, PT ;  /* 0x000000190000720c */ /* 0x000fe20003f06270 */
[----:B------:R-:W-:-:S03]  /*12d50*/  ULDC.64 UR4, c[0x0][0xa80] ;  /* 0x0002a00000047ab9 */ /* 0x000fc60000000a00 */
[----:B------:R-:W-:Y:S02]  /*12d60*/  IADD3 R3, R3, R5, RZ ;  /* 0x0000000503037210 */ /* 0x000fe40007ffe0ff */
[----:B------:R-:W-:-:S04]  /*12d70*/  LEA R4, P1, R2, UR4, 0x1 ;  /* 0x0000000402047c11 */ /* 0x000fc8000f8208ff */
[----:B------:R-:W-:Y:S02]  /*12d80*/  LEA.HI.X R5, R2, UR5, R3, 0x1, P1 ;  /* 0x0000000502057c11 */ /* 0x000fe400088f0c03 */
[----:B------:R2:W0:Y:S04]  /*12d90*/  SHFL.IDX PT, R2, R4, RZ, 0x1c1f ;  /* 0x001c1fff04027589 */ /* 0x00042800000e0000 */
[----:B------:R2:W3:Y:S01]  /*12da0*/  SHFL.IDX PT, R3, R5, RZ, 0x1c1f ;  /* 0x001c1fff05037589 */ /* 0x0004e200000e0000 */
[----:B------:R-:W-:Y:S05]  /*12db0*/  @P0 BRA `(.L_x_484) ;  /* 0x0000000000300947 */ /* 0x000fea0003800000 */
[----:B------:R-:W-:Y:S02]  /*12dc0*/  ULDC UR4, c[0x0][0xac8] ;  /* 0x0002b20000047ab9 */ /* 0x000fe40000000800 */
[----:B-----5:R-:W-:Y:S02]  /*12dd0*/  ISETP.GE.AND P3, PT, R20, UR4, PT ;  /* 0x0000000414007c0c */ /* 0x020fe4000bf66270 */
[----:B------:R-:W-:Y:S02]  /*12de0*/  ISETP.GE.AND P4, PT, R14, UR4, PT ;  /* 0x000000040e007c0c */ /* 0x000fe4000bf86270 */
[----:B------:R-:W-:-:S09]  /*12df0*/  ISETP.GE.AND P2, PT, R24, UR4, PT ;  /* 0x0000000418007c0c */ /* 0x000fd2000bf46270 */
[-C--:B0-----:R-:W-:Y:S02]  /*12e00*/  @!P3 LEA R8, P0, R20, R2.reuse, 0x1 ;  /* 0x000000021408b211 */ /* 0x081fe400078008ff */
[----:B------:R-:W-:Y:S02]  /*12e10*/  @!P4 LEA R10, P1, R14, R2, 0x1 ;  /* 0x000000020e0ac211 */ /* 0x000fe400078208ff */
[----:B---3--:R-:W-:Y:S01]  /*12e20*/  @!P2 IMAD.WIDE R6, R24, 0x2, R2 ;  /* 0x000000021806a825 */ /* 0x008fe200078e0202 */
[-C--:B------:R-:W-:Y:S02]  /*12e30*/  @!P3 LEA.HI.X R9, R20, R3.reuse, R21, 0x1, P0 ;  /* 0x000000031409b211 */ /* 0x080fe400000f0c15 */
[----:B------:R-:W-:Y:S02]  /*12e40*/  @!P4 LEA.HI.X R11, R14, R3, R15, 0x1, P1 ;  /* 0x000000030e0bc211 */ /* 0x000fe400008f0c0f */
[----:B------:R4:W-:Y:S04]  /*12e50*/  @!P2 ST.E.128 desc[UR42][R6.64], RZ ;  /* 0x000000ff0600a985 */ /* 0x0009e8000c101d2a */
[----:B------:R4:W-:Y:S04]  /*12e60*/  @!P3 ST.E.128 desc[UR42][R8.64], RZ ;  /* 0x000000ff0800b985 */ /* 0x0009e8000c101d2a */
[----:B------:R4:W-:Y:S02]  /*12e70*/  @!P4 ST.E.128 desc[UR42][R10.64], RZ ;  /* 0x000000ff0a00c985 */ /* 0x0009e4000c101d2a */
.L_x_484:
[----:B------:R-:W-:Y:S05]  /*12e80*/  BSYNC B1 ;  /* 0x0000000000017941 */ /* 0x000fea0003800000 */
.L_x_483:
[----:B------:R-:W-:Y:S01]  /*12e90*/  VIADD R0, R0, 0x60 ;  /* 0x0000006000007836 */ /* 0x000fe20000000000 */
[----:B---3--:R3:W1:Y:S04]  /*12ea0*/  SHFL.IDX PT, R3, R5, 0x1, 0x1c1f ;  /* 0x003c1f0005037f89 */ /* 0x00866800000e0000 */
[----:B------:R-:W-:Y:S01]  /*12eb0*/  ISETP.GE.AND P0, PT, R0, R25, PT ;  /* 0x000000190000720c */ /* 0x000fe20003f06270 */
[----:B0-----:R3:W0:-:S12]  /*12ec0*/  SHFL.IDX PT, R2, R4, 0x1, 0x1c1f ;  /* 0x003c1f0004027f89 */ /* 0x00161800000e0000 */
[----:B---3--:R-:W-:Y:S05]  /*12ed0*/  @P0 BRA `(.L_x_479) ;  /* 0x0000000000300947 */ /* 0x008fea0003800000 */
[----:B------:R-:W-:Y:S02]  /*12ee0*/  ULDC UR4, c[0x0][0xac8] ;  /* 0x0002b20000047ab9 */ /* 0x000fe40000000800 */
[----:B-----5:R-:W-:Y:S02]  /*12ef0*/  ISETP.GE.AND P3, PT, R20, UR4, PT ;  /* 0x0000000414007c0c */ /* 0x020fe4000bf66270 */
[----:B------:R-:W-:Y:S02]  /*12f00*/  ISETP.GE.AND P4, PT, R14, UR4, PT ;  /* 0x000000040e007c0c */ /* 0x000fe4000bf86270 */
[----:B------:R-:W-:-:S09]  /*12f10*/  ISETP.GE.AND P2, PT, R24, UR4, PT ;  /* 0x0000000418007c0c */ /* 0x000fd2000bf46270 */
[-C--:B0---4-:R-:W-:Y:S02]  /*12f20*/  @!P3 LEA R6, P0, R20, R2.reuse, 0x1 ;  /* 0x000000021406b211 */ /* 0x091fe400078008ff */
[----:B------:R-:W-:Y:S02]  /*12f30*/  @!P4 LEA R8, P1, R14, R2, 0x1 ;  /* 0x000000020e08c211 */ /* 0x000fe400078208ff */
[----:B-12---:R-:W-:Y:S01]  /*12f40*/  @!P2 IMAD.WIDE R4, R24, 0x2, R2 ;  /* 0x000000021804a825 */ /* 0x006fe200078e0202 */
[-C--:B------:R-:W-:Y:S02]  /*12f50*/  @!P3 LEA.HI.X R7, R20, R3.reuse, R21, 0x1, P0 ;  /* 0x000000031407b211 */ /* 0x080fe400000f0c15 */
[----:B------:R-:W-:Y:S02]  /*12f60*/  @!P4 LEA.HI.X R9, R14, R3, R15, 0x1, P1 ;  /* 0x000000030e09c211 */ /* 0x000fe400008f0c0f */
[----:B------:R3:W-:Y:S04]  /*12f70*/  @!P2 ST.E.128 desc[UR42][R4.64], RZ ;  /* 0x000000ff0400a985 */ /* 0x0007e8000c101d2a */
[----:B------:R3:W-:Y:S04]  /*12f80*/  @!P3 ST.E.128 desc[UR42][R6.64], RZ ;  /* 0x000000ff0600b985 */ /* 0x0007e8000c101d2a */
[----:B------:R3:W-:Y:S02]  /*12f90*/  @!P4 ST.E.128 desc[UR42][R8.64], RZ ;  /* 0x000000ff0800c985 */ /* 0x0007e4000c101d2a */
.L_x_479:
[----:B------:R-:W-:Y:S05]  /*12fa0*/  BSYNC B0 ;  /* 0x0000000000007941 */ /* 0x000fea0003800000 */
.L_x_474:
[----:B------:R-:W-:Y:S02]  /*12fb0*/  ULDC UR4, c[0x0][0xc3c] ;  /* 0x00030f0000047ab9 */ /* 0x000fe40000000800 */
[----:B-1----:R-:W-:-:S13]  /*12fc0*/  ISETP.GE.AND P0, PT, R155, UR4, PT ;  /* 0x000000049b007c0c */ /* 0x002fda000bf06270 */
[----:B------:R-:W-:Y:S05]  /*12fd0*/  @!P0 BRA `(.L_x_485) ;  /* 0xfffffee0006c8947 */ /* 0x000fea000383ffff */
[----:B------:R-:W-:Y:S05]  /*12fe0*/  BRA `(.L_x_365) ;  /* 0x0000006c00747947 */ /* 0x000fea0003800000 */
.L_x_363:
[----:B------:R-:W-:-:S08]  /*12ff0*/  NOP ;  /* 0x0000000000007918 */ /* 0x000fd00000000000 */
[----:B------:R-:W0:-:S00]  /*13000*/  USETMAXREG.DEALLOC.CTAPOOL 0x20 ;  /* 0x00000020000079c8 */ /* 0x000e0000080e0500 */
[----:B0-----:R-:W2:Y:S01]  /*13010*/  LDL.LU R4, [R1+0x8] ;  /* 0x0000080001047983 */ /* 0x001ea20000300800 */
[----:B------:R-:W-:-:S06]  /*13020*/  LOP3.LUT R3, R0, 0x3, RZ, 0xc0, !PT ;  /* 0x0000000300037812 */ /* 0x000fcc00078ec0ff */
[----:B------:R-:W0:Y:S02]  /*13030*/  SHFL.IDX PT, R3, R3, RZ, 0x1f ;  /* 0x00001fff03037589 */ /* 0x000e2400000e0000 */
[----:B0-----:R-:W-:-:S13]  /*13040*/  ISETP.NE.AND P0, PT, R3, RZ, PT ;  /* 0x000000ff0300720c */ /* 0x001fda0003f05270 */
[----:B------:R-:W-:-:S04]  /*13050*/  @P0 MOV R3, 0x400 ;  /* 0x0000040000030802 */ /* 0x000fc80000000f00 */
[----:B------:R-:W-:Y:S01]  /*13060*/  @P0 LEA R2, R2, R3, 0x18 ;  /* 0x0000000302020211 */ /* 0x000fe200078ec0ff */
[----:B------:R-:W-:Y:S06]  /*13070*/  @P0 BAR.SYNC.DEFER_BLOCKING 0x5, 0x200 ;  /* 0x0148000000000b1d */ /* 0x000fec0000010000 */
[----:B------:R0:W1:Y:S02]  /*13080*/  @P0 LDS.128 R16, [R2+0x19cd0] ;  /* 0x019cd00002100984 */ /* 0x0000640000000c00 */
[----:B------:R-:W-:Y:S06]  /*13090*/  @P0 BAR.ARV 0x4, 0x200 ;  /* 0x0108000000000b1d */ /* 0x000fec0000002000 */
[----:B--2---:R-:W-:-:S04]  /*130a0*/  LOP3.LUT R4, R4, 0xffffffef, RZ, 0xc0, !PT ;  /* 0xffffffef04047812 */ /* 0x004fc800078ec0ff */
[----:B------:R-:W-:-:S05]  /*130b0*/  @P0 LOP3.LUT R4, R4, 0x10, RZ, 0xfc, !PT ;  /* 0x0000001004040812 */ /* 0x000fca00078efcff */
[----:B------:R0:W-:Y:S01]  /*130c0*/  STL [R1+0x8], R4 ;  /* 0x0000080401007387 */ /* 0x0001e20000100800 */
[----:B-1----:R-:W-:Y:S05]  /*130d0*/  @P0 BRA `(.L_x_486) ;  /* 0x0000000800040947 */ /* 0x002fea0003800000 */
[----:B0-----:R-:W0:Y:S01]  /*130e0*/  S2R R4, SR_TID.X ;  /* 0x0000000000047919 */ /* 0x001e220000002100 */
[----:B------:R-:W-:Y:S01]  /*130f0*/  ULDC UR4, c[0x0][0xc3c] ;  /* 0x00030f0000047ab9 */ /* 0x000fe20000000800 */
[----:B------:R-:W1:Y:S01]  /*13100*/  S2UR UR6, SR_CTAID.X ;  /* 0x00000000000679c3 */ /* 0x000e620000002500 */
[----:B------:R-:W-:Y:S01]  /*13110*/  ULDC UR5, c[0x0][0xc38] ;  /* 0x00030e0000057ab9 */ /* 0x000fe20000000800 */
        /* <DEDUP_REMOVED lines=9> */
[C---:B------:R-:W-:Y:S01]  /*131b0*/  ISETP.GE.U32.AND P2, PT, R5.reuse, 0x2, PT ;  /* 0x000000020500780c */ /* 0x040fe20003f46070 */
[----:B------:R-:W-:Y:S01]  /*131c0*/  IMAD.MOV.U32 R16, RZ, RZ, RZ ;  /* 0x000000ffff107224 */ /* 0x000fe200078e00ff */
[C---:B------:R-:W-:Y:S02]  /*131d0*/  ISETP.GE.U32.AND P3, PT, R5.reuse, 0x4, PT ;  /* 0x000000040500780c */ /* 0x040fe40003f66070 */
[C---:B------:R-:W-:Y:S02]  /*131e0*/  ISETP.GE.U32.AND P4, PT, R5.reuse, 0x8, PT ;  /* 0x000000080500780c */ /* 0x040fe40003f86070 */
[----:B------:R-:W-:Y:S01]  /*131f0*/  ISETP.GE.U32.AND P5, PT, R5, 0x10, PT ;  /* 0x000000100500780c */ /* 0x000fe20003fa6070 */
        /* <DEDUP_REMOVED lines=10> */
[----:B0-----:R-:W-:-:S04]  /*132a0*/  SEL R2, R2, RZ, P4 ;  /* 0x000000ff02027207 */ /* 0x001fc80002000000 */
[----:B------:R-:W-:-:S05]  /*132b0*/  IADD3 R2, R3, R2, RZ ;  /* 0x0000000203027210 */ /* 0x000fca0007ffe0ff */
[----:B------:R-:W0:Y:S02]  /*132c0*/  SHFL.UP PT, R7, R2, 0x10, RZ ;  /* 0x0600000002077989 */ /* 0x000e2400000e00ff */
[----:B0-----:R-:W-:-:S05]  /*132d0*/  SEL R7, R7, RZ, P5 ;  /* 0x000000ff07077207 */ /* 0x001fca0002800000 */
[----:B------:R-:W-:-:S05]  /*132e0*/  IMAD.IADD R7, R2, 0x1, R7 ;  /* 0x0000000102077824 */ /* 0x000fca00078e0207 */
[----:B------:R-:W0:Y:S02]  /*132f0*/  SHFL.IDX PT, R6, R7, 0x1f, 0x1f ;  /* 0x03e01f0007067f89 */ /* 0x000e2400000e0000 */
[----:B0-----:R-:W-:-:S04]  /*13300*/  IMAD R6, R6, UR5, RZ ;  /* 0x0000000506067c24 */ /* 0x001fc8000f8e02ff */
[----:B------:R-:W-:Y:S01]  /*13310*/  IMAD.MOV.U32 R3, RZ, RZ, R6 ;  /* 0x000000ffff037224 */ /* 0x000fe200078e0006 */
[----:B-1----:R-:W-:-:S13]  /*13320*/  ISETP.GT.AND P6, PT, R6, UR6, PT ;  /* 0x0000000606007c0c */ /* 0x002fda000bfc4270 */
[----:B------:R-:W-:Y:S05]  /*13330*/  @P6 BRA `(.L_x_487) ;  /* 0x00000000009c6947 */ /* 0x000fea0003800000 */
[----:B------:R-:W0:Y:S01]  /*13340*/  LDC R7, c[0x0][0xc3c] ;  /* 0x00030f00ff077b82 */ /* 0x000e220000000800 */
[----:B------:R-:W-:Y:S01]  /*13350*/  IMAD.MOV.U32 R6, RZ, RZ, R3 ;  /* 0x000000ffff067224 */ /* 0x000fe200078e0003 */
[----:B------:R-:W-:Y:S01]  /*13360*/  UMOV UR4, URZ ;  /* 0x0000003f00047c82 */ /* 0x000fe20008000000 */
[----:B------:R-:W-:Y:S01]  /*13370*/  ULDC UR7, c[0x0][0xc3c] ;  /* 0x00030f0000077ab9 */ /* 0x000fe20000000800 */
[----:B------:R-:W-:-:S05]  /*13380*/  ULDC UR5, c[0x0][0xc38] ;  /* 0x00030e0000057ab9 */ /* 0x000fca0000000800 */
.L_x_491:
[----:B------:R-:W-:Y:S01]  /*13390*/  UIADD3 UR4, UR4, 0x1f, URZ ;  /* 0x0000001f04047890 */ /* 0x000fe2000fffe03f */
[----:B------:R-:W-:-:S05]  /*133a0*/  IMAD.U32 R19, RZ, RZ, UR7 ;  /* 0x00000007ff137e24 */ /* 0x000fca000f8e00ff */
[----:B0-----:R-:W-:-:S13]  /*133b0*/  ISETP.LE.AND P6, PT, R7, UR4, PT ;  /* 0x0000000407007c0c */ /* 0x001fda000bfc3270 */
[----:B------:R-:W-:Y:S05]  /*133c0*/  @P6 BRA `(.L_x_488) ;  /* 0x0000000400246947 */ /* 0x000fea0003800000 */
[----:B------:R-:W-:Y:S01]  /*133d0*/  IADD3 R8, R5, UR4, RZ ;  /* 0x0000000405087c10 */ /* 0x000fe2000fffe0ff */
[----:B------:R-:W-:Y:S01]  /*133e0*/  BSSY B0, `(.L_x_489) ;  /* 0x0000007000007945 */ /* 0x000fe20003800000 */
[----:B------:R-:W-:Y:S02]  /*133f0*/  IMAD.MOV.U32 R4, RZ, RZ, RZ ;  /* 0x000000ffff047224 */ /* 0x000fe400078e00ff */
[----:B------:R-:W-:-:S13]  /*13400*/  ISETP.GE.OR P6, PT, R8, R7, !P0 ;  /* 0x000000070800720c */ /* 0x000fda00047c6670 */
[----:B------:R-:W-:Y:S05]  /*13410*/  @P6 BRA `(.L_x_490) ;  /* 0x00000000000c6947 */ /* 0x000fea0003800000 */
[----:B------:R-:W0:Y:S02]  /*13420*/  LDC.64 R2, c[0x0][0xc80] ;  /* 0x00032000ff027b82 */ /* 0x000e240000000a00 */
[----:B0-----:R-:W-:-:S05]  /*13430*/  IMAD.WIDE R2, R8, 0x4, R2 ;  /* 0x0000000408027825 */ /* 0x001fca00078e0202 */
[----:B------:R0:W5:Y:S02]  /*13440*/  LDG.E R4, desc[UR42][R2.64] ;  /* 0x0000002a02047981 */ /* 0x000164000c1e1900 */
.L_x_490:
[----:B------:R-:W-:Y:S05]  /*13450*/  BSYNC B0 ;  /* 0x0000000000007941 */ /* 0x000fea0003800000 */
.L_x_489:
        /* <DEDUP_REMOVED lines=15> */
[----:B------:R-:W0:Y:S02]  /*13550*/  SHFL.IDX PT, R3, R11, 0x1f, 0x1f ;  /* 0x03e01f000b037f89 */ /* 0x000e2400000e0000 */
[----:B0-----:R-:W-:-:S04]  /*13560*/  IMAD R3, R3, UR5, RZ ;  /* 0x0000000503037c24 */ /* 0x001fc8000f8e02ff */
[----:B------:R-:W-:-:S05]  /*13570*/  IMAD.IADD R6, R3, 0x1, R6 ;  /* 0x0000000103067824 */ /* 0x000fca00078e0206 */
[----:B------:R-:W-:-:S13]  /*13580*/  ISETP.GT.AND P6, PT, R6, UR6, PT ;  /* 0x0000000606007c0c */ /* 0x000fda000bfc4270 */
[----:B------:R-:W-:Y:S05]  /*13590*/  @!P6 BRA `(.L_x_491) ;  /* 0xfffffffc007ce947 */ /* 0x000fea000383ffff */
[----:B------:R-:W-:-:S07]  /*135a0*/  IMAD.MOV.U32 R7, RZ, RZ, R11 ;  /* 0x000000ffff077224 */ /* 0x000fce00078e000b */
.L_x_487:
[----:B------:R-:W-:-:S04]  /*135b0*/  IMAD.IADD R10, R6, 0x1, -R3 ;  /* 0x00000001060a7824 */ /* 0x000fc800078e0a03 */
[----:B------:R-:W-:-:S05]  /*135c0*/  IMAD R2, R7, UR5, R10 ;  /* 0x0000000507027c24 */ /* 0x000fca000f8e020a */
[----:B------:R-:W-:-:S13]  /*135d0*/  ISETP.GT.AND P0, PT, R2, UR6, PT ;  /* 0x0000000602007c0c */ /* 0x000fda000bf04270 */
[----:B------:R-:W-:-:S04]  /*135e0*/  VOTE.ANY R8, PT, !P0 ;  /* 0x0000000000087806 */ /* 0x000fc800040e0100 */
[----:B------:R-:W0:Y:S01]  /*135f0*/  POPC R19, R8 ;  /* 0x0000000800137309 */ /* 0x000e220000000000 */
[----:B------:R-:W-:Y:S01]  /*13600*/  ISETP.NE.AND P0, PT, R8, RZ, PT ;  /* 0x000000ff0800720c */ /* 0x000fe20003f05270 */
[----:B0-----:R-:W0:Y:S02]  /*13610*/  SHFL.IDX PT, R4, R4, R19, 0x1f ;  /* 0x00001f1304047589 */ /* 0x001e2400000e0000 */
[----:B0-----:R-:W-:-:S04]  /*13620*/  IABS R6, R4 ;  /* 0x0000000400067213 */ /* 0x001fc80000000000 */
[----:B------:R-:W0:Y:S08]  /*13630*/  I2F.RP R9, R6 ;  /* 0x0000000600097306 */ /* 0x000e300000209400 */
[----:B0-----:R-:W0:Y:S02]  /*13640*/  MUFU.RCP R9, R9 ;  /* 0x0000000900097308 */ /* 0x001e240000001000 */
[----:B0-----:R-:W-:-:S06]  /*13650*/  VIADD R2, R9, 0xffffffe ;  /* 0x0ffffffe09027836 */ /* 0x001fcc0000000000 */
[----:B------:R0:W1:Y:S01]  /*13660*/  F2I.FTZ.U32.TRUNC.NTZ R3, R2 ;  /* 0x0000000200037305 */ /* 0x000062000021f000 */
[----:B------:R-:W-:Y:S05]  /*13670*/  @!P0 BRA `(.L_x_492) ;  /* 0x0000000000088947 */ /* 0x000fea0003800000 */
[----:B------:R-:W-:-:S06]  /*13680*/  VIADD R16, R19, 0xffffffff ;  /* 0xffffffff13107836 */ /* 0x000fcc0000000000 */
[----:B------:R2:W3:Y:S02]  /*13690*/  SHFL.IDX PT, R16, R7, R16, 0x1f ;  /* 0x00001f1007107589 */ /* 0x0004e400000e0000 */
.L_x_492:
[----:B---3--:R-:W-:Y:S01]  /*136a0*/  IMAD R16, R16, UR5, R10 ;  /* 0x0000000510107c24 */ /* 0x008fe2000f8e020a */
[----:B0-----:R-:W-:Y:S01]  /*136b0*/  IABS R2, R4 ;  /* 0x0000000400027213 */ /* 0x001fe20000000000 */
[----:B------:R-:W-:Y:S01]  /*136c0*/  VIADD R19, R19, UR4 ;  /* 0x0000000413137c36 */ /* 0x000fe20008000000 */
[----:B-12---:R-:W-:Y:S02]  /*136d0*/  IADD3 R7, RZ, -R3, RZ ;  /* 0x80000003ff077210 */ /* 0x006fe40007ffe0ff */
[----:B------:R-:W-:Y:S01]  /*136e0*/  IADD3 R9, -R16, UR6, RZ ;  /* 0x0000000610097c10 */ /* 0x000fe2000fffe1ff */
[----:B------:R-:W-:Y:S02]  /*136f0*/  IMAD.MOV R10, RZ, RZ, -R2 ;  /* 0x000000ffff0a7224 */ /* 0x000fe400078e0a02 */
[----:B------:R-:W-:Y:S01]  /*13700*/  IMAD R7, R7, R6, RZ ;  /* 0x0000000607077224 */ /* 0x000fe200078e02ff */
[----:B------:R-:W-:Y:S01]  /*13710*/  IABS R8, R9 ;  /* 0x0000000900087213 */ /* 0x000fe20000000000 */
[----:B------:R-:W-:-:S04]  /*13720*/  IMAD.MOV.U32 R2, RZ, RZ, RZ ;  /* 0x000000ffff027224 */ /* 0x000fc800078e00ff */
[----:B------:R-:W-:-:S04]  /*13730*/  IMAD.HI.U32 R2, R3, R7, R2 ;  /* 0x0000000703027227 */ /* 0x000fc800078e0002 */
[----:B------:R-:W-:Y:S02]  /*13740*/  IMAD.MOV.U32 R3, RZ, RZ, R8 ;  /* 0x000000ffff037224 */ /* 0x000fe400078e0008 */
[----:B------:R-:W-:Y:S02]  /*13750*/  IMAD.MOV.U32 R7, RZ, RZ, R10 ;  /* 0x000000ffff077224 */ /* 0x000fe400078e000a */
[----:B------:R-:W-:-:S04]  /*13760*/  IMAD.HI.U32 R2, R2, R3, RZ ;  /* 0x0000000302027227 */ /* 0x000fc800078e00ff */
[----:B------:R-:W-:-:S05]  /*13770*/  IMAD R3, R2, R7, R3 ;  /* 0x0000000702037224 */ /* 0x000fca00078e0203 */
[----:B------:R-:W-:-:S13]  /*13780*/  ISETP.GT.U32.AND P1, PT, R6, R3, PT ;  /* 0x000000030600720c */ /* 0x000fda0003f24070 */
[----:B------:R-:W-:Y:S01]  /*13790*/  @!P1 IMAD.IADD R3, R3, 0x1, -R6 ;  /* 0x0000000103039824 */ /* 0x000fe200078e0a06 */
[----:B------:R-:W-:Y:S02]  /*137a0*/  @!P1 IADD3 R2, R2, 0x1, RZ ;  /* 0x0000000102029810 */ /* 0x000fe40007ffe0ff */
        /* <DEDUP_REMOVED lines=11> */
.L_x_488:
[----:B------:R-:W-:Y:S01]  /*13860*/  MOV R17, RZ ;  /* 0x000000ff00117202 */ /* 0x000fe20000000f00 */
[----:B------:R-:W-:Y:S02]  /*13870*/  IMAD.U32 R16, RZ, RZ, UR6 ;  /* 0x00000006ff107e24 */ /* 0x000fe4000f8e00ff */
[----:B------:R-:W-:-:S07]  /*13880*/  IMAD.MOV.U32 R18, RZ, RZ, RZ ;  /* 0x000000ffff127224 */ /* 0x000fce00078e00ff */
.L_x_493:
[----:B------:R-:W-:-:S13]  /*13890*/  ISETP.NE.AND P0, PT, R5, RZ, PT ;  /* 0x000000ff0500720c */ /* 0x000fda0003f05270 */
[----:B------:R-:W0:Y:S01]  /*138a0*/  @!P0 S2R R3, SR_CgaCtaId ;  /* 0x0000000000038919 */ /* 0x000e220000008800 */
[----:B------:R-:W-:-:S04]  /*138b0*/  @!P0 MOV R2, 0x400 ;  /* 0x0000040000028802 */ /* 0x000fc80000000f00 */
[----:B0-----:R-:W-:-:S05]  /*138c0*/  @!P0 LEA R2, R3, R2, 0x18 ;  /* 0x0000000203028211 */ /* 0x001fca00078ec0ff */
[----:B------:R1:W-:Y:S01]  /*138d0*/  @!P0 STS.128 [R2+0x19cd0], R16 ;  /* 0x019cd01002008388 */ /* 0x0003e20000000c00 */
[----:B------:R-:W-:Y:S06]  /*138e0*/  BAR.ARV 0x5, 0x200 ;  /* 0x0148000000007b1d */ /* 0x000fec0000002000 */
.L_x_486:
[----:B------:R2:W-:Y:S01]  /*138f0*/  STL [R1+0x44], RZ ;  /* 0x000044ff01007387 */ /* 0x0005e20000100800 */
[----:B------:R-:W-:Y:S01]  /*13900*/  ULDC UR4, c[0x0][0xc3c] ;  /* 0x00030f0000047ab9 */ /* 0x000fe20000000800 */
[----:B------:R-:W-:Y:S01]  /*13910*/  IMAD.MOV.U32 R25, RZ, RZ, 0x1 ;  /* 0x00000001ff197424 */ /* 0x000fe200078e00ff */
[----:B------:R-:W-:Y:S01]  /*13920*/  ISETP.GE.AND P0, PT, R19, UR4, PT ;  /* 0x0000000413007c0c */ /* 0x000fe2000bf06270 */
[----:B------:R-:W-:-:S12]  /*13930*/  IMAD.MOV.U32 R23, RZ, RZ, RZ ;  /* 0x000000ffff177224 */ /* 0x000fd800078e00ff */
[----:B--2---:R-:W-:Y:S05]  /*13940*/  @P0 BRA `(.L_x_494) ;  /* 0x0000006000200947 */ /* 0x004fea0003800000 */
[----:B------:R-:W2:Y:S01]  /*13950*/  S2R R14, SR_TID.X ;  /* 0x00000000000e7919 */ /* 0x000ea20000002100 */
[----:B------:R-:W3:Y:S01]  /*13960*/  S2UR UR4, SR_CgaCtaId ;  /* 0x00000000000479c3 */ /* 0x000ee20000008800 */
[----:B------:R-:W-:Y:S01]  /*13970*/  IMAD.SHL.U32 R0, R0, 0x800, RZ ;  /* 0x0000080000007824 */ /* 0x000fe200078e00ff */
[----:B------:R-:W-:Y:S01]  /*13980*/  MOV R22, 0x400 ;  /* 0x0000040000167802 */ /* 0x000fe20000000f00 */
[----:B------:R-:W-:Y:S01]  /*13990*/  BSSY B7, `(.L_x_494) ;  /* 0x0000603000077945 */ /* 0x000fe20003800000 */
[----:B------:R-:W-:Y:S01]  /*139a0*/  IMAD.MOV.U32 R27, RZ, RZ, 0x1 ;  /* 0x00000001ff1b7424 */ /* 0x000fe200078e00ff */
[----:B------:R-:W-:Y:S01]  /*139b0*/  MOV R25, 0x1 ;  /* 0x0000000100197802 */ /* 0x000fe20000000f00 */
[----:B------:R-:W-:Y:S01]  /*139c0*/  IMAD.MOV.U32 R24, RZ, RZ, RZ ;  /* 0x000000ffff187224 */ /* 0x000fe200078e00ff */
[----:B------:R-:W-:Y:S01]  /*139d0*/  ULDC.64 UR40, c[0x0][0x198] ;  /* 0x0000660000287ab9 */ /* 0x000fe20000000a00 */
[----:B------:R-:W-:Y:S01]  /*139e0*/  IMAD.MOV.U32 R23, RZ, RZ, RZ ;  /* 0x000000ffff177224 */ /* 0x000fe200078e00ff */
[----:B------:R-:W-:-:S02]  /*139f0*/  ULOP3.LUT UR39, UR37, 0x2, URZ, 0xfc, !UPT ;  /* 0x0000000225277892 */ /* 0x000fc4000f8efc3f */
[----:B------:R-:W-:Y:S01]  /*13a00*/  ULOP3.LUT UR36, UR37, 0x1, URZ, 0xfc, !UPT ;  /* 0x0000000125247892 */ /* 0x000fe2000f8efc3f */
[----:B------:R-:W-:Y:S01]  /*13a10*/  ULDC UR38, c[0x0][0xc] ;  /* 0x0000030000267ab9 */ /* 0x000fe20000000800 */
[C---:B--2---:R-:W-:Y:S01]  /*13a20*/  IMAD.SHL.U32 R3, R14.reuse, 0x20, RZ ;  /* 0x000000200e037824 */ /* 0x044fe200078e00ff */
[C---:B------:R-:W-:Y:S01]  /*13a30*/  LOP3.LUT R12, R14.reuse, 0x7f, RZ, 0xc0, !PT ;  /* 0x0000007f0e0c7812 */ /* 0x040fe200078ec0ff */
[C---:B------:R-:W-:Y:S01]  /*13a40*/  IMAD.SHL.U32 R13, R14.reuse, 0x4, RZ ;  /* 0x000000040e0d7824 */ /* 0x040fe200078e00ff */
[----:B01----:R-:W-:Y:S02]  /*13a50*/  SHF.L.U32 R2, R14, 0x4, RZ ;  /* 0x000000040e027819 */ /* 0x003fe400000006ff */
[----:B------:R-:W-:Y:S01]  /*13a60*/  SHF.R.U32.HI R5, RZ, 0x1, R14 ;  /* 0x00000001ff057819 */ /* 0x000fe2000001160e */
[----:B------:R-:W-:Y:S01]  /*13a70*/  IMAD.SHL.U32 R6, R12, 0x10, RZ ;  /* 0x000000100c067824 */ /* 0x000fe200078e00ff */
[C---:B------:R-:W-:Y:S02]  /*13a80*/  LOP3.LUT R4, R3.reuse, 0x80, RZ, 0xc0, !PT ;  /* 0x0000008003047812 */ /* 0x040fe400078ec0ff */
[----:B------:R-:W-:-:S02]  /*13a90*/  LOP3.LUT R3, R3, 0x360, RZ, 0xc0, !PT ;  /* 0x0000036003037812 */ /* 0x000fc400078ec0ff */
[----:B------:R-:W-:Y:S02]  /*13aa0*/  LOP3.LUT R9, R2, 0x60, RZ, 0xc0, !PT ;  /* 0x0000006002097812 */ /* 0x000fe400078ec0ff */
[----:B------:R-:W-:Y:S02]  /*13ab0*/  LOP3.LUT R7, R5, 0x20, RZ, 0xc0, !PT ;  /* 0x0000002005077812 */ /* 0x000fe400078ec0ff */
[----:B------:R-:W-:Y:S01]  /*13ac0*/  LOP3.LUT R4, R4, 0x10, R5, 0xf8, !PT ;  /* 0x0000001004047812 */ /* 0x000fe200078ef805 */
[C---:B------:R-:W-:Y:S01]  /*13ad0*/  IMAD.SHL.U32 R5, R14.reuse, 0x80, RZ ;  /* 0x000000800e057824 */ /* 0x040fe200078e00ff */
[--C-:B------:R-:W-:Y:S02]  /*13ae0*/  LOP3.LUT R3, R3, 0x400, R6.reuse, 0xf8, !PT ;  /* 0x0000040003037812 */ /* 0x100fe400078ef806 */
[----:B------:R-:W-:Y:S01]  /*13af0*/  LOP3.LUT R11, R9, 0x700, R6, 0xf8, !PT ;  /* 0x00000700090b7812 */ /* 0x000fe200078ef806 */
[----:B------:R-:W-:Y:S01]  /*13b00*/  IMAD.SHL.U32 R9, R14, 0x2, RZ ;  /* 0x000000020e097824 */ /* 0x000fe200078e00ff */
[----:B------:R-:W-:-:S02]  /*13b10*/  LOP3.LUT R6, R7, 0x10, R14, 0xf8, !PT ;  /* 0x0000001007067812 */ /* 0x000fc400078ef80e */
[----:B------:R-:W-:Y:S02]  /*13b20*/  LOP3.LUT R8, R2, 0x90, RZ, 0xc0, !PT ;  /* 0x0000009002087812 */ /* 0x000fe400078ec0ff */
[----:B------:R-:W-:Y:S02]  /*13b30*/  LOP3.LUT R7, R6, 0x380, R5, 0xf8, !PT ;  /* 0x0000038006077812 */ /* 0x000fe400078ef805 */
[----:B------:R-:W-:Y:S02]  /*13b40*/  LOP3.LUT R5, R5, 0x400, RZ, 0xc0, !PT ;  /* 0x0000040005057812 */ /* 0x000fe400078ec0ff */
[----:B------:R-:W-:Y:S02]  /*13b50*/  LOP3.LUT R4, R4, 0x10, R13, 0x78, !PT ;  /* 0x0000001004047812 */ /* 0x000fe400078e780d */
[----:B------:R-:W-:Y:S02]  /*13b60*/  LOP3.LUT R8, R8, 0x10, R9, 0x78, !PT ;  /* 0x0000001008087812 */ /* 0x000fe400078e7809 */
[----:B------:R-:W-:Y:S01]  /*13b70*/  LOP3.LUT R0, R5, 0x800, R0, 0xf8, !PT ;  /* 0x0000080005007812 */ /* 0x000fe200078ef800 */
[----:B---3--:R-:W-:Y:S01]  /*13b80*/  IMAD.U32 R5, RZ, RZ, UR4 ;  /* 0x00000004ff057e24 */ /* 0x008fe2000f8e00ff */
[----:B------:R-:W-:-:S02]  /*13b90*/  LOP3.LUT R7, R7, 0x70, R2, 0x78, !PT ;  /* 0x0000007007077812 */ /* 0x000fc400078e7802 */
[----:B------:R-:W-:Y:S02]  /*13ba0*/  LOP3.LUT R3, R3, R4, RZ, 0xfc, !PT ;  /* 0x0000000403037212 */ /* 0x000fe400078efcff */
[----:B------:R-:W-:Y:S02]  /*13bb0*/  LOP3.LUT R10, R11, R8, RZ, 0xfc, !PT ;  /* 0x000000080b0a7212 */ /* 0x000fe400078efcff */
[----:B------:R-:W-:Y:S01]  /*13bc0*/  LOP3.LUT R0, R0, R7, RZ, 0xfc, !PT ;  /* 0x0000000700007212 */ /* 0x000fe200078efcff */
[----:B------:R0:W-:Y:S01]  /*13bd0*/  STL [R1+0x1c], R3 ;  /* 0x00001c0301007387 */ /* 0x0001e20000100800 */
[----:B------:R-:W-:Y:S02]  /*13be0*/  LOP3.LUT P0, RZ, R14, 0x4, RZ, 0xc0, !PT ;  /* 0x000000040eff7812 */ /* 0x000fe4000780c0ff */
[----:B------:R-:W-:Y:S01]  /*13bf0*/  SHF.R.U32.HI R4, RZ, 0x1, R12 ;  /* 0x00000001ff047819 */ /* 0x000fe2000001160c */
[----:B------:R-:W-:Y:S01]  /*13c00*/  STL [R1+0x10], R10 ;  /* 0x0000100a01007387 */ /* 0x000fe20000100800 */
[----:B------:R-:W-:-:S02]  /*13c10*/  LEA R22, R5, R22, 0x18 ;  /* 0x0000001605167211 */ /* 0x000fc400078ec0ff */
[----:B------:R-:W-:Y:S01]  /*13c20*/  LOP3.LUT R2, R2, 0x10, RZ, 0xc0, !PT ;  /* 0x0000001002027812 */ /* 0x000fe200078ec0ff */
[----:B------:R1:W-:Y:S01]  /*13c30*/  STL [R1+0x14], R0 ;  /* 0x0000140001007387 */ /* 0x0003e20000100800 */
[----:B0-----:R-:W-:-:S03]  /*13c40*/  IMAD.MOV.U32 R3, RZ, RZ, 0x40 ;  /* 0x00000040ff037424 */ /* 0x001fc600078e00ff */
[----:B------:R-:W-:Y:S02]  /*13c50*/  STL [R1+0xc], R5 ;  /* 0x00000c0501007387 */ /* 0x000fe40000100800 */
[----:B------:R-:W-:Y:S02]  /*13c60*/  SEL R3, R3, 0xffffffc0, !P0 ;  /* 0xffffffc003037807 */ /* 0x000fe40004000000 */
[----:B-1----:R-:W-:-:S03]  /*13c70*/  SHF.L.U32 R0, R14, 0x6, RZ ;  /* 0x000000060e007819 */ /* 0x002fc600000006ff */
[----:B------:R0:W-:Y:S01]  /*13c80*/  STL [R1+0x18], R3 ;  /* 0x0000180301007387 */ /* 0x0001e20000100800 */
[----:B------:R-:W-:-:S03]  /*13c90*/  LOP3.LUT R0, R0, 0x40, RZ, 0xc0, !PT ;  /* 0x0000004000007812 */ /* 0x000fc600078ec0ff */
[----:B------:R1:W-:Y:S01]  /*13ca0*/  STL [R1+0x44], RZ ;  /* 0x000044ff01007387 */ /* 0x0003e20000100800 */
[----:B------:R-:W-:Y:S01]  /*13cb0*/  LOP3.LUT R0, R4, R0, RZ, 0xfc, !PT ;  /* 0x0000000004007212 */ /* 0x000fe200078efcff */
[----:B------:R-:W-:Y:S01]  /*13cc0*/  IMAD.IADD R0, R22, 0x1, R10 ;  /* 0x0000000116007824 */ /* 0x000fe200078e020a */
[----:B0-----:R-:W-:-:S04]  /*13cd0*/  LOP3.LUT R3, R2, 0x20, RZ, 0xfc, !PT ;  /* 0x0000002002037812 */ /* 0x001fc800078efcff */
[----:B------:R1:W-:Y:S01]  /*13ce0*/  STL [R1+0x24], R0 ;  /* 0x0000240001007387 */ /* 0x0003e20000100800 */
[----:B------:R-:W-:-:S07]  /*13cf0*/  LOP3.LUT R2, R2, 0x40, RZ, 0xfc, !PT ;  /* 0x0000004002027812 */ /* 0x000fce00078efcff */
.L_x_612:
[----:B01-3--:R-:W0:Y:S02]  /*13d00*/  LDC.64 R2, c[0x0][0xc88] ;  /* 0x00032200ff027b82 */ /* 0x00be240000000a00 */
[----:B0-----:R-:W-:-:S05]  /*13d10*/  IMAD.WIDE R2, R19, 0x4, R2 ;  /* 0x0000000413027825 */ /* 0x001fca00078e0202 */
[----:B------:R-:W1:Y:S01]  /*13d20*/  LDG.E R26, desc[UR42][R2.64] ;  /* 0x0000002a021a7981 */ /* 0x000e62000c1e1900 */
[----:B------:R-:W-:Y:S05]  /*13d30*/  YIELD ;  /* 0x0000000000007946 */ /* 0x000fea0003800000 */
[----:B------:R-:W-:Y:S01]  /*13d40*/  ULDC.64 UR4, c[0x0][0xa28] ;  /* 0x00028a0000047ab9 */ /* 0x000fe20000000a00 */
[----:B------:R-:W-:Y:S01]  /*13d50*/  IMAD.MOV.U32 R9, RZ, RZ, RZ ;  /* 0x000000ffff097224 */ /* 0x000fe200078e00ff */
[----:B------:R-:W-:Y:S01]  /*13d60*/  ISETP.NE.U32.AND P0, PT, RZ, UR4, PT ;  /* 0x00000004ff007c0c */ /* 0x000fe2000bf05070 */
[----:B------:R-:W-:Y:S01]  /*13d70*/  IMAD.MOV.U32 R6, RZ, RZ, RZ ;  /* 0x000000ffff067224 */ /* 0x000fe200078e00ff */
[----:B------:R-:W-:Y:S01]  /*13d80*/  ULDC.64 UR8, c[0x0][0xa18] ;  /* 0x0002860000087ab9 */ /* 0x000fe20000000a00 */
[----:B------:R-:W-:Y:S01]  /*13d90*/  ULDC.64 UR6, c[0x0][0xa10] ;  /* 0x0002840000067ab9 */ /* 0x000fe20000000a00 */
[----:B------:R-:W-:-:S02]  /*13da0*/  ISETP.NE.AND.EX P0, PT, RZ, UR5, PT, P0 ;  /* 0x00000005ff007c0c */ /* 0x000fc4000bf05300 */
[----:B-1----:R-:W-:-:S11]  /*13db0*/  SHF.R.S32.HI R0, RZ, 0x1f, R26 ;  /* 0x0000001fff007819 */ /* 0x002fd6000001141a */
[C---:B------:R-:W-:Y:S01]  /*13dc0*/  @P0 LEA R2, P1, R26.reuse, UR4, 0x2 ;  /* 0x000000041a020c11 */ /* 0x040fe2000f8210ff */
[C---:B------:R-:W-:Y:S01]  /*13dd0*/  IMAD.SHL.U32 R29, R26.reuse, 0x4, RZ ;  /* 0x000000041a1d7824 */ /* 0x040fe200078e00ff */
[C-C-:B------:R-:W-:Y:S01]  /*13de0*/  SHF.L.U64.HI R10, R26.reuse, 0x2, R0.reuse ;  /* 0x000000021a0a7819 */ /* 0x140fe20000010200 */
[----:B------:R0:W-:Y:S01]  /*13df0*/  STL [R1+0x38], R0 ;  /* 0x0000380001007387 */ /* 0x0001e20000100800 */
[----:B------:R-:W-:Y:S01]  /*13e00*/  @P0 LEA.HI.X R3, R26, UR5, R0, 0x2, P1 ;  /* 0x000000051a030c11 */ /* 0x000fe200088f1400 */
[----:B------:R-:W-:-:S04]  /*13e10*/  ULDC.64 UR4, c[0x0][0xa00] ;  /* 0x0002800000047ab9 */ /* 0x000fc80000000a00 */
[----:B------:R1:W2:Y:S01]  /*13e20*/  @P0 LDG.E R9, desc[UR42][R2.64] ;  /* 0x0000002a02090981 */ /* 0x0002a2000c1e1900 */
[----:B------:R-:W-:Y:S02]  /*13e30*/  ISETP.NE.U32.AND P0, PT, RZ, UR4, PT ;  /* 0x00000004ff007c0c */ /* 0x000fe4000bf05070 */
[----:B------:R-:W-:Y:S01]  /*13e40*/  ISETP.NE.U32.AND P2, PT, RZ, UR8, PT ;  /* 0x00000008ff007c0c */ /* 0x000fe2000bf45070 */
[----:B------:R-:W-:Y:S01]  /*13e50*/  STL [R1+0x4], R10 ;  /* 0x0000040a01007387 */ /* 0x000fe20000100800 */
[----:B------:R-:W-:Y:S01]  /*13e60*/  ISETP.NE.AND.EX P0, PT, RZ, UR5, PT, P0 ;  /* 0x00000005ff007c0c */ /* 0x000fe2000bf05300 */
[----:B0-----:R-:W-:Y:S01]  /*13e70*/  IMAD.MOV.U32 R0, RZ, RZ, RZ ;  /* 0x000000ffff007224 */ /* 0x001fe200078e00ff */
[----:B------:R-:W-:Y:S02]  /*13e80*/  ISETP.NE.AND.EX P2, PT, RZ, UR9, PT, P2 ;  /* 0x00000009ff007c0c */ /* 0x000fe4000bf45320 */
[----:B------:R-:W-:Y:S02]  /*13e90*/  ISETP.NE.U32.AND P1, PT, RZ, UR6, PT ;  /* 0x00000006ff007c0c */ /* 0x000fe4000bf25070 */
[----:B-1----:R-:W-:-:S02]  /*13ea0*/  IADD3 R2, P3, R29, UR4, RZ ;  /* 0x000000041d027c10 */ /* 0x002fc4000ff7e0ff */
[----:B------:R-:W-:Y:S02]  /*13eb0*/  ISETP.NE.AND.EX P1, PT, RZ, UR7, PT, P1 ;  /* 0x00000007ff007c0c */ /* 0x000fe4000bf25310 */
[----:B------:R-:W-:Y:S02]  /*13ec0*/  IADD3.X R3, R10, UR5, RZ, P3, !PT ;  /* 0x000000050a037c10 */ /* 0x000fe40009ffe4ff */
[----:B------:R-:W-:-:S03]  /*13ed0*/  IADD3 R4, P4, R29, UR6, RZ ;  /* 0x000000061d047c10 */ /* 0x000fc6000ff9e0ff */
[----:B------:R-:W3:Y:S01]  /*13ee0*/  @P0 LDG.E R6, desc[UR42][R2.64] ;  /* 0x0000002a02060981 */ /* 0x000ee2000c1e1900 */
[----:B------:R-:W-:Y:S01]  /*13ef0*/  ULDC UR4, c[0x0][0x288] ;  /* 0x0000a20000047ab9 */ /* 0x000fe20000000800 */
[----:B------:R-:W-:Y:S02]  /*13f00*/  IADD3.X R5, R10, UR7, RZ, P4, !PT ;  /* 0x000000070a057c10 */ /* 0x000fe4000a7fe4ff */
[----:B------:R-:W-:Y:S01]  /*13f10*/  MOV R8, UR4 ;  /* 0x0000000400087c02 */ /* 0x000fe20008000f00 */
[----:B------:R-:W-:Y:S02]  /*13f20*/  ULDC.64 UR4, c[0x0][0x418] ;  /* 0x0001060000047ab9 */ /* 0x000fe40000000a00 */
[----:B------:R-:W5:Y:S04]  /*13f30*/  @P1 LDG.E R0, desc[UR42][R4.64] ;  /* 0x0000002a04001981 */ /* 0x000f68000c1e1900 */
[----:B---3--:R0:W-:Y:S02]  /*13f40*/  STL [R1+0x28], R6 ;  /* 0x0000280601007387 */ /* 0x0081e40000100800 */
[----:B0-----:R-:W-:-:S04]  /*13f50*/  @P2 IADD3 R6, P3, R29, UR8, RZ ;  /* 0x000000081d062c10 */ /* 0x001fc8000ff7e0ff */
[----:B------:R-:W-:-:S05]  /*13f60*/  @P2 IADD3.X R7, R10, UR9, RZ, P3, !PT ;  /* 0x000000090a072c10 */ /* 0x000fca0009ffe4ff */
[----:B------:R0:W3:Y:S01]  /*13f70*/  @P2 LDG.E R8, desc[UR42][R6.64] ;  /* 0x0000002a06082981 */ /* 0x0000e2000c1e1900 */
[----:B------:R-:W-:-:S03]  /*13f80*/  UISETP.NE.U32.AND UP0, UPT, UR4, URZ, UPT ;  /* 0x0000003f0400728c */ /* 0x000fc6000bf05070 */
[----:B--2---:R1:W-:Y:S01]  /*13f90*/  STL [R1], R9 ;  /* 0x0000000901007387 */ /* 0x0043e20000100800 */
[----:B------:R-:W-:Y:S01]  /*13fa0*/  UISETP.NE.AND.EX UP0, UPT, UR5, URZ, UPT, UP0 ;  /* 0x0000003f0500728c */ /* 0x000fe2000bf05300 */
[----:B------:R-:W-:Y:S02]  /*13fb0*/  ULDC UR4, c[0x0][0x424] ;  /* 0x0001090000047ab9 */ /* 0x000fe40000000800 */
[----:B------:R-:W-:Y:S01]  /*13fc0*/  ULDC UR5, c[0x0][0x2f0] ;  /* 0x0000bc0000057ab9 */ /* 0x000fe20000000800 */
[----:B------:R-:W-:-:S04]  /*13fd0*/  USEL UR4, UR4, 0x1, UP0 ;  /* 0x0000000104047887 */ /* 0x000fc80008000000 */
[----:B------:R-:W-:-:S03]  /*13fe0*/  UIMAD UR4, UR4, UR5, URZ ;  /* 0x00000005040472a4 */ /* 0x000fc6000f8e023f */
[----:B------:R-:W-:Y:S02]  /*13ff0*/  ULDC UR5, c[0x0][0x348] ;  /* 0x0000d20000057ab9 */ /* 0x000fe40000000800 */
[----:B0-----:R-:W-:Y:S02]  /*14000*/  IMAD.U32 R6, RZ, RZ, UR5 ;  /* 0x00000005ff067e24 */ /* 0x001fe4000f8e00ff */
[----:B------:R-:W-:Y:S01]  /*14010*/  IMAD.U32 R7, RZ, RZ, UR4 ;  /* 0x00000004ff077e24 */ /* 0x000fe2000f8e00ff */
[----:B---3--:R1:W-:Y:S01]  /*14020*/  STL [R1+0x3c], R8 ;  /* 0x00003c0801007387 */ /* 0x0083e20000100800 */
[----:B------:R-:W-:Y:S05]  /*14030*/  @P2 BRA `(.L_x_495) ;  /* 0x0000000000142947 */ /* 0x000fea0003800000 */
[----:B------:R-:W-:Y:S05]  /*14040*/  @!P0 BRA `(.L_x_495) ;  /* 0x0000000000108947 */ /* 0x000fea0003800000 */
[----:B-1----:R-:W2:Y:S04]  /*14050*/  LDG.E R8, desc[UR42][R2.64] ;  /* 0x0000002a02087981 */ /* 0x002ea8000c1e1900 */
[----:B------:R-:W2:Y:S02]  /*14060*/  LDG.E R2, desc[UR42][R2.64+0x4] ;  /* 0x0000042a02027981 */ /* 0x000ea4000c1e1900 */
[----:B--2---:R-:W-:-:S05]  /*14070*/  IMAD.IADD R2, R2, 0x1, -R8 ;  /* 0x0000000102027824 */ /* 0x004fca00078e0a08 */
[----:B------:R0:W-:Y:S02]  /*14080*/  STL [R1+0x3c], R2 ;  /* 0x00003c0201007387 */ /* 0x0001e40000100800 */
.L_x_495:
[----:B------:R-:W-:Y:S01]  /*14090*/  ULDC.64 UR4, c[0x0][0xa20] ;  /* 0x0002880000047ab9 */ /* 0x000fe20000000a00 */
[----:B------:R-:W-:Y:S01]  /*140a0*/  IMAD.MOV.U32 R28, RZ, RZ, R26 ;  /* 0x000000ffff1c7224 */ /* 0x000fe200078e001a */
[----:B------:R-:W-:-:S04]  /*140b0*/  ISETP.NE.U32.AND P0, PT, RZ, UR4, PT ;  /* 0x00000004ff007c0c */ /* 0x000fc8000bf05070 */
[----:B------:R-:W-:-:S13]  /*140c0*/  ISETP.NE.AND.EX P0, PT, RZ, UR5, PT, P0 ;  /* 0x00000005ff007c0c */ /* 0x000fda000bf05300 */
[----:B------:R-:W-:Y:S05]  /*140d0*/  @!P0 BRA `(.L_x_496) ;  /* 0x0000000000108947 */ /* 0x000fea0003800000 */
[----:B0-----:R-:W-:-:S04]  /*140e0*/  IADD3 R2, P0, R29, UR4, RZ ;  /* 0x000000041d027c10 */ /* 0x001fc8000ff1e0ff */
[----:B------:R-:W-:-:S05]  /*140f0*/  IADD3.X R3, R10, UR5, RZ, P0, !PT ;  /* 0x000000050a037c10 */ /* 0x000fca00087fe4ff */
[----:B------:R0:W5:Y:S01]  /*14100*/  LDG.E R7, desc[UR42][R2.64] ;  /* 0x0000002a02077981 */ /* 0x000162000c1e1900 */
[----:B------:R-:W-:Y:S05]  /*14110*/  BRA `(.L_x_497) ;  /* 0x0000000000247947 */ /* 0x000fea0003800000 */
.L_x_496:
[----:B------:R-:W-:Y:S02]  /*14120*/  ULDC.64 UR4, c[0x0][0xa08] ;  /* 0x0002820000047ab9 */ /* 0x000fe40000000a00 */
[----:B------:R-:W-:-:S04]  /*14130*/  ISETP.NE.U32.AND P0, PT, RZ, UR4, PT ;  /* 0x00000004ff007c0c */ /* 0x000fc8000bf05070 */
[----:B------:R-:W-:-:S13]  /*14140*/  ISETP.NE.AND.EX P0, PT, RZ, UR5, PT, P0 ;  /* 0x00000005ff007c0c */ /* 0x000fda000bf05300 */
[----:B------:R-:W-:Y:S05]  /*14150*/  @!P0 BRA `(.L_x_497) ;  /* 0x0000000000148947 */ /* 0x000fea0003800000 */
[----:B0-----:R-:W0:Y:S02]  /*14160*/  LDC.64 R2, c[0x0][0xa08] ;  /* 0x00028200ff027b82 */ /* 0x001e240000000a00 */
[----:B0-----:R-:W-:-:S05]  /*14170*/  IMAD.WIDE R2, R28, 0x4, R2 ;  /* 0x000000041c027825 */ /* 0x001fca00078e0202 */
[----:B------:R-:W2:Y:S04]  /*14180*/  LDG.E R7, desc[UR42][R2.64] ;  /* 0x0000002a02077981 */ /* 0x000ea8000c1e1900 */
[----:B------:R-:W2:Y:S02]  /*14190*/  LDG.E R2, desc[UR42][R2.64+0x4] ;  /* 0x0000042a02027981 */ /* 0x000ea4000c1e1900 */
[----:B--2---:R-:W-:-:S07]  /*141a0*/  IMAD.IADD R7, R2, 0x1, -R7 ;  /* 0x0000000102077824 */ /* 0x004fce00078e0a07 */
.L_x_497:
[----:B0-----:R-:W2:Y:S04]  /*141b0*/  @P1 LDG.E R2, desc[UR42][R4.64] ;  /* 0x0000002a04021981 */ /* 0x001ea8000c1e1900 */
[----:B------:R-:W2:Y:S01]  /*141c0*/  @P1 LDG.E R4, desc[UR42][R4.64+0x4] ;  /* 0x0000042a04041981 */ /* 0x000ea2000c1e1900 */
[----:B-----5:R-:W-:Y:S01]  /*141d0*/  IMAD.IADD R7, R7, 0x1, -R9 ;  /* 0x0000000107077824 */ /* 0x020fe200078e0a09 */
[----:B------:R-:W-:Y:S01]  /*141e0*/  BSSY B0, `(.L_x_498) ;  /* 0x0000157000007945 */ /* 0x000fe20003800000 */
[----:B--2---:R-:W-:-:S05]  /*141f0*/  @P1 IADD3 R6, -R2, R4, RZ ;  /* 0x0000000402061210 */ /* 0x004fca0007ffe1ff */
[----:B------:R-:W-:-:S05]  /*14200*/  IMAD.IADD R2, R7, 0x1, R6 ;  /* 0x0000000107027824 */ /* 0x000fca00078e0206 */
[----:B------:R0:W-:Y:S02]  /*14210*/  STL [R1+0x20], R2 ;  /* 0x0000200201007387 */ /* 0x0001e40000100800 */
[----:B0-----:R-:W-:-:S05]  /*14220*/  VIADD R2, R2, 0x7f ;  /* 0x0000007f02027836 */ /* 0x001fca0000000000 */
[----:B------:R-:W-:-:S04]  /*14230*/  SHF.R.S32.HI R3, RZ, 0x1f, R2 ;  /* 0x0000001fff037819 */ /* 0x000fc80000011402 */
[----:B------:R-:W-:Y:S01]  /*14240*/  LEA.HI R4, R3, R2, RZ, 0x7 ;  /* 0x0000000203047211 */ /* 0x000fe200078f38ff */
[----:B------:R-:W-:-:S04]  /*14250*/  IMAD.MOV R3, RZ, RZ, -R7 ;  /* 0x000000ffff037224 */ /* 0x000fc800078e0a07 */
[----:B------:R0:W-:Y:S01]  /*14260*/  STL [R1+0x48], R4 ;  /* 0x0000480401007387 */ /* 0x0001e20000100800 */
[----:B------:R-:W-:Y:S02]  /*14270*/  VIMNMX R3, RZ, R3, !PT ;  /* 0x00000003ff037248 */ /* 0x000fe40007fe0100 */
[----:B0-----:R-:W-:-:S04]  /*14280*/  LOP3.LUT R4, R4, 0xffffff80, RZ, 0xc0, !PT ;  /* 0xffffff8004047812 */ /* 0x001fc800078ec0ff */
[----:B------:R-:W-:Y:S01]  /*14290*/  VIADDMNMX R2, R4, -R7, R6, PT ;  /* 0x8000000704027246 */ /* 0x000fe20003800106 */
[----:B------:R0:W-:Y:S03]  /*142a0*/  STL [R1+0x30], R4 ;  /* 0x0000300401007387 */ /* 0x0001e60000100800 */
[----:B------:R-:W-:Y:S02]  /*142b0*/  ISETP.GT.AND P0, PT, R2, R3, PT ;  /* 0x000000030200720c */ /* 0x000fe40003f04270 */
[----:B------:R-:W-:-:S11]  /*142c0*/  SHF.R.U32.HI R3, RZ, 0x7, R3 ;  /* 0x00000007ff037819 */ /* 0x000fd60000011603 */
[----:B------:R-:W-:-:S05]  /*142d0*/  @P0 VIADD R2, R2, 0x7f ;  /* 0x0000007f02020836 */ /* 0x000fca0000000000 */
[----:B0-----:R-:W-:-:S04]  /*142e0*/  @P0 SHF.R.S32.HI R4, RZ, 0x1f, R2 ;  /* 0x0000001fff040819 */ /* 0x001fc80000011402 */
[----:B------:R-:W-:Y:S02]  /*142f0*/  @P0 LEA.HI R2, R4, R2, RZ, 0x7 ;  /* 0x0000000204020211 */ /* 0x000fe400078f38ff */
[-C--:B------:R-:W-:Y:S02]  /*14300*/  MOV R4, R3.reuse ;  /* 0x0000000300047202 */ /* 0x080fe40000000f00 */
[----:B------:R-:W-:Y:S02]  /*14310*/  @P0 SHF.R.S32.HI R4, RZ, 0x7, R2 ;  /* 0x00000007ff040819 */ /* 0x000fe40000011402 */
[----:B------:R-:W-:Y:S02]  /*14320*/  PLOP3.LUT P0, PT, PT, PT, PT, 0x80, 0x0 ;  /* 0x000000000000781c */ /* 0x000fe40003f0f070 */
[----:B------:R-:W-:-:S13]  /*14330*/  ISETP.GT.AND P2, PT, R4, R3, PT ;  /* 0x000000030400720c */ /* 0x000fda0003f44270 */
[----:B------:R-:W-:Y:S05]  /*14340*/  @!P2 BRA `(.L_x_499) ;  /* 0x000000140000a947 */ /* 0x000fea0003800000 */
[----:B------:R-:W-:Y:S01]  /*14350*/  UMOV UR4, 0xffffffff ;  /* 0xffffffff00047882 */ /* 0x000fe20000000000 */
[----:B------:R-:W-:Y:S02]  /*14360*/  SEL R2, R28, RZ, !P1 ;  /* 0x000000ff1c027207 */ /* 0x000fe40004800000 */
[----:B------:R-:W-:Y:S05]  /*14370*/  BRA.DIV UR4, `(.L_x_500) ;  /* 0x00000066041c7947 */ /* 0x000fea000b800000 */
[----:B------:R-:W0:Y:S02]  /*14380*/  S2R R5, SR_TID.X ;  /* 0x0000000000057919 */ /* 0x000e240000002100 */
[----:B0-----:R-:W-:-:S04]  /*14390*/  SHF.R.U32.HI R5, RZ, 0x5, R5 ;  /* 0x00000005ff057819 */ /* 0x001fc80000011605 */
[----:B------:R-:W-:-:S05]  /*143a0*/  LOP3.LUT R5, R5, 0x3, RZ, 0xc0, !PT ;  /* 0x0000000305057812 */ /* 0x000fca00078ec0ff */
[----:B------:R0:W2:Y:S02]  /*143b0*/  SHFL.IDX PT, R14, R5, RZ, 0x1f ;  /* 0x00001fff050e7589 */ /* 0x0000a400000e0000 */
.L_x_660:
[----:B--2---:R-:W-:Y:S02]  /*143c0*/  ISETP.NE.AND P0, PT, R14, RZ, PT ;  /* 0x000000ff0e00720c */ /* 0x004fe40003f05270 */
[----:B------:R-:W-:-:S11]  /*143d0*/  PLOP3.LUT P6, PT, PT, PT, PT, 0x8, 0x0 ;  /* 0x000000000000781c */ /* 0x000fd60003fce170 */
[----:B------:R-:W-:Y:S05]  /*143e0*/  @P0 BRA `(.L_x_501) ;  /* 0x00000000000c0947 */ /* 0x000fea0003800000 */
[----:B------:R-:W-:-:S03]  /*143f0*/  UMOV UR4, 0xffffffff ;  /* 0xffffffff00047882 */ /* 0x000fc60000000000 */
[----:B------:R-:W-:Y:S05]  /*14400*/  BRA.DIV UR4, `(.L_x_502) ;  /* 0x00000066042c7947 */ /* 0x000fea000b800000 */
[----:B------:R-:W-:-:S13]  /*14410*/  ELECT P6, URZ, PT ;  /* 0x00000000003f782f */ /* 0x000fda00038c0000 */
.L_x_501:
[----:B0-----:R-:W2:Y:S01]  /*14420*/  LDL R5, [R1+0x44] ;  /* 0x0000440001057983 */ /* 0x001ea20000100800 */
[----:B------:R-:W-:Y:S01]  /*14430*/  BSSY B1, `(.L_x_503) ;  /* 0x0000008000017945 */ /* 0x000fe20003800000 */
[----:B--2---:R-:W-:-:S05]  /*14440*/  VIADD R5, R5, 0x1 ;  /* 0x0000000105057836 */ /* 0x004fca0000000000 */
[----:B------:R-:W-:-:S04]  /*14450*/  LEA.HI R6, R5, R5, RZ, 0x1 ;  /* 0x0000000505067211 */ /* 0x000fc800078f08ff */
[----:B------:R-:W-:-:S05]  /*14460*/  LOP3.LUT R6, R6, 0xfffffffe, RZ, 0xc0, !PT ;  /* 0xfffffffe06067812 */ /* 0x000fca00078ec0ff */
[----:B------:R-:W-:-:S05]  /*14470*/  IMAD.IADD R5, R5, 0x1, -R6 ;  /* 0x0000000105057824 */ /* 0x000fca00078e0a06 */
[----:B------:R-:W-:-:S04]  /*14480*/  SHF.L.U32 R5, R5, 0x1f, RZ ;  /* 0x0000001f05057819 */ /* 0x000fc800000006ff */
[----:B------:R-:W0:Y:S02]  /*14490*/  SYNCS.PHASECHK.TRANS64.TRYWAIT P0, [R22+URZ+0x19c20], R5 ;  /* 0x019c2005160075a7 */ /* 0x000e24000800017f */
[----:B0-----:R-:W-:Y:S05]  /*144a0*/  @!P0 BRA `(.L_x_504) ;  /* 0x0000006400248947 */ /* 0x001fea0003800000 */
.L_x_663:
[----:B------:R-:W-:Y:S05]  /*144b0*/  BSYNC B1 ;  /* 0x0000000000017941 */ /* 0x000fea0003800000 */
.L_x_503:
[----:B------:R-:W-:Y:S04]  /*144c0*/  BSSY B1, `(.L_x_505) ;  /* 0x000008b000017945 */ /* 0x000fe80003800000 */
[----:B------:R-:W-:Y:S05]  /*144d0*/  @!P6 BRA `(.L_x_506) ;  /* 0x000000080024e947 */ /* 0x000fea0003800000 */
[----:B-1----:R-:W-:Y:S01]  /*144e0*/  IMAD R8, R24, 0x8, R22 ;  /* 0x0000000818087824 */ /* 0x002fe200078e0216 */
[----:B------:R-:W-:Y:S01]  /*144f0*/  SHF.L.U32 R10, R27, 0x1f, RZ ;  /* 0x0000001f1b0a7819 */ /* 0x000fe200000006ff */
[----:B------:R-:W1:Y:S01]  /*14500*/  S2R R6, SR_TID.X ;  /* 0x0000000000067919 */ /* 0x000e620000002100 */
[----:B------:R-:W-:Y:S02]  /*14510*/  BSSY B2, `(.L_x_507) ;  /* 0x0000005000027945 */ /* 0x000fe40003800000 */
[----:B------:R-:W2:Y:S01]  /*14520*/  SYNCS.PHASECHK.TRANS64.TRYWAIT P0, [R8+URZ+0x19ca0], R10 ;  /* 0x019ca00a080075a7 */ /* 0x000ea2000800017f */
[----:B-1----:R-:W-:-:S04]  /*14530*/  LOP3.LUT R6, R6, 0x7f, RZ, 0xc0, !PT ;  /* 0x0000007f06067812 */ /* 0x002fc800078ec0ff */
[----:B------:R-:W-:Y:S01]  /*14540*/  ISETP.NE.AND P1, PT, R6, RZ, PT ;  /* 0x000000ff0600720c */ /* 0x000fe20003f25270 */
[----:B--2---:R-:W-:-:S12]  /*14550*/  @!P0 BRA `(.L_x_508) ;  /* 0x00000064000c8947 */ /* 0x004fd80003800000 */
.L_x_664:
[----:B------:R-:W-:Y:S05]  /*14560*/  BSYNC B2 ;  /* 0x0000000000027941 */ /* 0x000fea0003800000 */
.L_x_507:
[----:B------:R-:W-:Y:S04]  /*14570*/  BSSY B2, `(.L_x_509) ;  /* 0x0000009000027945 */ /* 0x000fe80003800000 */
[----:B------:R-:W-:Y:S05]  /*14580*/  @P1 BRA `(.L_x_510) ;  /* 0x00000000001c1947 */ /* 0x000fea0003800000 */
[----:B0-----:R-:W0:Y:S02]  /*14590*/  S2R R5, SR_TID.X ;  /* 0x0000000000057919 */ /* 0x001e240000002100 */
[----:B0-----:R-:W-:Y:S01]  /*145a0*/  LOP3.LUT R6, R5, 0x1f, RZ, 0xc0, !PT ;  /* 0x0000001f05067812 */ /* 0x001fe200078ec0ff */
[----:B------:R-:W-:-:S03]  /*145b0*/  IMAD.MOV.U32 R5, RZ, RZ, 0x3000 ;  /* 0x00003000ff057424 */ /* 0x000fc600078e00ff */
[----:B------:R-:W-:Y:S01]  /*145c0*/  ISETP.NE.AND P0, PT, R6, RZ, PT ;  /* 0x000000ff0600720c */ /* 0x000fe20003f05270 */
[----:B------:R2:W-:-:S12]  /*145d0*/  SYNCS.ARRIVE.TRANS64 RZ, [R8+URZ+0x19c90], R5 ;  /* 0x019c900508ff79a7 */ /* 0x0005d8000800003f */
[----:B--2---:R-:W-:Y:S05]  /*145e0*/  @!P0 BRA `(.L_x_510) ;  /* 0x0000000000048947 */ /* 0x004fea0003800000 */
[----:B------:R-:W-:Y:S01]  /*145f0*/  BPT.TRAP 0x1 ;  /* 0x000000040000795c */ /* 0x000fe20000300000 */
.L_x_510:
[----:B------:R-:W-:Y:S05]  /*14600*/  BSYNC B2 ;  /* 0x0000000000027941 */ /* 0x000fea0003800000 */
.L_x_509:
[----:B------:R-:W-:Y:S01]  /*14610*/  IMAD.MOV.U32 R14, RZ, RZ, RZ ;  /* 0x000000ffff0e7224 */ /* 0x000fe200078e00ff */
[----:B------:R-:W-:Y:S01]  /*14620*/  LEA R6, R4, R0, 0x7 ;  /* 0x0000000004067211 */ /* 0x000fe200078e38ff */
[----:B------:R-:W-:Y:S01]  /*14630*/  IMAD R7, R24, 0x3000, R22 ;  /* 0x0000300018077824 */ /* 0x000fe200078e0216 */
[----:B------:R-:W-:Y:S01]  /*14640*/  UIADD3 UR4, UP0, UR40, 0x570, URZ ;  /* 0x0000057028047890 */ /* 0x000fe2000ff1e03f */
[----:B------:R-:W-:Y:S01]  /*14650*/  PLOP3.LUT P0, PT, PT, PT, PT, 0x80, 0x0 ;  /* 0x000000000000781c */ /* 0x000fe20003f0f070 */
[----:B0-----:R-:W-:Y:S01]  /*14660*/  VIADD R5, R8, 0x19c90 ;  /* 0x00019c9008057836 */ /* 0x001fe20000000000 */
[----:B------:R-:W-:Y:S01]  /*14670*/  R2UR UR10, R14 ;  /* 0x000000000e0a72ca */ /* 0x000fe200000e0000 */
[----:B------:R-:W-:Y:S01]  /*14680*/  VIADD R6, R6, 0xffffff80 ;  /* 0xffffff8006067836 */ /* 0x000fe20000000000 */
[----:B------:R-:W-:Y:S01]  /*14690*/  UIADD3.X UR5, URZ, UR41, URZ, UP0, !UPT ;  /* 0x000000293f057290 */ /* 0x000fe200087fe43f */
[----:B------:R-:W-:Y:S01]  /*146a0*/  VIADD R9, R7, 0x13800 ;  /* 0x0001380007097836 */ /* 0x000fe20000000000 */
[----:B------:R-:W-:Y:S01]  /*146b0*/  UMOV UR6, 0x0 ;  /* 0x0000000000067882 */ /* 0x000fe20000000000 */
[----:B------:R-:W-:-:S10]  /*146c0*/  UMOV UR7, 0x12f00000 ;  /* 0x12f0000000077882 */ /* 0x000fd40000000000 */
.L_x_511:
[----:B------:R-:W-:-:S13]  /*146d0*/  @P0 ELECT P2, URZ, PT ;  /* 0x00000000003f082f */ /* 0x000fda0003840000 */
[----:B------:R-:W-:Y:S02]  /*146e0*/  @P2 R2UR UR13, R2 ;  /* 0x00000000020d22ca */ /* 0x000fe400000e0000 */
[----:B------:R-:W-:Y:S02]  /*146f0*/  @P2 R2UR UR12, R18 ;  /* 0x00000000120c22ca */ /* 0x000fe400000e0000 */
[----:B------:R-:W-:Y:S02]  /*14700*/  @P2 R2UR UR11, R6 ;  /* 0x00000000060b22ca */ /* 0x000fe400000e0000 */
[----:B------:R-:W-:Y:S02]  /*14710*/  @P2 R2UR UR9, R5 ;  /* 0x00000000050922ca */ /* 0x000fe400000e0000 */
[----:B------:R-:W-:Y:S02]  /*14720*/  @P2 R2UR UR8, R9 ;  /* 0x00000000090822ca */ /* 0x000fe400000e0000 */
[----:B------:R-:W-:-:S02]  /*14730*/  @P2 PLOP3.LUT P0, PT, P2, PT, PT, 0x8, 0x0 ;  /* 0x000000000000281c */ /* 0x000fc4000170e170 */
[----:B------:R-:W-:-:S09]  /*14740*/  PLOP3.LUT P2, PT, PT, PT, PT, 0x8, 0x0 ;  /* 0x000000000000781c */ /* 0x000fd20003f4e170 */
[----:B------:R0:W-:Y:S02]  /*14750*/  UTMALDG.4D [UR8], [UR4], desc[UR6] ;  /* 0x00000608040075b4 */ /* 0x0001e40008019000 */
[----:B0-----:R-:W-:Y:S05]  /*14760*/  @P0 BRA.U.ANY `(.L_x_511) ;  /* 0xfffffffd00d80947 */ /* 0x001fea000393ffff */
[----:B------:R-:W-:Y:S01]  /*14770*/  IMAD.MOV.U32 R13, RZ, RZ, 0x20 ;  /* 0x00000020ff0d7424 */ /* 0x000fe200078e00ff */
[----:B------:R-:W-:Y:S01]  /*14780*/  PLOP3.LUT P0, PT, PT, PT, PT, 0x80, 0x0 ;  /* 0x000000000000781c */ /* 0x000fe20003f0f070 */
[----:B------:R-:W-:Y:S01]  /*14790*/  VIADD R9, R7, 0x14800 ;  /* 0x0001480007097836 */ /* 0x000fe20000000000 */
[----:B------:R-:W-:Y:S01]  /*147a0*/  UMOV UR6, 0x0 ;  /* 0x0000000000067882 */ /* 0x000fe20000000000 */
[----:B------:R-:W-:Y:S01]  /*147b0*/  UMOV UR7, 0x12f00000 ;  /* 0x12f0000000077882 */ /* 0x000fe20000000000 */
[----:B------:R-:W-:-:S15]  /*147c0*/  R2UR UR10, R13 ;  /* 0x000000000d0a72ca */ /* 0x000fde00000e0000 */
.L_x_512:
        /* <DEDUP_REMOVED lines=10> */
[----:B------:R-:W-:Y:S01]  /*14870*/  MOV R12, 0x40 ;  /* 0x00000040000c7802 */ /* 0x000fe20000000f00 */
[----:B------:R-:W-:Y:S01]  /*14880*/  VIADD R9, R7, 0x15800 ;  /* 0x0001580007097836 */ /* 0x000fe20000000000 */
[----:B------:R-:W-:Y:S01]  /*14890*/  PLOP3.LUT P0, PT, PT, PT, PT, 0x80, 0x0 ;  /* 0x000000000000781c */ /* 0x000fe20003f0f070 */
[----:B------:R-:W-:Y:S01]  /*148a0*/  UMOV UR6, 0x0 ;  /* 0x0000000000067882 */ /* 0x000fe20000000000 */
[----:B------:R-:W-:Y:S01]  /*148b0*/  R2UR UR10, R12 ;  /* 0x000000000c0a72ca */ /* 0x000fe200000e0000 */
[----:B------:R-:W-:-:S14]  /*148c0*/  UMOV UR7, 0x12f00000 ;  /* 0x12f0000000077882 */ /* 0x000fdc0000000000 */
.L_x_513:
        /* <DEDUP_REMOVED lines=10> */
[----:B------:R-:W0:Y:S01]  /*14970*/  SYNCS.PHASECHK.TRANS64.TRYWAIT P0, [R8+URZ+0x19cc0], R10 ;  /* 0x019cc00a080075a7 */ /* 0x000e22000800017f */
[----:B------:R-:W-:Y:S04]  /*14980*/  BSSY B2, `(.L_x_514) ;  /* 0x0000002000027945 */ /* 0x000fe80003800000 */
[----:B0-----:R-:W-:Y:S05]  /*14990*/  @!P0 BRA `(.L_x_515) ;  /* 0x0000006000108947 */ /* 0x001fea0003800000 */
.L_x_665:
[----:B------:R-:W-:Y:S05]  /*149a0*/  BSYNC B2 ;  /* 0x0000000000027941 */ /* 0x000fea0003800000 */
.L_x_514:
[----:B------:R-:W-:Y:S01]  /*149b0*/  BSSY B2, `(.L_x_516) ;  /* 0x000000b000027945 */ /* 0x000fe20003800000 */
[----:B01----:R-:W-:Y:S02]  /*149c0*/  IMAD.MOV.U32 R10, RZ, RZ, 0x0 ;  /* 0x00000000ff0a7424 */ /* 0x003fe400078e00ff */
[----:B------:R-:W-:Y:S01]  /*149d0*/  IMAD.MOV.U32 R11, RZ, RZ, 0x12f00000 ;  /* 0x12f00000ff0b7424 */ /* 0x000fe200078e00ff */
[----:B------:R-:W-:Y:S06]  /*149e0*/  @P1 BRA `(.L_x_517) ;  /* 0x00000000001c1947 */ /* 0x000fec0003800000 */
[----:B------:R-:W0:Y:S02]  /*149f0*/  S2R R5, SR_TID.X ;  /* 0x0000000000057919 */ /* 0x000e240000002100 */
[----:B0-----:R-:W-:Y:S01]  /*14a00*/  LOP3.LUT R9, R5, 0x1f, RZ, 0xc0, !PT ;  /* 0x0000001f05097812 */ /* 0x001fe200078ec0ff */
[----:B------:R-:W-:-:S03]  /*14a10*/  IMAD.MOV.U32 R5, RZ, RZ, 0x3000 ;  /* 0x00003000ff057424 */ /* 0x000fc600078e00ff */
[----:B------:R-:W-:Y:S01]  /*14a20*/  ISETP.NE.AND P0, PT, R9, RZ, PT ;  /* 0x000000ff0900720c */ /* 0x000fe20003f05270 */
[----:B------:R0:W-:-:S12]  /*14a30*/  SYNCS.ARRIVE.TRANS64 RZ, [R8+URZ+0x19cb0], R5 ;  /* 0x019cb00508ff79a7 */ /* 0x0001d8000800003f */
[----:B0-----:R-:W-:Y:S05]  /*14a40*/  @!P0 BRA `(.L_x_517) ;  /* 0x0000000000048947 */ /* 0x001fea0003800000 */
[----:B------:R-:W-:Y:S01]  /*14a50*/  BPT.TRAP 0x1 ;  /* 0x000000040000795c */ /* 0x000fe20000300000 */
.L_x_517:
[----:B------:R-:W-:Y:S05]  /*14a60*/  BSYNC B2 ;  /* 0x0000000000027941 */ /* 0x000fea0003800000 */
.L_x_516:
[----:B------:R-:W-:Y:S01]  /*14a70*/  R2UR UR10, R14 ;  /* 0x000000000e0a72ca */ /* 0x000fe200000e0000 */
[----:B------:R-:W-:Y:S01]  /*14a80*/  UIADD3 UR4, UP0, UR40, 0x670, URZ ;  /* 0x0000067028047890 */ /* 0x000fe2000ff1e03f */
[----:B------:R-:W-:Y:S01]  /*14a90*/  R2UR UR6, R10 ;  /* 0x000000000a0672ca */ /* 0x000fe200000e0000 */
[----:B------:R-:W-:Y:S01]  /*14aa0*/  VIADD R8, R8, 0x19cb0 ;  /* 0x00019cb008087836 */ /* 0x000fe20000000000 */
[----:B------:R-:W-:Y:S01]  /*14ab0*/  R2UR UR7, R11 ;  /* 0x000000000b0772ca */ /* 0x000fe200000e0000 */
[----:B------:R-:W-:Y:S01]  /*14ac0*/  UIADD3.X UR5, URZ, UR41, URZ, UP0, !UPT ;  /* 0x000000293f057290 */ /* 0x000fe200087fe43f */
[----:B------:R-:W-:Y:S02]  /*14ad0*/  PLOP3.LUT P0, PT, PT, PT, PT, 0x80, 0x0 ;  /* 0x000000000000781c */ /* 0x000fe40003f0f070 */
[----:B------:R-:W-:-:S11]  /*14ae0*/  IADD3 R5, R7, 0x9000, RZ ;  /* 0x0000900007057810 */ /* 0x000fd60007ffe0ff */
.L_x_518:
        /* <DEDUP_REMOVED lines=10> */
[----:B------:R-:W-:Y:S01]  /*14b90*/  R2UR UR10, R13 ;  /* 0x000000000d0a72ca */ /* 0x000fe200000e0000 */
[----:B------:R-:W-:Y:S01]  /*14ba0*/  VIADD R5, R7, 0xa000 ;  /* 0x0000a00007057836 */ /* 0x000fe20000000000 */
[----:B------:R-:W-:Y:S02]  /*14bb0*/  R2UR UR6, R10 ;  /* 0x000000000a0672ca */ /* 0x000fe400000e0000 */
[----:B------:R-:W-:Y:S02]  /*14bc0*/  R2UR UR7, R11 ;  /* 0x000000000b0772ca */ /* 0x000fe400000e0000 */
[----:B------:R-:W-:-:S13]  /*14bd0*/  PLOP3.LUT P0, PT, PT, PT, PT, 0x80, 0x0 ;  /* 0x000000000000781c */ /* 0x000fda0003f0f070 */
.L_x_519:
        /* <DEDUP_REMOVED lines=15> */
.L_x_520:
        /* <DEDUP_REMOVED lines=9> */
[----:B--2---:R-:W-:Y:S05]  /*14d60*/  @P0 BRA.U.ANY `(.L_x_520) ;  /* 0xfffffffd00d80947 */ /* 0x004fea000393ffff */
.L_x_506:
[----:B------:R-:W-:Y:S05]  /*14d70*/  BSYNC B1 ;  /* 0x0000000000017941 */ /* 0x000fea0003800000 */
.L_x_505:
[----:B-1----:R-:W-:Y:S01]  /*14d80*/  VIADD R9, R4, 0xfffffffe ;  /* 0xfffffffe04097836 */ /* 0x002fe20000000000 */
[----:B------:R-:W-:Y:S01]  /*14d90*/  PLOP3.LUT P0, PT, PT, PT, PT, 0x8, 0x0 ;  /* 0x000000000000781c */ /* 0x000fe20003f0e170 */
[----:B------:R-:W-:-:S03]  /*14da0*/  VIADD R24, R24, 0x1 ;  /* 0x0000000118187836 */ /* 0x000fc60000000000 */
[----:B------:R-:W-:Y:S02]  /*14db0*/  ISETP.GE.AND P2, PT, R9, R3, PT ;  /* 0x000000030900720c */ /* 0x000fe40003f46270 */
[----:B------:R-:W-:-:S04]  /*14dc0*/  ISETP.NE.AND P1, PT, R24, 0x2, PT ;  /* 0x000000021800780c */ /* 0x000fc80003f25270 */
[----:B------:R-:W-:Y:S02]  /*14dd0*/  SEL R4, RZ, 0x1, P1 ;  /* 0x00000001ff047807 */ /* 0x000fe40000800000 */
[----:B------:R-:W-:Y:S02]  /*14de0*/  SEL R24, R24, RZ, P1 ;  /* 0x000000ff18187207 */ /* 0x000fe40000800000 */
[----:B------:R-:W-:-:S03]  /*14df0*/  LOP3.LUT R27, R27, R4, RZ, 0x3c, !PT ;  /* 0x000000041b1b7212 */ /* 0x000fc600078e3cff */
[----:B------:R-:W-:Y:S05]  /*14e00*/  @!P2 BRA `(.L_x_499) ;  /* 0x000000080050a947 */ /* 0x000fea0003800000 */
.L_x_537:
[----:B------:R-:W-:Y:S05]  /*14e10*/  YIELD ;  /* 0x0000000000007946 */ /* 0x000fea0003800000 */
[----:B------:R-:W-:Y:S04]  /*14e20*/  BSSY B1, `(.L_x_521) ;  /* 0x000008a000017945 */ /* 0x000fe80003800000 */
[----:B------:R-:W-:Y:S05]  /*14e30*/  @!P6 BRA `(.L_x_522) ;  /* 0x000000080020e947 */ /* 0x000fea0003800000 */
[----:B------:R-:W-:Y:S01]  /*14e40*/  IMAD R8, R24, 0x8, R22 ;  /* 0x0000000818087824 */ /* 0x000fe200078e0216 */
[----:B------:R-:W-:Y:S01]  /*14e50*/  SHF.L.U32 R7, R27, 0x1f, RZ ;  /* 0x0000001f1b077819 */ /* 0x000fe200000006ff */
[----:B------:R-:W1:Y:S01]  /*14e60*/  S2R R4, SR_TID.X ;  /* 0x0000000000047919 */ /* 0x000e620000002100 */
[----:B------:R-:W-:Y:S02]  /*14e70*/  BSSY B2, `(.L_x_523) ;  /* 0x0000005000027945 */ /* 0x000fe40003800000 */
[----:B------:R-:W2:Y:S01]  /*14e80*/  SYNCS.PHASECHK.TRANS64.TRYWAIT P1, [R8+URZ+0x19ca0], R7 ;  /* 0x019ca007080075a7 */ /* 0x000ea2000802017f */
[----:B-1----:R-:W-:-:S04]  /*14e90*/  LOP3.LUT R4, R4, 0x7f, RZ, 0xc0, !PT ;  /* 0x0000007f04047812 */ /* 0x002fc800078ec0ff */
[----:B------:R-:W-:Y:S01]  /*14ea0*/  ISETP.NE.AND P2, PT, R4, RZ, PT ;  /* 0x000000ff0400720c */ /* 0x000fe20003f45270 */
[----:B--2---:R-:W-:-:S12]  /*14eb0*/  @!P1 BRA `(.L_x_524) ;  /* 0x0000005800dc9947 */ /* 0x004fd80003800000 */
.L_x_666:
[----:B------:R-:W-:Y:S05]  /*14ec0*/  BSYNC B2 ;  /* 0x0000000000027941 */ /* 0x000fea0003800000 */
.L_x_523:
[----:B------:R-:W-:Y:S04]  /*14ed0*/  BSSY B2, `(.L_x_525) ;  /* 0x0000009000027945 */ /* 0x000fe80003800000 */
[----:B------:R-:W-:Y:S05]  /*14ee0*/  @P2 BRA `(.L_x_526) ;  /* 0x00000000001c2947 */ /* 0x000fea0003800000 */
[----:B------:R-:W0:Y:S02]  /*14ef0*/  S2R R4, SR_TID.X ;  /* 0x0000000000047919 */ /* 0x000e240000002100 */
[----:B0-----:R-:W-:Y:S02]  /*14f00*/  LOP3.LUT R5, R4, 0x1f, RZ, 0xc0, !PT ;  /* 0x0000001f04057812 */ /* 0x001fe400078ec0ff */
[----:B------:R-:W-:Y:S02]  /*14f10*/  MOV R4, 0x3000 ;  /* 0x0000300000047802 */ /* 0x000fe40000000f00 */
[----:B------:R-:W-:Y:S02]  /*14f20*/  ISETP.NE.AND P1, PT, R5, RZ, PT ;  /* 0x000000ff0500720c */ /* 0x000fe40003f25270 */
[----:B------:R2:W-:Y:S11]  /*14f30*/  SYNCS.ARRIVE.TRANS64 RZ, [R8+URZ+0x19c90], R4 ;  /* 0x019c900408ff79a7 */ /* 0x0005f6000800003f */
[----:B--2---:R-:W-:Y:S05]  /*14f40*/  @!P1 BRA `(.L_x_526) ;  /* 0x0000000000049947 */ /* 0x004fea0003800000 */
[----:B------:R-:W-:Y:S01]  /*14f50*/  BPT.TRAP 0x1 ;  /* 0x000000040000795c */ /* 0x000fe20000300000 */
.L_x_526:
[----:B------:R-:W-:Y:S05]  /*14f60*/  BSYNC B2 ;  /* 0x0000000000027941 */ /* 0x000fea0003800000 */
.L_x_525:
[----:B------:R-:W-:Y:S01]  /*14f70*/  IMAD.MOV.U32 R12, RZ, RZ, RZ ;  /* 0x000000ffff0c7224 */ /* 0x000fe200078e00ff */
[----:B------:R-:W-:Y:S01]  /*14f80*/  UIADD3 UR4, UP0, UR40, 0x570, URZ ;  /* 0x0000057028047890 */ /* 0x000fe2000ff1e03f */
[----:B------:R-:W-:Y:S01]  /*14f90*/  IMAD R6, R24, 0x3000, R22 ;  /* 0x0000300018067824 */ /* 0x000fe200078e0216 */
[----:B------:R-:W-:Y:S01]  /*14fa0*/  PLOP3.LUT P1, PT, PT, PT, PT, 0x80, 0x0 ;  /* 0x000000000000781c */ /* 0x000fe20003f2f070 */
[----:B0-----:R-:W-:Y:S01]  /*14fb0*/  IMAD R5, R9, 0x80, R0 ;  /* 0x0000008009057824 */ /* 0x001fe200078e0200 */
[----:B------:R-:W-:Y:S01]  /*14fc0*/  R2UR UR10, R12 ;  /* 0x000000000c0a72ca */ /* 0x000fe200000e0000 */
[----:B------:R-:W-:Y:S01]  /*14fd0*/  VIADD R4, R8, 0x19c90 ;  /* 0x00019c9008047836 */ /* 0x000fe20000000000 */
[----:B------:R-:W-:Y:S01]  /*14fe0*/  UIADD3.X UR5, URZ, UR41, URZ, UP0, !UPT ;  /* 0x000000293f057290 */ /* 0x000fe200087fe43f */
[----:B------:R-:W-:Y:S01]  /*14ff0*/  VIADD R10, R6, 0x13800 ;  /* 0x00013800060a7836 */ /* 0x000fe20000000000 */
[----:B------:R-:W-:Y:S01]  /*15000*/  UMOV UR6, 0x0 ;  /* 0x0000000000067882 */ /* 0x000fe20000000000 */
[----:B------:R-:W-:-:S10]  /*15010*/  UMOV UR7, 0x12f00000 ;  /* 0x12f0000000077882 */ /* 0x000fd40000000000 */
.L_x_527:
        /* <DEDUP_REMOVED lines=12> */
[----:B------:R-:W-:Y:S01]  /*150e0*/  UMOV UR6, 0x0 ;  /* 0x0000000000067882 */ /* 0x000fe20000000000 */
[----:B------:R-:W-:Y:S01]  /*150f0*/  IADD3 R10, R6, 0x14800, RZ ;  /* 0x00014800060a7810 */ /* 0x000fe20007ffe0ff */
[----:B------:R-:W-:Y:S01]  /*15100*/  UMOV UR7, 0x12f00000 ;  /* 0x12f0000000077882 */ /* 0x000fe20000000000 */
[----:B------:R-:W-:-:S15]  /*15110*/  R2UR UR10, R14 ;  /* 0x000000000e0a72ca */ /* 0x000fde00000e0000 */
.L_x_528:
        /* <DEDUP_REMOVED lines=16> */
.L_x_529:
        /* <DEDUP_REMOVED lines=13> */
.L_x_667:
[----:B------:R-:W-:Y:S05]  /*152f0*/  BSYNC B2 ;  /* 0x0000000000027941 */ /* 0x000fea0003800000 */
.L_x_530:
[----:B------:R-:W-:Y:S01]  /*15300*/  BSSY B2, `(.L_x_532) ;  /* 0x000000b000027945 */ /* 0x000fe20003800000 */
[----:B------:R-:W-:Y:S02]  /*15310*/  IMAD.MOV.U32 R10, RZ, RZ, 0x0 ;  /* 0x00000000ff0a7424 */ /* 0x000fe400078e00ff */
[----:B------:R-:W-:Y:S01]  /*15320*/  IMAD.MOV.U32 R11, RZ, RZ, 0x12f00000 ;  /* 0x12f00000ff0b7424 */ /* 0x000fe200078e00ff */
[----:B------:R-:W-:Y:S06]  /*15330*/  @P2 BRA `(.L_x_533) ;  /* 0x00000000001c2947 */ /* 0x000fec0003800000 */
[----:B------:R-:W2:Y:S02]  /*15340*/  S2R R4, SR_TID.X ;  /* 0x0000000000047919 */ /* 0x000ea40000002100 */
[----:B--2---:R-:W-:Y:S01]  /*15350*/  LOP3.LUT R15, R4, 0x1f, RZ, 0xc0, !PT ;  /* 0x0000001f040f7812 */ /* 0x004fe200078ec0ff */
[----:B------:R-:W-:-:S03]  /*15360*/  IMAD.MOV.U32 R4, RZ, RZ, 0x3000 ;  /* 0x00003000ff047424 */ /* 0x000fc600078e00ff */
[----:B------:R-:W-:Y:S01]  /*15370*/  ISETP.NE.AND P1, PT, R15, RZ, PT ;  /* 0x000000ff0f00720c */ /* 0x000fe20003f25270 */
[----:B------:R2:W-:-:S12]  /*15380*/  SYNCS.ARRIVE.TRANS64 RZ, [R8+URZ+0x19cb0], R4 ;  /* 0x019cb00408ff79a7 */ /* 0x0005d8000800003f */
[----:B--2---:R-:W-:Y:S05]  /*15390*/  @!P1 BRA `(.L_x_533) ;  /* 0x0000000000049947 */ /* 0x004fea0003800000 */
[----:B------:R-:W-:Y:S01]  /*153a0*/  BPT.TRAP 0x1 ;  /* 0x000000040000795c */ /* 0x000fe20000300000 */
.L_x_533:
[----:B------:R-:W-:Y:S05]  /*153b0*/  BSYNC B2 ;  /* 0x0000000000027941 */ /* 0x000fea0003800000 */
.L_x_532:
[----:B------:R-:W-:Y:S01]  /*153c0*/  R2UR UR10, R12 ;  /* 0x000000000c0a72ca */ /* 0x000fe200000e0000 */
[----:B------:R-:W-:Y:S01]  /*153d0*/  UIADD3 UR4, UP0, UR40, 0x670, URZ ;  /* 0x0000067028047890 */ /* 0x000fe2000ff1e03f */
[----:B------:R-:W-:Y:S01]  /*153e0*/  R2UR UR6, R10 ;  /* 0x000000000a0672ca */ /* 0x000fe200000e0000 */
[----:B------:R-:W-:Y:S01]  /*153f0*/  VIADD R4, R6, 0x9000 ;  /* 0x0000900006047836 */ /* 0x000fe20000000000 */
[----:B------:R-:W-:Y:S01]  /*15400*/  R2UR UR7, R11 ;  /* 0x000000000b0772ca */ /* 0x000fe200000e0000 */
[----:B------:R-:W-:Y:S01]  /*15410*/  UIADD3.X UR5, URZ, UR41, URZ, UP0, !UPT ;  /* 0x000000293f057290 */ /* 0x000fe200087fe43f */
[----:B------:R-:W-:Y:S02]  /*15420*/  PLOP3.LUT P1, PT, PT, PT, PT, 0x80, 0x0 ;  /* 0x000000000000781c */ /* 0x000fe40003f2f070 */
[----:B01----:R-:W-:-:S11]  /*15430*/  IADD3 R8, R8, 0x19cb0, RZ ;  /* 0x00019cb008087810 */ /* 0x003fd60007ffe0ff */
.L_x_534:
        /* <DEDUP_REMOVED lines=15> */
.L_x_535:
        /* <DEDUP_REMOVED lines=15> */
.L_x_536:
        /* <DEDUP_REMOVED lines=9> */
[----:B-1----:R-:W-:Y:S05]  /*156b0*/  @P1 BRA.U.ANY `(.L_x_536) ;  /* 0xfffffffd00d81947 */ /* 0x002fea000393ffff */
.L_x_522:
[----:B------:R-:W-:Y:S05]  /*156c0*/  BSYNC B1 ;  /* 0x0000000000017941 */ /* 0x000fea0003800000 */
.L_x_521:
[C---:B------:R-:W-:Y:S01]  /*156d0*/  ISETP.GT.AND P2, PT, R9.reuse, R3, PT ;  /* 0x000000030900720c */ /* 0x040fe20003f44270 */
[----:B------:R-:W-:Y:S02]  /*156e0*/  VIADD R24, R24, 0x1 ;  /* 0x0000000118187836 */ /* 0x000fe40000000000 */
[----:B------:R-:W-:-:S03]  /*156f0*/  VIADD R9, R9, 0xffffffff ;  /* 0xffffffff09097836 */ /* 0x000fc60000000000 */
[----:B------:R-:W-:-:S04]  /*15700*/  ISETP.NE.AND P1, PT, R24, 0x2, PT ;  /* 0x000000021800780c */ /* 0x000fc80003f25270 */
[----:B------:R-:W-:Y:S02]  /*15710*/  SEL R4, RZ, 0x1, P1 ;  /* 0x00000001ff047807 */ /* 0x000fe40000800000 */
[----:B------:R-:W-:Y:S02]  /*15720*/  SEL R24, R24, RZ, P1 ;  /* 0x000000ff18187207 */ /* 0x000fe40000800000 */
[----:B------:R-:W-:Y:S01]  /*15730*/  LOP3.LUT R27, R27, R4, RZ, 0x3c, !PT ;  /* 0x000000041b1b7212 */ /* 0x000fe200078e3cff */
[----:B------:R-:W-:Y:S06]  /*15740*/  @P2 BRA `(.L_x_537) ;  /* 0xfffffff400b02947 */ /* 0x000fec000383ffff */
.L_x_499:
[----:B------:R-:W-:Y:S05]  /*15750*/  BSYNC B0 ;  /* 0x0000000000007941 */ /* 0x000fea0003800000 */
.L_x_498:
[----:B------:R-:W2:Y:S01]  /*15760*/  LDL R4, [R1+0x20] ;  /* 0x0000200001047983 */ /* 0x000ea20000100800 */
[----:B------:R-:W-:Y:S05]  /*15770*/  @!P0 WARPSYNC.ALL ;  /* 0x0000000000008948 */ /* 0x000fea0003800000 */
[----:B------:R-:W-:Y:S01]  /*15780*/  @!P0 BAR.SYNC.DEFER_BLOCKING 0xc, 0x200 ;  /* 0x0308000000008b1d */ /* 0x000fe20000010000 */
[----:B--2---:R-:W-:-:S13]  /*15790*/  ISETP.GT.AND P0, PT, R4, RZ, PT ;  /* 0x000000ff0400720c */ /* 0x004fda0003f04270 */
[----:B------:R-:W-:Y:S05]  /*157a0*/  @P0 BRA `(.L_x_538) ;  /* 0x0000000000440947 */ /* 0x000fea0003800000 */
[----:B------:R-:W2:Y:S02]  /*157b0*/  S2R R4, SR_TID.X ;  /* 0x0000000000047919 */ /* 0x000ea40000002100 */
[----:B--2---:R-:W-:-:S04]  /*157c0*/  LOP3.LUT R4, R4, 0x7f, RZ, 0xc0, !PT ;  /* 0x0000007f04047812 */ /* 0x004fc800078ec0ff */
[----:B------:R-:W-:-:S13]  /*157d0*/  ISETP.NE.AND P0, PT, R4, RZ, PT ;  /* 0x000000ff0400720c */ /* 0x000fda0003f05270 */
[----:B------:R-:W-:Y:S05]  /*157e0*/  @P0 BRA `(.L_x_539) ;  /* 0x0000003400ec0947 */ /* 0x000fea0003800000 */
[----:B0-----:R-:W0:Y:S01]  /*157f0*/  S2R R5, SR_LANEID ;  /* 0x0000000000057919 */ /* 0x001e220000000000 */
[----:B------:R-:W-:Y:S01]  /*15800*/  VOTEU.ANY UR4, UPT, PT ;  /* 0x0000000000047886 */ /* 0x000fe200038e0100 */
[----:B------:R-:W2:Y:S01]  /*15810*/  LDC.64 R2, c[0x0][0xc60] ;  /* 0x00031800ff027b82 */ /* 0x000ea20000000a00 */
[----:B------:R-:W0:Y:S02]  /*15820*/  FLO.U32 R0, UR4 ;  /* 0x0000000400007d00 */ /* 0x000e2400080e0000 */
[----:B0-----:R-:W-:-:S06]  /*15830*/  ISETP.EQ.U32.AND P0, PT, R0, R5, PT ;  /* 0x000000050000720c */ /* 0x001fcc0003f02070 */
[----:B------:R-:W2:Y:S07]  /*15840*/  POPC R5, UR4 ;  /* 0x0000000400057d09 */ /* 0x000eae0008000000 */
[----:B--2---:R-:W2:Y:S01]  /*15850*/  @P0 ATOMG.E.ADD.STRONG.GPU PT, R3, desc[UR42][R2.64], R5 ;  /* 0x00000005020309a8 */ /* 0x004ea200081ee1ea */
[----:B------:R-:W0:Y:S02]  /*15860*/  S2R R4, SR_LTMASK ;  /* 0x0000000000047919 */ /* 0x000e240000003900 */
[----:B0-----:R-:W-:-:S04]  /*15870*/  LOP3.LUT R4, R4, UR4, RZ, 0xc0, !PT ;  /* 0x0000000404047c12 */ /* 0x001fc8000f8ec0ff */
[----:B------:R-:W0:Y:S01]  /*15880*/  POPC R7, R4 ;  /* 0x0000000400077309 */ /* 0x000e220000000000 */
[----:B--2---:R-:W0:Y:S02]  /*15890*/  SHFL.IDX PT, R0, R3, R0, 0x1f ;  /* 0x00001f0003007589 */ /* 0x004e2400000e0000 */
[----:B0-----:R-:W-:Y:S01]  /*158a0*/  IADD3 R16, R0, UR38, R7 ;  /* 0x0000002600107c10 */ /* 0x001fe2000fffe007 */
[----:B------:R-:W-:Y:S06]  /*158b0*/  BRA `(.L_x_539) ;  /* 0x0000003400b87947 */ /* 0x000fec0003800000 */
.L_x_538:
[----:B------:R-:W-:Y:S01]  /*158c0*/  IADD3 R0, R22, 0x13800, RZ ;  /* 0x0001380016007810 */ /* 0x000fe20007ffe0ff */
[----:B------:R-:W-:Y:S03]  /*158d0*/  BSSY B6, `(.L_x_540) ;  /* 0x0000013000067945 */ /* 0x000fe60003800000 */
        /* <DEDUP_REMOVED lines=8> */
[----:B------:R-:W2:Y:S01]  /*15960*/  LDC.64 R2, c[0x4][R2] ;  /* 0x0100000002027b82 */ /* 0x000ea20000000a00 */
[----:B0-----:R-:W-:Y:S02]  /*15970*/  IMAD.U32 R5, RZ, RZ, UR7 ;  /* 0x00000007ff057e24 */ /* 0x001fe4000f8e00ff */
[----:B------:R-:W-:Y:S02]  /*15980*/  IMAD.U32 R6, RZ, RZ, UR8 ;  /* 0x00000008ff067e24 */ /* 0x000fe4000f8e00ff */
[----:B------:R-:W-:-:S02]  /*15990*/  IMAD.U32 R7, RZ, RZ, UR9 ;  /* 0x00000009ff077e24 */ /* 0x000fc4000f8e00ff */
[----:B------:R-:W-:Y:S02]  /*159a0*/  IMAD.U32 R10, RZ, RZ, UR4 ;  /* 0x00000004ff0a7e24 */ /* 0x000fe4000f8e00ff */
[----:B-1----:R-:W-:Y:S02]  /*159b0*/  IMAD.MOV.U32 R8, RZ, RZ, 0x70 ;  /* 0x00000070ff087424 */ /* 0x002fe400078e00ff */
[----:B------:R-:W-:Y:S02]  /*159c0*/  IMAD.MOV.U32 R12, RZ, RZ, 0x1 ;  /* 0x00000001ff0c7424 */ /* 0x000fe400078e00ff */
[----:B------:R-:W-:-:S07]  /*159d0*/  IMAD.MOV.U32 R13, RZ, RZ, RZ ;  /* 0x000000ffff0d7224 */ /* 0x000fce00078e00ff */
[----:B------:R-:W-:-:S07]  /*159e0*/  LEPC R20, `(.L_x_541) ;  /* 0x000000001014794e */ /* 0x000fce0000000000 */
[----:B--2---:R-:W-:Y:S05]  /*159f0*/  CALL.ABS.NOINC R2 ;  /* 0x0000000002007343 */ /* 0x004fea0003c00000 */
.L_x_541:
[----:B------:R-:W-:Y:S05]  /*15a00*/  BSYNC B6 ;  /* 0x0000000000067941 */ /* 0x000fea0003800000 */
.L_x_540:
[----:B------:R-:W2:Y:S01]  /*15a10*/  LDL.LU R2, [R1+0x8] ;  /* 0x0000080001027983 */ /* 0x000ea20000300800 */
[----:B------:R-:W-:Y:S01]  /*15a20*/  VIADD R0, R22, 0x9000 ;  /* 0x0000900016007836 */ /* 0x000fe20000000000 */
[----:B------:R-:W-:Y:S04]  /*15a30*/  BSSY B6, `(.L_x_542) ;  /* 0x0000016000067945 */ /* 0x000fe80003800000 */
[----:B------:R-:W-:Y:S02]  /*15a40*/  LOP3.LUT P0, RZ, R0, 0x9f, RZ, 0xc0, !PT ;  /* 0x0000009f00ff7812 */ /* 0x000fe4000780c0ff */
[----:B--2---:R-:W-:-:S11]  /*15a50*/  LOP3.LUT R2, R2, 0xfffffffe, RZ, 0xc0, !PT ;  /* 0xfffffffe02027812 */ /* 0x004fd600078ec0ff */
[----:B------:R-:W-:-:S05]  /*15a60*/  @P0 LOP3.LUT R2, R2, 0x1, RZ, 0xfc, !PT ;  /* 0x0000000102020812 */ /* 0x000fca00078efcff */
[----:B------:R2:W-:Y:S01]  /*15a70*/  STL [R1+0x8], R2 ;  /* 0x0000080201007387 */ /* 0x0005e20000100800 */
[----:B------:R-:W-:Y:S05]  /*15a80*/  @!P0 BRA `(.L_x_543) ;  /* 0x0000000000408947 */ /* 0x000fea0003800000 */
[----:B--2---:R-:W-:Y:S01]  /*15a90*/  MOV R2, 0x0 ;  /* 0x0000000000027802 */ /* 0x004fe20000000f00 */
[----:B------:R-:W-:Y:S01]  /*15aa0*/  ULDC.64 UR6, c[0x4][0x98] ;  /* 0x0100260000067ab9 */ /* 0x000fe20000000a00 */
[----:B------:R-:W-:Y:S01]  /*15ab0*/  ULDC.64 UR8, c[0x4][0xa0] ;  /* 0x0100280000087ab9 */ /* 0x000fe20000000a00 */
[----:B------:R-:W-:Y:S01]  /*15ac0*/  ULDC.64 UR4, c[0x4][0x10] ;  /* 0x0100040000047ab9 */ /* 0x000fe20000000a00 */
[----:B------:R-:W-:Y:S01]  /*15ad0*/  IMAD.U32 R4, RZ, RZ, UR6 ;  /* 0x00000006ff047e24 */ /* 0x000fe2000f8e00ff */
[----:B0-----:R-:W-:Y:S01]  /*15ae0*/  MOV R5, UR7 ;  /* 0x0000000700057c02 */ /* 0x001fe20008000f00 */
[----:B------:R-:W0:Y:S01]  /*15af0*/  LDC.64 R2, c[0x4][R2] ;  /* 0x0100000002027b82 */ /* 0x000e220000000a00 */
[----:B------:R-:W-:Y:S01]  /*15b00*/  IMAD.U32 R6, RZ, RZ, UR8 ;  /* 0x00000008ff067e24 */ /* 0x000fe2000f8e00ff */
[----:B------:R-:W-:Y:S01]  /*15b10*/  MOV R12, 0x1 ;  /* 0x00000001000c7802 */ /* 0x000fe20000000f00 */
[----:B------:R-:W-:Y:S02]  /*15b20*/  IMAD.U32 R7, RZ, RZ, UR9 ;  /* 0x00000009ff077e24 */ /* 0x000fe4000f8e00ff */
[----:B------:R-:W-:-:S02]  /*15b30*/  IMAD.U32 R10, RZ, RZ, UR4 ;  /* 0x00000004ff0a7e24 */ /* 0x000fc4000f8e00ff */
[----:B------:R-:W-:Y:S02]  /*15b40*/  IMAD.U32 R11, RZ, RZ, UR5 ;  /* 0x00000005ff0b7e24 */ /* 0x000fe4000f8e00ff */
[----:B-1----:R-:W-:Y:S02]  /*15b50*/  IMAD.MOV.U32 R8, RZ, RZ, 0x70 ;  /* 0x00000070ff087424 */ /* 0x002fe400078e00ff */
[----:B------:R-:W-:-:S07]  /*15b60*/  IMAD.MOV.U32 R13, RZ, RZ, RZ ;  /* 0x000000ffff0d7224 */ /* 0x000fce00078e00ff */
[----:B------:R-:W-:-:S07]  /*15b70*/  LEPC R20, `(.L_x_543) ;  /* 0x000000001014794e */ /* 0x000fce0000000000 */
[----:B0-----:R-:W-:Y:S05]  /*15b80*/  CALL.ABS.NOINC R2 ;  /* 0x0000000002007343 */ /* 0x001fea0003c00000 */
.L_x_543:
[----:B------:R-:W-:Y:S05]  /*15b90*/  BSYNC B6 ;  /* 0x0000000000067941 */ /* 0x000fea0003800000 */
.L_x_542:
[----:B------:R-:W-:Y:S01]  /*15ba0*/  VIADD R0, R22, 0x3000 ;  /* 0x0000300016007836 */ /* 0x000fe20000000000 */
[----:B------:R-:W-:Y:S04]  /*15bb0*/  BSSY B6, `(.L_x_544) ;  /* 0x0000013000067945 */ /* 0x000fe80003800000 */
[----:B------:R-:W-:-:S13]  /*15bc0*/  LOP3.LUT P0, RZ, R0, 0x3ff, RZ, 0xc0, !PT ;  /* 0x000003ff00ff7812 */ /* 0x000fda000780c0ff */
[----:B------:R-:W-:Y:S05]  /*15bd0*/  @!P0 BRA `(.L_x_545) ;  /* 0x0000000000408947 */ /* 0x000fea0003800000 */
[----:B--2---:R-:W-:Y:S01]  /*15be0*/  MOV R2, 0x0 ;  /* 0x0000000000027802 */ /* 0x004fe20000000f00 */
        /* <DEDUP_REMOVED lines=15> */
.L_x_545:
[----:B------:R-:W-:Y:S05]  /*15ce0*/  BSYNC B6 ;  /* 0x0000000000067941 */ /* 0x000fea0003800000 */
.L_x_544:
[----:B--2---:R-:W2:Y:S01]  /*15cf0*/  LDL R2, [R1+0x8] ;  /* 0x0000080001027983 */ /* 0x004ea20000100800 */
[----:B------:R-:W-:Y:S01]  /*15d00*/  BSSY B6, `(.L_x_546) ;  /* 0x0000013000067945 */ /* 0x000fe20003800000 */
[----:B--2---:R-:W-:-:S13]  /*15d10*/  LOP3.LUT P6, RZ, R2, 0x1, RZ, 0xc0, !PT ;  /* 0x0000000102ff7812 */ /* 0x004fda00078cc0ff */
[----:B------:R-:W-:Y:S05]  /*15d20*/  @!P6 BRA `(.L_x_547) ;  /* 0x000000000040e947 */ /* 0x000fea0003800000 */
[----:B------:R-:W-:Y:S01]  /*15d30*/  MOV R2, 0x0 ;  /* 0x0000000000027802 */ /* 0x000fe20000000f00 */
[----:B------:R-:W-:Y:S01]  /*15d40*/  ULDC.64 UR4, c[0x4][0x98] ;  /* 0x0100260000047ab9 */ /* 0x000fe20000000a00 */
[----:B------:R-:W-:Y:S01]  /*15d50*/  ULDC.64 UR6, c[0x4][0xa0] ;  /* 0x0100280000067ab9 */ /* 0x000fe20000000a00 */
[----:B------:R-:W-:Y:S01]  /*15d60*/  ULDC.64 UR8, c[0x4][0x20] ;  /* 0x0100080000087ab9 */ /* 0x000fe20000000a00 */
[----:B------:R-:W-:Y:S01]  /*15d70*/  MOV R4, UR4 ;  /* 0x0000000400047c02 */ /* 0x000fe20008000f00 */
[----:B0-----:R-:W-:Y:S01]  /*15d80*/  IMAD.U32 R5, RZ, RZ, UR5 ;  /* 0x00000005ff057e24 */ /* 0x001fe2000f8e00ff */
[----:B------:R-:W0:Y:S01]  /*15d90*/  LDC.64 R2, c[0x4][R2] ;  /* 0x0100000002027b82 */ /* 0x000e220000000a00 */
[----:B------:R-:W-:Y:S01]  /*15da0*/  IMAD.U32 R6, RZ, RZ, UR6 ;  /* 0x00000006ff067e24 */ /* 0x000fe2000f8e00ff */
[----:B-1----:R-:W-:Y:S01]  /*15db0*/  MOV R8, 0x70 ;  /* 0x0000007000087802 */ /* 0x002fe20000000f00 */
[----:B------:R-:W-:Y:S02]  /*15dc0*/  IMAD.U32 R7, RZ, RZ, UR7 ;  /* 0x00000007ff077e24 */ /* 0x000fe4000f8e00ff */
[----:B------:R-:W-:-:S02]  /*15dd0*/  IMAD.U32 R10, RZ, RZ, UR8 ;  /* 0x00000008ff0a7e24 */ /* 0x000fc4000f8e00ff */
[----:B------:R-:W-:Y:S02]  /*15de0*/  IMAD.U32 R11, RZ, RZ, UR9 ;  /* 0x00000009ff0b7e24 */ /* 0x000fe4000f8e00ff */
[----:B------:R-:W-:Y:S02]  /*15df0*/  IMAD.MOV.U32 R12, RZ, RZ, 0x1 ;  /* 0x00000001ff0c7424 */ /* 0x000fe400078e00ff */
[----:B------:R-:W-:-:S07]  /*15e00*/  IMAD.MOV.U32 R13, RZ, RZ, RZ ;  /* 0x000000ffff0d7224 */ /* 0x000fce00078e00ff */
[----:B------:R-:W-:-:S07]  /*15e10*/  LEPC R20, `(.L_x_547) ;  /* 0x000000001014794e */ /* 0x000fce0000000000 */
[----:B0-----:R-:W-:Y:S05]  /*15e20*/  CALL.ABS.NOINC R2 ;  /* 0x0000000002007343 */ /* 0x001fea0003c00000 */
.L_x_547:
[----:B------:R-:W-:Y:S05]  /*15e30*/  BSYNC B6 ;  /* 0x0000000000067941 */ /* 0x000fea0003800000 */
.L_x_546:
[----:B------:R-:W2:Y:S01]  /*15e40*/  LDL.LU R20, [R1+0x4] ;  /* 0x0000040001147983 */ /* 0x000ea20000300800 */
[----:B------:R-:W-:Y:S01]  /*15e50*/  ULDC.64 UR4, c[0x0][0x9f8] ;  /* 0x00027e0000047ab9 */ /* 0x000fe20000000a00 */
[----:B------:R-:W3:Y:S02]  /*15e60*/  LDC R6, c[0x0][0x430] ;  /* 0x00010c00ff067b82 */ /* 0x000ee40000000800 */
[----:B------:R-:W4:Y:S04]  /*15e70*/  LDL.LU R0, [R1+0x30] ;  /* 0x0000300001007983 */ /* 0x000f280000300800 */
[----:B------:R-:W4:Y:S04]  /*15e80*/  LDL R7, [R1] ;  /* 0x0000000001077983 */ /* 0x000f280000100800 */
[----:B------:R-:W4:Y:S01]  /*15e90*/  LDL R21, [R1+0x20] ;  /* 0x0000200001157983 */ /* 0x000f220000100800 */
[----:B------:R-:W-:Y:S01]  /*15ea0*/  ISETP.NE.U32.AND P0, PT, RZ, UR4, PT ;  /* 0x00000004ff007c0c */ /* 0x000fe2000bf05070 */
[----:B------:R-:W1:Y:S03]  /*15eb0*/  S2R R4, SR_TID.X ;  /* 0x0000000000047919 */ /* 0x000e660000002100 */
[----:B------:R-:W-:Y:S01]  /*15ec0*/  ISETP.NE.AND.EX P0, PT, RZ, UR5, PT, P0 ;  /* 0x00000005ff007c0c */ /* 0x000fe2000bf05300 */
[----:B0-----:R-:W0:-:S12]  /*15ed0*/  S2R R5, SR_TID.X ;  /* 0x0000000000057919 */ /* 0x001e180000002100 */
[----:B------:R-:W-:Y:S02]  /*15ee0*/  @P0 IADD3 R2, P1, R29, UR4, RZ ;  /* 0x000000041d020c10 */ /* 0x000fe4000ff3e0ff */
[----:B-1----:R-:W-:Y:S01]  /*15ef0*/  LOP3.LUT R4, R4, 0x7f, RZ, 0xc0, !PT ;  /* 0x0000007f04047812 */ /* 0x002fe200078ec0ff */
[----:B0-----:R-:W-:-:S03]  /*15f00*/  IMAD.SHL.U32 R5, R5, 0x40, RZ ;  /* 0x0000004005057824 */ /* 0x001fc600078e00ff */
[----:B------:R-:W-:Y:S02]  /*15f10*/  SHF.R.U32.HI R4, RZ, 0x1, R4 ;  /* 0x00000001ff047819 */ /* 0x000fe40000011604 */
[----:B------:R-:W-:Y:S02]  /*15f20*/  LOP3.LUT R5, R5, 0x40, RZ, 0xc0, !PT ;  /* 0x0000004005057812 */ /* 0x000fe400078ec0ff */
[----:B--2---:R-:W-:Y:S02]  /*15f30*/  @P0 IADD3.X R3, R20, UR5, RZ, P1, !PT ;  /* 0x0000000514030c10 */ /* 0x004fe40008ffe4ff */
[----:B------:R-:W2:Y:S04]  /*15f40*/  LDL.LU R20, [R1+0x8] ;  /* 0x0000080001147983 */ /* 0x000ea80000300800 */
[----:B------:R0:W2:Y:S01]  /*15f50*/  @P0 LDG.E R28, desc[UR42][R2.64] ;  /* 0x0000002a021c0981 */ /* 0x0000a2000c1e1900 */
[----:B---3--:R-:W-:Y:S01]  /*15f60*/  ISETP.NE.AND P1, PT, R6, 0x1, PT ;  /* 0x000000010600780c */ /* 0x008fe20003f25270 */
[----:B----4-:R-:W-:Y:S01]  /*15f70*/  VIADD R0, R0, 0xffffff80 ;  /* 0xffffff8000007836 */ /* 0x010fe20000000000 */
[----:B------:R-:W-:-:S05]  /*15f80*/  LOP3.LUT R8, R4, R5, RZ, 0xfc, !PT ;  /* 0x0000000504087212 */ /* 0x000fca00078efcff */
[----:B0-----:R-:W-:-:S06]  /*15f90*/  IMAD.IADD R3, R8, 0x1, R0 ;  /* 0x0000000108037824 */ /* 0x001fcc00078e0200 */
[----:B------:R-:W0:Y:S01]  /*15fa0*/  @P1 LDC R4, c[0x0][0x434] ;  /* 0x00010d00ff041b82 */ /* 0x000e220000000800 */
[C---:B------:R-:W-:Y:S02]  /*15fb0*/  IADD3 R2, R3.reuse, R7, RZ ;  /* 0x0000000703027210 */ /* 0x040fe40007ffe0ff */
[----:B------:R-:W-:Y:S02]  /*15fc0*/  ISETP.GE.AND P0, PT, R3, R21, PT ;  /* 0x000000150300720c */ /* 0x000fe40003f06270 */
[----:B------:R-:W1:Y:S01]  /*15fd0*/  S2R R21, SR_TID.X ;  /* 0x0000000000157919 */ /* 0x000e620000002100 */
[----:B------:R-:W-:Y:S02]  /*15fe0*/  IMAD.MOV.U32 R8, RZ, RZ, R2 ;  /* 0x000000ffff087224 */ /* 0x000fe400078e0002 */
[----:B------:R-:W3:Y:S01]  /*15ff0*/  @P1 LDC R5, c[0x0][0x438] ;  /* 0x00010e00ff051b82 */ /* 0x000ee20000000800 */
[----:B0-----:R-:W-:-:S07]  /*16000*/  @P1 IMAD.HI.U32 R3, R2, R4, RZ ;  /* 0x0000000402031227 */ /* 0x001fce00078e00ff */
[----:B------:R-:W0:Y:S01]  /*16010*/  LDC R4, c[0x0][0x2f4] ;  /* 0x0000bd00ff047b82 */ /* 0x000e220000000800 */
[----:B---3--:R-:W-:-:S04]  /*16020*/  @P1 SHF.R.U32.HI R8, RZ, R5, R3 ;  /* 0x00000005ff081219 */ /* 0x008fc80000011603 */
[--C-:B------:R-:W-:Y:S01]  /*16030*/  @!P0 SHF.R.S32.HI R9, RZ, 0x1f, R8.reuse ;  /* 0x0000001fff098819 */ /* 0x100fe20000011408 */
[----:B------:R-:W-:Y:S02]  /*16040*/  IMAD.MOV R5, RZ, RZ, -R8 ;  /* 0x000000ffff057224 */ /* 0x000fe400078e0a08 */
[----:B-1----:R-:W-:Y:S02]  /*16050*/  IMAD.SHL.U32 R21, R21, 0x10, RZ ;  /* 0x0000001015157824 */ /* 0x002fe400078e00ff */
[----:B------:R-:W-:Y:S02]  /*16060*/  IMAD R5, R6, R5, R2 ;  /* 0x0000000506057224 */ /* 0x000fe400078e0202 */
[----:B------:R-:W1:Y:S01]  /*16070*/  @!P0 LDC.64 R2, c[0x0][0x428] ;  /* 0x00010a00ff028b82 */ /* 0x000e620000000a00 */
[----:B------:R-:W-:-:S07]  /*16080*/  LOP3.LUT R21, R21, 0x10, RZ, 0xc0, !PT ;  /* 0x0000001015157812 */ /* 0x000fce00078ec0ff */
[----:B------:R-:W3:Y:S01]  /*16090*/  @!P0 LDC.64 R6, c[0x0][0x418] ;  /* 0x00010600ff068b82 */ /* 0x000ee20000000a00 */
[C---:B0-----:R-:W-:Y:S02]  /*160a0*/  ISETP.GE.AND P3, PT, R21.reuse, R4, PT ;  /* 0x000000041500720c */ /* 0x041fe40003f66270 */
[----:B------:R-:W-:Y:S01]  /*160b0*/  LOP3.LUT R11, R21, 0x20, RZ, 0xfc, !PT ;  /* 0x00000020150b7812 */ /* 0x000fe200078efcff */
[----:B------:R-:W-:Y:S01]  /*160c0*/  UMOV UR4, 0xffffffff ;  /* 0xffffffff00047882 */ /* 0x000fe20000000000 */
[----:B--2---:R-:W-:Y:S01]  /*160d0*/  SHF.R.S32.HI R10, RZ, 0x1f, R28 ;  /* 0x0000001fff0a7819 */ /* 0x004fe2000001141c */
[----:B-1----:R-:W-:-:S04]  /*160e0*/  @!P0 IMAD.WIDE.U32 R8, R28, R2, R8 ;  /* 0x000000021c088225 */ /* 0x002fc800078e0008 */
[----:B------:R-:W-:Y:S01]  /*160f0*/  @!P0 IMAD R2, R10, R2, RZ ;  /* 0x000000020a028224 */ /* 0x000fe200078e02ff */
[----:B---3--:R-:W-:Y:S01]  /*16100*/  @!P0 LEA R6, P1, R8, R6, 0x2 ;  /* 0x0000000608068211 */ /* 0x008fe200078210ff */
[----:B------:R0:W-:Y:S02]  /*16110*/  STL [R1+0x4], R10 ;  /* 0x0000040a01007387 */ /* 0x0001e40000100800 */
[----:B------:R-:W-:Y:S01]  /*16120*/  @!P0 IMAD R2, R28, R3, R2 ;  /* 0x000000031c028224 */ /* 0x000fe200078e0202 */
[----:B------:R-:W-:-:S03]  /*16130*/  LOP3.LUT R20, R20, 0xfffffffb, RZ, 0xc0, !PT ;  /* 0xfffffffb14147812 */ /* 0x000fc600078ec0ff */
[----:B------:R-:W-:Y:S01]  /*16140*/  @!P0 IMAD.IADD R2, R9, 0x1, R2 ;  /* 0x0000000109028824 */ /* 0x000fe200078e0202 */
[----:B------:R-:W-:Y:S02]  /*16150*/  MOV R3, UR39 ;  /* 0x0000002700037c02 */ /* 0x000fe40008000f00 */
[----:B------:R-:W-:Y:S02]  /*16160*/  @P3 LOP3.LUT R20, R20, 0x4, RZ, 0xfc, !PT ;  /* 0x0000000414143812 */ /* 0x000fe400078efcff */
[----:B------:R-:W-:Y:S01]  /*16170*/  @!P0 LEA.HI.X R7, R8, R7, R2, 0x2, P1 ;  /* 0x0000000708078211 */ /* 0x000fe200008f1402 */
[----:B------:R-:W-:Y:S01]  /*16180*/  IMAD.MOV.U32 R2, RZ, RZ, RZ ;  /* 0x000000ffff027224 */ /* 0x000fe200078e00ff */
[----:B------:R-:W-:Y:S02]  /*16190*/  ISETP.GE.AND P1, PT, R11, R4, PT ;  /* 0x000000040b00720c */ /* 0x000fe40003f26270 */
[----:B------:R-:W-:Y:S02]  /*161a0*/  ISETP.NE.AND P2, PT, R3, 0x3, PT ;  /* 0x000000030300780c */ /* 0x000fe40003f45270 */
[----:B------:R-:W-:Y:S01]  /*161b0*/  LOP3.LUT R20, R20, 0xfffffff7, RZ, 0xc0, !PT ;  /* 0xfffffff714147812 */ /* 0x000fe200078ec0ff */
[----:B------:R1:W5:Y:S01]  /*161c0*/  @!P0 LDG.E R2, desc[UR42][R6.64] ;  /* 0x0000002a06028981 */ /* 0x000362000c1e1900 */
[----:B0-----:R-:W-:-:S02]  /*161d0*/  LOP3.LUT R10, R21, 0x40, RZ, 0xfc, !PT ;  /* 0x00000040150a7812 */ /* 0x001fc400078efcff */
[----:B------:R-:W-:Y:S02]  /*161e0*/  LOP3.LUT R20, R20, 0xfffffffd, RZ, 0xc0, !PT ;  /* 0xfffffffd14147812 */ /* 0x000fe400078ec0ff */
[----:B------:R-:W-:-:S03]  /*161f0*/  ISETP.GE.AND P0, PT, R10, R4, PT ;  /* 0x000000040a00720c */ /* 0x000fc60003f06270 */
[----:B------:R-:W-:-:S04]  /*16200*/  @P1 LOP3.LUT R20, R20, 0x2, RZ, 0xfc, !PT ;  /* 0x0000000214141812 */ /* 0x000fc800078efcff */
[----:B------:R-:W-:-:S04]  /*16210*/  @P2 LOP3.LUT R20, R20, 0x8, RZ, 0xfc, !PT ;  /* 0x0000000814142812 */ /* 0x000fc800078efcff */
[----:B------:R-:W-:-:S04]  /*16220*/  LOP3.LUT R20, R20, 0xfffffffe, RZ, 0xc0, !PT ;  /* 0xfffffffe14147812 */ /* 0x000fc800078ec0ff */
[----:B------:R-:W-:-:S05]  /*16230*/  @P0 LOP3.LUT R20, R20, 0x1, RZ, 0xfc, !PT ;  /* 0x0000000114140812 */ /* 0x000fca00078efcff */
[----:B------:R1:W-:Y:S01]  /*16240*/  STL [R1+0x8], R20 ;  /* 0x0000081401007387 */ /* 0x0003e20000100800 */
[----:B------:R-:W-:Y:S05]  /*16250*/  BRA.DIV UR4, `(.L_x_548) ;  /* 0x0000004a041c7947 */ /* 0x000fea000b800000 */
.L_x_670:
[----:B------:R-:W-:Y:S01]  /*16260*/  SHF.R.S32.HI R29, RZ, 0x1f, R18 ;  /* 0x0000001fff1d7819 */ /* 0x000fe20000011412 */
[----:B------:R-:W-:Y:S06]  /*16270*/  @!P2 BRA `(.L_x_549) ;  /* 0x000000000004a947 */ /* 0x000fec0003800000 */
[----:B------:R-:W-:Y:S01]  /*16280*/  BPT.TRAP 0x1 ;  /* 0x000000040000795c */ /* 0x000fe20000300000 */
.L_x_549:
[----:B------:R-:W-:Y:S01]  /*16290*/  IMAD R4, R23, 0x8, R22 ;  /* 0x0000000817047824 */ /* 0x000fe200078e0216 */
[----:B------:R-:W-:Y:S01]  /*162a0*/  SHF.L.U32 R3, R25, 0x1f, RZ ;  /* 0x0000001f19037819 */ /* 0x000fe200000006ff */
[----:B------:R-:W-:Y:S01]  /*162b0*/  BSSY B0, `(.L_x_550) ;  /* 0x0000005000007945 */ /* 0x000fe20003800000 */
[----:B-1----:R-:W-:Y:S02]  /*162c0*/  SHF.R.S32.HI R20, RZ, 0x1f, R5 ;  /* 0x0000001fff147819 */ /* 0x002fe40000011405 */
[----:B------:R-:W0:Y:S01]  /*162d0*/  SYNCS.PHASECHK.TRANS64.TRYWAIT P0, [R4+URZ+0x19c80], R3 ;  /* 0x019c8003040075a7 */ /* 0x000e22000800017f */
[----:B------:R1:W-:Y:S02]  /*162e0*/  STL [R1+0x30], R3 ;  /* 0x0000300301007387 */ /* 0x0003e40000100800 */
[----:B01----:R-:W-:Y:S05]  /*162f0*/  @!P0 BRA `(.L_x_551) ;  /* 0x0000004800288947 */ /* 0x003fea0003800000 */
.L_x_671:
[----:B------:R-:W-:Y:S05]  /*16300*/  BSYNC B0 ;  /* 0x0000000000007941 */ /* 0x000fea0003800000 */
.L_x_550:
[----:B------:R-:W2:Y:S01]  /*16310*/  LDL R9, [R1+0x20] ;  /* 0x0000200001097983 */ /* 0x000ea20000100800 */
[----:B------:R-:W-:-:S03]  /*16320*/  ULDC.64 UR4, c[0x0][0x328] ;  /* 0x0000ca0000047ab9 */ /* 0x000fc60000000a00 */
[----:B------:R-:W3:Y:S01]  /*16330*/  LDL R10, [R1+0x10] ;  /* 0x00001000010a7983 */ /* 0x000ee20000100800 */
[----:B0-----:R-:W-:Y:S01]  /*16340*/  IMAD R3, R20, UR4, RZ ;  /* 0x0000000414037c24 */ /* 0x001fe2000f8e02ff */
[----:B-----5:R-:W-:Y:S01]  /*16350*/  SHF.R.S32.HI R21, RZ, 0x1f, R2 ;  /* 0x0000001fff157819 */ /* 0x020fe20000011402 */
[C---:B------:R-:W-:Y:S01]  /*16360*/  IMAD.WIDE.U32 R6, R5.reuse, UR4, RZ ;  /* 0x0000000405067c25 */ /* 0x040fe2000f8e00ff */
[----:B------:R-:W0:Y:S03]  /*16370*/  S2R R8, SR_TID.X ;  /* 0x0000000000087919 */ /* 0x000e260000002100 */
[----:B------:R-:W-:Y:S01]  /*16380*/  IMAD R3, R5, UR5, R3 ;  /* 0x0000000505037c24 */ /* 0x000fe2000f8e0203 */
[----:B------:R-:W-:-:S03]  /*16390*/  ULDC.64 UR4, c[0x0][0x338] ;  /* 0x0000ce0000047ab9 */ /* 0x000fc60000000a00 */
[----:B------:R-:W-:Y:S02]  /*163a0*/  IMAD.IADD R7, R7, 0x1, R3 ;  /* 0x0000000107077824 */ /* 0x000fe400078e0203 */
[----:B------:R-:W-:Y:S02]  /*163b0*/  IMAD R3, R21, UR4, RZ ;  /* 0x0000000415037c24 */ /* 0x000fe4000f8e02ff */
[----:B------:R-:W-:-:S04]  /*163c0*/  IMAD.WIDE.U32 R6, R2, UR4, R6 ;  /* 0x0000000402067c25 */ /* 0x000fc8000f8e0006 */
[----:B------:R-:W-:Y:S01]  /*163d0*/  IMAD R3, R2, UR5, R3 ;  /* 0x0000000502037c24 */ /* 0x000fe2000f8e0203 */
[----:B------:R-:W-:-:S03]  /*163e0*/  ULDC.64 UR4, c[0x0][0x330] ;  /* 0x0000cc0000047ab9 */ /* 0x000fc60000000a00 */
[----:B------:R-:W-:Y:S02]  /*163f0*/  IMAD.IADD R7, R7, 0x1, R3 ;  /* 0x0000000107077824 */ /* 0x000fe400078e0203 */
[----:B------:R-:W-:Y:S01]  /*16400*/  IMAD.WIDE.U32 R6, R18, UR4, R6 ;  /* 0x0000000412067c25 */ /* 0x000fe2000f8e0006 */
[----:B0-----:R-:W-:-:S04]  /*16410*/  LOP3.LUT R8, R8, 0x7f, RZ, 0xc0, !PT ;  /* 0x0000007f08087812 */ /* 0x001fc800078ec0ff */
[----:B------:R-:W-:-:S04]  /*16420*/  SHF.R.U32.HI R8, RZ, 0x1, R8 ;  /* 0x00000001ff087819 */ /* 0x000fc80000011608 */
[----:B--2---:R-:W-:Y:S01]  /*16430*/  IADD3 R3, -R8, R9, -R0 ;  /* 0x0000000908037210 */ /* 0x004fe20007ffe900 */
[----:B------:R-:W-:-:S03]  /*16440*/  IMAD R9, R29, UR4, RZ ;  /* 0x000000041d097c24 */ /* 0x000fc6000f8e02ff */
[----:B------:R-:W-:Y:S01]  /*16450*/  ISETP.GE.AND P1, PT, R3, 0x1, PT ;  /* 0x000000010300780c */ /* 0x000fe20003f26270 */
[----:B------:R-:W-:Y:S01]  /*16460*/  IMAD R9, R18, UR5, R9 ;  /* 0x0000000512097c24 */ /* 0x000fe2000f8e0209 */
[----:B------:R-:W-:Y:S01]  /*16470*/  ULDC.64 UR4, c[0x0][0x318] ;  /* 0x0000c60000047ab9 */ /* 0x000fe20000000a00 */
[----:B---3--:R-:W-:Y:S01]  /*16480*/  IMAD R10, R23, 0x3000, R10 ;  /* 0x00003000170a7824 */ /* 0x008fe200078e020a */
[----:B------:R-:W-:Y:S01]  /*16490*/  IADD3 R8, P0, R6, UR4, RZ ;  /* 0x0000000406087c10 */ /* 0x000fe2000ff1e0ff */
[----:B------:R-:W-:-:S03]  /*164a0*/  UMOV UR4, 0xffffffff ;  /* 0xffffffff00047882 */ /* 0x000fc60000000000 */
[----:B------:R-:W-:Y:S01]  /*164b0*/  IADD3.X R9, R7, UR5, R9, P0, !PT ;  /* 0x0000000507097c10 */ /* 0x000fe200087fe409 */
[----:B------:R-:W-:Y:S08]  /*164c0*/  BRA.DIV UR4, `(.L_x_552) ;  /* 0x0000004604cc7947 */ /* 0x000ff0000b800000 */
[----:B------:R-:W0:Y:S01]  /*164d0*/  S2R R7, SR_TID.X ;  /* 0x0000000000077919 */ /* 0x000e220000002100 */
[----:B------:R-:W1:Y:S01]  /*164e0*/  LDC R12, c[0x0][0x2f4] ;  /* 0x0000bd00ff0c7b82 */ /* 0x000e620000000800 */
[----:B------:R-:W2:Y:S04]  /*164f0*/  SHFL.IDX PT, R6, R8, RZ, 0x1e1f ;  /* 0x001e1fff08067589 */ /* 0x000ea800000e0000 */
[----:B------:R-:W3:Y:S04]  /*16500*/  SHFL.IDX PT, R0, R9, RZ, 0x1e1f ;  /* 0x001e1fff09007589 */ /* 0x000ee800000e0000 */
[----:B------:R-:W4:Y:S01]  /*16510*/  SHFL.IDX PT, R9, R9, 0x1, 0x1e1f ;  /* 0x003e1f0009097f89 */ /* 0x000f2200000e0000 */
[----:B0-----:R-:W-:-:S05]  /*16520*/  IMAD.SHL.U32 R11, R7, 0x10, RZ ;  /* 0x00000010070b7824 */ /* 0x001fca00078e00ff */
[----:B------:R-:W-:-:S04]  /*16530*/  LOP3.LUT R11, R11, 0x10, RZ, 0xc0, !PT ;  /* 0x000000100b0b7812 */ /* 0x000fc800078ec0ff */
[C---:B--2---:R-:W-:Y:S02]  /*16540*/  IADD3 R6, P0, R11.reuse, R6, RZ ;  /* 0x000000060b067210 */ /* 0x044fe40007f1e0ff */
[C---:B-1----:R-:W-:Y:S02]  /*16550*/  ISETP.GE.AND P4, PT, R11.reuse, R12, PT ;  /* 0x0000000c0b00720c */ /* 0x042fe40003f86270 */
[----:B------:R-:W-:Y:S01]  /*16560*/  LOP3.LUT R13, R11, 0x20, RZ, 0xfc, !PT ;  /* 0x000000200b0d7812 */ /* 0x000fe200078efcff */
[----:B---3--:R-:W-:Y:S01]  /*16570*/  IMAD.X R7, RZ, RZ, R0, P0 ;  /* 0x000000ffff077224 */ /* 0x008fe200000e0600 */
[----:B------:R-:W-:Y:S02]  /*16580*/  ISETP.LT.OR P0, PT, R3, 0x1, P4 ;  /* 0x000000010300780c */ /* 0x000fe40002701670 */
[----:B------:R-:W-:Y:S02]  /*16590*/  IADD3 R0, R22, R10, RZ ;  /* 0x0000000a16007210 */ /* 0x000fe40007ffe0ff */
[----:B------:R-:W-:-:S02]  /*165a0*/  ISETP.GE.AND P2, PT, R13, R12, PT ;  /* 0x0000000c0d00720c */ /* 0x000fc40003f46270 */
[----:B------:R-:W-:-:S07]  /*165b0*/  LOP3.LUT R11, R11, 0x40, RZ, 0xfc, !PT ;  /* 0x000000400b0b7812 */ /* 0x000fce00078efcff */
[----:B------:R-:W-:Y:S01]  /*165c0*/  LDGSTS.E.BYPASS.LTC128B.128 [R0+0x9000], desc[UR42][R6.64], !P0 ;  /* 0x0900000006007fae */ /* 0x000fe2000c101d6a */
[----:B------:R-:W-:-:S13]  /*165d0*/  ISETP.LT.OR P0, PT, R3, 0x1, P2 ;  /* 0x000000010300780c */ /* 0x000fda0001701670 */
[----:B------:R-:W-:Y:S01]  /*165e0*/  LDGSTS.E.BYPASS.LTC128B.128 [R0+0xa000], desc[UR42][R6.64+0x20], !P0 ;  /* 0x0a00002006007fae */ /* 0x000fe2000c101d6a */
[----:B------:R-:W-:-:S04]  /*165f0*/  ISETP.GE.AND P0, PT, R11, R12, PT ;  /* 0x0000000c0b00720c */ /* 0x000fc80003f06270 */
[----:B------:R-:W-:-:S13]  /*16600*/  ISETP.LT.OR P3, PT, R3, 0x1, P0 ;  /* 0x000000010300780c */ /* 0x000fda0000761670 */
[----:B------:R0:W-:Y:S01]  /*16610*/  LDGSTS.E.BYPASS.LTC128B.128 [R0+0xb000], desc[UR42][R6.64+0x40], !P3 ;  /* 0x0b00004006007fae */ /* 0x0001e2000d901d6a */
[----:B------:R-:W-:-:S03]  /*16620*/  ISETP.GE.AND P3, PT, R3, 0x41, PT ;  /* 0x000000410300780c */ /* 0x000fc60003f66270 */
[----:B0---4-:R0:W1:Y:S10]  /*16630*/  SHFL.IDX PT, R6, R8, 0x1, 0x1e1f ;  /* 0x003e1f0008067f89 */ /* 0x01107400000e0000 */
.L_x_677:
[----:B------:R-:W2:Y:S01]  /*16640*/  S2R R7, SR_TID.X ;  /* 0x0000000000077919 */ /* 0x000ea20000002100 */
[C---:B------:R-:W-:Y:S02]  /*16650*/  ISETP.LT.OR P4, PT, R3.reuse, 0x41, P4 ;  /* 0x000000410300780c */ /* 0x040fe40002781670 */
[C---:B------:R-:W-:Y:S02]  /*16660*/  ISETP.LT.OR P2, PT, R3.reuse, 0x41, P2 ;  /* 0x000000410300780c */ /* 0x040fe40001741670 */
[----:B------:R-:W-:Y:S01]  /*16670*/  ISETP.LT.OR P0, PT, R3, 0x41, P0 ;  /* 0x000000410300780c */ /* 0x000fe20000701670 */
[----:B--2---:R-:W-:-:S05]  /*16680*/  IMAD.SHL.U32 R7, R7, 0x10, RZ ;  /* 0x0000001007077824 */ /* 0x004fca00078e00ff */
[----:B------:R-:W-:-:S04]  /*16690*/  LOP3.LUT R7, R7, 0x10, RZ, 0xc0, !PT ;  /* 0x0000001007077812 */ /* 0x000fc800078ec0ff */
        /* <DEDUP_REMOVED lines=10> */
.L_x_553:
[----:B------:R-:W-:Y:S02]  /*16740*/  PLOP3.LUT P2, PT, P2, P0, PT, 0xa2, 0x0 ;  /* 0x000000000000781c */ /* 0x000fe40001741472 */
[----:B------:R-:W-:-:S08]  /*16750*/  @P0 R2UR P2, UR4, R4 ;  /* 0x00000000040402ca */ /* 0x000fd00000040000 */
[----:B------:R-:W-:-:S05]  /*16760*/  @P0 PLOP3.LUT P0, PT, P2, PT, PT, 0x80, 0x0 ;  /* 0x000000000000081c */ /* 0x000fca000170f070 */
[----:B------:R-:W-:Y:S01]  /*16770*/  @!P2 SYNCS.ARRIVE.TRANS64.RED.A0T1 RZ, [UR4+0x19c70], RZ ;  /* 0x019c70ffffffa9a7 */ /* 0x000fe20008200404 */
[----:B------:R-:W-:Y:S07]  /*16780*/  @!P2 ARRIVES.LDGSTSBAR.64.TRANSCNT [UR4+0x19c70] ;  /* 0x019c7000ff00a9b0 */ /* 0x000fee0008000a84 */
[----:B------:R-:W-:Y:S05]  /*16790*/  @P0 BRA.U.ANY `(.L_x_553) ;  /* 0xfffffffd00e80947 */ /* 0x000fea000393ffff */
[----:B------:R-:W-:Y:S01]  /*167a0*/  NOP ;  /* 0x0000000000007918 */ /* 0x000fe20000000000 */
[----:B------:R-:W-:-:S05]  /*167b0*/  IMAD.U32 R3, RZ, RZ, UR39 ;  /* 0x00000027ff037e24 */ /* 0x000fca000f8e00ff */
[----:B------:R-:W-:-:S13]  /*167c0*/  ISETP.NE.AND P4, PT, R3, 0x3, PT ;  /* 0x000000030300780c */ /* 0x000fda0003f85270 */
[----:B------:R-:W-:Y:S05]  /*167d0*/  @!P4 BRA `(.L_x_554) ;  /* 0x000000000004c947 */ /* 0x000fea0003800000 */
[----:B------:R-:W-:Y:S01]  /*167e0*/  BPT.TRAP 0x1 ;  /* 0x000000040000795c */ /* 0x000fe20000300000 */
.L_x_554:
[----:B------:R2:W-:Y:S01]  /*167f0*/  SYNCS.ARRIVE.TRANS64.A1T0 RZ, [R4+URZ+0x19c70], RZ ;  /* 0x019c70ff04ff79a7 */ /* 0x0005e2000810003f */
[----:B------:R-:W-:Y:S05]  /*16800*/  @!P4 BRA `(.L_x_555) ;  /* 0x000000000004c947 */ /* 0x000fea0003800000 */
[----:B------:R-:W-:Y:S01]  /*16810*/  BPT.TRAP 0x1 ;  /* 0x000000040000795c */ /* 0x000fe20000300000 */
.L_x_555:
[----:B------:R-:W3:Y:S01]  /*16820*/  LDL R3, [R1+0x30] ;  /* 0x0000300001037983 */ /* 0x000ee20000100800 */
[----:B------:R-:W-:Y:S01]  /*16830*/  BSSY B0, `(.L_x_556) ;  /* 0x0000003000007945 */ /* 0x000fe20003800000 */
[----:B---3--:R-:W3:Y:S03]  /*16840*/  SYNCS.PHASECHK.TRANS64.TRYWAIT P0, [R4+URZ+0x19c40], R3 ;  /* 0x019c4003040075a7 */ /* 0x008ee6000800017f */
[----:B---3--:R-:W-:Y:S05]  /*16850*/  @!P0 BRA `(.L_x_557) ;  /* 0x0000004400cc8947 */ /* 0x008fea0003800000 */
.L_x_678:
[----:B------:R-:W-:Y:S05]  /*16860*/  BSYNC B0 ;  /* 0x0000000000007941 */ /* 0x000fea0003800000 */
.L_x_556:
[----:B0-----:R-:W0:Y:S01]  /*16870*/  S2R R8, SR_TID.X ;  /* 0x0000000000087919 */ /* 0x001e220000002100 */
[----:B------:R-:W-:Y:S01]  /*16880*/  ULDC.64 UR4, c[0x0][0x300] ;  /* 0x0000c00000047ab9 */ /* 0x000fe20000000a00 */
[----:B------:R-:W4:Y:S01]  /*16890*/  LDC R9, c[0x0][0x2f4] ;  /* 0x0000bd00ff097b82 */ /* 0x000f220000000800 */
[----:B------:R-:W-:Y:S01]  /*168a0*/  IMAD R20, R20, UR4, RZ ;  /* 0x0000000414147c24 */ /* 0x000fe2000f8e02ff */
[----:B------:R-:W-:Y:S01]  /*168b0*/  ULDC.64 UR6, c[0x0][0x2e8] ;  /* 0x0000ba0000067ab9 */ /* 0x000fe20000000a00 */
[----:B-1----:R-:W-:-:S04]  /*168c0*/  IMAD.WIDE.U32 R6, R5, UR4, RZ ;  /* 0x0000000405067c25 */ /* 0x002fc8000f8e00ff */
[----:B------:R-:W-:Y:S01]  /*168d0*/  IMAD R20, R5, UR5, R20 ;  /* 0x0000000505147c24 */ /* 0x000fe2000f8e0214 */
[----:B------:R-:W-:Y:S02]  /*168e0*/  ULDC.64 UR4, c[0x0][0x310] ;  /* 0x0000c40000047ab9 */ /* 0x000fe40000000a00 */
[----:B------:R-:W-:Y:S02]  /*168f0*/  IMAD R21, R21, UR4, RZ ;  /* 0x0000000415157c24 */ /* 0x000fe4000f8e02ff */
[----:B------:R-:W-:Y:S02]  /*16900*/  IMAD.IADD R7, R7, 0x1, R20 ;  /* 0x0000000107077824 */ /* 0x000fe400078e0214 */
[----:B------:R-:W-:-:S04]  /*16910*/  IMAD.WIDE.U32 R6, R2, UR4, R6 ;  /* 0x0000000402067c25 */ /* 0x000fc8000f8e0006 */
[----:B------:R-:W-:Y:S01]  /*16920*/  IMAD R2, R2, UR5, R21 ;  /* 0x0000000502027c24 */ /* 0x000fe2000f8e0215 */
[----:B------:R-:W-:-:S03]  /*16930*/  ULDC.64 UR4, c[0x0][0x308] ;  /* 0x0000c20000047ab9 */ /* 0x000fc60000000a00 */
[----:B---3--:R-:W-:Y:S01]  /*16940*/  IMAD.IADD R3, R7, 0x1, R2 ;  /* 0x0000000107037824 */ /* 0x008fe200078e0202 */
[----:B------:R-:W-:Y:S01]  /*16950*/  MOV R2, R6 ;  /* 0x0000000600027202 */ /* 0x000fe20000000f00 */
[----:B------:R-:W-:Y:S02]  /*16960*/  IMAD R6, R29, UR4, RZ ;  /* 0x000000041d067c24 */ /* 0x000fe4000f8e02ff */
[----:B0-----:R-:W-:Y:S02]  /*16970*/  IMAD.SHL.U32 R10, R8, 0x10, RZ ;  /* 0x00000010080a7824 */ /* 0x001fe400078e00ff */
[----:B------:R-:W-:Y:S01]  /*16980*/  IMAD.WIDE.U32 R2, R18, UR4, R2 ;  /* 0x0000000412027c25 */ /* 0x000fe2000f8e0002 */
[----:B------:R-:W-:Y:S02]  /*16990*/  UMOV UR4, 0xffffffff ;  /* 0xffffffff00047882 */ /* 0x000fe40000000000 */
[----:B------:R-:W-:Y:S01]  /*169a0*/  LOP3.LUT R10, R10, 0x10, RZ, 0xc0, !PT ;  /* 0x000000100a0a7812 */ /* 0x000fe200078ec0ff */
[----:B------:R-:W-:Y:S01]  /*169b0*/  IMAD.SHL.U32 R8, R8, 0x10, RZ ;  /* 0x0000001008087824 */ /* 0x000fe200078e00ff */
[----:B------:R-:W-:Y:S01]  /*169c0*/  IADD3 R5, P0, R2, UR6, RZ ;  /* 0x0000000602057c10 */ /* 0x000fe2000ff1e0ff */
[----:B------:R-:W-:Y:S01]  /*169d0*/  IMAD R6, R18, UR5, R6 ;  /* 0x0000000512067c24 */ /* 0x000fe2000f8e0206 */
[----:B------:R-:W-:-:S02]  /*169e0*/  LOP3.LUT R11, R10, 0x40, RZ, 0xfc, !PT ;  /* 0x000000400a0b7812 */ /* 0x000fc400078efcff */
[----:B------:R-:W-:Y:S02]  /*169f0*/  LOP3.LUT R10, R10, 0x20, RZ, 0xfc, !PT ;  /* 0x000000200a0a7812 */ /* 0x000fe400078efcff */
[----:B------:R-:W-:Y:S02]  /*16a00*/  LOP3.LUT R8, R8, 0x10, RZ, 0xc0, !PT ;  /* 0x0000001008087812 */ /* 0x000fe400078ec0ff */
[----:B------:R-:W-:Y:S02]  /*16a10*/  IADD3.X R6, R3, UR7, R6, P0, !PT ;  /* 0x0000000703067c10 */ /* 0x000fe400087fe406 */
[-C--:B----4-:R-:W-:Y:S02]  /*16a20*/  ISETP.GE.AND P2, PT, R11, R9.reuse, PT ;  /* 0x000000090b00720c */ /* 0x090fe40003f46270 */
[-C--:B------:R-:W-:Y:S02]  /*16a30*/  ISETP.GE.AND P4, PT, R10, R9.reuse, PT ;  /* 0x000000090a00720c */ /* 0x080fe40003f86270 */
[----:B------:R-:W-:Y:S01]  /*16a40*/  ISETP.GE.AND P5, PT, R8, R9, PT ;  /* 0x000000090800720c */ /* 0x000fe20003fa6270 */
[----:B------:R-:W-:-:S12]  /*16a50*/  BRA.DIV UR4, `(.L_x_558) ;  /* 0x0000004604647947 */ /* 0x000fd8000b800000 */
[----:B------:R-:W0:Y:S04]  /*16a60*/  SHFL.IDX PT, R3, R5, RZ, 0x1e1f ;  /* 0x001e1fff05037589 */ /* 0x000e2800000e0000 */
[----:B------:R-:W1:Y:S04]  /*16a70*/  SHFL.IDX PT, R2, R6, RZ, 0x1e1f ;  /* 0x001e1fff06027589 */ /* 0x000e6800000e0000 */
[----:B------:R-:W3:Y:S04]  /*16a80*/  SHFL.IDX PT, R5, R5, 0x1, 0x1e1f ;  /* 0x003e1f0005057f89 */ /* 0x000ee800000e0000 */
[----:B------:R-:W4:Y:S01]  /*16a90*/  SHFL.IDX PT, R6, R6, 0x1, 0x1e1f ;  /* 0x003e1f0006067f89 */ /* 0x000f2200000e0000 */
[----:B0-----:R-:W-:-:S05]  /*16aa0*/  @P1 IADD3 R3, P0, R8, R3, RZ ;  /* 0x0000000308031210 */ /* 0x001fca0007f1e0ff */
[----:B-1----:R-:W-:-:S05]  /*16ab0*/  @P1 IMAD.X R2, RZ, RZ, R2, P0 ;  /* 0x000000ffff021224 */ /* 0x002fca00000e0602 */
[----:B------:R-:W-:-:S04]  /*16ac0*/  @P1 LOP3.LUT R3, R3, R2, RZ, 0x3c, !PT ;  /* 0x0000000203031212 */ /* 0x000fc800078e3cff */
[----:B------:R-:W-:-:S04]  /*16ad0*/  @P1 LOP3.LUT R2, R3, R2, RZ, 0x3c, !PT ;  /* 0x0000000203021212 */ /* 0x000fc800078e3cff */
[----:B------:R-:W-:-:S05]  /*16ae0*/  @P1 LOP3.LUT R3, R3, R2, RZ, 0x3c, !PT ;  /* 0x0000000203031212 */ /* 0x000fca00078e3cff */
[----:B------:R0:W-:Y:S04]  /*16af0*/  @P1 LDGSTS.E.BYPASS.LTC128B.128 [R0+0x13800], desc[UR42][R2.64], !P5 ;  /* 0x1380000002001fae */ /* 0x0001e8000e901d6a */
[----:B------:R0:W-:Y:S04]  /*16b00*/  @P1 LDGSTS.E.BYPASS.LTC128B.128 [R0+0x14800], desc[UR42][R2.64+0x20], !P4 ;  /* 0x1480002002001fae */ /* 0x0001e8000e101d6a */
[----:B---34-:R0:W-:Y:S02]  /*16b10*/  @P1 LDGSTS.E.BYPASS.LTC128B.128 [R0+0x15800], desc[UR42][R2.64+0x40], !P2 ;  /* 0x1580004002001fae */ /* 0x0181e4000d101d6a */
.L_x_684:
[----:B01----:R-:W-:-:S05]  /*16b20*/  @P3 IADD3 R2, P0, R8, R5, RZ ;  /* 0x0000000508023210 */ /* 0x003fca0007f1e0ff */
        /* <DEDUP_REMOVED lines=9> */
.L_x_559:
        /* <DEDUP_REMOVED lines=11> */
.L_x_560:
[----:B------:R0:W5:Y:S01]  /*16c70*/  LDL.LU R5, [R1+0x28] ;  /* 0x0000280001057983 */ /* 0x0001620000300800 */
[----:B------:R0:W-:Y:S03]  /*16c80*/  SYNCS.ARRIVE.TRANS64.A1T0 RZ, [R4+URZ+0x19c30], RZ ;  /* 0x019c30ff04ff79a7 */ /* 0x0001e6000810003f */
[----:B------:R0:W5:Y:S02]  /*16c90*/  LDL.LU R3, [R1+0x38] ;  /* 0x0000380001037983 */ /* 0x0001640000300800 */
[----:B------:R-:W-:Y:S05]  /*16ca0*/  WARPSYNC.ALL ;  /* 0x0000000000007948 */ /* 0x000fea0003800000 */
[----:B------:R-:W-:Y:S01]  /*16cb0*/  ULDC.64 UR4, c[0x0][0x298] ;  /* 0x0000a60000047ab9 */ /* 0x000fe20000000a00 */
[----:B------:R-:W-:Y:S01]  /*16cc0*/  ULDC.64 UR6, c[0x0][0xa00] ;  /* 0x0002800000067ab9 */ /* 0x000fe20000000a00 */
[----:B------:R-:W-:Y:S01]  /*16cd0*/  IADD3 R0, R22, 0xf000, RZ ;  /* 0x0000f00016007810 */ /* 0x000fe20007ffe0ff */
[----:B------:R-:W-:Y:S01]  /*16ce0*/  BSSY B6, `(.L_x_561) ;  /* 0x0000020000067945 */ /* 0x000fe20003800000 */
[----:B------:R-:W-:Y:S01]  /*16cf0*/  BAR.SYNC.DEFER_BLOCKING 0x8, 0x200 ;  /* 0x0208000000007b1d */ /* 0x000fe20000010000 */
[----:B------:R-:W-:-:S02]  /*16d00*/  ISETP.NE.U32.AND P0, PT, RZ, UR6, PT ;  /* 0x00000006ff007c0c */ /* 0x000fc4000bf05070 */
[----:B------:R-:W-:Y:S02]  /*16d10*/  LOP3.LUT P1, RZ, R0, 0x9f, RZ, 0xc0, !PT ;  /* 0x0000009f00ff7812 */ /* 0x000fe4000782c0ff */
[----:B------:R-:W-:-:S04]  /*16d20*/  ISETP.NE.AND.EX P0, PT, RZ, UR7, PT, P0 ;  /* 0x00000007ff007c0c */ /* 0x000fc8000bf05300 */
[----:B------:R-:W-:Y:S02]  /*16d30*/  SEL R26, R26, RZ, !P0 ;  /* 0x000000ff1a1a7207 */ /* 0x000fe40004000000 */
[----:B-----5:R-:W-:-:S05]  /*16d40*/  SHF.R.S32.HI R2, RZ, 0x1f, R5 ;  /* 0x0000001fff027819 */ /* 0x020fca0000011405 */
[----:B------:R-:W-:-:S04]  /*16d50*/  IMAD R2, R2, UR4, RZ ;  /* 0x0000000402027c24 */ /* 0x000fc8000f8e02ff */
[----:B------:R-:W-:Y:S01]  /*16d60*/  IMAD R0, R5, UR5, R2 ;  /* 0x0000000505007c24 */ /* 0x000fe2000f8e0202 */
[----:B------:R-:W-:Y:S01]  /*16d70*/  SEL R2, R3, RZ, !P0 ;  /* 0x000000ff03027207 */ /* 0x000fe20004000000 */
[----:B0-2---:R-:W-:-:S04]  /*16d80*/  IMAD.WIDE.U32 R4, R5, UR4, RZ ;  /* 0x0000000405047c25 */ /* 0x005fc8000f8e00ff */
[----:B------:R-:W-:Y:S01]  /*16d90*/  IMAD.IADD R0, R5, 0x1, R0 ;  /* 0x0000000105007824 */ /* 0x000fe200078e0200 */
[----:B------:R0:W-:Y:S04]  /*16da0*/  STL.64 [R1+0x30], R4 ;  /* 0x0000300401007387 */ /* 0x0001e80000100a00 */
[----:B------:R0:W-:Y:S04]  /*16db0*/  STL [R1+0x38], R2 ;  /* 0x0000380201007387 */ /* 0x0001e80000100800 */
[----:B------:R0:W-:Y:S01]  /*16dc0*/  STL [R1+0x28], R0 ;  /* 0x0000280001007387 */ /* 0x0001e20000100800 */
        /* <DEDUP_REMOVED lines=17> */
.L_x_562:
[----:B------:R-:W-:Y:S05]  /*16ee0*/  BSYNC B6 ;  /* 0x0000000000067941 */ /* 0x000fea0003800000 */
.L_x_561:
[----:B0-----:R-:W2:Y:S01]  /*16ef0*/  LDL.LU R2, [R1+0x28] ;  /* 0x0000280001027983 */ /* 0x001ea20000300800 */
[----:B------:R-:W0:Y:S01]  /*16f00*/  LDC R9, c[0x0][0x448] ;  /* 0x00011200ff097b82 */ /* 0x000e220000000800 */
[----:B------:R-:W-:Y:S01]  /*16f10*/  ULDC.64 UR4, c[0x0][0x2d8] ;  /* 0x0000b60000047ab9 */ /* 0x000fe20000000a00 */
[----:B------:R-:W-:Y:S01]  /*16f20*/  ULDC.64 UR6, c[0x0][0x2c8] ;  /* 0x0000b20000067ab9 */ /* 0x000fe20000000a00 */
[----:B------:R-:W3:Y:S01]  /*16f30*/  LDL.LU.64 R20, [R1+0x30] ;  /* 0x0000300001147983 */ /* 0x000ee20000300a00 */
[----:B------:R-:W-:-:S03]  /*16f40*/  ULDC.64 UR8, c[0x0][0x280] ;  /* 0x0000a00000087ab9 */ /* 0x000fc60000000a00 */
[----:B------:R-:W4:Y:S01]  /*16f50*/  LDL.LU R4, [R1+0x38] ;  /* 0x0000380001047983 */ /* 0x000f220000300800 */
[----:B------:R-:W-:-:S04]  /*16f60*/  IMAD R0, R29, UR4, RZ ;  /* 0x000000041d007c24 */ /* 0x000fc8000f8e02ff */
[----:B------:R-:W-:Y:S01]  /*16f70*/  IMAD R0, R18, UR5, R0 ;  /* 0x0000000512007c24 */ /* 0x000fe2000f8e0200 */
[----:B0-----:R-:W-:-:S13]  /*16f80*/  ISETP.NE.AND P0, PT, R9, 0x1, PT ;  /* 0x000000010900780c */ /* 0x001fda0003f05270 */
[----:B------:R-:W0:Y:S08]  /*16f90*/  @P0 LDC R5, c[0x0][0x44c] ;  /* 0x00011300ff050b82 */ /* 0x000e300000000800 */
[----:B------:R-:W1:Y:S08]  /*16fa0*/  @P0 LDC R6, c[0x0][0x450] ;  /* 0x00011400ff060b82 */ /* 0x000e700000000800 */
[----:B------:R-:W1:Y:S01]  /*16fb0*/  @P0 LDC R8, c[0x0][0x450] ;  /* 0x00011400ff080b82 */ /* 0x000e620000000800 */
[----:B--2---:R-:W-:Y:S01]  /*16fc0*/  IMAD.MOV.U32 R3, RZ, RZ, R2 ;  /* 0x000000ffff037224 */ /* 0x004fe200078e0002 */
[----:B---3--:R-:W-:Y:S01]  /*16fd0*/  MOV R2, R20 ;  /* 0x0000001400027202 */ /* 0x008fe20000000f00 */
[----:B------:R-:W2:Y:S01]  /*16fe0*/  S2R R21, SR_TID.X ;  /* 0x0000000000157919 */ /* 0x000ea20000002100 */
[----:B------:R-:W3:Y:S03]  /*16ff0*/  S2R R20, SR_TID.X ;  /* 0x0000000000147919 */ /* 0x000ee60000002100 */
[----:B------:R-:W-:Y:S01]  /*17000*/  IMAD.WIDE.U32 R2, R18, UR4, R2 ;  /* 0x0000000412027c25 */ /* 0x000fe2000f8e0002 */
[----:B------:R-:W-:-:S03]  /*17010*/  ULDC.64 UR4, c[0x0][0x2e0] ;  /* 0x0000b80000047ab9 */ /* 0x000fc60000000a00 */
[----:B------:R-:W-:Y:S02]  /*17020*/  IMAD.IADD R3, R3, 0x1, R0 ;  /* 0x0000000103037824 */ /* 0x000fe400078e0200 */
[----:B----4-:R-:W-:Y:S02]  /*17030*/  IMAD R0, R4, UR4, RZ ;  /* 0x0000000404007c24 */ /* 0x010fe4000f8e02ff */
[----:B------:R-:W-:-:S04]  /*17040*/  IMAD.WIDE.U32 R2, R26, UR4, R2 ;  /* 0x000000041a027c25 */ /* 0x000fc8000f8e0002 */
[----:B------:R-:W-:Y:S01]  /*17050*/  IMAD R0, R26, UR5, R0 ;  /* 0x000000051a007c24 */ /* 0x000fe2000f8e0200 */
[----:B------:R-:W-:-:S03]  /*17060*/  ULDC.64 UR4, c[0x0][0x2d0] ;  /* 0x0000b40000047ab9 */ /* 0x000fc60000000a00 */
[----:B------:R-:W-:Y:S02]  /*17070*/  IMAD.IADD R3, R3, 0x1, R0 ;  /* 0x0000000103037824 */ /* 0x000fe400078e0200 */
[----:B--2---:R-:W-:Y:S01]  /*17080*/  IMAD.SHL.U32 R21, R21, 0x40, RZ ;  /* 0x0000004015157824 */ /* 0x004fe200078e00ff */
[----:B---3--:R-:W-:-:S04]  /*17090*/  LOP3.LUT R20, R20, 0x7f, RZ, 0xc0, !PT ;  /* 0x0000007f14147812 */ /* 0x008fc800078ec0ff */
[----:B------:R-:W-:Y:S02]  /*170a0*/  LOP3.LUT R21, R21, 0x40, RZ, 0xc0, !PT ;  /* 0x0000004015157812 */ /* 0x000fe400078ec0ff */
[----:B------:R-:W-:-:S04]  /*170b0*/  SHF.R.U32.HI R20, RZ, 0x1, R20 ;  /* 0x00000001ff147819 */ /* 0x000fc80000011614 */
[----:B------:R-:W-:Y:S02]  /*170c0*/  LOP3.LUT R20, R20, R21, RZ, 0xfc, !PT ;  /* 0x0000001514147212 */ /* 0x000fe400078efcff */
[----:B------:R2:W5:Y:S03]  /*170d0*/  LDL R21, [R1+0x3c] ;  /* 0x00003c0001157983 */ /* 0x0005660000100800 */
[----:B------:R-:W-:-:S04]  /*170e0*/  IMAD R0, R17, 0xc0, R20 ;  /* 0x000000c011007824 */ /* 0x000fc800078e0214 */
[----:B0-----:R-:W-:-:S04]  /*170f0*/  @P0 IMAD.HI.U32 R5, R0, R5, RZ ;  /* 0x0000000500050227 */ /* 0x001fc800078e00ff */
[----:B------:R-:W-:Y:S01]  /*17100*/  IMAD.MOV.U32 R4, RZ, RZ, R0 ;  /* 0x000000ffff047224 */ /* 0x000fe200078e0000 */
[----:B-1----:R-:W-:-:S04]  /*17110*/  @P0 SHF.R.U32.HI R4, RZ, R6, R5 ;  /* 0x00000006ff040219 */ /* 0x002fc80000011605 */
[--C-:B------:R-:W-:Y:S01]  /*17120*/  SHF.R.S32.HI R5, RZ, 0x1f, R4.reuse ;  /* 0x0000001fff057819 */ /* 0x100fe20000011404 */
[----:B------:R-:W-:-:S04]  /*17130*/  IMAD.MOV R6, RZ, RZ, -R4 ;  /* 0x000000ffff067224 */ /* 0x000fc800078e0a04 */
[----:B------:R-:W-:Y:S02]  /*17140*/  IMAD R5, R5, UR4, RZ ;  /* 0x0000000405057c24 */ /* 0x000fe4000f8e02ff */
[----:B------:R-:W-:Y:S02]  /*17150*/  IMAD R6, R9, R6, R0 ;  /* 0x0000000609067224 */ /* 0x000fe400078e0200 */
[C---:B------:R-:W-:Y:S02]  /*17160*/  IMAD R7, R4.reuse, UR5, R5 ;  /* 0x0000000504077c24 */ /* 0x040fe4000f8e0205 */
[----:B------:R-:W-:-:S05]  /*17170*/  IMAD.WIDE.U32 R4, R4, UR4, R2 ;  /* 0x0000000404047c25 */ /* 0x000fca000f8e0002 */
[----:B------:R-:W-:Y:S02]  /*17180*/  IADD3 R5, R5, R7, RZ ;  /* 0x0000000705057210 */ /* 0x000fe40007ffe0ff */
[----:B------:R-:W-:Y:S01]  /*17190*/  SHF.R.S32.HI R7, RZ, 0x1f, R6 ;  /* 0x0000001fff077819 */ /* 0x000fe20000011406 */
[----:B------:R-:W-:-:S04]  /*171a0*/  IMAD.WIDE.U32 R4, R6, UR6, R4 ;  /* 0x0000000606047c25 */ /* 0x000fc8000f8e0004 */
[----:B------:R-:W-:-:S04]  /*171b0*/  IMAD R7, R7, UR6, RZ ;  /* 0x0000000607077c24 */ /* 0x000fc8000f8e02ff */
[----:B------:R-:W-:Y:S01]  /*171c0*/  IMAD R7, R6, UR7, R7 ;  /* 0x0000000706077c24 */ /* 0x000fe2000f8e0207 */
[----:B------:R-:W-:-:S04]  /*171d0*/  IADD3 R6, P1, R4, UR8, RZ ;  /* 0x0000000804067c10 */ /* 0x000fc8000ff3e0ff */
[----:B------:R-:W-:Y:S02]  /*171e0*/  IADD3.X R4, R5, UR9, R7, P1, !PT ;  /* 0x0000000905047c10 */ /* 0x000fe40008ffe407 */
[----:B------:R-:W0:Y:S01]  /*171f0*/  @P0 LDC R7, c[0x0][0x44c] ;  /* 0x00011300ff070b82 */ /* 0x000e220000000800 */
[----:B------:R-:W-:-:S04]  /*17200*/  VIADD R0, R0, 0x80 ;  /* 0x0000008000007836 */ /* 0x000fc80000000000 */
[----:B------:R-:W-:Y:S02]  /*17210*/  IMAD.MOV.U32 R5, RZ, RZ, R0 ;  /* 0x000000ffff057224 */ /* 0x000fe400078e0000 */
[----:B0-----:R-:W-:-:S05]  /*17220*/  @P0 IMAD.HI.U32 R7, R0, R7, RZ ;  /* 0x0000000700070227 */ /* 0x001fca00078e00ff */
[----:B------:R-:W-:Y:S02]  /*17230*/  @P0 SHF.R.U32.HI R5, RZ, R8, R7 ;  /* 0x00000008ff050219 */ /* 0x000fe40000011607 */
[----:B------:R2:W5:Y:S01]  /*17240*/  LDL R8, [R1+0x24] ;  /* 0x0000240001087983 */ /* 0x0005620000100800 */
[----:B------:R-:W0:Y:S02]  /*17250*/  S2R R20, SR_TID.X ;  /* 0x0000000000147919 */ /* 0x000e240000002100 */
[----:B------:R-:W-:-:S04]  /*17260*/  IMAD.MOV R7, RZ, RZ, -R5 ;  /* 0x000000ffff077224 */ /* 0x000fc800078e0a05 */
[----:B------:R-:W-:Y:S01]  /*17270*/  IMAD R0, R9, R7, R0 ;  /* 0x0000000709007224 */ /* 0x000fe200078e0200 */
[----:B------:R-:W-:Y:S01]  /*17280*/  SHF.R.S32.HI R7, RZ, 0x1f, R5 ;  /* 0x0000001fff077819 */ /* 0x000fe20000011405 */
[----:B------:R-:W-:-:S04]  /*17290*/  IMAD.WIDE.U32 R2, R5, UR4, R2 ;  /* 0x0000000405027c25 */ /* 0x000fc8000f8e0002 */
[----:B------:R-:W-:Y:S01]  /*172a0*/  IMAD R7, R7, UR4, RZ ;  /* 0x0000000407077c24 */ /* 0x000fe2000f8e02ff */
[----:B------:R-:W-:-:S03]  /*172b0*/  ULDC UR4, c[0x0][0x2b8] ;  /* 0x0000ae0000047ab9 */ /* 0x000fc60000000800 */
[----:B------:R-:W-:Y:S01]  /*172c0*/  IMAD R7, R5, UR5, R7 ;  /* 0x0000000505077c24 */ /* 0x000fe2000f8e0207 */
[----:B------:R-:W-:-:S03]  /*172d0*/  SHF.R.S32.HI R5, RZ, 0x1f, R0 ;  /* 0x0000001fff057819 */ /* 0x000fc60000011400 */
[----:B------:R-:W-:Y:S02]  /*172e0*/  IMAD.IADD R3, R3, 0x1, R7 ;  /* 0x0000000103037824 */ /* 0x000fe400078e0207 */
[----:B------:R-:W-:Y:S02]  /*172f0*/  IMAD R5, R5, UR6, RZ ;  /* 0x0000000605057c24 */ /* 0x000fe4000f8e02ff */
[----:B------:R-:W-:Y:S01]  /*17300*/  IMAD.WIDE.U32 R2, R0, UR6, R2 ;  /* 0x0000000600027c25 */ /* 0x000fe2000f8e0002 */
[----:B0-----:R-:W-:-:S03]  /*17310*/  SHF.L.U32 R11, R20, 0x4, RZ ;  /* 0x00000004140b7819 */ /* 0x001fc600000006ff */
[----:B------:R-:W-:Y:S01]  /*17320*/  IMAD.SHL.U32 R10, R20, 0x10, RZ ;  /* 0x00000010140a7824 */ /* 0x000fe200078e00ff */
[----:B------:R-:W-:Y:S01]  /*17330*/  LOP3.LUT R11, R11, 0x10, RZ, 0xc0, !PT ;  /* 0x000000100b0b7812 */ /* 0x000fe200078ec0ff */
[----:B------:R-:W-:Y:S01]  /*17340*/  IMAD R5, R0, UR7, R5 ;  /* 0x0000000700057c24 */ /* 0x000fe2000f8e0205 */
[----:B------:R-:W-:Y:S02]  /*17350*/  IADD3 R7, P0, R2, UR8, RZ ;  /* 0x0000000802077c10 */ /* 0x000fe4000ff1e0ff */
[C---:B------:R-:W-:Y:S02]  /*17360*/  LOP3.LUT R12, R11.reuse, 0x20, RZ, 0xfc, !PT ;  /* 0x000000200b0c7812 */ /* 0x040fe400078efcff */
[----:B------:R-:W-:Y:S02]  /*17370*/  LOP3.LUT R10, R10, 0x10, RZ, 0xc0, !PT ;  /* 0x000000100a0a7812 */ /* 0x000fe400078ec0ff */
[----:B------:R-:W-:Y:S01]  /*17380*/  LOP3.LUT R11, R11, 0x40, RZ, 0xfc, !PT ;  /* 0x000000400b0b7812 */ /* 0x000fe200078efcff */
[----:B------:R-:W-:Y:S01]  /*17390*/  UMOV UR5, 0xffffffff ;  /* 0xffffffff00057882 */ /* 0x000fe20000000000 */
[----:B------:R-:W-:-:S02]  /*173a0*/  IADD3.X R5, R3, UR9, R5, P0, !PT ;  /* 0x0000000903057c10 */ /* 0x000fc400087fe405 */
[----:B------:R-:W-:Y:S02]  /*173b0*/  LOP3.LUT R20, R20, 0x7f, RZ, 0xc0, !PT ;  /* 0x0000007f14147812 */ /* 0x000fe400078ec0ff */
[----:B------:R-:W-:Y:S02]  /*173c0*/  ISETP.GE.AND P3, PT, R10, UR4, PT ;  /* 0x000000040a007c0c */ /* 0x000fe4000bf66270 */
[----:B------:R-:W-:Y:S02]  /*173d0*/  ISETP.GE.AND P0, PT, R12, UR4, PT ;  /* 0x000000040c007c0c */ /* 0x000fe4000bf06270 */
[----:B------:R-:W-:Y:S02]  /*173e0*/  ISETP.GE.AND P1, PT, R11, UR4, PT ;  /* 0x000000040b007c0c */ /* 0x000fe4000bf26270 */
[----:B------:R-:W-:Y:S01]  /*173f0*/  SHF.R.U32.HI R20, RZ, 0x1, R20 ;  /* 0x00000001ff147819 */ /* 0x000fe20000011614 */
[----:B--2---:R-:W-:Y:S10]  /*17400*/  BRA.DIV UR5, `(.L_x_563) ;  /* 0x0000003e05a87947 */ /* 0x004ff4000b800000 */
[----:B------:R-:W0:Y:S01]  /*17410*/  SHFL.IDX PT, R3, R6, RZ, 0x1e1f ;  /* 0x001e1fff06037589 */ /* 0x000e2200000e0000 */
[----:B-----5:R-:W-:Y:S02]  /*17420*/  IMAD R0, R21, R9, RZ ;  /* 0x0000000915007224 */ /* 0x020fe400078e02ff */
[----:B------:R-:W-:Y:S01]  /*17430*/  IMAD R17, R17, 0xc0, R20 ;  /* 0x000000c011117824 */ /* 0x000fe200078e0214 */
[----:B------:R-:W1:Y:S04]  /*17440*/  SHFL.IDX PT, R2, R4, RZ, 0x1e1f ;  /* 0x001e1fff04027589 */ /* 0x000e6800000e0000 */
[----:B------:R-:W-:Y:S01]  /*17450*/  ISETP.GE.AND P2, PT, R17, R0, PT ;  /* 0x000000001100720c */ /* 0x000fe20003f46270 */
[----:B------:R-:W2:Y:S04]  /*17460*/  SHFL.IDX PT, R6, R6, 0x1, 0x1e1f ;  /* 0x003e1f0006067f89 */ /* 0x000ea800000e0000 */
[----:B------:R-:W3:Y:S08]  /*17470*/  SHFL.IDX PT, R4, R4, 0x1, 0x1e1f ;  /* 0x003e1f0004047f89 */ /* 0x000ef000000e0000 */
[----:B0-----:R-:W-:-:S05]  /*17480*/  @!P2 IADD3 R3, P4, R10, R3, RZ ;  /* 0x000000030a03a210 */ /* 0x001fca0007f9e0ff */
[----:B-1----:R-:W-:-:S05]  /*17490*/  @!P2 IMAD.X R2, RZ, RZ, R2, P4 ;  /* 0x000000ffff02a224 */ /* 0x002fca00020e0602 */
[----:B------:R-:W-:-:S04]  /*174a0*/  @!P2 LOP3.LUT R3, R3, R2, RZ, 0x3c, !PT ;  /* 0x000000020303a212 */ /* 0x000fc800078e3cff */
[----:B------:R-:W-:-:S04]  /*174b0*/  @!P2 LOP3.LUT R2, R3, R2, RZ, 0x3c, !PT ;  /* 0x000000020302a212 */ /* 0x000fc800078e3cff */
[----:B------:R-:W-:-:S05]  /*174c0*/  @!P2 LOP3.LUT R3, R3, R2, RZ, 0x3c, !PT ;  /* 0x000000020303a212 */ /* 0x000fca00078e3cff */
[----:B------:R-:W-:Y:S04]  /*174d0*/  @!P2 LDGSTS.E.BYPASS.LTC128B.128 [R8+0xf000], desc[UR42][R2.64], !P3 ;  /* 0x0f0000000208afae */ /* 0x000fe8000d901d6a */
[----:B------:R-:W-:Y:S04]  /*174e0*/  @!P2 LDGSTS.E.BYPASS.LTC128B.128 [R8+0x10800], desc[UR42][R2.64+0x20], !P0 ;  /* 0x108000200208afae */ /* 0x000fe8000c101d6a */
[----:B------:R0:W-:Y:S02]  /*174f0*/  @!P2 LDGSTS.E.BYPASS.LTC128B.128 [R8+0x12000], desc[UR42][R2.64+0x40], !P1 ;  /* 0x120000400208afae */ /* 0x0001e4000c901d6a */
[----:B0-----:R-:W-:-:S05]  /*17500*/  VIADD R2, R17, 0x40 ;  /* 0x0000004011027836 */ /* 0x001fca0000000000 */
[----:B------:R-:W-:-:S13]  /*17510*/  ISETP.GE.AND P2, PT, R2, R0, PT ;  /* 0x000000000200720c */ /* 0x000fda0003f46270 */
[----:B--2---:R-:W-:-:S05]  /*17520*/  @!P2 IADD3 R2, P4, R10, R6, RZ ;  /* 0x000000060a02a210 */ /* 0x004fca0007f9e0ff */
[----:B---3--:R-:W-:-:S05]  /*17530*/  @!P2 IMAD.X R3, RZ, RZ, R4, P4 ;  /* 0x000000ffff03a224 */ /* 0x008fca00020e0604 */
[----:B------:R-:W-:Y:S04]  /*17540*/  @!P2 LDGSTS.E.BYPASS.LTC128B.128 [R8+0xf800], desc[UR42][R2.64], !P3 ;  /* 0x0f8000000208afae */ /* 0x000fe8000d901d6a */
[----:B------:R-:W-:Y:S04]  /*17550*/  @!P2 LDGSTS.E.BYPASS.LTC128B.128 [R8+0x11000], desc[UR42][R2.64+0x20], !P0 ;  /* 0x110000200208afae */ /* 0x000fe8000c101d6a */
[----:B------:R0:W-:Y:S04]  /*17560*/  @!P2 LDGSTS.E.BYPASS.LTC128B.128 [R8+0x12800], desc[UR42][R2.64+0x40], !P1 ;  /* 0x128000400208afae */ /* 0x0001e8000c901d6a */
[----:B0-----:R0:W1:Y:S04]  /*17570*/  SHFL.IDX PT, R3, R5, RZ, 0x1e1f ;  /* 0x001e1fff05037589 */ /* 0x00106800000e0000 */
[----:B------:R0:W2:Y:S02]  /*17580*/  SHFL.IDX PT, R2, R7, RZ, 0x1e1f ;  /* 0x001e1fff07027589 */ /* 0x0000a400000e0000 */
.L_x_691:
[----:B------:R-:W-:Y:S01]  /*17590*/  VIADD R17, R17, 0x80 ;  /* 0x0000008011117836 */ /* 0x000fe20000000000 */
[----:B------:R-:W-:Y:S04]  /*175a0*/  BSSY B0, `(.L_x_564) ;  /* 0x000000b000007945 */ /* 0x000fe80003800000 */
[----:B------:R-:W-:-:S13]  /*175b0*/  ISETP.GE.AND P2, PT, R17, R0, PT ;  /* 0x000000001100720c */ /* 0x000fda0003f46270 */
[----:B------:R-:W-:Y:S05]  /*175c0*/  @P2 BRA `(.L_x_565) ;  /* 0x0000000000202947 */ /* 0x000fea0003800000 */
[----:B--2---:R-:W-:-:S05]  /*175d0*/  IADD3 R2, P2, R10, R2, RZ ;  /* 0x000000020a027210 */ /* 0x004fca0007f5e0ff */
[----:B-1----:R-:W-:-:S05]  /*175e0*/  IMAD.X R3, RZ, RZ, R3, P2 ;  /* 0x000000ffff037224 */ /* 0x002fca00010e0603 */
[----:B------:R-:W-:Y:S01]  /*175f0*/  @!PT LDS RZ, [RZ] ;  /* 0x00000000fffff984 */ /* 0x000fe20000000800 */
[----:B------:R-:W-:Y:S01]  /*17600*/  @!PT LDS RZ, [RZ] ;  /* 0x00000000fffff984 */ /* 0x000fe20000000800 */
[----:B------:R-:W-:Y:S01]  /*17610*/  @!PT LDS RZ, [RZ] ;  /* 0x00000000fffff984 */ /* 0x000fe20000000800 */
[----:B------:R3:W-:Y:S04]  /*17620*/  LDGSTS.E.BYPASS.LTC128B.128 [R8+0x10000], desc[UR42][R2.64], !P3 ;  /* 0x1000000002087fae */ /* 0x0007e8000d901d6a */
[----:B------:R3:W-:Y:S04]  /*17630*/  LDGSTS.E.BYPASS.LTC128B.128 [R8+0x11800], desc[UR42][R2.64+0x20], !P0 ;  /* 0x1180002002087fae */ /* 0x0007e8000c101d6a */
[----:B------:R3:W-:Y:S02]  /*17640*/  LDGSTS.E.BYPASS.LTC128B.128 [R8+0x13000], desc[UR42][R2.64+0x40], !P1 ;  /* 0x1300004002087fae */ /* 0x0007e4000c901d6a */
.L_x_565:
[----:B------:R-:W-:Y:S05]  /*17650*/  BSYNC B0 ;  /* 0x0000000000007941 */ /* 0x000fea0003800000 */
.L_x_564:
[----:B------:R-:W-:Y:S01]  /*17660*/  NOP ;  /* 0x0000000000007918 */ /* 0x000fe20000000000 */
[----:B------:R-:W-:-:S13]  /*17670*/  PLOP3.LUT P0, PT, PT, PT, PT, 0x80, 0x0 ;  /* 0x000000000000781c */ /* 0x000fda0003f0f070 */
.L_x_566:
[----:B------:R-:W-:Y:S02]  /*17680*/  PLOP3.LUT P1, PT, P1, P0, PT, 0xa2, 0x0 ;  /* 0x000000000000781c */ /* 0x000fe40000f21472 */
[----:B------:R-:W-:-:S08]  /*17690*/  @P0 R2UR P1, UR4, R22 ;  /* 0x00000000160402ca */ /* 0x000fd00000020000 */
[----:B------:R-:W-:-:S05]  /*176a0*/  @P0 PLOP3.LUT P0, PT, P1, PT, PT, 0x80, 0x0 ;  /* 0x000000000000081c */ /* 0x000fca0000f0f070 */
[----:B------:R-:W-:Y:S01]  /*176b0*/  @!P1 SYNCS.ARRIVE.TRANS64.RED.A0T1 RZ, [UR4+0x19c00], RZ ;  /* 0x019c00ffffff99a7 */ /* 0x000fe20008200404 */
[----:B------:R-:W-:Y:S07]  /*176c0*/  @!P1 ARRIVES.LDGSTSBAR.64.TRANSCNT [UR4+0x19c00] ;  /* 0x019c0000ff0099b0 */ /* 0x000fee0008000a84 */
[----:B------:R-:W-:Y:S05]  /*176d0*/  @P0 BRA.U.ANY `(.L_x_566) ;  /* 0xfffffffd00e80947 */ /* 0x000fea000393ffff */
[----:B--23--:R-:W2:Y:S02]  /*176e0*/  LDL.LU R2, [R1+0x44] ;  /* 0x0000440001027983 */ /* 0x00cea40000300800 */
[----:B--2---:R-:W-:-:S04]  /*176f0*/  IADD3 R2, R2, 0x1, RZ ;  /* 0x0000000102027810 */ /* 0x004fc80007ffe0ff */
[----:B------:R-:W-:Y:S01]  /*17700*/  LEA.HI R0, R2, R2, RZ, 0x1 ;  /* 0x0000000202007211 */ /* 0x000fe200078f08ff */
[----:B------:R2:W-:Y:S03]  /*17710*/  STL [R1+0x44], R2 ;  /* 0x0000440201007387 */ /* 0x0005e60000100800 */
[----:B------:R-:W-:-:S05]  /*17720*/  LOP3.LUT R0, R0, 0xfffffffe, RZ, 0xc0, !PT ;  /* 0xfffffffe00007812 */ /* 0x000fca00078ec0ff */
[----:B------:R-:W-:-:S05]  /*17730*/  IMAD.IADD R0, R2, 0x1, -R0 ;  /* 0x0000000102007824 */ /* 0x000fca00078e0a00 */
[----:B------:R-:W-:Y:S01]  /*17740*/  SHF.L.U32 R0, R0, 0x1f, RZ ;  /* 0x0000001f00007819 */ /* 0x000fe200000006ff */
[----:B------:R-:W-:Y:S01]  /*17750*/  NOP ;  /* 0x0000000000007918 */ /* 0x000fe20000000000 */
[----:B------:R2:W-:Y:S01]  /*17760*/  SYNCS.ARRIVE.TRANS64.A1T0 RZ, [R22+URZ+0x19c00], RZ ;  /* 0x019c00ff16ff79a7 */ /* 0x0005e2000810003f */
[----:B------:R-:W-:Y:S01]  /*17770*/  BSSY B0, `(.L_x_567) ;  /* 0x0000003000007945 */ /* 0x000fe20003800000 */
[----:B------:R-:W3:Y:S03]  /*17780*/  SYNCS.PHASECHK.TRANS64.TRYWAIT P0, [R22+URZ+0x19c20], R0 ;  /* 0x019c2000160075a7 */ /* 0x000ee6000800017f */
[----:B--23--:R-:W-:Y:S05]  /*17790*/  @!P0 BRA `(.L_x_568) ;  /* 0x0000003c00b48947 */ /* 0x00cfea0003800000 */
.L_x_692:
[----:B------:R-:W-:Y:S05]  /*177a0*/  BSYNC B0 ;  /* 0x0000000000007941 */ /* 0x000fea0003800000 */
.L_x_567:
[----:B------:R-:W3:Y:S02]  /*177b0*/  LDL.LU R2, [R1+0x20] ;  /* 0x0000200001027983 */ /* 0x000ee40000300800 */
[----:B---3--:R-:W-:-:S13]  /*177c0*/  ISETP.GE.AND P0, PT, R2, 0x81, PT ;  /* 0x000000810200780c */ /* 0x008fda0003f06270 */
[----:B------:R-:W-:Y:S05]  /*177d0*/  @!P0 BRA `(.L_x_569) ;  /* 0x00000010004c8947 */ /* 0x000fea0003800000 */
[----:B------:R-:W3:Y:S01]  /*177e0*/  LDL.LU R2, [R1+0x48] ;  /* 0x0000480001027983 */ /* 0x000ee20000300800 */
[----:B------:R-:W-:Y:S02]  /*177f0*/  IMAD.MOV.U32 R4, RZ, RZ, R23 ;  /* 0x000000ffff047224 */ /* 0x000fe400078e0017 */
[----:B0-----:R-:W-:Y:S01]  /*17800*/  IMAD.MOV.U32 R5, RZ, RZ, R25 ;  /* 0x000000ffff057224 */ /* 0x001fe200078e0019 */
[----:B---3--:R-:W-:-:S07]  /*17810*/  LEA.HI.SX32 R20, R2, 0xfffffffe, 0x19 ;  /* 0xfffffffe02147811 */ /* 0x008fce00078fcaff */
.L_x_589:
[----:B0--3--:R-:W3:Y:S01]  /*17820*/  LDL R9, [R1] ;  /* 0x0000000001097983 */ /* 0x009ee20000100800 */
[----:B------:R-:W0:Y:S03]  /*17830*/  LDC R7, c[0x0][0x430] ;  /* 0x00010c00ff077b82 */ /* 0x000e260000000800 */
[----:B------:R-:W4:Y:S01]  /*17840*/  LDL R8, [R1+0x4] ;  /* 0x0000040001087983 */ /* 0x000f220000100800 */
[----:B------:R-:W2:Y:S01]  /*17850*/  S2R R2, SR_TID.X ;  /* 0x0000000000027919 */ /* 0x000ea20000002100 */
[----:B0-----:R-:W-:-:S13]  /*17860*/  ISETP.NE.AND P0, PT, R7, 0x1, PT ;  /* 0x000000010700780c */ /* 0x001fda0003f05270 */
[----:B------:R-:W0:Y:S01]  /*17870*/  @P0 LDC R6, c[0x0][0x434] ;  /* 0x00010d00ff060b82 */ /* 0x000e220000000800 */
[----:B--2---:R-:W-:-:S04]  /*17880*/  LOP3.LUT R0, R2, 0x7f, RZ, 0xc0, !PT ;  /* 0x0000007f02007812 */ /* 0x004fc800078ec0ff */
[----:B-1----:R-:W-:-:S03]  /*17890*/  SHF.R.U32.HI R3, RZ, 0x1, R0 ;  /* 0x00000001ff037819 */ /* 0x002fc60000011600 */
[----:B------:R-:W1:Y:S01]  /*178a0*/  @P0 LDC R0, c[0x0][0x438] ;  /* 0x00010e00ff000b82 */ /* 0x000e620000000800 */
[----:B------:R-:W-:Y:S02]  /*178b0*/  IMAD.SHL.U32 R2, R2, 0x40, RZ ;  /* 0x0000004002027824 */ /* 0x000fe400078e00ff */
[----:B------:R-:W-:-:S03]  /*178c0*/  IMAD R3, R20, 0x80, R3 ;  /* 0x0000008014037824 */ /* 0x000fc600078e0203 */
[----:B------:R-:W-:Y:S01]  /*178d0*/  LOP3.LUT R2, R2, 0x40, RZ, 0xc0, !PT ;  /* 0x0000004002027812 */ /* 0x000fe200078ec0ff */
[----:B------:R-:W-:Y:S05]  /*178e0*/  YIELD ;  /* 0x0000000000007946 */ /* 0x000fea0003800000 */
[----:B------:R-:W-:Y:S01]  /*178f0*/  ULDC.64 UR4, c[0x0][0x428] ;  /* 0x00010a0000047ab9 */ /* 0x000fe20000000a00 */
[----:B---3--:R-:W-:-:S05]  /*17900*/  IADD3 R3, R2, R3, R9 ;  /* 0x0000000302037210 */ /* 0x008fca0007ffe009 */
[----:B0-----:R-:W-:Y:S01]  /*17910*/  @P0 IMAD.HI.U32 R6, R3, R6, RZ ;  /* 0x0000000603060227 */ /* 0x001fe200078e00ff */
[----:B------:R-:W-:-:S04]  /*17920*/  MOV R2, R3 ;  /* 0x0000000300027202 */ /* 0x000fc80000000f00 */
[----:B-1----:R-:W-:-:S05]  /*17930*/  @P0 SHF.R.U32.HI R2, RZ, R0, R6 ;  /* 0x00000000ff020219 */ /* 0x002fca0000011606 */
[----:B------:R-:W-:-:S04]  /*17940*/  IMAD.MOV R0, RZ, RZ, -R2 ;  /* 0x000000ffff007224 */ /* 0x000fc800078e0a02 */
[----:B------:R-:W-:Y:S01]  /*17950*/  IMAD R7, R7, R0, R3 ;  /* 0x0000000007077224 */ /* 0x000fe200078e0203 */
[----:B------:R-:W-:Y:S01]  /*17960*/  SHF.R.S32.HI R3, RZ, 0x1f, R2 ;  /* 0x0000001fff037819 */ /* 0x000fe20000011402 */
[----:B----4-:R-:W-:-:S04]  /*17970*/  IMAD R0, R8, UR4, RZ ;  /* 0x0000000408007c24 */ /* 0x010fc8000f8e02ff */
[C---:B------:R-:W-:Y:S02]  /*17980*/  IMAD R0, R28.reuse, UR5, R0 ;  /* 0x000000051c007c24 */ /* 0x040fe4000f8e0200 */
[----:B------:R-:W-:Y:S01]  /*17990*/  IMAD.WIDE.U32 R2, R28, UR4, R2 ;  /* 0x000000041c027c25 */ /* 0x000fe2000f8e0002 */
[----:B------:R-:W-:-:S03]  /*179a0*/  ULDC.64 UR4, c[0x0][0x418] ;  /* 0x0001060000047ab9 */ /* 0x000fc60000000a00 */
[----:B------:R-:W-:Y:S01]  /*179b0*/  IMAD.IADD R0, R0, 0x1, R3 ;  /* 0x0000000100007824 */ /* 0x000fe200078e0203 */
[----:B------:R-:W-:-:S04]  /*179c0*/  LEA R8, P0, R2, UR4, 0x2 ;  /* 0x0000000402087c11 */ /* 0x000fc8000f8010ff */
[----:B------:R-:W-:-:S05]  /*179d0*/  LEA.HI.X R9, R2, UR5, R0, 0x2, P0 ;  /* 0x0000000502097c11 */ /* 0x000fca00080f1400 */
[----:B------:R-:W2:Y:S01]  /*179e0*/  LDG.E R8, desc[UR42][R8.64] ;  /* 0x0000002a08087981 */ /* 0x000ea2000c1e1900 */
[----:B------:R-:W-:Y:S02]  /*179f0*/  IMAD.U32 R10, RZ, RZ, UR39 ;  /* 0x00000027ff0a7e24 */ /* 0x000fe4000f8e00ff */
[----:B------:R-:W-:-:S03]  /*17a00*/  VIADD R23, R4, 0x1 ;  /* 0x0000000104177836 */ /* 0x000fc60000000000 */
[----:B------:R-:W-:Y:S02]  /*17a10*/  ISETP.NE.AND P2, PT, R10, 0x3, PT ;  /* 0x000000030a00780c */ /* 0x000fe40003f45270 */
[----:B------:R-:W-:Y:S01]  /*17a20*/  ISETP.NE.AND P0, PT, R23, 0x2, PT ;  /* 0x000000021700780c */ /* 0x000fe20003f05270 */
[----:B------:R-:W-:-:S03]  /*17a30*/  IMAD.MOV.U32 R0, RZ, RZ, R20 ;  /* 0x000000ffff007224 */ /* 0x000fc600078e0014 */
[----:B------:R-:W-:Y:S02]  /*17a40*/  SEL R25, RZ, 0x1, P0 ;  /* 0x00000001ff197807 */ /* 0x000fe40000000000 */
[----:B------:R-:W-:Y:S02]  /*17a50*/  ISETP.GT.AND P1, PT, R0, RZ, PT ;  /* 0x000000ff0000720c */ /* 0x000fe40003f24270 */
[----:B------:R-:W-:Y:S02]  /*17a60*/  SEL R23, R23, RZ, P0 ;  /* 0x000000ff17177207 */ /* 0x000fe40000000000 */
[----:B------:R-:W-:Y:S02]  /*17a70*/  IADD3 R20, R20, -0x1, RZ ;  /* 0xffffffff14147810 */ /* 0x000fe40007ffe0ff */
[----:B------:R-:W-:Y:S02]  /*17a80*/  LOP3.LUT R25, R5, R25, RZ, 0x3c, !PT ;  /* 0x0000001905197212 */ /* 0x000fe400078e3cff */
[----:B--2---:R-:W-:Y:S01]  /*17a90*/  SHF.R.S32.HI R17, RZ, 0x1f, R8 ;  /* 0x0000001fff117819 */ /* 0x004fe20000011408 */
[----:B------:R-:W-:Y:S06]  /*17aa0*/  @!P2 BRA `(.L_x_570) ;  /* 0x000000000004a947 */ /* 0x000fec0003800000 */
[----:B------:R-:W-:Y:S01]  /*17ab0*/  BPT.TRAP 0x1 ;  /* 0x000000040000795c */ /* 0x000fe20000300000 */
.L_x_570:
[----:B------:R-:W-:Y:S01]  /*17ac0*/  IMAD R0, R23, 0x8, R22 ;  /* 0x0000000817007824 */ /* 0x000fe200078e0216 */
[----:B------:R-:W-:Y:S01]  /*17ad0*/  SHF.L.U32 R10, R25, 0x1f, RZ ;  /* 0x0000001f190a7819 */ /* 0x000fe200000006ff */
[----:B------:R-:W-:Y:S01]  /*17ae0*/  BSSY B0, `(.L_x_571) ;  /* 0x0000004000007945 */ /* 0x000fe20003800000 */
[----:B------:R-:W-:Y:S02]  /*17af0*/  SHF.R.S32.HI R9, RZ, 0x1f, R7 ;  /* 0x0000001fff097819 */ /* 0x000fe40000011407 */
[----:B------:R-:W0:Y:S02]  /*17b00*/  SYNCS.PHASECHK.TRANS64.TRYWAIT P0, [R0+URZ+0x19c80], R10 ;  /* 0x019c800a000075a7 */ /* 0x000e24000800017f */
[----:B0-----:R-:W-:Y:S05]  /*17b10*/  @!P0 BRA `(.L_x_572) ;  /* 0x0000003800e88947 */ /* 0x001fea0003800000 */
.L_x_693:
[----:B------:R-:W-:Y:S05]  /*17b20*/  BSYNC B0 ;  /* 0x0000000000007941 */ /* 0x000fea0003800000 */
.L_x_571:
[----:B------:R-:W2:Y:S01]  /*17b30*/  LDL R15, [R1+0x10] ;  /* 0x00001000010f7983 */ /* 0x000ea20000100800 */
[----:B------:R-:W-:Y:S01]  /*17b40*/  ULDC.64 UR4, c[0x0][0x328] ;  /* 0x0000ca0000047ab9 */ /* 0x000fe20000000a00 */
[----:B------:R-:W1:Y:S01]  /*17b50*/  LDC R12, c[0x0][0x2f4] ;  /* 0x0000bd00ff0c7b82 */ /* 0x000e620000000800 */
[----:B------:R-:W-:Y:S01]  /*17b60*/  IMAD R6, R9, UR4, RZ ;  /* 0x0000000409067c24 */ /* 0x000fe2000f8e02ff */
[----:B------:R-:W3:Y:S01]  /*17b70*/  S2R R11, SR_TID.X ;  /* 0x00000000000b7919 */ /* 0x000ee20000002100 */
        /* <DEDUP_REMOVED lines=13> */
[----:B------:R-:W-:-:S02]  /*17c50*/  UMOV UR4, 0xffffffff ;  /* 0xffffffff00047882 */ /* 0x000fc40000000000 */
[----:B------:R-:W-:Y:S01]  /*17c60*/  IADD3 R21, P0, R2, UR6, RZ ;  /* 0x0000000602157c10 */ /* 0x000fe2000ff1e0ff */
[C---:B---3--:R-:W-:Y:S02]  /*17c70*/  IMAD.SHL.U32 R13, R11.reuse, 0x10, RZ ;  /* 0x000000100b0d7824 */ /* 0x048fe400078e00ff */
[----:B------:R-:W-:Y:S01]  /*17c80*/  IMAD.SHL.U32 R11, R11, 0x10, RZ ;  /* 0x000000100b0b7824 */ /* 0x000fe200078e00ff */
[----:B------:R-:W-:Y:S02]  /*17c90*/  IADD3.X R26, R26, UR7, R3, P0, !PT ;  /* 0x000000071a1a7c10 */ /* 0x000fe400087fe403 */
[----:B------:R-:W-:Y:S02]  /*17ca0*/  LOP3.LUT R13, R13, 0x10, RZ, 0xc0, !PT ;  /* 0x000000100d0d7812 */ /* 0x000fe400078ec0ff */
[----:B------:R-:W-:Y:S02]  /*17cb0*/  LOP3.LUT R11, R11, 0x10, RZ, 0xc0, !PT ;  /* 0x000000100b0b7812 */ /* 0x000fe400078ec0ff */
[----:B------:R-:W-:-:S02]  /*17cc0*/  LOP3.LUT R14, R13, 0x40, RZ, 0xfc, !PT ;  /* 0x000000400d0e7812 */ /* 0x000fc400078efcff */
[----:B------:R-:W-:Y:S02]  /*17cd0*/  LOP3.LUT R13, R13, 0x20, RZ, 0xfc, !PT ;  /* 0x000000200d0d7812 */ /* 0x000fe400078efcff */
[-C--:B-1----:R-:W-:Y:S02]  /*17ce0*/  ISETP.GE.AND P2, PT, R14, R12.reuse, PT ;  /* 0x0000000c0e00720c */ /* 0x082fe40003f46270 */
[-C--:B------:R-:W-:Y:S02]  /*17cf0*/  ISETP.GE.AND P3, PT, R13, R12.reuse, PT ;  /* 0x0000000c0d00720c */ /* 0x080fe40003f66270 */
[----:B------:R-:W-:Y:S01]  /*17d00*/  ISETP.GE.AND P4, PT, R11, R12, PT ;  /* 0x0000000c0b00720c */ /* 0x000fe20003f86270 */
[----:B--2---:R-:W-:Y:S01]  /*17d10*/  IMAD R6, R23, 0x3000, R15 ;  /* 0x0000300017067824 */ /* 0x004fe200078e020f */
[----:B------:R-:W-:Y:S11]  /*17d20*/  BRA.DIV UR4, `(.L_x_573) ;  /* 0x0000003a04787947 */ /* 0x000ff6000b800000 */
[----:B------:R-:W1:Y:S01]  /*17d30*/  S2R R3, SR_TID.X ;  /* 0x0000000000037919 */ /* 0x000e620000002100 */
[----:B------:R-:W-:Y:S01]  /*17d40*/  IMAD.IADD R6, R22, 0x1, R6 ;  /* 0x0000000116067824 */ /* 0x000fe200078e0206 */
[----:B------:R-:W2:Y:S01]  /*17d50*/  SHFL.IDX PT, R2, R21, RZ, 0x1e1f ;  /* 0x001e1fff15027589 */ /* 0x000ea200000e0000 */
[----:B-1----:R-:W-:-:S03]  /*17d60*/  SHF.L.U32 R11, R3, 0x4, RZ ;  /* 0x00000004030b7819 */ /* 0x002fc600000006ff */
[----:B------:R-:W1:Y:S01]  /*17d70*/  SHFL.IDX PT, R3, R26, RZ, 0x1e1f ;  /* 0x001e1fff1a037589 */ /* 0x000e6200000e0000 */
[----:B------:R-:W-:-:S03]  /*17d80*/  LOP3.LUT R11, R11, 0x10, RZ, 0xc0, !PT ;  /* 0x000000100b0b7812 */ /* 0x000fc600078ec0ff */
[----:B------:R-:W3:Y:S01]  /*17d90*/  SHFL.IDX PT, R26, R26, 0x1, 0x1e1f ;  /* 0x003e1f001a1a7f89 */ /* 0x000ee200000e0000 */
[----:B--2---:R-:W-:-:S05]  /*17da0*/  IADD3 R2, P0, R11, R2, RZ ;  /* 0x000000020b027210 */ /* 0x004fca0007f1e0ff */
[----:B-1----:R-:W-:-:S05]  /*17db0*/  IMAD.X R3, RZ, RZ, R3, P0 ;  /* 0x000000ffff037224 */ /* 0x002fca00000e0603 */
[----:B------:R-:W-:Y:S04]  /*17dc0*/  LDGSTS.E.BYPASS.LTC128B.128 [R6+0x9000], desc[UR42][R2.64], !P4 ;  /* 0x0900000002067fae */ /* 0x000fe8000e101d6a */
[----:B------:R-:W-:Y:S04]  /*17dd0*/  LDGSTS.E.BYPASS.LTC128B.128 [R6+0xa000], desc[UR42][R2.64+0x20], !P3 ;  /* 0x0a00002002067fae */ /* 0x000fe8000d901d6a */
[----:B------:R1:W-:Y:S04]  /*17de0*/  LDGSTS.E.BYPASS.LTC128B.128 [R6+0xb000], desc[UR42][R2.64+0x40], !P2 ;  /* 0x0b00004002067fae */ /* 0x0003e8000d101d6a */
[----:B-1-3--:R1:W2:Y:S02]  /*17df0*/  SHFL.IDX PT, R2, R21, 0x1, 0x1e1f ;  /* 0x003e1f0015027f89 */ /* 0x00a2a400000e0000 */
.L_x_699:
[----:B------:R-:W3:Y:S02]  /*17e00*/  S2R R3, SR_TID.X ;  /* 0x0000000000037919 */ /* 0x000ee40000002100 */
[----:B---3--:R-:W-:-:S05]  /*17e10*/  IMAD.SHL.U32 R3, R3, 0x10, RZ ;  /* 0x0000001003037824 */ /* 0x008fca00078e00ff */
[----:B------:R-:W-:-:S04]  /*17e20*/  LOP3.LUT R3, R3, 0x10, RZ, 0xc0, !PT ;  /* 0x0000001003037812 */ /* 0x000fc800078ec0ff */
        /* <DEDUP_REMOVED lines=10> */
.L_x_574:
        /* <DEDUP_REMOVED lines=11> */
.L_x_575:
[----:B------:R2:W-:Y:S01]  /*17f80*/  SYNCS.ARRIVE.TRANS64.A1T0 RZ, [R0+URZ+0x19c70], RZ ;  /* 0x019c70ff00ff79a7 */ /* 0x0005e2000810003f */
[----:B------:R-:W-:Y:S05]  /*17f90*/  @!P3 BRA `(.L_x_576) ;  /* 0x000000000004b947 */ /* 0x000fea0003800000 */
[----:B------:R-:W-:Y:S01]  /*17fa0*/  BPT.TRAP 0x1 ;  /* 0x000000040000795c */ /* 0x000fe20000300000 */
.L_x_576:
[----:B------:R-:W3:Y:S01]  /*17fb0*/  SYNCS.PHASECHK.TRANS64.TRYWAIT P0, [R0+URZ+0x19c40], R10 ;  /* 0x019c400a000075a7 */ /* 0x000ee2000800017f */
[----:B------:R-:W-:Y:S04]  /*17fc0*/  BSSY B0, `(.L_x_577) ;  /* 0x0000002000007945 */ /* 0x000fe80003800000 */
[----:B---3--:R-:W-:Y:S05]  /*17fd0*/  @!P0 BRA `(.L_x_578) ;  /* 0x0000003800788947 */ /* 0x008fea0003800000 */
.L_x_700:
[----:B------:R-:W-:Y:S05]  /*17fe0*/  BSYNC B0 ;  /* 0x0000000000007941 */ /* 0x000fea0003800000 */
.L_x_577:
[----:B------:R-:W4:Y:S01]  /*17ff0*/  S2R R13, SR_TID.X ;  /* 0x00000000000d7919 */ /* 0x000f220000002100 */
[----:B------:R-:W-:Y:S01]  /*18000*/  ULDC.64 UR4, c[0x0][0x300] ;  /* 0x0000c00000047ab9 */ /* 0x000fe20000000a00 */
[----:B------:R-:W5:Y:S01]  /*18010*/  LDC R11, c[0x0][0x2f4] ;  /* 0x0000bd00ff0b7b82 */ /* 0x000f620000000800 */
[----:B------:R-:W-:Y:S01]  /*18020*/  IMAD R9, R9, UR4, RZ ;  /* 0x0000000409097c24 */ /* 0x000fe2000f8e02ff */
[----:B------:R-:W-:Y:S01]  /*18030*/  ULDC.64 UR6, c[0x0][0x2e8] ;  /* 0x0000ba0000067ab9 */ /* 0x000fe20000000a00 */
[----:B------:R-:W-:-:S04]  /*18040*/  IMAD.WIDE.U32 R2, R7, UR4, RZ ;  /* 0x0000000407027c25 */ /* 0x000fc8000f8e00ff */
[----:B------:R-:W-:Y:S01]  /*18050*/  IMAD R9, R7, UR5, R9 ;  /* 0x0000000507097c24 */ /* 0x000fe2000f8e0209 */
[----:B------:R-:W-:Y:S02]  /*18060*/  ULDC.64 UR4, c[0x0][0x310] ;  /* 0x0000c40000047ab9 */ /* 0x000fe40000000a00 */
[----:B------:R-:W-:Y:S02]  /*18070*/  IMAD R17, R17, UR4, RZ ;  /* 0x0000000411117c24 */ /* 0x000fe4000f8e02ff */
[----:B------:R-:W-:Y:S02]  /*18080*/  IADD3 R3, R3, R9, RZ ;  /* 0x0000000903037210 */ /* 0x000fe40007ffe0ff */
        /* <DEDUP_REMOVED lines=9> */
[C---:B----4-:R-:W-:Y:S02]  /*18120*/  IMAD.SHL.U32 R12, R13.reuse, 0x10, RZ ;  /* 0x000000100d0c7824 */ /* 0x050fe400078e00ff */
[----:B-1----:R-:W-:Y:S01]  /*18130*/  IMAD.SHL.U32 R21, R13, 0x10, RZ ;  /* 0x000000100d157824 */ /* 0x002fe200078e00ff */
[----:B------:R-:W-:Y:S02]  /*18140*/  IADD3.X R8, R8, UR7, R3, P0, !PT ;  /* 0x0000000708087c10 */ /* 0x000fe400087fe403 */
[----:B------:R-:W-:Y:S02]  /*18150*/  LOP3.LUT R12, R12, 0x10, RZ, 0xc0, !PT ;  /* 0x000000100c0c7812 */ /* 0x000fe400078ec0ff */
[----:B------:R-:W-:Y:S02]  /*18160*/  LOP3.LUT R21, R21, 0x10, RZ, 0xc0, !PT ;  /* 0x0000001015157812 */ /* 0x000fe400078ec0ff */
[----:B------:R-:W-:-:S02]  /*18170*/  LOP3.LUT R13, R12, 0x40, RZ, 0xfc, !PT ;  /* 0x000000400c0d7812 */ /* 0x000fc400078efcff */
[----:B------:R-:W-:Y:S02]  /*18180*/  LOP3.LUT R12, R12, 0x20, RZ, 0xfc, !PT ;  /* 0x000000200c0c7812 */ /* 0x000fe400078efcff */
[-C--:B-----5:R-:W-:Y:S02]  /*18190*/  ISETP.GE.AND P2, PT, R13, R11.reuse, PT ;  /* 0x0000000b0d00720c */ /* 0x0a0fe40003f46270 */
[-C--:B------:R-:W-:Y:S02]  /*181a0*/  ISETP.GE.AND P3, PT, R12, R11.reuse, PT ;  /* 0x0000000b0c00720c */ /* 0x080fe40003f66270 */
[----:B------:R-:W-:Y:S01]  /*181b0*/  ISETP.GE.AND P4, PT, R21, R11, PT ;  /* 0x0000000b1500720c */ /* 0x000fe20003f86270 */
[----:B------:R-:W-:-:S12]  /*181c0*/  BRA.DIV UR4, `(.L_x_579) ;  /* 0x0000003a04107947 */ /* 0x000fd8000b800000 */
[----:B------:R-:W1:Y:S04]  /*181d0*/  SHFL.IDX PT, R2, R7, RZ, 0x1e1f ;  /* 0x001e1fff07027589 */ /* 0x000e6800000e0000 */
[----:B------:R-:W4:Y:S04]  /*181e0*/  SHFL.IDX PT, R3, R8, RZ, 0x1e1f ;  /* 0x001e1fff08037589 */ /* 0x000f2800000e0000 */
[----:B------:R-:W0:Y:S01]  /*181f0*/  SHFL.IDX PT, R8, R8, 0x1, 0x1e1f ;  /* 0x003e1f0008087f89 */ /* 0x000e2200000e0000 */
[----:B-1----:R-:W-:-:S05]  /*18200*/  IADD3 R2, P0, R21, R2, RZ ;  /* 0x0000000215027210 */ /* 0x002fca0007f1e0ff */
[----:B----4-:R-:W-:-:S05]  /*18210*/  IMAD.X R3, RZ, RZ, R3, P0 ;  /* 0x000000ffff037224 */ /* 0x010fca00000e0603 */
[----:B------:R-:W-:Y:S04]  /*18220*/  LDGSTS.E.BYPASS.LTC128B.128 [R6+0x13800], desc[UR42][R2.64], !P4 ;  /* 0x1380000002067fae */ /* 0x000fe8000e101d6a */
[----:B------:R-:W-:Y:S04]  /*18230*/  LDGSTS.E.BYPASS.LTC128B.128 [R6+0x14800], desc[UR42][R2.64+0x20], !P3 ;  /* 0x1480002002067fae */ /* 0x000fe8000d901d6a */
[----:B------:R1:W-:Y:S04]  /*18240*/  LDGSTS.E.BYPASS.LTC128B.128 [R6+0x15800], desc[UR42][R2.64+0x40], !P2 ;  /* 0x1580004002067fae */ /* 0x0003e8000d101d6a */
[----:B01----:R1:W4:Y:S02]  /*18250*/  SHFL.IDX PT, R2, R7, 0x1, 0x1e1f ;  /* 0x003e1f0007027f89 */ /* 0x00332400000e0000 */
.L_x_706:
[----:B----4-:R-:W-:-:S05]  /*18260*/  IADD3 R2, P0, R21, R2, RZ ;  /* 0x0000000215027210 */ /* 0x010fca0007f1e0ff */
        /* <DEDUP_REMOVED lines=9> */
.L_x_580:
[----:B------:R-:W-:Y:S02]  /*18300*/  PLOP3.LUT P2, PT, P2, P0, PT, 0xa2, 0x0 ;  /* 0x000000000000781c */ /* 0x000fe40001741472 */
[----:B------:R-:W-:-:S08]  /*18310*/  @P0 R2UR P2, UR4, R0 ;  /* 0x00000000000402ca */ /* 0x000fd00000040000 */
[----:B------:R-:W-:-:S05]  /*18320*/  @P0 PLOP3.LUT P0, PT, P2, PT, PT, 0x80, 0x0 ;  /* 0x000000000000081c */ /* 0x000fca000170f070 */
[----:B------:R-:W-:Y:S01]  /*18330*/  @!P2 SYNCS.ARRIVE.TRANS64.RED.A0T1 RZ, [UR4+0x19c30], RZ ;  /* 0x019c30ffffffa9a7 */ /* 0x000fe20008200404 */
[----:B------:R-:W-:Y:S07]  /*18340*/  @!P2 ARRIVES.LDGSTSBAR.64.TRANSCNT [UR4+0x19c30] ;  /* 0x019c3000ff00a9b0 */ /* 0x000fee0008000a84 */
[----:B------:R-:W-:Y:S05]  /*18350*/  @P0 BRA.U.ANY `(.L_x_580) ;  /* 0xfffffffd00e80947 */ /* 0x000fea000393ffff */
[----:B------:R-:W-:Y:S01]  /*18360*/  NOP ;  /* 0x0000000000007918 */ /* 0x000fe20000000000 */
[----:B0-----:R-:W-:-:S04]  /*18370*/  MOV R2, UR39 ;  /* 0x0000002700027c02 */ /* 0x001fc80008000f00 */
[----:B------:R-:W-:-:S13]  /*18380*/  ISETP.NE.AND P3, PT, R2, 0x3, PT ;  /* 0x000000030200780c */ /* 0x000fda0003f65270 */
[----:B------:R-:W-:Y:S05]  /*18390*/  @!P3 BRA `(.L_x_581) ;  /* 0x000000000004b947 */ /* 0x000fea0003800000 */
[----:B------:R-:W-:Y:S01]  /*183a0*/  BPT.TRAP 0x1 ;  /* 0x000000040000795c */ /* 0x000fe20000300000 */
.L_x_581:
[----:B------:R2:W-:Y:S02]  /*183b0*/  SYNCS.ARRIVE.TRANS64.A1T0 RZ, [R0+URZ+0x19c30], RZ ;  /* 0x019c30ff00ff79a7 */ /* 0x0005e4000810003f */
[----:B--23--:R-:W-:-:S05]  /*183c0*/  IMAD.U32 R0, RZ, RZ, UR36 ;  /* 0x00000024ff007e24 */ /* 0x00cfca000f8e00ff */
[----:B------:R-:W-:-:S13]  /*183d0*/  ISETP.NE.AND P0, PT, R0, 0x3, PT ;  /* 0x000000030000780c */ /* 0x000fda0003f05270 */
[----:B------:R-:W-:Y:S05]  /*183e0*/  @!P0 BRA `(.L_x_582) ;  /* 0x0000000000048947 */ /* 0x000fea0003800000 */
[----:B------:R-:W-:Y:S01]  /*183f0*/  BPT.TRAP 0x1 ;  /* 0x000000040000795c */ /* 0x000fe20000300000 */
.L_x_582:
[----:B------:R-:W-:Y:S01]  /*18400*/  LOP3.LUT R0, R5, 0x1, RZ, 0x3c, !PT ;  /* 0x0000000105007812 */ /* 0x000fe200078e3cff */
[----:B------:R-:W-:Y:S01]  /*18410*/  IMAD R2, R4, 0x8, R22 ;  /* 0x0000000804027824 */ /* 0x000fe200078e0216 */
[----:B------:R-:W-:Y:S02]  /*18420*/  BSSY B0, `(.L_x_583) ;  /* 0x0000004000007945 */ /* 0x000fe40003800000 */
[----:B------:R-:W-:-:S04]  /*18430*/  SHF.L.U32 R0, R0, 0x1f, RZ ;  /* 0x0000001f00007819 */ /* 0x000fc800000006ff */
[----:B------:R-:W0:Y:S02]  /*18440*/  SYNCS.PHASECHK.TRANS64.TRYWAIT P2, [R2+URZ+0x19c70], R0 ;  /* 0x019c7000020075a7 */ /* 0x000e24000804017f */
[----:B0-----:R-:W-:Y:S05]  /*18450*/  @!P2 BRA `(.L_x_584) ;  /* 0x000000380004a947 */ /* 0x001fea0003800000 */
.L_x_707:
[----:B------:R-:W-:Y:S05]  /*18460*/  BSYNC B0 ;  /* 0x0000000000007941 */ /* 0x000fea0003800000 */
.L_x_583:
[----:B------:R-:W-:-:S05]  /*18470*/  IMAD.U32 R3, RZ, RZ, UR39 ;  /* 0x00000027ff037e24 */ /* 0x000fca000f8e00ff */
[----:B------:R-:W-:-:S13]  /*18480*/  ISETP.NE.AND P2, PT, R3, 0x3, PT ;  /* 0x000000030300780c */ /* 0x000fda0003f45270 */
[----:B------:R-:W-:Y:S05]  /*18490*/  @!P2 BRA `(.L_x_585) ;  /* 0x000000000004a947 */ /* 0x000fea0003800000 */
[----:B------:R-:W-:Y:S01]  /*184a0*/  BPT.TRAP 0x1 ;  /* 0x000000040000795c */ /* 0x000fe20000300000 */
.L_x_585:
[----:B0-----:R-:W-:Y:S01]  /*184b0*/  SHF.L.U32 R0, R5, 0x1f, RZ ;  /* 0x0000001f05007819 */ /* 0x001fe200000006ff */
[----:B------:R-:W-:-:S03]  /*184c0*/  IMAD R3, R4, 0x3000, RZ ;  /* 0x0000300004037824 */ /* 0x000fc600078e02ff */
[----:B------:R-:W0:Y:S02]  /*184d0*/  SYNCS.PHASECHK.TRANS64.TRYWAIT P2, [R2+URZ+0x19c60], R0 ;  /* 0x019c6000020075a7 */ /* 0x000e24000804017f */
[----:B0-----:R-:W-:Y:S05]  /*184e0*/  @!P2 BRA `(.L_x_586) ;  /* 0x0000003400f4a947 */ /* 0x001fea0003800000 */
.L_x_708:
        /* <DEDUP_REMOVED lines=8> */
[----:B-1----:R-:W0:Y:S02]  /*18570*/  LDSM.16.MT88.4 R4, [R0+0x9000] ;  /* 0x009000000004783b */ /* 0x002e240000004200 */
        /* <DEDUP_REMOVED lines=18> */
[----:B---3--:R-:W-:Y:S02]  /*186a0*/  IADD3 R3, R12, 0x3000, R3 ;  /* 0x000030000c037810 */ /* 0x008fe40007ffe003 */
[----:B------:R-:W-:-:S04]  /*186b0*/  MOV R12, UR39 ;  /* 0x00000027000c7c02 */ /* 0x000fc80008000f00 */
        /* <DEDUP_REMOVED lines=26> */
.L_x_587:
[----:B-1----:R1:W-:Y:S01]  /*18860*/  SYNCS.ARRIVE.TRANS64.A1T0 RZ, [R2+URZ+0x19c50], RZ ;  /* 0x019c50ff02ff79a7 */ /* 0x0023e2000810003f */
[----:B------:R-:W-:Y:S06]  /*18870*/  BAR.SYNC.DEFER_BLOCKING 0x2, 0x80 ;  /* 0x0082000000007b1d */ /* 0x000fec0000010000 */
[----:B------:R-:W-:Y:S05]  /*18880*/  @!P0 BRA `(.L_x_588) ;  /* 0x0000000000048947 */ /* 0x000fea0003800000 */
[----:B------:R-:W-:Y:S01]  /*18890*/  BPT.TRAP 0x1 ;  /* 0x000000040000795c */ /* 0x000fe20000300000 */
.L_x_588:
[----:B------:R-:W2:Y:S01]  /*188a0*/  LDL R0, [R1+0xc] ;  /* 0x00000c0001007983 */ /* 0x000ea20000100800 */
[----:B-1----:R-:W-:Y:S02]  /*188b0*/  VIADD R2, R2, 0x19c80 ;  /* 0x00019c8002027836 */ /* 0x002fe40000000000 */
[----:B------:R-:W-:Y:S02]  /*188c0*/  IMAD.MOV.U32 R4, RZ, RZ, R23 ;  /* 0x000000ffff047224 */ /* 0x000fe400078e0017 */
[----:B------:R-:W-:Y:S01]  /*188d0*/  IMAD.MOV.U32 R5, RZ, RZ, R25 ;  /* 0x000000ffff057224 */ /* 0x000fe200078e0019 */
[----:B--2---:R-:W-:-:S04]  /*188e0*/  PRMT R2, R0, 0x654, R2 ;  /* 0x0000065400027816 */ /* 0x004fc80000000002 */
[----:B------:R3:W-:Y:S01]  /*188f0*/  SYNCS.ARRIVE.TRANS64.RED.A1T0 RZ, [R2+URZ], RZ ;  /* 0x000000ff02ff79a7 */ /* 0x0007e2000810043f */
[----:B------:R-:W-:Y:S05]  /*18900*/  @P1 BRA `(.L_x_589) ;  /* 0xffffffec00c41947 */ /* 0x000fea000383ffff */
.L_x_569:
[----:B--2---:R-:W3:Y:S01]  /*18910*/  S2R R0, SR_TID.X ;  /* 0x0000000000007919 */ /* 0x004ee20000002100 */
[----:B------:R-:W-:Y:S01]  /*18920*/  BSSY B0, `(.L_x_590) ;  /* 0x0000012000007945 */ /* 0x000fe20003800000 */
[----:B---3--:R-:W-:Y:S01]  /*18930*/  LOP3.LUT R2, R0, 0x7f, RZ, 0xc0, !PT ;  /* 0x0000007f00027812 */ /* 0x008fe200078ec0ff */
[----:B------:R-:W-:-:S03]  /*18940*/  IMAD.U32 R0, RZ, RZ, UR36 ;  /* 0x00000024ff007e24 */ /* 0x000fc6000f8e00ff */
[----:B------:R-:W-:Y:S02]  /*18950*/  ISETP.NE.AND P1, PT, R2, RZ, PT ;  /* 0x000000ff0200720c */ /* 0x000fe40003f25270 */
[----:B------:R-:W-:-:S11]  /*18960*/  ISETP.NE.AND P0, PT, R0, 0x3, PT ;  /* 0x000000030000780c */ /* 0x000fd60003f05270 */
[----:B------:R-:W-:Y:S05]  /*18970*/  @P1 BRA `(.L_x_591) ;  /* 0x0000000000301947 */ /* 0x000fea0003800000 */
[----:B0-----:R-:W0:Y:S01]  /*18980*/  S2R R5, SR_LANEID ;  /* 0x0000000000057919 */ /* 0x001e220000000000 */
[----:B------:R-:W-:Y:S01]  /*18990*/  VOTEU.ANY UR4, UPT, PT ;  /* 0x0000000000047886 */ /* 0x000fe200038e0100 */
[----:B-1----:R-:W1:Y:S01]  /*189a0*/  LDC.64 R2, c[0x0][0xc60] ;  /* 0x00031800ff027b82 */ /* 0x002e620000000a00 */
        /* <DEDUP_REMOVED lines=8> */
[----:B0-----:R-:W-:-:S07]  /*18a30*/  IADD3 R16, R0, UR38, R7 ;  /* 0x0000002600107c10 */ /* 0x001fce000fffe007 */
.L_x_591:
[----:B------:R-:W-:Y:S05]  /*18a40*/  BSYNC B0 ;  /* 0x0000000000007941 */ /* 0x000fea0003800000 */
.L_x_590:
[----:B------:R-:W-:Y:S05]  /*18a50*/  @!P0 BRA `(.L_x_592) ;  /* 0x0000000000048947 */ /* 0x000fea0003800000 */
[----:B------:R-:W-:Y:S01]  /*18a60*/  BPT.TRAP 0x1 ;  /* 0x000000040000795c */ /* 0x000fe20000300000 */
.L_x_592:
[----:B------:R-:W-:Y:S01]  /*18a70*/  LOP3.LUT R0, R25, 0x1, RZ, 0x3c, !PT ;  /* 0x0000000119007812 */ /* 0x000fe200078e3cff */
[----:B01----:R-:W-:Y:S01]  /*18a80*/  IMAD R3, R23, 0x8, R22 ;  /* 0x0000000817037824 */ /* 0x003fe200078e0216 */
[----:B------:R-:W-:Y:S02]  /*18a90*/  BSSY B0, `(.L_x_593) ;  /* 0x0000004000007945 */ /* 0x000fe40003800000 */
[----:B------:R-:W-:-:S04]  /*18aa0*/  SHF.L.U32 R0, R0, 0x1f, RZ ;  /* 0x0000001f00007819 */ /* 0x000fc800000006ff */
[----:B------:R-:W0:Y:S02]  /*18ab0*/  SYNCS.PHASECHK.TRANS64.TRYWAIT P1, [R3+URZ+0x19c70], R0 ;  /* 0x019c7000030075a7 */ /* 0x000e24000802017f */
[----:B0-----:R-:W-:Y:S05]  /*18ac0*/  @!P1 BRA `(.L_x_594) ;  /* 0x0000003000909947 */ /* 0x001fea0003800000 */
.L_x_709:
[----:B------:R-:W-:Y:S05]  /*18ad0*/  BSYNC B0 ;  /* 0x0000000000007941 */ /* 0x000fea0003800000 */
.L_x_593:
[----:B------:R-:W-:-:S04]  /*18ae0*/  MOV R2, UR39 ;  /* 0x0000002700027c02 */ /* 0x000fc80008000f00 */
[----:B------:R-:W-:-:S13]  /*18af0*/  ISETP.NE.AND P1, PT, R2, 0x3, PT ;  /* 0x000000030200780c */ /* 0x000fda0003f25270 */
[----:B------:R-:W-:Y:S05]  /*18b00*/  @!P1 BRA `(.L_x_595) ;  /* 0x0000000000049947 */ /* 0x000fea0003800000 */
[----:B------:R-:W-:Y:S01]  /*18b10*/  BPT.TRAP 0x1 ;  /* 0x000000040000795c */ /* 0x000fe20000300000 */
.L_x_595:
[----:B0-----:R-:W-:-:S04]  /*18b20*/  SHF.L.U32 R0, R25, 0x1f, RZ ;  /* 0x0000001f19007819 */ /* 0x001fc800000006ff */
[----:B------:R-:W0:Y:S02]  /*18b30*/  SYNCS.PHASECHK.TRANS64.TRYWAIT P1, [R3+URZ+0x19c60], R0 ;  /* 0x019c6000030075a7 */ /* 0x000e24000802017f */
[----:B0-----:R-:W-:Y:S05]  /*18b40*/  @!P1 BRA `(.L_x_596) ;  /* 0x0000003000849947 */ /* 0x001fea0003800000 */
.L_x_710:
        /* <DEDUP_REMOVED lines=56> */
.L_x_597:
[----:B-1----:R1:W-:Y:S01]  /*18ed0*/  SYNCS.ARRIVE.TRANS64.A1T0 RZ, [R3+URZ+0x19c50], RZ ;  /* 0x019c50ff03ff79a7 */ /* 0x0023e2000810003f */
[----:B------:R-:W-:Y:S06]  /*18ee0*/  BAR.SYNC.DEFER_BLOCKING 0x2, 0x80 ;  /* 0x0082000000007b1d */ /* 0x000fec0000010000 */
[----:B------:R-:W-:Y:S05]  /*18ef0*/  @!P0 BRA `(.L_x_598) ;  /* 0x0000000000048947 */ /* 0x000fea0003800000 */
[----:B------:R-:W-:Y:S01]  /*18f00*/  BPT.TRAP 0x1 ;  /* 0x000000040000795c */ /* 0x000fe20000300000 */
.L_x_598:
[----:B------:R-:W2:Y:S01]  /*18f10*/  LDL R0, [R1+0xc] ;  /* 0x00000c0001007983 */ /* 0x000ea20000100800 */
[----:B-1----:R-:W-:Y:S02]  /*18f20*/  VIADD R3, R3, 0x19c80 ;  /* 0x00019c8003037836 */ /* 0x002fe40000000000 */
[----:B------:R-:W-:-:S05]  /*18f30*/  VIADD R23, R23, 0x1 ;  /* 0x0000000117177836 */ /* 0x000fca0000000000 */
[----:B------:R-:W-:-:S04]  /*18f40*/  ISETP.NE.AND P0, PT, R23, 0x2, PT ;  /* 0x000000021700780c */ /* 0x000fc80003f05270 */
[----:B------:R-:W-:Y:S02]  /*18f50*/  SEL R23, R23, RZ, P0 ;  /* 0x000000ff17177207 */ /* 0x000fe40000000000 */
[----:B--2---:R-:W-:Y:S02]  /*18f60*/  PRMT R3, R0, 0x654, R3 ;  /* 0x0000065400037816 */ /* 0x004fe40000000003 */
[----:B------:R-:W-:Y:S02]  /*18f70*/  SEL R0, RZ, 0x1, P0 ;  /* 0x00000001ff007807 */ /* 0x000fe40000000000 */
[----:B------:R1:W-:Y:S02]  /*18f80*/  SYNCS.ARRIVE.TRANS64.RED.A1T0 RZ, [R3+URZ], RZ ;  /* 0x000000ff03ff79a7 */ /* 0x0003e4000810043f */
[----:B------:R-:W-:-:S07]  /*18f90*/  LOP3.LUT R25, R25, R0, RZ, 0x3c, !PT ;  /* 0x0000000019197212 */ /* 0x000fce00078e3cff */
.L_x_539:
[----:B------:R-:W2:Y:S02]  /*18fa0*/  LDL R0, [R1+0x8] ;  /* 0x0000080001007983 */ /* 0x000ea40000100800 */
[----:B--2---:R-:W-:-:S13]  /*18fb0*/  LOP3.LUT P0, RZ, R0, 0x10, RZ, 0xc0, !PT ;  /* 0x0000001000ff7812 */ /* 0x004fda000780c0ff */
[----:B------:R-:W-:Y:S05]  /*18fc0*/  @!P0 BRA `(.L_x_599) ;  /* 0x0000000000288947 */ /* 0x000fea0003800000 */
[----:B------:R-:W-:Y:S05]  /*18fd0*/  WARPSYNC.ALL ;  /* 0x0000000000007948 */ /* 0x000fea0003800000 */
[----:B------:R-:W2:Y:S08]  /*18fe0*/  S2UR UR4, SR_CgaCtaId ;  /* 0x00000000000479c3 */ /* 0x000eb00000008800 */
[----:B------:R-:W-:Y:S01]  /*18ff0*/  BAR.SYNC.DEFER_BLOCKING 0x5, 0x200 ;  /* 0x0148000000007b1d */ /* 0x000fe20000010000 */
[----:B0-----:R-:W-:-:S02]  /*19000*/  MOV R22, 0x400 ;  /* 0x0000040000167802 */ /* 0x001fc40000000f00 */
[----:B--2---:R-:W-:-:S04]  /*19010*/  MOV R0, UR4 ;  /* 0x0000000400007c02 */ /* 0x004fc80008000f00 */
[----:B------:R-:W-:Y:S01]  /*19020*/  LEA R22, R0, R22, 0x18 ;  /* 0x0000001600167211 */ /* 0x000fe200078ec0ff */
[----:B------:R0:W-:Y:S04]  /*19030*/  STL [R1+0xc], R0 ;  /* 0x00000c0001007387 */ /* 0x0001e80000100800 */
[----:B------:R0:W2:Y:S01]  /*19040*/  LDS.128 R16, [R22+0x19cd0] ;  /* 0x019cd00016107984 */ /* 0x0000a20000000c00 */
[----:B------:R-:W-:Y:S06]  /*19050*/  BAR.ARV 0x4, 0x200 ;  /* 0x0108000000007b1d */ /* 0x000fec0000002000 */
[----:B------:R-:W-:Y:S05]  /*19060*/  BRA `(.L_x_600) ;  /* 0x0000000800487947 */ /* 0x000fea0003800000 */
.L_x_599:
[----:B------:R-:W2:Y:S01]  /*19070*/  S2R R0, SR_TID.X ;  /* 0x0000000000007919 */ /* 0x000ea20000002100 */
[----:B------:R-:W-:Y:S01]  /*19080*/  UMOV UR4, 0xffffffff ;  /* 0xffffffff00047882 */ /* 0x000fe20000000000 */
[----:B--2---:R-:W-:-:S04]  /*19090*/  LOP3.LUT R6, R0, 0x1f, RZ, 0xc0, !PT ;  /* 0x0000001f00067812 */ /* 0x004fc800078ec0ff */
[----:B------:R-:W-:Y:S01]  /*190a0*/  ISETP.NE.AND P0, PT, R6, 0x1f, PT ;  /* 0x0000001f0600780c */ /* 0x000fe20003f05270 */
[----:B------:R-:W-:-:S12]  /*190b0*/  BRA.DIV UR4, `(.L_x_601) ;  /* 0x0000002e043c7947 */ /* 0x000fd8000b800000 */
[----:B0-----:R-:W-:Y:S01]  /*190c0*/  IMAD.IADD R5, R19, 0x1, R6 ;  /* 0x0000000113057824 */ /* 0x001fe200078e0206 */
[----:B------:R-:W-:-:S04]  /*190d0*/  ULDC UR4, c[0x0][0xc3c] ;  /* 0x00030f0000047ab9 */ /* 0x000fc80000000800 */
[----:B------:R-:W-:-:S13]  /*190e0*/  ISETP.GE.OR P1, PT, R5, UR4, !P0 ;  /* 0x0000000405007c0c */ /* 0x000fda000c726670 */
[----:B-1----:R-:W0:Y:S02]  /*190f0*/  @!P1 LDC.64 R2, c[0x0][0xc80] ;  /* 0x00032000ff029b82 */ /* 0x002e240000000a00 */
[----:B0-----:R-:W-:-:S06]  /*19100*/  @!P1 IMAD.WIDE R2, R5, 0x4, R2 ;  /* 0x0000000405029825 */ /* 0x001fcc00078e0202 */
[----:B------:R0:W2:Y:S01]  /*19110*/  @!P1 LDG.E R3, desc[UR42][R2.64] ;  /* 0x0000002a02039981 */ /* 0x0000a2000c1e1900 */
[C---:B------:R-:W-:Y:S02]  /*19120*/  ISETP.GE.U32.AND P2, PT, R6.reuse, 0x2, PT ;  /* 0x000000020600780c */ /* 0x040fe40003f46070 */
[C---:B------:R-:W-:Y:S01]  /*19130*/  ISETP.GE.U32.AND P3, PT, R6.reuse, 0x4, PT ;  /* 0x000000040600780c */ /* 0x040fe20003f66070 */
[----:B------:R-:W-:Y:S01]  /*19140*/  SHFL.IDX PT, R0, R16, RZ, 0x1f ;  /* 0x00001fff10007589 */ /* 0x000fe200000e0000 */
[C---:B------:R-:W-:Y:S02]  /*19150*/  ISETP.GE.U32.AND P4, PT, R6.reuse, 0x8, PT ;  /* 0x000000080600780c */ /* 0x040fe40003f86070 */
[C---:B------:R-:W-:Y:S01]  /*19160*/  ISETP.GE.U32.AND P5, PT, R6.reuse, 0x10, PT ;  /* 0x000000100600780c */ /* 0x040fe20003fa6070 */
[----:B------:R-:W-:Y:S01]  /*19170*/  SHFL.IDX PT, R4, R16, 0x1, 0x1f ;  /* 0x00201f0010047f89 */ /* 0x000fe200000e0000 */
[----:B0-----:R-:W-:Y:S02]  /*19180*/  IMAD.MOV.U32 R2, RZ, RZ, RZ ;  /* 0x000000ffff027224 */ /* 0x001fe400078e00ff */
[----:B--2---:R-:W-:Y:S01]  /*19190*/  @!P1 IMAD.MOV.U32 R2, RZ, RZ, R3 ;  /* 0x000000ffff029224 */ /* 0x004fe200078e0003 */
[----:B------:R-:W-:-:S04]  /*191a0*/  ISETP.NE.AND P1, PT, R6, RZ, PT ;  /* 0x000000ff0600720c */ /* 0x000fc80003f25270 */
        /* <DEDUP_REMOVED lines=12> */
[----:B------:R-:W0:Y:S02]  /*19270*/  SHFL.UP PT, R14, R3, 0x10, RZ ;  /* 0x06000000030e7989 */ /* 0x000e2400000e00ff */
[----:B0-----:R-:W-:-:S05]  /*19280*/  SEL R14, R14, RZ, P5 ;  /* 0x000000ff0e0e7207 */ /* 0x001fca0002800000 */
[----:B------:R-:W-:-:S05]  /*19290*/  IMAD.IADD R3, R3, 0x1, R14 ;  /* 0x0000000103037824 */ /* 0x000fca00078e020e */
[----:B------:R0:W1:Y:S02]  /*192a0*/  SHFL.IDX PT, R14, R3, 0x1f, 0x1f ;  /* 0x03e01f00030e7f89 */ /* 0x00006400000e0000 */
.L_x_720:
[----:B------:R-:W-:Y:S02]  /*192b0*/  ULDC UR4, c[0x0][0xc38] ;  /* 0x00030e0000047ab9 */ /* 0x000fe40000000800 */
[----:B------:R-:W-:-:S04]  /*192c0*/  IMAD.U32 R16, RZ, RZ, UR4 ;  /* 0x00000004ff107e24 */ /* 0x000fc8000f8e00ff */
[----:B-1----:R-:W-:-:S04]  /*192d0*/  IMAD R6, R14, R16, RZ ;  /* 0x000000100e067224 */ /* 0x002fc800078e02ff */
[----:B------:R-:W-:-:S05]  /*192e0*/  IMAD.IADD R4, R4, 0x1, R6 ;  /* 0x0000000104047824 */ /* 0x000fca00078e0206 */
[----:B------:R-:W-:-:S13]  /*192f0*/  ISETP.GT.AND P6, PT, R4, R0, PT ;  /* 0x000000000400720c */ /* 0x000fda0003fc4270 */
[----:B------:R-:W-:Y:S05]  /*19300*/  @P6 BRA `(.L_x_602) ;  /* 0x00000000009c6947 */ /* 0x000fea0003800000 */
.L_x_607:
[----:B------:R-:W1:Y:S01]  /*19310*/  LDC R2, c[0x0][0xc3c] ;  /* 0x00030f00ff027b82 */ /* 0x000e620000000800 */
[----:B------:R-:W-:-:S05]  /*19320*/  VIADD R19, R19, 0x1f ;  /* 0x0000001f13137836 */ /* 0x000fca0000000000 */
[----:B-1----:R-:W-:-:S13]  /*19330*/  ISETP.GE.AND P6, PT, R19, R2, PT ;  /* 0x000000021300720c */ /* 0x002fda0003fc6270 */
[----:B------:R-:W-:Y:S05]  /*19340*/  @P6 BRA `(.L_x_603) ;  /* 0x0000000400446947 */ /* 0x000fea0003800000 */
[----:B0-----:R-:W0:Y:S01]  /*19350*/  S2R R3, SR_TID.X ;  /* 0x0000000000037919 */ /* 0x001e220000002100 */
[----:B------:R-:W-:Y:S01]  /*19360*/  BSSY B0, `(.L_x_604) ;  /* 0x0000009000007945 */ /* 0x000fe20003800000 */
[----:B0-----:R-:W-:-:S04]  /*19370*/  LOP3.LUT R3, R3, 0x1f, RZ, 0xc0, !PT ;  /* 0x0000001f03037812 */ /* 0x001fc800078ec0ff */
[----:B------:R-:W-:-:S04]  /*19380*/  IADD3 R5, R19, R3, RZ ;  /* 0x0000000313057210 */ /* 0x000fc80007ffe0ff */
[----:B------:R-:W-:Y:S01]  /*19390*/  ISETP.GE.OR P6, PT, R5, R2, !P0 ;  /* 0x000000020500720c */ /* 0x000fe200047c6670 */
[----:B------:R-:W-:-:S12]  /*193a0*/  IMAD.MOV.U32 R2, RZ, RZ, RZ ;  /* 0x000000ffff027224 */ /* 0x000fd800078e00ff */
[----:B------:R-:W-:Y:S05]  /*193b0*/  @P6 BRA `(.L_x_605) ;  /* 0x00000000000c6947 */ /* 0x000fea0003800000 */
[----:B------:R-:W0:Y:S02]  /*193c0*/  LDC.64 R2, c[0x0][0xc80] ;  /* 0x00032000ff027b82 */ /* 0x000e240000000a00 */
[----:B0-----:R-:W-:-:S06]  /*193d0*/  IMAD.WIDE R2, R5, 0x4, R2 ;  /* 0x0000000405027825 */ /* 0x001fcc00078e0202 */
[----:B------:R0:W5:Y:S02]  /*193e0*/  LDG.E R2, desc[UR42][R2.64] ;  /* 0x0000002a02027981 */ /* 0x000164000c1e1900 */
.L_x_605:
[----:B------:R-:W-:Y:S05]  /*193f0*/  BSYNC B0 ;  /* 0x0000000000007941 */ /* 0x000fea0003800000 */
.L_x_604:
[----:B------:R-:W-:-:S03]  /*19400*/  UMOV UR4, 0xffffffff ;  /* 0xffffffff00047882 */ /* 0x000fc60000000000 */
[----:B------:R-:W-:Y:S05]  /*19410*/  BRA.DIV UR4, `(.L_x_606) ;  /* 0x0000002e04887947 */ /* 0x000fea000b800000 */
[----:B-----5:R-:W0:Y:S02]  /*19420*/  SHFL.UP PT, R14, R2, 0x1, RZ ;  /* 0x04200000020e7989 */ /* 0x020e2400000e00ff */
        /* <DEDUP_REMOVED lines=14> */
[----:B------:R0:W1:Y:S02]  /*19510*/  SHFL.IDX PT, R14, R3, 0x1f, 0x1f ;  /* 0x03e01f00030e7f89 */ /* 0x00006400000e0000 */
.L_x_728:
[----:B------:R-:W-:Y:S02]  /*19520*/  ULDC UR4, c[0x0][0xc38] ;  /* 0x00030e0000047ab9 */ /* 0x000fe40000000800 */
[----:B------:R-:W-:-:S04]  /*19530*/  IMAD.U32 R16, RZ, RZ, UR4 ;  /* 0x00000004ff107e24 */ /* 0x000fc8000f8e00ff */
[----:B-1----:R-:W-:-:S04]  /*19540*/  IMAD R6, R14, R16, RZ ;  /* 0x000000100e067224 */ /* 0x002fc800078e02ff */
[----:B------:R-:W-:-:S05]  /*19550*/  IMAD.IADD R4, R6, 0x1, R4 ;  /* 0x0000000106047824 */ /* 0x000fca00078e0204 */
[----:B------:R-:W-:-:S13]  /*19560*/  ISETP.GT.AND P6, PT, R4, R0, PT ;  /* 0x000000000400720c */ /* 0x000fda0003fc4270 */
[----:B------:R-:W-:Y:S05]  /*19570*/  @!P6 BRA `(.L_x_607) ;  /* 0xfffffffc0064e947 */ /* 0x000fea000383ffff */
.L_x_602:
[----:B------:R-:W-:Y:S01]  /*19580*/  IMAD.IADD R6, R4, 0x1, -R6 ;  /* 0x0000000104067824 */ /* 0x000fe200078e0a06 */
[----:B------:R-:W-:-:S03]  /*19590*/  UMOV UR4, 0xffffffff ;  /* 0xffffffff00047882 */ /* 0x000fc60000000000 */
[----:B------:R-:W-:-:S05]  /*195a0*/  IMAD R5, R3, R16, R6 ;  /* 0x0000001003057224 */ /* 0x000fca00078e0206 */
[----:B------:R-:W-:Y:S01]  /*195b0*/  ISETP.GT.AND P6, PT, R5, R0, PT ;  /* 0x000000000500720c */ /* 0x000fe20003fc4270 */
[----:B------:R-:W-:-:S12]  /*195c0*/  BRA.DIV UR4, `(.L_x_608) ;  /* 0x0000002e04dc7947 */ /* 0x000fd8000b800000 */
[----:B------:R-:W-:-:S04]  /*195d0*/  VOTE.ANY R5, PT, !P6 ;  /* 0x0000000000057806 */ /* 0x000fc800070e0100 */
[----:B------:R-:W1:Y:S02]  /*195e0*/  POPC R4, R5 ;  /* 0x0000000500047309 */ /* 0x000e640000000000 */
[----:B-1----:R1:W2:Y:S02]  /*195f0*/  SHFL.IDX PT, R17, R2, R4, 0x1f ;  /* 0x00001f0402117589 */ /* 0x0022a400000e0000 */
.L_x_732:
[----:B------:R-:W-:Y:S01]  /*19600*/  ISETP.NE.AND P0, PT, R5, RZ, PT ;  /* 0x000000ff0500720c */ /* 0x000fe20003f05270 */
[----:B-1----:R-:W-:-:S12]  /*19610*/  IMAD.MOV.U32 R2, RZ, RZ, RZ ;  /* 0x000000ffff027224 */ /* 0x002fd800078e00ff */
[----:B------:R-:W-:Y:S05]  /*19620*/  @!P0 BRA `(.L_x_609) ;  /* 0x0000000000108947 */ /* 0x000fea0003800000 */
[----:B------:R-:W-:Y:S01]  /*19630*/  UMOV UR4, 0xffffffff ;  /* 0xffffffff00047882 */ /* 0x000fe20000000000 */
[----:B------:R-:W-:Y:S02]  /*19640*/  VIADD R12, R4, 0xffffffff ;  /* 0xffffffff040c7836 */ /* 0x000fe40000000000 */
[----:B------:R-:W-:Y:S05]  /*19650*/  BRA.DIV UR4, `(.L_x_610) ;  /* 0x0000003204007947 */ /* 0x000fea000b800000 */
[----:B------:R1:W3:Y:S02]  /*19660*/  SHFL.IDX PT, R2, R3, R12, 0x1f ;  /* 0x00001f0c03027589 */ /* 0x0002e400000e0000 */
.L_x_609:
[----:B--2---:R-:W-:Y:S01]  /*19670*/  IABS R5, R17 ;  /* 0x0000001100057213 */ /* 0x004fe20000000000 */
[----:B---3--:R-:W-:Y:S02]  /*19680*/  IMAD R16, R2, R16, R6 ;  /* 0x0000001002107224 */ /* 0x008fe400078e0206 */
[----:B------:R-:W-:Y:S01]  /*19690*/  IMAD.IADD R19, R4, 0x1, R19 ;  /* 0x0000000104137824 */ /* 0x000fe200078e0213 */
[----:B------:R-:W2:Y:S01]  /*196a0*/  I2F.RP R7, R5 ;  /* 0x0000000500077306 */ /* 0x000ea20000209400 */
[----:B------:R-:W-:-:S07]  /*196b0*/  IMAD.IADD R0, R0, 0x1, -R16 ;  /* 0x0000000100007824 */ /* 0x000fce00078e0a10 */
[----:B--2---:R-:W2:Y:S02]  /*196c0*/  MUFU.RCP R7, R7 ;  /* 0x0000000700077308 */ /* 0x004ea40000001000 */
[----:B--2---:R-:W-:-:S06]  /*196d0*/  IADD3 R8, R7, 0xffffffe, RZ ;  /* 0x0ffffffe07087810 */ /* 0x004fcc0007ffe0ff */
[----:B01----:R-:W0:Y:S02]  /*196e0*/  F2I.FTZ.U32.TRUNC.NTZ R3, R8 ;  /* 0x0000000800037305 */ /* 0x003e24000021f000 */
[----:B0-----:R-:W-:-:S04]  /*196f0*/  IMAD.MOV R2, RZ, RZ, -R3 ;  /* 0x000000ffff027224 */ /* 0x001fc800078e0a03 */
[----:B------:R-:W-:Y:S02]  /*19700*/  IMAD R6, R2, R5, RZ ;  /* 0x0000000502067224 */ /* 0x000fe400078e02ff */
[----:B------:R-:W-:-:S04]  /*19710*/  IMAD.MOV.U32 R2, RZ, RZ, RZ ;  /* 0x000000ffff027224 */ /* 0x000fc800078e00ff */
[----:B------:R-:W-:Y:S01]  /*19720*/  IMAD.HI.U32 R2, R3, R6, R2 ;  /* 0x0000000603027227 */ /* 0x000fe200078e0002 */
[----:B------:R-:W-:Y:S02]  /*19730*/  IABS R6, R17 ;  /* 0x0000001100067213 */ /* 0x000fe40000000000 */
[----:B------:R-:W-:-:S03]  /*19740*/  IABS R3, R0 ;  /* 0x0000000000037213 */ /* 0x000fc60000000000 */
[----:B------:R-:W-:Y:S02]  /*19750*/  IMAD.MOV R6, RZ, RZ, -R6 ;  /* 0x000000ffff067224 */ /* 0x000fe400078e0a06 */
        /* <DEDUP_REMOVED lines=16> */
.L_x_603:
[----:B------:R-:W-:Y:S01]  /*19860*/  UMOV UR4, URZ ;  /* 0x0000003f00047c82 */ /* 0x000fe20008000000 */
[----:B------:R-:W-:Y:S01]  /*19870*/  UMOV UR5, URZ ;  /* 0x0000003f00057c82 */ /* 0x000fe20008000000 */
[----:B------:R-:W-:Y:S01]  /*19880*/  ULDC UR6, c[0x0][0xc3c] ;  /* 0x00030f0000067ab9 */ /* 0x000fe20000000800 */
[----:B------:R-:W-:Y:S01]  /*19890*/  MOV R16, R0 ;  /* 0x0000000000107202 */ /* 0x000fe20000000f00 */
[----:B------:R-:W-:Y:S02]  /*198a0*/  IMAD.U32 R17, RZ, RZ, UR4 ;  /* 0x00000004ff117e24 */ /* 0x000fe4000f8e00ff */
[----:B------:R-:W-:Y:S02]  /*198b0*/  IMAD.U32 R18, RZ, RZ, UR5 ;  /* 0x00000005ff127e24 */ /* 0x000fe4000f8e00ff */
[----:B------:R-:W-:-:S07]  /*198c0*/  IMAD.U32 R19, RZ, RZ, UR6 ;  /* 0x00000006ff137e24 */ /* 0x000fce000f8e00ff */
.L_x_611:
[----:B------:R3:W2:Y:S01]  /*198d0*/  LDL R2, [R1+0xc] ;  /* 0x00000c0001027983 */ /* 0x0006a20000100800 */
[----:B------:R-:W1:Y:S01]  /*198e0*/  S2R R0, SR_TID.X ;  /* 0x0000000000007919 */ /* 0x000e620000002100 */
[----:B------:R-:W-:Y:S05]  /*198f0*/  WARPSYNC.ALL ;  /* 0x0000000000007948 */ /* 0x000fea0003800000 */
[----:B-1----:R-:W-:Y:S01]  /*19900*/  LOP3.LUT R0, R0, 0x1f, RZ, 0xc0, !PT ;  /* 0x0000001f00007812 */ /* 0x002fe200078ec0ff */
[----:B------:R-:W-:Y:S03]  /*19910*/  BAR.SYNC.DEFER_BLOCKING 0x4, 0x200 ;  /* 0x0108000000007b1d */ /* 0x000fe60000010000 */
[----:B------:R-:W-:-:S13]  /*19920*/  ISETP.NE.AND P0, PT, R0, RZ, PT ;  /* 0x000000ff0000720c */ /* 0x000fda0003f05270 */
[----:B------:R-:W-:Y:S01]  /*19930*/  @!P0 MOV R0, 0x400 ;  /* 0x0000040000008802 */ /* 0x000fe20000000f00 */
[----:B--2---:R-:W1:Y:S03]  /*19940*/  @!P0 S2R R2, SR_CgaCtaId ;  /* 0x0000000000028919 */ /* 0x004e660000008800 */
[----:B-1----:R-:W-:Y:S01]  /*19950*/  @!P0 LEA R22, R2, R0, 0x18 ;  /* 0x0000000002168211 */ /* 0x002fe200078ec0ff */
[----:B------:R3:W-:Y:S04]  /*19960*/  @!P0 STL [R1+0xc], R2 ;  /* 0x00000c0201008387 */ /* 0x0007e80000100800 */
[----:B------:R3:W-:Y:S01]  /*19970*/  @!P0 STS.128 [R22+0x19cd0], R16 ;  /* 0x019cd01016008388 */ /* 0x0007e20000000c00 */
[----:B------:R-:W-:Y:S06]  /*19980*/  BAR.ARV 0x5, 0x200 ;  /* 0x0148000000007b1d */ /* 0x000fec0000002000 */
.L_x_600:
[----:B------:R-:W-:Y:S02]  /*19990*/  ULDC UR4, c[0x0][0xc3c] ;  /* 0x00030f0000047ab9 */ /* 0x000fe40000000800 */
[----:B--2---:R-:W-:-:S13]  /*199a0*/  ISETP.GE.AND P0, PT, R19, UR4, PT ;  /* 0x0000000413007c0c */ /* 0x004fda000bf06270 */
[----:B------:R-:W-:Y:S05]  /*199b0*/  @!P0 BRA `(.L_x_612) ;  /* 0xffffffa000d08947 */ /* 0x000fea000383ffff */
[----:B------:R-:W-:Y:S05]  /*199c0*/  BSYNC B7 ;  /* 0x0000000000077941 */ /* 0x000fea0003800000 */
.L_x_494:
[----:B0-----:R-:W2:Y:S01]  /*199d0*/  LDL.LU R0, [R1+0x44] ;  /* 0x0000440001007983 */ /* 0x001ea20000300800 */
[----:B------:R-:W-:Y:S01]  /*199e0*/  BSSY B0, `(.L_x_613) ;  /* 0x000000b000007945 */ /* 0x000fe20003800000 */
[----:B------:R-:W0:Y:S01]  /*199f0*/  S2R R5, SR_CgaCtaId ;  /* 0x0000000000057919 */ /* 0x000e220000008800 */
[----:B--2---:R-:W-:-:S05]  /*19a00*/  VIADD R0, R0, 0x1 ;  /* 0x0000000100007836 */ /* 0x004fca0000000000 */
[----:B-1-3--:R-:W-:-:S04]  /*19a10*/  LEA.HI R2, R0, R0, RZ, 0x1 ;  /* 0x0000000000027211 */ /* 0x00afc800078f08ff */
[----:B------:R-:W-:Y:S02]  /*19a20*/  LOP3.LUT R3, R2, 0xfffffffe, RZ, 0xc0, !PT ;  /* 0xfffffffe02037812 */ /* 0x000fe400078ec0ff */
[----:B------:R-:W-:-:S03]  /*19a30*/  MOV R2, 0x400 ;  /* 0x0000040000027802 */ /* 0x000fc60000000f00 */
[----:B------:R-:W-:Y:S01]  /*19a40*/  IMAD.IADD R0, R0, 0x1, -R3 ;  /* 0x0000000100007824 */ /* 0x000fe200078e0a03 */
[----:B0-----:R-:W-:-:S04]  /*19a50*/  LEA R5, R5, R2, 0x18 ;  /* 0x0000000205057211 */ /* 0x001fc800078ec0ff */
[----:B------:R-:W-:-:S04]  /*19a60*/  SHF.L.U32 R0, R0, 0x1f, RZ ;  /* 0x0000001f00007819 */ /* 0x000fc800000006ff */
[----:B------:R-:W0:Y:S02]  /*19a70*/  SYNCS.PHASECHK.TRANS64.TRYWAIT P0, [R5+URZ+0x19c20], R0 ;  /* 0x019c2000050075a7 */ /* 0x000e24000800017f */
[----:B0-----:R-:W-:Y:S05]  /*19a80*/  @!P0 BRA `(.L_x_614) ;  /* 0x0000002c001c8947 */ /* 0x001fea0003800000 */
.L_x_735:
[----:B------:R-:W-:Y:S05]  /*19a90*/  BSYNC B0 ;  /* 0x0000000000007941 */ /* 0x000fea0003800000 */
.L_x_613:
[----:B------:R-:W-:-:S03]  /*19aa0*/  UMOV UR4, 0xffffffff ;  /* 0xffffffff00047882 */ /* 0x000fc60000000000 */
[----:B------:R-:W-:Y:S05]  /*19ab0*/  BRA.DIV UR4, `(.L_x_615) ;  /* 0x0000002e04247947 */ /* 0x000fea000b800000 */
[----:B0-----:R-:W0:Y:S02]  /*19ac0*/  S2R R0, SR_TID.X ;  /* 0x0000000000007919 */ /* 0x001e240000002100 */
[----:B0-----:R-:W-:-:S04]  /*19ad0*/  SHF.R.U32.HI R0, RZ, 0x5, R0 ;  /* 0x00000005ff007819 */ /* 0x001fc80000011600 */
[----:B------:R-:W-:-:S05]  /*19ae0*/  LOP3.LUT R0, R0, 0x3, RZ, 0xc0, !PT ;  /* 0x0000000300007812 */ /* 0x000fca00078ec0ff */
[----:B------:R0:W1:Y:S02]  /*19af0*/  SHFL.IDX PT, R14, R0, RZ, 0x1f ;  /* 0x00001fff000e7589 */ /* 0x00006400000e0000 */
.L_x_738:
[----:B-1----:R-:W-:-:S13]  /*19b00*/  ISETP.NE.AND P0, PT, R14, RZ, PT ;  /* 0x000000ff0e00720c */ /* 0x002fda0003f05270 */
[----:B------:R-:W-:Y:S05]  /*19b10*/  @P0 BRA `(.L_x_365) ;  /* 0x0000000000a80947 */ /* 0x000fea0003800000 */
[----:B------:R-:W-:-:S03]  /*19b20*/  UMOV UR4, 0xffffffff ;  /* 0xffffffff00047882 */ /* 0x000fc60000000000 */
[----:B------:R-:W-:Y:S05]  /*19b30*/  BRA.DIV UR4, `(.L_x_616) ;  /* 0x0000002e04387947 */ /* 0x000fea000b800000 */
[----:B------:R-:W-:-:S13]  /*19b40*/  ELECT P6, URZ, PT ;  /* 0x00000000003f782f */ /* 0x000fda00038c0000 */
.L_x_741:
[----:B------:R-:W-:Y:S05]  /*19b50*/  @!P6 BRA `(.L_x_365) ;  /* 0x000000000098e947 */ /* 0x000fea0003800000 */
[----:B------:R-:W-:-:S06]  /*19b60*/  ULOP3.LUT UR4, UR37, 0x2, URZ, 0xfc, !UPT ;  /* 0x0000000225047892 */ /* 0x000fcc000f8efc3f */
[----:B0-----:R-:W-:-:S04]  /*19b70*/  MOV R0, UR4 ;  /* 0x0000000400007c02 */ /* 0x001fc80008000f00 */
[----:B------:R-:W-:-:S13]  /*19b80*/  ISETP.NE.AND P0, PT, R0, 0x3, PT ;  /* 0x000000030000780c */ /* 0x000fda0003f05270 */
[----:B------:R-:W-:Y:S05]  /*19b90*/  @!P0 BRA `(.L_x_617) ;  /* 0x0000000000048947 */ /* 0x000fea0003800000 */
[----:B------:R-:W-:Y:S01]  /*19ba0*/  BPT.TRAP 0x1 ;  /* 0x000000040000795c */ /* 0x000fe20000300000 */
.L_x_617:
[----:B------:R-:W-:Y:S01]  /*19bb0*/  IMAD R3, R23, 0x8, R5 ;  /* 0x0000000817037824 */ /* 0x000fe200078e0205 */
[----:B------:R-:W-:Y:S01]  /*19bc0*/  SHF.L.U32 R2, R25, 0x1f, RZ ;  /* 0x0000001f19027819 */ /* 0x000fe200000006ff */
[----:B------:R-:W-:-:S03]  /*19bd0*/  VIADD R23, R23, 0x1 ;  /* 0x0000000117177836 */ /* 0x000fc60000000000 */
[----:B------:R-:W0:Y:S02]  /*19be0*/  SYNCS.PHASECHK.TRANS64.TRYWAIT P1, [R3+URZ+0x19c40], R2 ;  /* 0x019c4002030075a7 */ /* 0x000e24000802017f */
[----:B------:R-:W-:-:S04]  /*19bf0*/  ISETP.NE.AND P2, PT, R23, 0x2, PT ;  /* 0x000000021700780c */ /* 0x000fc80003f45270 */
[----:B------:R-:W-:Y:S01]  /*19c00*/  SEL R0, RZ, 0x1, P2 ;  /* 0x00000001ff007807 */ /* 0x000fe20001000000 */
[----:B0-----:R-:W-:Y:S08]  /*19c10*/  @!P1 BRA `(.L_x_618) ;  /* 0x0000002c00209947 */ /* 0x001ff00003800000 */
.L_x_742:
[----:B------:R-:W-:Y:S02]  /*19c20*/  SEL R23, R23, RZ, P2 ;  /* 0x000000ff17177207 */ /* 0x000fe40001000000 */
[----:B------:R-:W-:Y:S01]  /*19c30*/  LOP3.LUT R0, R25, R0, RZ, 0x3c, !PT ;  /* 0x0000000019007212 */ /* 0x000fe200078e3cff */
[----:B------:R-:W-:Y:S06]  /*19c40*/  @!P0 BRA `(.L_x_619) ;  /* 0x0000000000048947 */ /* 0x000fec0003800000 */
[----:B------:R-:W-:Y:S01]  /*19c50*/  BPT.TRAP 0x1 ;  /* 0x000000040000795c */ /* 0x000fe20000300000 */
.L_x_619:
[----:B------:R-:W-:Y:S01]  /*19c60*/  IMAD R23, R23, 0x8, R5 ;  /* 0x0000000817177824 */ /* 0x000fe200078e0205 */
[----:B------:R-:W-:-:S04]  /*19c70*/  SHF.L.U32 R0, R0, 0x1f, RZ ;  /* 0x0000001f00007819 */ /* 0x000fc800000006ff */
[----:B------:R-:W1:Y:S02]  /*19c80*/  SYNCS.PHASECHK.TRANS64.TRYWAIT P1, [R23+URZ+0x19c40], R0 ;  /* 0x019c4000170075a7 */ /* 0x000e64000802017f */
[----:B-1----:R-:W-:Y:S05]  /*19c90*/  @!P1 BRA `(.L_x_620) ;  /* 0x0000002c00149947 */ /* 0x002fea0003800000 */
.L_x_743:
[----:B------:R-:W-:Y:S05]  /*19ca0*/  @!P0 BRA `(.L_x_621) ;  /* 0x0000000000048947 */ /* 0x000fea0003800000 */
[----:B------:R-:W-:Y:S01]  /*19cb0*/  BPT.TRAP 0x1 ;  /* 0x000000040000795c */ /* 0x000fe20000300000 */
.L_x_621:
[----:B------:R-:W2:Y:S02]  /*19cc0*/  SYNCS.PHASECHK.TRANS64.TRYWAIT P1, [R3+URZ+0x19c60], R2 ;  /* 0x019c6002030075a7 */ /* 0x000ea4000802017f */
[----:B--2---:R-:W-:Y:S05]  /*19cd0*/  @!P1 BRA `(.L_x_622) ;  /* 0x0000002c00189947 */ /* 0x004fea0003800000 */
.L_x_744:
[----:B------:R-:W-:Y:S05]  /*19ce0*/  @!P0 BRA `(.L_x_623) ;  /* 0x0000000000048947 */ /* 0x000fea0003800000 */
[----:B------:R-:W-:Y:S01]  /*19cf0*/  BPT.TRAP 0x1 ;  /* 0x000000040000795c */ /* 0x000fe20000300000 */
.L_x_623:
[----:B------:R-:W3:Y:S02]  /*19d00*/  SYNCS.PHASECHK.TRANS64.TRYWAIT P1, [R23+URZ+0x19c60], R0 ;  /* 0x019c6000170075a7 */ /* 0x000ee4000802017f */
[----:B---3--:R-:W-:Y:S05]  /*19d10*/  @!P1 BRA `(.L_x_624) ;  /* 0x0000002c001c9947 */ /* 0x008fea0003800000 */
.L_x_745:
[----:B------:R-:W-:Y:S05]  /*19d20*/  @!P0 BRA `(.L_x_625) ;  /* 0x0000000000048947 */ /* 0x000fea0003800000 */
[----:B------:R-:W-:Y:S01]  /*19d30*/  BPT.TRAP 0x1 ;  /* 0x000000040000795c */ /* 0x000fe20000300000 */
.L_x_625:
[----:B------:R-:W4:Y:S02]  /*19d40*/  SYNCS.PHASECHK.TRANS64.TRYWAIT P1, [R3+URZ+0x19c80], R2 ;  /* 0x019c8002030075a7 */ /* 0x000f24000802017f */
[----:B----4-:R-:W-:Y:S05]  /*19d50*/  @!P1 BRA `(.L_x_626) ;  /* 0x0000002c00209947 */ /* 0x010fea0003800000 */
.L_x_746:
[----:B------:R-:W-:Y:S05]  /*19d60*/  @!P0 BRA `(.L_x_627) ;  /* 0x0000000000048947 */ /* 0x000fea0003800000 */
[----:B------:R-:W-:Y:S01]  /*19d70*/  BPT.TRAP 0x1 ;  /* 0x000000040000795c */ /* 0x000fe20000300000 */
.L_x_627:
[----:B------:R0:W0:Y:S02]  /*19d80*/  SYNCS.PHASECHK.TRANS64.TRYWAIT P0, [R23+URZ+0x19c80], R0 ;  /* 0x019c8000170075a7 */ /* 0x000024000800017f */
[----:B0-----:R-:W-:Y:S05]  /*19d90*/  @!P0 NANOSLEEP.SYNCS 0x989680 ;  /* 0x009896800000895d */ /* 0x001fea0003900000 */
[----:B------:R-:W0:Y:S02]  /*19da0*/  @!P0 SYNCS.PHASECHK.TRANS64 P0, [R23+URZ+0x19c80], R0 ;  /* 0x019c8000170085a7 */ /* 0x000e24000800007f */
[----:B0-----:R-:W-:Y:S05]  /*19db0*/  @!P0 BRA `(.L_x_627) ;  /* 0xfffffffc00f08947 */ /* 0x001fea000383ffff */
.L_x_365:
[----:B------:R-:W-:Y:S05]  /*19dc0*/  BSYNC B8 ;  /* 0x0000000000087941 */ /* 0x000fea0003800000 */
.L_x_362:
[----:B------:R-:W-:Y:S05]  /*19dd0*/  EXIT ;  /* 0x000000000000794d */ /* 0x000fea0003800000 */
.L_x_381:
[----:B-1----:R1:W2:Y:S02]  /*19de0*/  SYNCS.PHASECHK.TRANS64.TRYWAIT P6, [R68+URZ+0x19c90], R79 ;  /* 0x019c904f440075a7 */ /* 0x0022a400080c017f */
[----:B--2---:R-:W-:Y:S05]  /*19df0*/  @!P6 NANOSLEEP.SYNCS 0x989680 ;  /* 0x009896800000e95d */ /* 0x004fea0003900000 */
[----:B------:R-:W2:Y:S02]  /*19e00*/  @!P6 SYNCS.PHASECHK.TRANS64 P6, [R68+URZ+0x19c90], R79 ;  /* 0x019c904f4400e5a7 */ /* 0x000ea400080c007f */
[----:B--2---:R-:W-:Y:S05]  /*19e10*/  @!P6 BRA `(.L_x_381) ;  /* 0xfffffffc00f0e947 */ /* 0x004fea000383ffff */
[----:B------:R-:W-:Y:S05]  /*19e20*/  BRA `(.L_x_628) ;  /* 0xfffffe8800707947 */ /* 0x000fea000383ffff */
.L_x_382:
[----:B------:R-:W-:Y:S01]  /*19e30*/  BSSY B1, `(.L_x_629) ;  /* 0x0000008000017945 */ /* 0x000fe20003800000 */
[----:B0-----:R-:W-:Y:S01]  /*19e40*/  IMAD.MOV.U32 R13, RZ, RZ, R82 ;  /* 0x000000ffff0d7224 */ /* 0x001fe200078e0052 */
[----:B------:R-:W-:Y:S01]  /*19e50*/  MOV R11, 0x1e1f ;  /* 0x00001e1f000b7802 */ /* 0x000fe20000000f00 */
[----:B------:R-:W-:Y:S02]  /*19e60*/  IMAD.MOV.U32 R12, RZ, RZ, RZ ;  /* 0x000000ffff0c7224 */ /* 0x000fe400078e00ff */
[----:B------:R-:W-:-:S07]  /*19e70*/  IMAD.MOV.U32 R15, RZ, RZ, -0x1 ;  /* 0xffffffffff0f7424 */ /* 0x000fce00078e00ff */
[----:B-1----:R-:W-:Y:S05]  /*19e80*/  WARPSYNC.COLLECTIVE R15, `(.L_x_630) ;  /* 0x000000000f087348 */ /* 0x002fea0003c00000 */
[----:B------:R0:W2:Y:S02]  /*19e90*/  SHFL.IDX P6, R14, R13, R12, R11 ;  /* 0x0000000c0d0e7389 */ /* 0x0000a400000c000b */
[----:B012---:R-:W-:Y:S01]  /*19ea0*/  ENDCOLLECTIVE ;  /* 0x000000000000791b */ /* 0x007fe20003800000 */
.L_x_630:
[----:B------:R-:W-:Y:S05]  /*19eb0*/  BSYNC B1 ;  /* 0x0000000000017941 */ /* 0x000fea0003800000 */
.L_x_629:
[----:B------:R-:W-:Y:S01]  /*19ec0*/  IMAD.MOV.U32 R13, RZ, RZ, R84 ;  /* 0x000000ffff0d7224 */ /* 0x000fe200078e0054 */
[----:B------:R-:W-:Y:S01]  /*19ed0*/  MOV R15, 0xffffffff ;  /* 0xffffffff000f7802 */ /* 0x000fe20000000f00 */
[----:B------:R-:W-:Y:S02]  /*19ee0*/  IMAD.MOV.U32 R12, RZ, RZ, RZ ;  /* 0x000000ffff0c7224 */ /* 0x000fe400078e00ff */
[----:B------:R-:W-:Y:S02]  /*19ef0*/  IMAD.MOV.U32 R11, RZ, RZ, 0x1e1f ;  /* 0x00001e1fff0b7424 */ /* 0x000fe400078e00ff */
[----:B------:R-:W-:-:S07]  /*19f00*/  IMAD.MOV.U32 R39, RZ, RZ, R14 ;  /* 0x000000ffff277224 */ /* 0x000fce00078e000e */
[----:B------:R-:W-:Y:S05]  /*19f10*/  WARPSYNC.COLLECTIVE R15, `(.L_x_631) ;  /* 0x000000000f087348 */ /* 0x000fea0003c00000 */
[----:B------:R0:W1:Y:S02]  /*19f20*/  SHFL.IDX P6, R14, R13, R12, R11 ;  /* 0x0000000c0d0e7389 */ /* 0x00006400000c000b */
[----:B01----:R-:W-:Y:S01]  /*19f30*/  ENDCOLLECTIVE ;  /* 0x000000000000791b */ /* 0x003fe20003800000 */
.L_x_631:
[----:B------:R-:W-:Y:S05]  /*19f40*/  BRA `(.L_x_632) ;  /* 0xfffffe88003c7947 */ /* 0x000fea000383ffff */
.L_x_398:
[----:B-1----:R1:W2:Y:S02]  /*19f50*/  SYNCS.PHASECHK.TRANS64.TRYWAIT P6, [R68+URZ+0x19c90], R79 ;  /* 0x019c904f440075a7 */ /* 0x0022a400080c017f */
[----:B--2---:R-:W-:Y:S05]  /*19f60*/  @!P6 NANOSLEEP.SYNCS 0x989680 ;  /* 0x009896800000e95d */ /* 0x004fea0003900000 */
[----:B------:R-:W2:Y:S02]  /*19f70*/  @!P6 SYNCS.PHASECHK.TRANS64 P6, [R68+URZ+0x19c90], R79 ;  /* 0x019c904f4400e5a7 */ /* 0x000ea400080c007f */
[----:B--2---:R-:W-:Y:S05]  /*19f80*/  @!P6 BRA `(.L_x_398) ;  /* 0xfffffffc00f0e947 */ /* 0x004fea000383ffff */
[----:B------:R-:W-:Y:S05]  /*19f90*/  BRA `(.L_x_633) ;  /* 0xfffffea000607947 */ /* 0x000fea000383ffff */
.L_x_399:
[----:B------:R-:W-:Y:S01]  /*19fa0*/  BSSY B1, `(.L_x_634) ;  /* 0x0000008000017945 */ /* 0x000fe20003800000 */
[----:B0-----:R-:W-:Y:S02]  /*19fb0*/  IMAD.MOV.U32 R13, RZ, RZ, R82 ;  /* 0x000000ffff0d7224 */ /* 0x001fe400078e0052 */
[----:B------:R-:W-:Y:S02]  /*19fc0*/  IMAD.MOV.U32 R12, RZ, RZ, RZ ;  /* 0x000000ffff0c7224 */ /* 0x000fe400078e00ff */
[----:B------:R-:W-:Y:S02]  /*19fd0*/  IMAD.MOV.U32 R11, RZ, RZ, 0x1e1f ;  /* 0x00001e1fff0b7424 */ /* 0x000fe400078e00ff */
[----:B------:R-:W-:-:S07]  /*19fe0*/  IMAD.MOV.U32 R15, RZ, RZ, -0x1 ;  /* 0xffffffffff0f7424 */ /* 0x000fce00078e00ff */
[----:B-1----:R-:W-:Y:S05]  /*19ff0*/  WARPSYNC.COLLECTIVE R15, `(.L_x_635) ;  /* 0x000000000f087348 */ /* 0x002fea0003c00000 */
[----:B------:R0:W2:Y:S02]  /*1a000*/  SHFL.IDX P6, R14, R13, R12, R11 ;  /* 0x0000000c0d0e7389 */ /* 0x0000a400000c000b */
[----:B012---:R-:W-:Y:S01]  /*1a010*/  ENDCOLLECTIVE ;  /* 0x000000000000791b */ /* 0x007fe20003800000 */
.L_x_635:
[----:B------:R-:W-:Y:S05]  /*1a020*/  BSYNC B1 ;  /* 0x0000000000017941 */ /* 0x000fea0003800000 */
.L_x_634:
        /* <DEDUP_REMOVED lines=8> */
.L_x_636:
[----:B------:R-:W-:Y:S01]  /*1a0b0*/  IMAD.MOV.U32 R84, RZ, RZ, R14 ;  /* 0x000000ffff547224 */ /* 0x000fe200078e000e */
[----:B------:R-:W-:Y:S06]  /*1a0c0*/  BRA `(.L_x_637) ;  /* 0xfffffea000287947 */ /* 0x000fec000383ffff */
.L_x_408:
[----:B0-----:R0:W1:Y:S02]  /*1a0d0*/  SYNCS.PHASECHK.TRANS64.TRYWAIT P5, [R68+URZ+0x19c90], R79 ;  /* 0x019c904f440075a7 */ /* 0x00106400080a017f */
[----:B-1----:R-:W-:Y:S05]  /*1a0e0*/  @!P5 NANOSLEEP.SYNCS 0x989680 ;  /* 0x009896800000d95d */ /* 0x002fea0003900000 */
[----:B------:R-:W1:Y:S02]  /*1a0f0*/  @!P5 SYNCS.PHASECHK.TRANS64 P5, [R68+URZ+0x19c90], R79 ;  /* 0x019c904f4400d5a7 */ /* 0x000e6400080a007f */
[----:B-1----:R-:W-:Y:S05]  /*1a100*/  @!P5 BRA `(.L_x_408) ;  /* 0xfffffffc00f0d947 */ /* 0x002fea000383ffff */
[----:B------:R-:W-:Y:S05]  /*1a110*/  BRA `(.L_x_638) ;  /* 0xfffffebc00e87947 */ /* 0x000fea000383ffff */
.L_x_409:
[----:B------:R-:W-:Y:S01]  /*1a120*/  BSSY B1, `(.L_x_639) ;  /* 0x0000007000017945 */ /* 0x000fe20003800000 */
[----:B------:R-:W-:Y:S01]  /*1a130*/  IMAD.MOV.U32 R12, RZ, RZ, RZ ;  /* 0x000000ffff0c7224 */ /* 0x000fe200078e00ff */
[----:B------:R-:W-:Y:S01]  /*1a140*/  MOV R11, 0x1e1f ;  /* 0x00001e1f000b7802 */ /* 0x000fe20000000f00 */
[----:B------:R-:W-:-:S07]  /*1a150*/  IMAD.MOV.U32 R15, RZ, RZ, -0x1 ;  /* 0xffffffffff0f7424 */ /* 0x000fce00078e00ff */
[----:B0-----:R-:W-:Y:S05]  /*1a160*/  WARPSYNC.COLLECTIVE R15, `(.L_x_640) ;  /* 0x000000000f087348 */ /* 0x001fea0003c00000 */
[----:B------:R1:W2:Y:S02]  /*1a170*/  SHFL.IDX P6, R14, R13, R12, R11 ;  /* 0x0000000c0d0e7389 */ /* 0x0002a400000c000b */
[----:B012---:R-:W-:Y:S01]  /*1a180*/  ENDCOLLECTIVE ;  /* 0x000000000000791b */ /* 0x007fe20003800000 */
.L_x_640:
[----:B------:R-:W-:Y:S05]  /*1a190*/  BSYNC B1 ;  /* 0x0000000000017941 */ /* 0x000fea0003800000 */
.L_x_639:
        /* <DEDUP_REMOVED lines=8> */
.L_x_641:
[----:B------:R-:W-:Y:S05]  /*1a220*/  BRA `(.L_x_642) ;  /* 0xfffffec0001c7947 */ /* 0x000fea000383ffff */
.L_x_413:
[----:B0-----:R0:W2:Y:S02]  /*1a230*/  SYNCS.PHASECHK.TRANS64.TRYWAIT P0, [R68+URZ+0x19cb0], R79 ;  /* 0x019cb04f440075a7 */ /* 0x0010a4000800017f */
[----:B--2---:R-:W-:Y:S05]  /*1a240*/  @!P0 NANOSLEEP.SYNCS 0x989680 ;  /* 0x009896800000895d */ /* 0x004fea0003900000 */
[----:B------:R-:W2:Y:S02]  /*1a250*/  @!P0 SYNCS.PHASECHK.TRANS64 P0, [R68+URZ+0x19cb0], R79 ;  /* 0x019cb04f440085a7 */ /* 0x000ea4000800007f */
[----:B--2---:R-:W-:Y:S05]  /*1a260*/  @!P0 BRA `(.L_x_413) ;  /* 0xfffffffc00f08947 */ /* 0x004fea000383ffff */
[----:B------:R-:W-:Y:S05]  /*1a270*/  BRA `(.L_x_643) ;  /* 0xfffffec000ac7947 */ /* 0x000fea000383ffff */
.L_x_431:
[----:B------:R-:W-:Y:S01]  /*1a280*/  BSSY B1, `(.L_x_644) ;  /* 0x0000008000017945 */ /* 0x000fe20003800000 */
[----:B------:R-:W-:Y:S02]  /*1a290*/  IMAD.MOV.U32 R13, RZ, RZ, R24 ;  /* 0x000000ffff0d7224 */ /* 0x000fe400078e0018 */
[----:B------:R-:W-:Y:S02]  /*1a2a0*/  IMAD.MOV.U32 R12, RZ, RZ, RZ ;  /* 0x000000ffff0c7224 */ /* 0x000fe400078e00ff */
[----:B------:R-:W-:Y:S02]  /*1a2b0*/  IMAD.MOV.U32 R11, RZ, RZ, 0x1e1f ;  /* 0x00001e1fff0b7424 */ /* 0x000fe400078e00ff */
[----:B------:R-:W-:-:S07]  /*1a2c0*/  IMAD.MOV.U32 R15, RZ, RZ, -0x1 ;  /* 0xffffffffff0f7424 */ /* 0x000fce00078e00ff */
[----:B------:R-:W-:Y:S05]  /*1a2d0*/  WARPSYNC.COLLECTIVE R15, `(.L_x_645) ;  /* 0x000000000f087348 */ /* 0x000fea0003c00000 */
[----:B------:R0:W1:Y:S02]  /*1a2e0*/  SHFL.IDX P6, R14, R13, R12, R11 ;  /* 0x0000000c0d0e7389 */ /* 0x00006400000c000b */
[----:B01----:R-:W-:Y:S01]  /*1a2f0*/  ENDCOLLECTIVE ;  /* 0x000000000000791b */ /* 0x003fe20003800000 */
.L_x_645:
[----:B------:R-:W-:Y:S05]  /*1a300*/  BSYNC B1 ;  /* 0x0000000000017941 */ /* 0x000fea0003800000 */
.L_x_644:
        /* <DEDUP_REMOVED lines=8> */
.L_x_646:
[----:B------:R-:W-:Y:S02]  /*1a390*/  IMAD.MOV.U32 R13, RZ, RZ, R30 ;  /* 0x000000ffff0d7224 */ /* 0x000fe400078e001e */
[----:B------:R-:W-:-:S07]  /*1a3a0*/  IMAD.MOV.U32 R29, RZ, RZ, R14 ;  /* 0x000000ffff1d7224 */ /* 0x000fce00078e000e */
[----:B------:R-:W-:Y:S05]  /*1a3b0*/  WARPSYNC.COLLECTIVE R15, `(.L_x_647) ;  /* 0x000000000f087348 */ /* 0x000fea0003c00000 */
[----:B------:R0:W1:Y:S02]  /*1a3c0*/  SHFL.IDX P6, R14, R13, R12, R11 ;  /* 0x0000000c0d0e7389 */ /* 0x00006400000c000b */
[----:B01----:R-:W-:Y:S01]  /*1a3d0*/  ENDCOLLECTIVE ;  /* 0x000000000000791b */ /* 0x003fe20003800000 */
.L_x_647:
[----:B------:R-:W-:Y:S01]  /*1a3e0*/  IMAD.MOV.U32 R13, RZ, RZ, R26 ;  /* 0x000000ffff0d7224 */ /* 0x000fe200078e001a */
[----:B------:R-:W-:-:S07]  /*1a3f0*/  MOV R3, R14 ;  /* 0x0000000e00037202 */ /* 0x000fce0000000f00 */
[----:B------:R-:W-:Y:S05]  /*1a400*/  WARPSYNC.COLLECTIVE R15, `(.L_x_648) ;  /* 0x000000000f087348 */ /* 0x000fea0003c00000 */
[----:B------:R0:W1:Y:S02]  /*1a410*/  SHFL.IDX P6, R14, R13, R12, R11 ;  /* 0x0000000c0d0e7389 */ /* 0x00006400000c000b */
[----:B01----:R-:W-:Y:S01]  /*1a420*/  ENDCOLLECTIVE ;  /* 0x000000000000791b */ /* 0x003fe20003800000 */
.L_x_648:
[----:B------:R-:W-:Y:S05]  /*1a430*/  BRA `(.L_x_649) ;  /* 0xfffffed0000c7947 */ /* 0x000fea000383ffff */
.L_x_435:
[----:B-1----:R1:W3:Y:S02]  /*1a440*/  SYNCS.PHASECHK.TRANS64.TRYWAIT P0, [R18+URZ+0x19c00], R21 ;  /* 0x019c0015120075a7 */ /* 0x0022e4000800017f */
[----:B---3--:R-:W-:Y:S05]  /*1a450*/  @!P0 NANOSLEEP.SYNCS 0x989680 ;  /* 0x009896800000895d */ /* 0x008fea0003900000 */
[----:B------:R-:W3:Y:S02]  /*1a460*/  @!P0 SYNCS.PHASECHK.TRANS64 P0, [R18+URZ+0x19c00], R21 ;  /* 0x019c0015120085a7 */ /* 0x000ee4000800007f */
[----:B---3--:R-:W-:Y:S05]  /*1a470*/  @!P0 BRA `(.L_x_435) ;  /* 0xfffffffc00f08947 */ /* 0x008fea000383ffff */
[----:B------:R-:W-:Y:S05]  /*1a480*/  BRA `(.L_x_650) ;  /* 0xfffffed000d87947 */ /* 0x000fea000383ffff */
.L_x_441:
        /* <DEDUP_REMOVED lines=8> */
.L_x_652:
[----:B------:R-:W-:Y:S05]  /*1a510*/  BSYNC B1 ;  /* 0x0000000000017941 */ /* 0x000fea0003800000 */
.L_x_651:
        /* <DEDUP_REMOVED lines=8> */
.L_x_653:
[----:B------:R-:W-:Y:S01]  /*1a5a0*/  MOV R13, R30 ;  /* 0x0000001e000d7202 */ /* 0x000fe20000000f00 */
[----:B------:R-:W-:-:S07]  /*1a5b0*/  IMAD.MOV.U32 R29, RZ, RZ, R14 ;  /* 0x000000ffff1d7224 */ /* 0x000fce00078e000e */
[----:B------:R-:W-:Y:S05]  /*1a5c0*/  WARPSYNC.COLLECTIVE R15, `(.L_x_654) ;  /* 0x000000000f087348 */ /* 0x000fea0003c00000 */
[----:B------:R0:W1:Y:S02]  /*1a5d0*/  SHFL.IDX P6, R14, R13, R12, R11 ;  /* 0x0000000c0d0e7389 */ /* 0x00006400000c000b */
[----:B01----:R-:W-:Y:S01]  /*1a5e0*/  ENDCOLLECTIVE ;  /* 0x000000000000791b */ /* 0x003fe20003800000 */
.L_x_654:
[----:B------:R-:W-:Y:S02]  /*1a5f0*/  IMAD.MOV.U32 R13, RZ, RZ, R26 ;  /* 0x000000ffff0d7224 */ /* 0x000fe400078e001a */
[----:B------:R-:W-:-:S07]  /*1a600*/  IMAD.MOV.U32 R3, RZ, RZ, R14 ;  /* 0x000000ffff037224 */ /* 0x000fce00078e000e */
[----:B------:R-:W-:Y:S05]  /*1a610*/  WARPSYNC.COLLECTIVE R15, `(.L_x_655) ;  /* 0x000000000f087348 */ /* 0x000fea0003c00000 */
[----:B------:R0:W1:Y:S02]  /*1a620*/  SHFL.IDX P6, R14, R13, R12, R11 ;  /* 0x0000000c0d0e7389 */ /* 0x00006400000c000b */
[----:B01----:R-:W-:Y:S01]  /*1a630*/  ENDCOLLECTIVE ;  /* 0x000000000000791b */ /* 0x003fe20003800000 */
.L_x_655:
[----:B------:R-:W-:Y:S01]  /*1a640*/  IMAD.MOV.U32 R21, RZ, RZ, R14 ;  /* 0x000000ffff157224 */ /* 0x000fe200078e000e */
[----:B------:R-:W-:Y:S06]  /*1a650*/  BRA `(.L_x_656) ;  /* 0xfffffee800547947 */ /* 0x000fec000383ffff */
.L_x_445:
[----:B-1----:R1:W3:Y:S02]  /*1a660*/  SYNCS.PHASECHK.TRANS64.TRYWAIT P0, [R18+URZ+0x19c00], R37 ;  /* 0x019c0025120075a7 */ /* 0x0022e4000800017f */
[----:B---3--:R-:W-:Y:S05]  /*1a670*/  @!P0 NANOSLEEP.SYNCS 0x989680 ;  /* 0x009896800000895d */ /* 0x008fea0003900000 */
[----:B------:R-:W3:Y:S02]  /*1a680*/  @!P0 SYNCS.PHASECHK.TRANS64 P0, [R18+URZ+0x19c00], R37 ;  /* 0x019c0025120085a7 */ /* 0x000ee4000800007f */
[----:B---3--:R-:W-:Y:S05]  /*1a690*/  @!P0 BRA `(.L_x_445) ;  /* 0xfffffffc00f08947 */ /* 0x008fea000383ffff */
[----:B------:R-:W-:Y:S05]  /*1a6a0*/  BRA `(.L_x_657) ;  /* 0xfffffeec00247947 */ /* 0x000fea000383ffff */
.L_x_451:
[----:B-1----:R1:W2:Y:S02]  /*1a6b0*/  SYNCS.PHASECHK.TRANS64.TRYWAIT P1, [R0+URZ+0x19c30], R5 ;  /* 0x019c3005000075a7 */ /* 0x0022a4000802017f */
[----:B--2---:R-:W-:Y:S05]  /*1a6c0*/  @!P1 NANOSLEEP.SYNCS 0x989680 ;  /* 0x009896800000995d */ /* 0x004fea0003900000 */
[----:B------:R-:W2:Y:S02]  /*1a6d0*/  @!P1 SYNCS.PHASECHK.TRANS64 P1, [R0+URZ+0x19c30], R5 ;  /* 0x019c3005000095a7 */ /* 0x000ea4000802007f */
[----:B--2---:R-:W-:Y:S05]  /*1a6e0*/  @!P1 BRA `(.L_x_451) ;  /* 0xfffffffc00f09947 */ /* 0x004fea000383ffff */
[----:B------:R-:W-:Y:S05]  /*1a6f0*/  BRA `(.L_x_450) ;  /* 0xffffff0c00947947 */ /* 0x000fea000383ffff */
.L_x_459:
[----:B0-----:R0:W2:Y:S02]  /*1a700*/  SYNCS.PHASECHK.TRANS64.TRYWAIT P1, [R11+URZ+0x19c30], R6 ;  /* 0x019c30060b0075a7 */ /* 0x0010a4000802017f */
[----:B--2---:R-:W-:Y:S05]  /*1a710*/  @!P1 NANOSLEEP.SYNCS 0x989680 ;  /* 0x009896800000995d */ /* 0x004fea0003900000 */
[----:B------:R-:W2:Y:S02]  /*1a720*/  @!P1 SYNCS.PHASECHK.TRANS64 P1, [R11+URZ+0x19c30], R6 ;  /* 0x019c30060b0095a7 */ /* 0x000ea4000802007f */
[----:B--2---:R-:W-:Y:S05]  /*1a730*/  @!P1 BRA `(.L_x_459) ;  /* 0xfffffffc00f09947 */ /* 0x004fea000383ffff */
[----:B------:R-:W-:Y:S05]  /*1a740*/  BRA `(.L_x_458) ;  /* 0xffffff3400fc7947 */ /* 0x000fea000383ffff */
.L_x_464:
[----:B-1----:R1:W2:Y:S02]  /*1a750*/  SYNCS.PHASECHK.TRANS64.TRYWAIT P1, [R12+URZ+0x19c50], R5 ;  /* 0x019c50050c0075a7 */ /* 0x0022a4000802017f */
[----:B--2---:R-:W-:Y:S05]  /*1a760*/  @!P1 NANOSLEEP.SYNCS 0x989680 ;  /* 0x009896800000995d */ /* 0x004fea0003900000 */
[----:B------:R-:W2:Y:S02]  /*1a770*/  @!P1 SYNCS.PHASECHK.TRANS64 P1, [R12+URZ+0x19c50], R5 ;  /* 0x019c50050c0095a7 */ /* 0x000ea4000802007f */
[----:B--2---:R-:W-:Y:S05]  /*1a780*/  @!P1 BRA `(.L_x_464) ;  /* 0xfffffffc00f09947 */ /* 0x004fea000383ffff */
[----:B------:R-:W-:Y:S05]  /*1a790*/  BRA `(.L_x_463) ;  /* 0xffffff38007c7947 */ /* 0x000fea000383ffff */
.L_x_472:
[----:B-1----:R1:W2:Y:S02]  /*1a7a0*/  SYNCS.PHASECHK.TRANS64.TRYWAIT P1, [R10+URZ+0x19c50], R5 ;  /* 0x019c50050a0075a7 */ /* 0x0022a4000802017f */
[----:B--2---:R-:W-:Y:S05]  /*1a7b0*/  @!P1 NANOSLEEP.SYNCS 0x989680 ;  /* 0x009896800000995d */ /* 0x004fea0003900000 */
[----:B------:R-:W2:Y:S02]  /*1a7c0*/  @!P1 SYNCS.PHASECHK.TRANS64 P1, [R10+URZ+0x19c50], R5 ;  /* 0x019c50050a0095a7 */ /* 0x000ea4000802007f */
[----:B--2---:R-:W-:Y:S05]  /*1a7d0*/  @!P1 BRA `(.L_x_472) ;  /* 0xfffffffc00f09947 */ /* 0x004fea000383ffff */
[----:B------:R-:W-:Y:S05]  /*1a7e0*/  BRA `(.L_x_471) ;  /* 0xffffff5c00087947 */ /* 0x000fea000383ffff */
.L_x_500:
[----:B-1----:R-:W0:Y:S01]  /*1a7f0*/  S2R R8, SR_TID.X ;  /* 0x0000000000087919 */ /* 0x002e220000002100 */
[----:B------:R-:W-:Y:S01]  /*1a800*/  BSSY B1, `(.L_x_658) ;  /* 0x000000a000017945 */ /* 0x000fe20003800000 */
[----:B------:R-:W-:Y:S01]  /*1a810*/  IMAD.MOV.U32 R12, RZ, RZ, RZ ;  /* 0x000000ffff0c7224 */ /* 0x000fe200078e00ff */
[----:B------:R-:W-:Y:S01]  /*1a820*/  MOV R11, 0x1f ;  /* 0x0000001f000b7802 */ /* 0x000fe20000000f00 */
[----:B------:R-:W-:Y:S01]  /*1a830*/  IMAD.MOV.U32 R15, RZ, RZ, -0x1 ;  /* 0xffffffffff0f7424 */ /* 0x000fe200078e00ff */
[----:B0-----:R-:W-:-:S04]  /*1a840*/  SHF.R.U32.HI R8, RZ, 0x5, R8 ;  /* 0x00000005ff087819 */ /* 0x001fc80000011608 */
[----:B------:R-:W-:-:S05]  /*1a850*/  LOP3.LUT R8, R8, 0x3, RZ, 0xc0, !PT ;  /* 0x0000000308087812 */ /* 0x000fca00078ec0ff */
[----:B------:R-:W-:-:S07]  /*1a860*/  IMAD.MOV.U32 R13, RZ, RZ, R8 ;  /* 0x000000ffff0d7224 */ /* 0x000fce00078e0008 */
[----:B------:R-:W-:Y:S05]  /*1a870*/  WARPSYNC.COLLECTIVE R15, `(.L_x_659) ;  /* 0x000000000f087348 */ /* 0x000fea0003c00000 */
[----:B------:R0:W1:Y:S02]  /*1a880*/  SHFL.IDX P6, R14, R13, R12, R11 ;  /* 0x0000000c0d0e7389 */ /* 0x00006400000c000b */
[----:B01----:R-:W-:Y:S01]  /*1a890*/  ENDCOLLECTIVE ;  /* 0x000000000000791b */ /* 0x003fe20003800000 */
.L_x_659:
[----:B------:R-:W-:Y:S05]  /*1a8a0*/  BSYNC B1 ;  /* 0x0000000000017941 */ /* 0x000fea0003800000 */
.L_x_658:
[----:B------:R-:W-:Y:S05]  /*1a8b0*/  BRA `(.L_x_660) ;  /* 0xffffff9800c07947 */ /* 0x000fea000383ffff */
.L_x_502:
[----:B------:R-:W-:Y:S01]  /*1a8c0*/  BSSY B1, `(.L_x_661) ;  /* 0x0000006000017945 */ /* 0x000fe20003800000 */
[----:B------:R-:W-:-:S07]  /*1a8d0*/  IMAD.MOV.U32 R15, RZ, RZ, -0x1 ;  /* 0xffffffffff0f7424 */ /* 0x000fce00078e00ff */
[----:B01----:R-:W-:Y:S05]  /*1a8e0*/  WARPSYNC.COLLECTIVE R15, `(.L_x_662) ;  /* 0x000000000f0c7348 */ /* 0x003fea0003c00000 */
[----:B------:R-:W-:Y:S02]  /*1a8f0*/  ELECT P6, UR62, PT ;  /* 0x00000000003e782f */ /* 0x000fe400038c0000 */
[----:B------:R-:W-:Y:S01]  /*1a900*/  MOV R14, UR62 ;  /* 0x0000003e000e7c02 */ /* 0x000fe20008000f00 */
[----:B01----:R-:W-:Y:S10]  /*1a910*/  ENDCOLLECTIVE ;  /* 0x000000000000791b */ /* 0x003ff40003800000 */
.L_x_662:
[----:B------:R-:W-:Y:S05]  /*1a920*/  BSYNC B1 ;  /* 0x0000000000017941 */ /* 0x000fea0003800000 */
.L_x_661:
[----:B------:R-:W-:Y:S05]  /*1a930*/  BRA `(.L_x_501) ;  /* 0xffffff9800b87947 */ /* 0x000fea000383ffff */
.L_x_504:
[----:B0-----:R0:W2:Y:S02]  /*1a940*/  SYNCS.PHASECHK.TRANS64.TRYWAIT P0, [R22+URZ+0x19c20], R5 ;  /* 0x019c2005160075a7 */ /* 0x0010a4000800017f */
[----:B--2---:R-:W-:Y:S05]  /*1a950*/  @!P0 NANOSLEEP.SYNCS 0x989680 ;  /* 0x009896800000895d */ /* 0x004fea0003900000 */
[----:B------:R-:W2:Y:S02]  /*1a960*/  @!P0 SYNCS.PHASECHK.TRANS64 P0, [R22+URZ+0x19c20], R5 ;  /* 0x019c2005160085a7 */ /* 0x000ea4000800007f */
[----:B--2---:R-:W-:Y:S05]  /*1a970*/  @!P0 BRA `(.L_x_504) ;  /* 0xfffffffc00f08947 */ /* 0x004fea000383ffff */
[----:B------:R-:W-:Y:S05]  /*1a980*/  BRA `(.L_x_663) ;  /* 0xffffff9800c87947 */ /* 0x000fea000383ffff */
.L_x_508:
[----:B-1----:R1:W2:Y:S02]  /*1a990*/  SYNCS.PHASECHK.TRANS64.TRYWAIT P0, [R8+URZ+0x19ca0], R10 ;  /* 0x019ca00a080075a7 */ /* 0x0022a4000800017f */
[----:B--2---:R-:W-:Y:S05]  /*1a9a0*/  @!P0 NANOSLEEP.SYNCS 0x989680 ;  /* 0x009896800000895d */ /* 0x004fea0003900000 */
[----:B------:R-:W2:Y:S02]  /*1a9b0*/  @!P0 SYNCS.PHASECHK.TRANS64 P0, [R8+URZ+0x19ca0], R10 ;  /* 0x019ca00a080085a7 */ /* 0x000ea4000800007f */
[----:B--2---:R-:W-:Y:S05]  /*1a9c0*/  @!P0 BRA `(.L_x_508) ;  /* 0xfffffffc00f08947 */ /* 0x004fea000383ffff */
[----:B------:R-:W-:Y:S05]  /*1a9d0*/  BRA `(.L_x_664) ;  /* 0xffffff9800e07947 */ /* 0x000fea000383ffff */
.L_x_515:
[----:B0-----:R0:W2:Y:S02]  /*1a9e0*/  SYNCS.PHASECHK.TRANS64.TRYWAIT P0, [R8+URZ+0x19cc0], R10 ;  /* 0x019cc00a080075a7 */ /* 0x0010a4000800017f */
[----:B--2---:R-:W-:Y:S05]  /*1a9f0*/  @!P0 NANOSLEEP.SYNCS 0x989680 ;  /* 0x009896800000895d */ /* 0x004fea0003900000 */
[----:B------:R-:W2:Y:S02]  /*1aa00*/  @!P0 SYNCS.PHASECHK.TRANS64 P0, [R8+URZ+0x19cc0], R10 ;  /* 0x019cc00a080085a7 */ /* 0x000ea4000800007f */
[----:B--2---:R-:W-:Y:S05]  /*1aa10*/  @!P0 BRA `(.L_x_515) ;  /* 0xfffffffc00f08947 */ /* 0x004fea000383ffff */
[----:B------:R-:W-:Y:S05]  /*1aa20*/  BRA `(.L_x_665) ;  /* 0xffffff9c00dc7947 */ /* 0x000fea000383ffff */
.L_x_524:
[----:B-1----:R1:W2:Y:S02]  /*1aa30*/  SYNCS.PHASECHK.TRANS64.TRYWAIT P1, [R8+URZ+0x19ca0], R7 ;  /* 0x019ca007080075a7 */ /* 0x0022a4000802017f */
[----:B--2---:R-:W-:Y:S05]  /*1aa40*/  @!P1 NANOSLEEP.SYNCS 0x989680 ;  /* 0x009896800000995d */ /* 0x004fea0003900000 */
[----:B------:R-:W2:Y:S02]  /*1aa50*/  @!P1 SYNCS.PHASECHK.TRANS64 P1, [R8+URZ+0x19ca0], R7 ;  /* 0x019ca007080095a7 */ /* 0x000ea4000802007f */
[----:B--2---:R-:W-:Y:S05]  /*1aa60*/  @!P1 BRA `(.L_x_524) ;  /* 0xfffffffc00f09947 */ /* 0x004fea000383ffff */
[----:B------:R-:W-:Y:S05]  /*1aa70*/  BRA `(.L_x_666) ;  /* 0xffffffa400107947 */ /* 0x000fea000383ffff */
.L_x_531:
[----:B0-----:R0:W2:Y:S02]  /*1aa80*/  SYNCS.PHASECHK.TRANS64.TRYWAIT P1, [R8+URZ+0x19cc0], R7 ;  /* 0x019cc007080075a7 */ /* 0x0010a4000802017f */
[----:B--2---:R-:W-:Y:S05]  /*1aa90*/  @!P1 NANOSLEEP.SYNCS 0x989680 ;  /* 0x009896800000995d */ /* 0x004fea0003900000 */
[----:B------:R-:W2:Y:S02]  /*1aaa0*/  @!P1 SYNCS.PHASECHK.TRANS64 P1, [R8+URZ+0x19cc0], R7 ;  /* 0x019cc007080095a7 */ /* 0x000ea4000802007f */
[----:B--2---:R-:W-:Y:S05]  /*1aab0*/  @!P1 BRA `(.L_x_531) ;  /* 0xfffffffc00f09947 */ /* 0x004fea000383ffff */
[----:B------:R-:W-:Y:S05]  /*1aac0*/  BRA `(.L_x_667) ;  /* 0xffffffa800087947 */ /* 0x000fea000383ffff */
.L_x_548:
[----:B-1----:R-:W0:Y:S01]  /*1aad0*/  S2R R20, SR_TID.X ;  /* 0x0000000000147919 */ /* 0x002e220000002100 */
[----:B------:R-:W-:Y:S01]  /*1aae0*/  BSSY B0, `(.L_x_668) ;  /* 0x000000a000007945 */ /* 0x000fe20003800000 */
[----:B------:R-:W-:Y:S01]  /*1aaf0*/  IMAD.MOV.U32 R12, RZ, RZ, RZ ;  /* 0x000000ffff0c7224 */ /* 0x000fe200078e00ff */
[----:B------:R-:W-:Y:S01]  /*1ab00*/  MOV R15, 0xffffffff ;  /* 0xffffffff000f7802 */ /* 0x000fe20000000f00 */
[----:B------:R-:W-:Y:S01]  /*1ab10*/  IMAD.MOV.U32 R11, RZ, RZ, 0x1f ;  /* 0x0000001fff0b7424 */ /* 0x000fe200078e00ff */
[----:B0-----:R-:W-:-:S04]  /*1ab20*/  SHF.R.U32.HI R10, RZ, 0x5, R20 ;  /* 0x00000005ff0a7819 */ /* 0x001fc80000011614 */
[----:B------:R-:W-:-:S05]  /*1ab30*/  LOP3.LUT R10, R10, 0x3, RZ, 0xc0, !PT ;  /* 0x000000030a0a7812 */ /* 0x000fca00078ec0ff */
[----:B------:R-:W-:-:S07]  /*1ab40*/  IMAD.MOV.U32 R13, RZ, RZ, R10 ;  /* 0x000000ffff0d7224 */ /* 0x000fce00078e000a */
[----:B-----5:R-:W-:Y:S05]  /*1ab50*/  WARPSYNC.COLLECTIVE R15, `(.L_x_669) ;  /* 0x000000000f087348 */ /* 0x020fea0003c00000 */
[----:B------:R0:W1:Y:S02]  /*1ab60*/  SHFL.IDX P6, R14, R13, R12, R11 ;  /* 0x0000000c0d0e7389 */ /* 0x00006400000c000b */
[----:B01---5:R-:W-:Y:S01]  /*1ab70*/  ENDCOLLECTIVE ;  /* 0x000000000000791b */ /* 0x023fe20003800000 */
.L_x_669:
[----:B------:R-:W-:Y:S05]  /*1ab80*/  BSYNC B0 ;  /* 0x0000000000007941 */ /* 0x000fea0003800000 */
.L_x_668:
[----:B------:R-:W-:Y:S05]  /*1ab90*/  BRA `(.L_x_670) ;  /* 0xffffffb400b07947 */ /* 0x000fea000383ffff */
.L_x_551:
[----:B0-----:R-:W2:Y:S02]  /*1aba0*/  LDL R3, [R1+0x30] ;  /* 0x0000300001037983 */ /* 0x001ea40000100800 */
[----:B--2---:R0:W1:Y:S02]  /*1abb0*/  SYNCS.PHASECHK.TRANS64.TRYWAIT P0, [R4+URZ+0x19c80], R3 ;  /* 0x019c8003040075a7 */ /* 0x004064000800017f */
[----:B-1----:R-:W-:Y:S05]  /*1abc0*/  @!P0 NANOSLEEP.SYNCS 0x989680 ;  /* 0x009896800000895d */ /* 0x002fea0003900000 */
[----:B------:R-:W1:Y:S02]  /*1abd0*/  @!P0 SYNCS.PHASECHK.TRANS64 P0, [R4+URZ+0x19c80], R3 ;  /* 0x019c8003040085a7 */ /* 0x000e64000800007f */
[----:B-1----:R-:W-:Y:S05]  /*1abe0*/  @!P0 BRA `(.L_x_551) ;  /* 0xfffffffc00ec8947 */ /* 0x002fea000383ffff */
[----:B------:R-:W-:Y:S05]  /*1abf0*/  BRA `(.L_x_671) ;  /* 0xffffffb400c07947 */ /* 0x000fea000383ffff */
.L_x_552:
        /* <DEDUP_REMOVED lines=8> */
.L_x_673:
[----:B------:R-:W-:Y:S05]  /*1ac80*/  BSYNC B0 ;  /* 0x0000000000007941 */ /* 0x000fea0003800000 */
.L_x_672:
[----:B------:R-:W0:Y:S01]  /*1ac90*/  S2R R7, SR_TID.X ;  /* 0x0000000000077919 */ /* 0x000e220000002100 */
[----:B------:R-:W-:Y:S01]  /*1aca0*/  MOV R13, R8 ;  /* 0x00000008000d7202 */ /* 0x000fe20000000f00 */
[----:B------:R-:W-:Y:S02]  /*1acb0*/  IMAD.MOV.U32 R12, RZ, RZ, RZ ;  /* 0x000000ffff0c7224 */ /* 0x000fe400078e00ff */
[----:B------:R-:W-:Y:S02]  /*1acc0*/  IMAD.MOV.U32 R11, RZ, RZ, 0x1e1f ;  /* 0x00001e1fff0b7424 */ /* 0x000fe400078e00ff */
[----:B------:R-:W-:Y:S02]  /*1acd0*/  IMAD.MOV.U32 R15, RZ, RZ, -0x1 ;  /* 0xffffffffff0f7424 */ /* 0x000fe400078e00ff */
[----:B------:R-:W-:-:S07]  /*1ace0*/  IMAD.MOV.U32 R0, RZ, RZ, R14 ;  /* 0x000000ffff007224 */ /* 0x000fce00078e000e */
[----:B0-----:R-:W-:Y:S05]  /*1acf0*/  WARPSYNC.COLLECTIVE R15, `(.L_x_674) ;  /* 0x000000000f087348 */ /* 0x001fea0003c00000 */
[----:B------:R1:W2:Y:S02]  /*1ad00*/  SHFL.IDX P6, R14, R13, R12, R11 ;  /* 0x0000000c0d0e7389 */ /* 0x0002a400000c000b */
[----:B012---:R-:W-:Y:S01]  /*1ad10*/  ENDCOLLECTIVE ;  /* 0x000000000000791b */ /* 0x007fe20003800000 */
.L_x_674:
[----:B------:R-:W0:Y:S01]  /*1ad20*/  LDC R11, c[0x0][0x2f4] ;  /* 0x0000bd00ff0b7b82 */ /* 0x000e220000000800 */
[----:B------:R-:W-:Y:S02]  /*1ad30*/  IMAD.MOV.U32 R13, RZ, RZ, R9 ;  /* 0x000000ffff0d7224 */ /* 0x000fe400078e0009 */
[----:B------:R-:W-:Y:S02]  /*1ad40*/  IMAD.SHL.U32 R15, R7, 0x10, RZ ;  /* 0x00000010070f7824 */ /* 0x000fe400078e00ff */
[----:B------:R-:W-:-:S03]  /*1ad50*/  IMAD.MOV.U32 R6, RZ, RZ, R14 ;  /* 0x000000ffff067224 */ /* 0x000fc600078e000e */
[----:B------:R-:W-:-:S04]  /*1ad60*/  LOP3.LUT R15, R15, 0x10, RZ, 0xc0, !PT ;  /* 0x000000100f0f7812 */ /* 0x000fc800078ec0ff */
[C---:B------:R-:W-:Y:S02]  /*1ad70*/  IADD3 R6, P0, R15.reuse, R6, RZ ;  /* 0x000000060f067210 */ /* 0x040fe40007f1e0ff */
[C---:B------:R-:W-:Y:S02]  /*1ad80*/  LOP3.LUT R12, R15.reuse, 0x20, RZ, 0xfc, !PT ;  /* 0x000000200f0c7812 */ /* 0x040fe400078efcff */
[----:B------:R-:W-:Y:S01]  /*1ad90*/  IADD3.X R7, RZ, R0, RZ, P0, !PT ;  /* 0x00000000ff077210 */ /* 0x000fe200007fe4ff */
[----:B------:R-:W-:Y:S01]  /*1ada0*/  IMAD.IADD R0, R22, 0x1, R10 ;  /* 0x0000000116007824 */ /* 0x000fe200078e020a */
[-C--:B0-----:R-:W-:Y:S02]  /*1adb0*/  ISETP.GE.AND P4, PT, R15, R11.reuse, PT ;  /* 0x0000000b0f00720c */ /* 0x081fe40003f86270 */
[----:B------:R-:W-:Y:S01]  /*1adc0*/  ISETP.GE.AND P2, PT, R12, R11, PT ;  /* 0x0000000b0c00720c */ /* 0x000fe20003f46270 */
[----:B------:R-:W-:Y:S01]  /*1add0*/  IMAD.MOV.U32 R12, RZ, RZ, 0x1 ;  /* 0x00000001ff0c7424 */ /* 0x000fe200078e00ff */
[----:B------:R-:W-:-:S02]  /*1ade0*/  ISETP.LT.OR P0, PT, R3, 0x1, P4 ;  /* 0x000000010300780c */ /* 0x000fc40002701670 */
[----:B------:R-:W-:-:S11]  /*1adf0*/  LOP3.LUT R15, R15, 0x40, RZ, 0xfc, !PT ;  /* 0x000000400f0f7812 */ /* 0x000fd600078efcff */
        /* <DEDUP_REMOVED lines=13> */
.L_x_675:
[----:B------:R-:W-:Y:S01]  /*1aed0*/  @!PT LDS RZ, [RZ] ;  /* 0x00000000fffff984 */ /* 0x000fe20000000800 */
[----:B------:R-:W-:Y:S01]  /*1aee0*/  @!PT LDS RZ, [RZ] ;  /* 0x00000000fffff984 */ /* 0x000fe20000000800 */
[----:B------:R-:W-:Y:S01]  /*1aef0*/  @!PT LDS RZ, [RZ] ;  /* 0x00000000fffff984 */ /* 0x000fe20000000800 */
[----:B------:R0:W-:Y:S01]  /*1af00*/  LDGSTS.E.BYPASS.LTC128B.128 [R0+0xb000], desc[UR42][R6.64+0x40], !P3 ;  /* 0x0b00004006007fae */ /* 0x0001e2000d901d6a */
[----:B------:R-:W-:Y:S01]  /*1af10*/  ISETP.GE.AND P3, PT, R3, 0x41, PT ;  /* 0x000000410300780c */ /* 0x000fe20003f66270 */
[----:B------:R-:W-:Y:S01]  /*1af20*/  IMAD.MOV.U32 R13, RZ, RZ, R8 ;  /* 0x000000ffff0d7224 */ /* 0x000fe200078e0008 */
[----:B------:R-:W-:-:S11]  /*1af30*/  MOV R9, R14 ;  /* 0x0000000e00097202 */ /* 0x000fd60000000f00 */
[----:B0-----:R-:W-:Y:S05]  /*1af40*/  WARPSYNC.COLLECTIVE R15, `(.L_x_676) ;  /* 0x000000000f087348 */ /* 0x001fea0003c00000 */
[----:B------:R1:W2:Y:S02]  /*1af50*/  SHFL.IDX P6, R14, R13, R12, R11 ;  /* 0x0000000c0d0e7389 */ /* 0x0002a400000c000b */
[----:B012---:R-:W-:Y:S01]  /*1af60*/  ENDCOLLECTIVE ;  /* 0x000000000000791b */ /* 0x007fe20003800000 */
.L_x_676:
[----:B------:R-:W-:Y:S01]  /*1af70*/  IMAD.MOV.U32 R6, RZ, RZ, R14 ;  /* 0x000000ffff067224 */ /* 0x000fe200078e000e */
[----:B------:R-:W-:Y:S06]  /*1af80*/  BRA `(.L_x_677) ;  /* 0xffffffb400ac7947 */ /* 0x000fec000383ffff */
.L_x_557:
[----:B---3--:R-:W3:Y:S02]  /*1af90*/  LDL R3, [R1+0x30] ;  /* 0x0000300001037983 */ /* 0x008ee40000100800 */
[----:B---3--:R3:W4:Y:S02]  /*1afa0*/  SYNCS.PHASECHK.TRANS64.TRYWAIT P0, [R4+URZ+0x19c40], R3 ;  /* 0x019c4003040075a7 */ /* 0x008724000800017f */
[----:B----4-:R-:W-:Y:S05]  /*1afb0*/  @!P0 NANOSLEEP.SYNCS 0x989680 ;  /* 0x009896800000895d */ /* 0x010fea0003900000 */
[----:B------:R-:W4:Y:S02]  /*1afc0*/  @!P0 SYNCS.PHASECHK.TRANS64 P0, [R4+URZ+0x19c40], R3 ;  /* 0x019c4003040085a7 */ /* 0x000f24000800007f */
[----:B----4-:R-:W-:Y:S05]  /*1afd0*/  @!P0 BRA `(.L_x_557) ;  /* 0xfffffffc00ec8947 */ /* 0x010fea000383ffff */
[----:B------:R-:W-:Y:S05]  /*1afe0*/  BRA `(.L_x_678) ;  /* 0xffffffb8001c7947 */ /* 0x000fea000383ffff */
.L_x_558:
[----:B------:R-:W-:Y:S01]  /*1aff0*/  BSSY B0, `(.L_x_679) ;  /* 0x0000008000007945 */ /* 0x000fe20003800000 */
[----:B------:R-:W-:Y:S01]  /*1b000*/  IMAD.MOV.U32 R13, RZ, RZ, R6 ;  /* 0x000000ffff0d7224 */ /* 0x000fe200078e0006 */
[----:B------:R-:W-:Y:S01]  /*1b010*/  MOV R15, 0xffffffff ;  /* 0xffffffff000f7802 */ /* 0x000fe20000000f00 */
[----:B------:R-:W-:Y:S02]  /*1b020*/  IMAD.MOV.U32 R12, RZ, RZ, RZ ;  /* 0x000000ffff0c7224 */ /* 0x000fe400078e00ff */
[----:B------:R-:W-:-:S07]  /*1b030*/  IMAD.MOV.U32 R11, RZ, RZ, 0x1e1f ;  /* 0x00001e1fff0b7424 */ /* 0x000fce00078e00ff */
[----:B--2---:R-:W-:Y:S05]  /*1b040*/  WARPSYNC.COLLECTIVE R15, `(.L_x_680) ;  /* 0x000000000f087348 */ /* 0x004fea0003c00000 */
[----:B------:R0:W1:Y:S02]  /*1b050*/  SHFL.IDX P6, R14, R13, R12, R11 ;  /* 0x0000000c0d0e7389 */ /* 0x00006400000c000b */
[----:B012---:R-:W-:Y:S01]  /*1b060*/  ENDCOLLECTIVE ;  /* 0x000000000000791b */ /* 0x007fe20003800000 */
.L_x_680:
[----:B------:R-:W-:Y:S05]  /*1b070*/  BSYNC B0 ;  /* 0x0000000000007941 */ /* 0x000fea0003800000 */
.L_x_679:
        /* <DEDUP_REMOVED lines=8> */
.L_x_681:
[----:B------:R-:W-:Y:S02]  /*1b100*/  IMAD.MOV.U32 R13, RZ, RZ, R6 ;  /* 0x000000ffff0d7224 */ /* 0x000fe400078e0006 */
[----:B------:R-:W-:Y:S01]  /*1b110*/  IMAD.MOV.U32 R12, RZ, RZ, 0x1 ;  /* 0x00000001ff0c7424 */ /* 0x000fe200078e00ff */
[----:B------:R-:W-:-:S07]  /*1b120*/  MOV R3, R14 ;  /* 0x0000000e00037202 */ /* 0x000fce0000000f00 */
[----:B------:R-:W-:Y:S05]  /*1b130*/  WARPSYNC.COLLECTIVE R15, `(.L_x_682) ;  /* 0x000000000f087348 */ /* 0x000fea0003c00000 */
[----:B------:R0:W1:Y:S02]  /*1b140*/  SHFL.IDX P6, R14, R13, R12, R11 ;  /* 0x0000000c0d0e7389 */ /* 0x00006400000c000b */
[----:B01----:R-:W-:Y:S01]  /*1b150*/  ENDCOLLECTIVE ;  /* 0x000000000000791b */ /* 0x003fe20003800000 */
.L_x_682:
[----:B------:R-:W-:-:S05]  /*1b160*/  @P1 IADD3 R3, P0, R8, R3, RZ ;  /* 0x0000000308031210 */ /* 0x000fca0007f1e0ff */
[----:B------:R-:W-:-:S05]  /*1b170*/  @P1 IMAD.X R2, RZ, RZ, R2, P0 ;  /* 0x000000ffff021224 */ /* 0x000fca00000e0602 */
[----:B------:R-:W-:Y:S01]  /*1b180*/  @P1 LOP3.LUT R3, R3, R2, RZ, 0x3c, !PT ;  /* 0x0000000203031212 */ /* 0x000fe200078e3cff */
[----:B------:R-:W-:-:S03]  /*1b190*/  IMAD.MOV.U32 R13, RZ, RZ, R5 ;  /* 0x000000ffff0d7224 */ /* 0x000fc600078e0005 */
[----:B------:R-:W-:-:S04]  /*1b1a0*/  @P1 LOP3.LUT R2, R3, R2, RZ, 0x3c, !PT ;  /* 0x0000000203021212 */ /* 0x000fc800078e3cff */
[----:B------:R-:W-:Y:S01]  /*1b1b0*/  @P1 LOP3.LUT R3, R3, R2, RZ, 0x3c, !PT ;  /* 0x0000000203031212 */ /* 0x000fe200078e3cff */
[----:B------:R-:W-:-:S04]  /*1b1c0*/  IMAD.MOV.U32 R6, RZ, RZ, R14 ;  /* 0x000000ffff067224 */ /* 0x000fc800078e000e */
[----:B------:R-:W-:Y:S01]  /*1b1d0*/  @!PT LDS RZ, [RZ] ;  /* 0x00000000fffff984 */ /* 0x000fe20000000800 */
[----:B------:R-:W-:Y:S01]  /*1b1e0*/  @!PT LDS RZ, [RZ] ;  /* 0x00000000fffff984 */ /* 0x000fe20000000800 */
[----:B------:R-:W-:Y:S01]  /*1b1f0*/  @!PT LDS RZ, [RZ] ;  /* 0x00000000fffff984 */ /* 0x000fe20000000800 */
[----:B------:R0:W-:Y:S03]  /*1b200*/  @P1 LDGSTS.E.BYPASS.LTC128B.128 [R0+0x13800], desc[UR42][R2.64], !P5 ;  /* 0x1380000002001fae */ /* 0x0001e6000e901d6a */
[----:B0-----:R-:W-:Y:S05]  /*1b210*/  WARPSYNC.COLLECTIVE R15, `(.L_x_683) ;  /* 0x000000000f087348 */ /* 0x001fea0003c00000 */
[----:B------:R1:W2:Y:S02]  /*1b220*/  SHFL.IDX P6, R14, R13, R12, R11 ;  /* 0x0000000c0d0e7389 */ /* 0x0002a400000c000b */
[----:B012---:R-:W-:Y:S01]  /*1b230*/  ENDCOLLECTIVE ;  /* 0x000000000000791b */ /* 0x007fe20003800000 */
.L_x_683:
[----:B------:R-:W-:Y:S01]  /*1b240*/  @!PT LDS RZ, [RZ] ;  /* 0x00000000fffff984 */ /* 0x000fe20000000800 */
[----:B------:R-:W-:Y:S01]  /*1b250*/  @!PT LDS RZ, [RZ] ;  /* 0x00000000fffff984 */ /* 0x000fe20000000800 */
[----:B------:R-:W-:Y:S01]  /*1b260*/  @!PT LDS RZ, [RZ] ;  /* 0x00000000fffff984 */ /* 0x000fe20000000800 */
[----:B------:R1:W-:Y:S04]  /*1b270*/  @P1 LDGSTS.E.BYPASS.LTC128B.128 [R0+0x14800], desc[UR42][R2.64+0x20], !P4 ;  /* 0x1480002002001fae */ /* 0x0003e8000e101d6a */
[----:B------:R1:W-:Y:S01]  /*1b280*/  @P1 LDGSTS.E.BYPASS.LTC128B.128 [R0+0x15800], desc[UR42][R2.64+0x40], !P2 ;  /* 0x1580004002001fae */ /* 0x0003e2000d101d6a */
[----:B------:R-:W-:Y:S01]  /*1b290*/  MOV R5, R14 ;  /* 0x0000000e00057202 */ /* 0x000fe20000000f00 */
[----:B------:R-:W-:Y:S06]  /*1b2a0*/  BRA `(.L_x_684) ;  /* 0xffffffb8001c7947 */ /* 0x000fec000383ffff */
.L_x_563:
[----:B------:R-:W-:Y:S02]  /*1b2b0*/  IMAD.MOV.U32 R13, RZ, RZ, R4 ;  /* 0x000000ffff0d7224 */ /* 0x000fe400078e0004 */
[----:B------:R-:W-:Y:S02]  /*1b2c0*/  IMAD.MOV.U32 R12, RZ, RZ, RZ ;  /* 0x000000ffff0c7224 */ /* 0x000fe400078e00ff */
[----:B------:R-:W-:Y:S02]  /*1b2d0*/  IMAD.MOV.U32 R11, RZ, RZ, 0x1e1f ;  /* 0x00001e1fff0b7424 */ /* 0x000fe400078e00ff */
[----:B------:R-:W-:Y:S02]  /*1b2e0*/  IMAD.MOV.U32 R15, RZ, RZ, -0x1 ;  /* 0xffffffffff0f7424 */ /* 0x000fe400078e00ff */
[----:B-----5:R-:W-:Y:S02]  /*1b2f0*/  IMAD R0, R21, R9, RZ ;  /* 0x0000000915007224 */ /* 0x020fe400078e02ff */
[----:B------:R-:W-:-:S07]  /*1b300*/  IMAD R17, R17, 0xc0, R20 ;  /* 0x000000c011117824 */ /* 0x000fce00078e0214 */
[----:B------:R-:W-:Y:S05]  /*1b310*/  WARPSYNC.COLLECTIVE R15, `(.L_x_685) ;  /* 0x000000000f087348 */ /* 0x000fea0003c00000 */
[----:B------:R0:W1:Y:S02]  /*1b320*/  SHFL.IDX P6, R14, R13, R12, R11 ;  /* 0x0000000c0d0e7389 */ /* 0x00006400000c000b */
[----:B01----:R-:W-:Y:S01]  /*1b330*/  ENDCOLLECTIVE ;  /* 0x000000000000791b */ /* 0x003fe20003800000 */
.L_x_685:
[----:B------:R-:W-:Y:S02]  /*1b340*/  ISETP.GE.AND P2, PT, R17, R0, PT ;  /* 0x000000001100720c */ /* 0x000fe40003f46270 */
[----:B------:R-:W-:Y:S01]  /*1b350*/  MOV R13, R6 ;  /* 0x00000006000d7202 */ /* 0x000fe20000000f00 */
[----:B------:R-:W-:-:S10]  /*1b360*/  IMAD.MOV.U32 R2, RZ, RZ, R14 ;  /* 0x000000ffff027224 */ /* 0x000fd400078e000e */
[----:B------:R-:W-:Y:S05]  /*1b370*/  WARPSYNC.COLLECTIVE R15, `(.L_x_686) ;  /* 0x000000000f087348 */ /* 0x000fea0003c00000 */
[----:B------:R0:W1:Y:S02]  /*1b380*/  SHFL.IDX P6, R14, R13, R12, R11 ;  /* 0x0000000c0d0e7389 */ /* 0x00006400000c000b */
[----:B01----:R-:W-:Y:S01]  /*1b390*/  ENDCOLLECTIVE ;  /* 0x000000000000791b */ /* 0x003fe20003800000 */
.L_x_686:
[----:B------:R-:W-:Y:S02]  /*1b3a0*/  IMAD.MOV.U32 R13, RZ, RZ, R4 ;  /* 0x000000ffff0d7224 */ /* 0x000fe400078e0004 */
[----:B------:R-:W-:Y:S02]  /*1b3b0*/  IMAD.MOV.U32 R12, RZ, RZ, 0x1 ;  /* 0x00000001ff0c7424 */ /* 0x000fe400078e00ff */
[----:B------:R-:W-:-:S07]  /*1b3c0*/  IMAD.MOV.U32 R3, RZ, RZ, R14 ;  /* 0x000000ffff037224 */ /* 0x000fce00078e000e */
[----:B------:R-:W-:Y:S05]  /*1b3d0*/  WARPSYNC.COLLECTIVE R15, `(.L_x_687) ;  /* 0x000000000f087348 */ /* 0x000fea0003c00000 */
[----:B------:R0:W1:Y:S02]  /*1b3e0*/  SHFL.IDX P6, R14, R13, R12, R11 ;  /* 0x0000000c0d0e7389 */ /* 0x00006400000c000b */
[----:B01----:R-:W-:Y:S01]  /*1b3f0*/  ENDCOLLECTIVE ;  /* 0x000000000000791b */ /* 0x003fe20003800000 */
.L_x_687:
[----:B------:R-:W-:-:S05]  /*1b400*/  @!P2 IADD3 R3, P4, R10, R3, RZ ;  /* 0x000000030a03a210 */ /* 0x000fca0007f9e0ff */
[----:B------:R-:W-:-:S05]  /*1b410*/  @!P2 IMAD.X R2, RZ, RZ, R2, P4 ;  /* 0x000000ffff02a224 */ /* 0x000fca00020e0602 */
[----:B------:R-:W-:Y:S02]  /*1b420*/  @!P2 LOP3.LUT R3, R3, R2, RZ, 0x3c, !PT ;  /* 0x000000020303a212 */ /* 0x000fe400078e3cff */
[----:B------:R-:W-:Y:S02]  /*1b430*/  MOV R13, R6 ;  /* 0x00000006000d7202 */ /* 0x000fe40000000f00 */
[----:B------:R-:W-:-:S04]  /*1b440*/  @!P2 LOP3.LUT R2, R3, R2, RZ, 0x3c, !PT ;  /* 0x000000020302a212 */ /* 0x000fc800078e3cff */
[----:B------:R-:W-:Y:S01]  /*1b450*/  @!P2 LOP3.LUT R3, R3, R2, RZ, 0x3c, !PT ;  /* 0x000000020303a212 */ /* 0x000fe200078e3cff */
[----:B------:R-:W-:-:S07]  /*1b460*/  IMAD.MOV.U32 R4, RZ, RZ, R14 ;  /* 0x000000ffff047224 */ /* 0x000fce00078e000e */
[----:B------:R-:W-:Y:S05]  /*1b470*/  WARPSYNC.COLLECTIVE R15, `(.L_x_688) ;  /* 0x000000000f087348 */ /* 0x000fea0003c00000 */
[----:B------:R0:W1:Y:S02]  /*1b480*/  SHFL.IDX P6, R14, R13, R12, R11 ;  /* 0x0000000c0d0e7389 */ /* 0x00006400000c000b */
[----:B01----:R-:W-:Y:S01]  /*1b490*/  ENDCOLLECTIVE ;  /* 0x000000000000791b */ /* 0x003fe20003800000 */
.L_x_688:
[----:B------:R-:W-:Y:S01]  /*1b4a0*/  @!PT LDS RZ, [RZ] ;  /* 0x00000000fffff984 */ /* 0x000fe20000000800 */
[----:B------:R-:W-:Y:S01]  /*1b4b0*/  @!PT LDS RZ, [RZ] ;  /* 0x00000000fffff984 */ /* 0x000fe20000000800 */
[----:B------:R-:W-:Y:S01]  /*1b4c0*/  @!PT LDS RZ, [RZ] ;  /* 0x00000000fffff984 */ /* 0x000fe20000000800 */
[----:B------:R-:W-:Y:S04]  /*1b4d0*/  @!P2 LDGSTS.E.BYPASS.LTC128B.128 [R8+0xf000], desc[UR42][R2.64], !P3 ;  /* 0x0f0000000208afae */ /* 0x000fe8000d901d6a */
[----:B------:R-:W-:Y:S04]  /*1b4e0*/  @!P2 LDGSTS.E.BYPASS.LTC128B.128 [R8+0x10800], desc[UR42][R2.64+0x20], !P0 ;  /* 0x108000200208afae */ /* 0x000fe8000c101d6a */
[----:B------:R0:W-:Y:S01]  /*1b4f0*/  @!P2 LDGSTS.E.BYPASS.LTC128B.128 [R8+0x12000], desc[UR42][R2.64+0x40], !P1 ;  /* 0x120000400208afae */ /* 0x0001e2000c901d6a */
[----:B------:R-:W-:Y:S02]  /*1b500*/  IMAD.MOV.U32 R13, RZ, RZ, R5 ;  /* 0x000000ffff0d7224 */ /* 0x000fe400078e0005 */
[----:B------:R-:W-:-:S02]  /*1b510*/  IMAD.MOV.U32 R12, RZ, RZ, RZ ;  /* 0x000000ffff0c7224 */ /* 0x000fc400078e00ff */
[----:B0-----:R-:W-:Y:S02]  /*1b520*/  VIADD R3, R17, 0x40 ;  /* 0x0000004011037836 */ /* 0x001fe40000000000 */
[----:B------:R-:W-:-:S07]  /*1b530*/  IMAD.MOV.U32 R6, RZ, RZ, R14 ;  /* 0x000000ffff067224 */ /* 0x000fce00078e000e */
[----:B------:R-:W-:Y:S05]  /*1b540*/  WARPSYNC.COLLECTIVE R15, `(.L_x_689) ;  /* 0x000000000f087348 */ /* 0x000fea0003c00000 */
[----:B------:R0:W1:Y:S02]  /*1b550*/  SHFL.IDX P6, R14, R13, R12, R11 ;  /* 0x0000000c0d0e7389 */ /* 0x00006400000c000b */
[----:B01----:R-:W-:Y:S01]  /*1b560*/  ENDCOLLECTIVE ;  /* 0x000000000000791b */ /* 0x003fe20003800000 */
.L_x_689:
[----:B------:R-:W-:-:S13]  /*1b570*/  ISETP.GE.AND P2, PT, R3, R0, PT ;  /* 0x000000000300720c */ /* 0x000fda0003f46270 */
[----:B------:R-:W-:Y:S01]  /*1b580*/  @!P2 IADD3 R2, P4, R10, R6, RZ ;  /* 0x000000060a02a210 */ /* 0x000fe20007f9e0ff */
[----:B------:R-:W-:-:S04]  /*1b590*/  IMAD.MOV.U32 R13, RZ, RZ, R7 ;  /* 0x000000ffff0d7224 */ /* 0x000fc800078e0007 */
[----:B------:R-:W-:-:S05]  /*1b5a0*/  @!P2 IMAD.X R3, RZ, RZ, R4, P4 ;  /* 0x000000ffff03a224 */ /* 0x000fca00020e0604 */
[----:B------:R-:W-:Y:S01]  /*1b5b0*/  @!PT LDS RZ, [RZ] ;  /* 0x00000000fffff984 */ /* 0x000fe20000000800 */
[----:B------:R-:W-:Y:S01]  /*1b5c0*/  @!PT LDS RZ, [RZ] ;  /* 0x00000000fffff984 */ /* 0x000fe20000000800 */
[----:B------:R-:W-:Y:S01]  /*1b5d0*/  @!PT LDS RZ, [RZ] ;  /* 0x00000000fffff984 */ /* 0x000fe20000000800 */
[----:B------:R-:W-:Y:S04]  /*1b5e0*/  @!P2 LDGSTS.E.BYPASS.LTC128B.128 [R8+0xf800], desc[UR42][R2.64], !P3 ;  /* 0x0f8000000208afae */ /* 0x000fe8000d901d6a */
[----:B------:R-:W-:Y:S04]  /*1b5f0*/  @!P2 LDGSTS.E.BYPASS.LTC128B.128 [R8+0x11000], desc[UR42][R2.64+0x20], !P0 ;  /* 0x110000200208afae */ /* 0x000fe8000c101d6a */
[----:B------:R0:W-:Y:S02]  /*1b600*/  @!P2 LDGSTS.E.BYPASS.LTC128B.128 [R8+0x12800], desc[UR42][R2.64+0x40], !P1 ;  /* 0x128000400208afae */ /* 0x0001e4000c901d6a */
[----:B0-----:R-:W-:-:S07]  /*1b610*/  MOV R3, R14 ;  /* 0x0000000e00037202 */ /* 0x001fce0000000f00 */
[----:B------:R-:W-:Y:S05]  /*1b620*/  WARPSYNC.COLLECTIVE R15, `(.L_x_690) ;  /* 0x000000000f087348 */ /* 0x000fea0003c00000 */
[----:B------:R0:W1:Y:S02]  /*1b630*/  SHFL.IDX P6, R14, R13, R12, R11 ;  /* 0x0000000c0d0e7389 */ /* 0x00006400000c000b */
[----:B01----:R-:W-:Y:S01]  /*1b640*/  ENDCOLLECTIVE ;  /* 0x000000000000791b */ /* 0x003fe20003800000 */
.L_x_690:
[----:B------:R-:W-:Y:S01]  /*1b650*/  IMAD.MOV.U32 R2, RZ, RZ, R14 ;  /* 0x000000ffff027224 */ /* 0x000fe200078e000e */
[----:B------:R-:W-:Y:S06]  /*1b660*/  BRA `(.L_x_691) ;  /* 0xffffffbc00c87947 */ /* 0x000fec000383ffff */
.L_x_568:
[----:B--2---:R2:W3:Y:S02]  /*1b670*/  SYNCS.PHASECHK.TRANS64.TRYWAIT P0, [R22+URZ+0x19c20], R0 ;  /* 0x019c2000160075a7 */ /* 0x0044e4000800017f */
[----:B---3--:R-:W-:Y:S05]  /*1b680*/  @!P0 NANOSLEEP.SYNCS 0x989680 ;  /* 0x009896800000895d */ /* 0x008fea0003900000 */
[----:B------:R-:W3:Y:S02]  /*1b690*/  @!P0 SYNCS.PHASECHK.TRANS64 P0, [R22+URZ+0x19c20], R0 ;  /* 0x019c2000160085a7 */ /* 0x000ee4000800007f */
[----:B---3--:R-:W-:Y:S05]  /*1b6a0*/  @!P0 BRA `(.L_x_568) ;  /* 0xfffffffc00f08947 */ /* 0x008fea000383ffff */
[----:B------:R-:W-:Y:S05]  /*1b6b0*/  BRA `(.L_x_692) ;  /* 0xffffffc000387947 */ /* 0x000fea000383ffff */
.L_x_572:
[----:B0-----:R0:W1:Y:S02]  /*1b6c0*/  SYNCS.PHASECHK.TRANS64.TRYWAIT P0, [R0+URZ+0x19c80], R10 ;  /* 0x019c800a000075a7 */ /* 0x001064000800017f */
[----:B-1----:R-:W-:Y:S05]  /*1b6d0*/  @!P0 NANOSLEEP.SYNCS 0x989680 ;  /* 0x009896800000895d */ /* 0x002fea0003900000 */
[----:B------:R-:W1:Y:S02]  /*1b6e0*/  @!P0 SYNCS.PHASECHK.TRANS64 P0, [R0+URZ+0x19c80], R10 ;  /* 0x019c800a000085a7 */ /* 0x000e64000800007f */
[----:B-1----:R-:W-:Y:S05]  /*1b6f0*/  @!P0 BRA `(.L_x_572) ;  /* 0xfffffffc00f08947 */ /* 0x002fea000383ffff */
[----:B------:R-:W-:Y:S05]  /*1b700*/  BRA `(.L_x_693) ;  /* 0xffffffc400047947 */ /* 0x000fea000383ffff */
.L_x_573:
        /* <DEDUP_REMOVED lines=8> */
.L_x_695:
[----:B------:R-:W-:Y:S05]  /*1b790*/  BSYNC B0 ;  /* 0x0000000000007941 */ /* 0x000fea0003800000 */
.L_x_694:
[----:B------:R-:W0:Y:S01]  /*1b7a0*/  S2R R2, SR_TID.X ;  /* 0x0000000000027919 */ /* 0x000e220000002100 */
[----:B------:R-:W-:Y:S02]  /*1b7b0*/  IMAD.MOV.U32 R13, RZ, RZ, R21 ;  /* 0x000000ffff0d7224 */ /* 0x000fe400078e0015 */
[----:B------:R-:W-:Y:S02]  /*1b7c0*/  IMAD.MOV.U32 R12, RZ, RZ, RZ ;  /* 0x000000ffff0c7224 */ /* 0x000fe400078e00ff */
[----:B------:R-:W-:Y:S02]  /*1b7d0*/  IMAD.MOV.U32 R11, RZ, RZ, 0x1e1f ;  /* 0x00001e1fff0b7424 */ /* 0x000fe400078e00ff */
[----:B------:R-:W-:Y:S02]  /*1b7e0*/  IMAD.MOV.U32 R15, RZ, RZ, -0x1 ;  /* 0xffffffffff0f7424 */ /* 0x000fe400078e00ff */
[----:B------:R-:W-:Y:S02]  /*1b7f0*/  IMAD.MOV.U32 R3, RZ, RZ, R14 ;  /* 0x000000ffff037224 */ /* 0x000fe400078e000e */
[----:B------:R-:W-:-:S07]  /*1b800*/  IMAD.IADD R6, R22, 0x1, R6 ;  /* 0x0000000116067824 */ /* 0x000fce00078e0206 */
[----:B0-----:R-:W-:Y:S05]  /*1b810*/  WARPSYNC.COLLECTIVE R15, `(.L_x_696) ;  /* 0x000000000f087348 */ /* 0x001fea0003c00000 */
[----:B------:R1:W2:Y:S02]  /*1b820*/  SHFL.IDX P6, R14, R13, R12, R11 ;  /* 0x0000000c0d0e7389 */ /* 0x0002a400000c000b */
[----:B012---:R-:W-:Y:S01]  /*1b830*/  ENDCOLLECTIVE ;  /* 0x000000000000791b */ /* 0x007fe20003800000 */
.L_x_696:
[----:B------:R-:W-:Y:S02]  /*1b840*/  IMAD.MOV.U32 R13, RZ, RZ, R26 ;  /* 0x000000ffff0d7224 */ /* 0x000fe400078e001a */
[----:B------:R-:W-:Y:S01]  /*1b850*/  IMAD.MOV.U32 R12, RZ, RZ, 0x1 ;  /* 0x00000001ff0c7424 */ /* 0x000fe200078e00ff */
[----:B------:R-:W-:Y:S01]  /*1b860*/  SHF.L.U32 R15, R2, 0x4, RZ ;  /* 0x00000004020f7819 */ /* 0x000fe200000006ff */
[----:B------:R-:W-:-:S03]  /*1b870*/  IMAD.MOV.U32 R2, RZ, RZ, R14 ;  /* 0x000000ffff027224 */ /* 0x000fc600078e000e */
[----:B------:R-:W-:-:S04]  /*1b880*/  LOP3.LUT R15, R15, 0x10, RZ, 0xc0, !PT ;  /* 0x000000100f0f7812 */ /* 0x000fc800078ec0ff */
[----:B------:R-:W-:Y:S02]  /*1b890*/  IADD3 R2, P0, R15, R2, RZ ;  /* 0x000000020f027210 */ /* 0x000fe40007f1e0ff */
[----:B------:R-:W-:-:S03]  /*1b8a0*/  MOV R15, 0xffffffff ;  /* 0xffffffff000f7802 */ /* 0x000fc60000000f00 */
[----:B------:R-:W-:-:S08]  /*1b8b0*/  IMAD.X R3, RZ, RZ, R3, P0 ;  /* 0x000000ffff037224 */ /* 0x000fd000000e0603 */
[----:B------:R-:W-:Y:S05]  /*1b8c0*/  WARPSYNC.COLLECTIVE R15, `(.L_x_697) ;  /* 0x000000000f087348 */ /* 0x000fea0003c00000 */
[----:B------:R0:W1:Y:S02]  /*1b8d0*/  SHFL.IDX P6, R14, R13, R12, R11 ;  /* 0x0000000c0d0e7389 */ /* 0x00006400000c000b */
[----:B01----:R-:W-:Y:S01]  /*1b8e0*/  ENDCOLLECTIVE ;  /* 0x000000000000791b */ /* 0x003fe20003800000 */
.L_x_697:
        /* <DEDUP_REMOVED lines=11> */
.L_x_698:
[----:B------:R-:W-:Y:S01]  /*1b9a0*/  IMAD.MOV.U32 R2, RZ, RZ, R14 ;  /* 0x000000ffff027224 */ /* 0x000fe200078e000e */
[----:B------:R-:W-:Y:S06]  /*1b9b0*/  BRA `(.L_x_699) ;  /* 0xffffffc400107947 */ /* 0x000fec000383ffff */
.L_x_578:
[----:B---3--:R3:W4:Y:S02]  /*1b9c0*/  SYNCS.PHASECHK.TRANS64.TRYWAIT P0, [R0+URZ+0x19c40], R10 ;  /* 0x019c400a000075a7 */ /* 0x008724000800017f */
[----:B----4-:R-:W-:Y:S05]  /*1b9d0*/  @!P0 NANOSLEEP.SYNCS 0x989680 ;  /* 0x009896800000895d */ /* 0x010fea0003900000 */
[----:B------:R-:W4:Y:S02]  /*1b9e0*/  @!P0 SYNCS.PHASECHK.TRANS64 P0, [R0+URZ+0x19c40], R10 ;  /* 0x019c400a000085a7 */ /* 0x000f24000800007f */
[----:B----4-:R-:W-:Y:S05]  /*1b9f0*/  @!P0 BRA `(.L_x_578) ;  /* 0xfffffffc00f08947 */ /* 0x010fea000383ffff */
[----:B------:R-:W-:Y:S05]  /*1ba00*/  BRA `(.L_x_700) ;  /* 0xffffffc400747947 */ /* 0x000fea000383ffff */
.L_x_579:
[----:B------:R-:W-:Y:S01]  /*1ba10*/  BSSY B0, `(.L_x_701) ;  /* 0x0000008000007945 */ /* 0x000fe20003800000 */
[----:B------:R-:W-:Y:S01]  /*1ba20*/  IMAD.MOV.U32 R13, RZ, RZ, R8 ;  /* 0x000000ffff0d7224 */ /* 0x000fe200078e0008 */
[----:B------:R-:W-:Y:S01]  /*1ba30*/  MOV R11, 0x1e1f ;  /* 0x00001e1f000b7802 */ /* 0x000fe20000000f00 */
[----:B------:R-:W-:Y:S02]  /*1ba40*/  IMAD.MOV.U32 R12, RZ, RZ, RZ ;  /* 0x000000ffff0c7224 */ /* 0x000fe400078e00ff */
[----:B------:R-:W-:-:S07]  /*1ba50*/  IMAD.MOV.U32 R15, RZ, RZ, -0x1 ;  /* 0xffffffffff0f7424 */ /* 0x000fce00078e00ff */
[----:B0-23--:R-:W-:Y:S05]  /*1ba60*/  WARPSYNC.COLLECTIVE R15, `(.L_x_702) ;  /* 0x000000000f087348 */ /* 0x00dfea0003c00000 */
[----:B------:R1:W4:Y:S02]  /*1ba70*/  SHFL.IDX P6, R14, R13, R12, R11 ;  /* 0x0000000c0d0e7389 */ /* 0x00032400000c000b */
[----:B01234-:R-:W-:Y:S01]  /*1ba80*/  ENDCOLLECTIVE ;  /* 0x000000000000791b */ /* 0x01ffe20003800000 */
.L_x_702:
[----:B------:R-:W-:Y:S05]  /*1ba90*/  BSYNC B0 ;  /* 0x0000000000007941 */ /* 0x000fea0003800000 */
.L_x_701:
        /* <DEDUP_REMOVED lines=8> */
.L_x_703:
[----:B------:R-:W-:Y:S02]  /*1bb20*/  IMAD.MOV.U32 R13, RZ, RZ, R8 ;  /* 0x000000ffff0d7224 */ /* 0x000fe400078e0008 */
[----:B------:R-:W-:Y:S02]  /*1bb30*/  IMAD.MOV.U32 R12, RZ, RZ, 0x1 ;  /* 0x00000001ff0c7424 */ /* 0x000fe400078e00ff */
[----:B------:R-:W-:-:S07]  /*1bb40*/  IMAD.MOV.U32 R2, RZ, RZ, R14 ;  /* 0x000000ffff027224 */ /* 0x000fce00078e000e */
[----:B------:R-:W-:Y:S05]  /*1bb50*/  WARPSYNC.COLLECTIVE R15, `(.L_x_704) ;  /* 0x000000000f087348 */ /* 0x000fea0003c00000 */
[----:B------:R0:W1:Y:S02]  /*1bb60*/  SHFL.IDX P6, R14, R13, R12, R11 ;  /* 0x0000000c0d0e7389 */ /* 0x00006400000c000b */
[----:B01----:R-:W-:Y:S01]  /*1bb70*/  ENDCOLLECTIVE ;  /* 0x000000000000791b */ /* 0x003fe20003800000 */
.L_x_704:
[----:B------:R-:W-:-:S05]  /*1bb80*/  IADD3 R2, P0, R21, R2, RZ ;  /* 0x0000000215027210 */ /* 0x000fca0007f1e0ff */
[----:B------:R-:W-:-:S05]  /*1bb90*/  IMAD.X R3, RZ, RZ, R3, P0 ;  /* 0x000000ffff037224 */ /* 0x000fca00000e0603 */
[----:B------:R-:W-:Y:S01]  /*1bba0*/  @!PT LDS RZ, [RZ] ;  /* 0x00000000fffff984 */ /* 0x000fe20000000800 */
[----:B------:R-:W-:Y:S01]  /*1bbb0*/  @!PT LDS RZ, [RZ] ;  /* 0x00000000fffff984 */ /* 0x000fe20000000800 */
[----:B------:R-:W-:Y:S01]  /*1bbc0*/  @!PT LDS RZ, [RZ] ;  /* 0x00000000fffff984 */ /* 0x000fe20000000800 */
[----:B------:R0:W-:Y:S01]  /*1bbd0*/  LDGSTS.E.BYPASS.LTC128B.128 [R6+0x13800], desc[UR42][R2.64], !P4 ;  /* 0x1380000002067fae */ /* 0x0001e2000e101d6a */
[----:B------:R-:W-:-:S03]  /*1bbe0*/  MOV R13, R7 ;  /* 0x00000007000d7202 */ /* 0x000fc60000000f00 */
[----:B------:R0:W-:Y:S04]  /*1bbf0*/  LDGSTS.E.BYPASS.LTC128B.128 [R6+0x14800], desc[UR42][R2.64+0x20], !P3 ;  /* 0x1480002002067fae */ /* 0x0001e8000d901d6a */
[----:B------:R0:W-:Y:S01]  /*1bc00*/  LDGSTS.E.BYPASS.LTC128B.128 [R6+0x15800], desc[UR42][R2.64+0x40], !P2 ;  /* 0x1580004002067fae */ /* 0x0001e2000d101d6a */
[----:B------:R-:W-:-:S07]  /*1bc10*/  IMAD.MOV.U32 R8, RZ, RZ, R14 ;  /* 0x000000ffff087224 */ /* 0x000fce00078e000e */
[----:B0-----:R-:W-:Y:S05]  /*1bc20*/  WARPSYNC.COLLECTIVE R15, `(.L_x_705) ;  /* 0x000000000f087348 */ /* 0x001fea0003c00000 */
[----:B------:R1:W2:Y:S02]  /*1bc30*/  SHFL.IDX P6, R14, R13, R12, R11 ;  /* 0x0000000c0d0e7389 */ /* 0x0002a400000c000b */
[----:B012---:R-:W-:Y:S01]  /*1bc40*/  ENDCOLLECTIVE ;  /* 0x000000000000791b */ /* 0x007fe20003800000 */
.L_x_705:
[----:B------:R-:W-:Y:S01]  /*1bc50*/  IMAD.MOV.U32 R2, RZ, RZ, R14 ;  /* 0x000000ffff027224 */ /* 0x000fe200078e000e */
[----:B------:R-:W-:Y:S06]  /*1bc60*/  BRA `(.L_x_706) ;  /* 0xffffffc4007c7947 */ /* 0x000fec000383ffff */
.L_x_584:
[----:B0-----:R0:W2:Y:S02]  /*1bc70*/  SYNCS.PHASECHK.TRANS64.TRYWAIT P2, [R2+URZ+0x19c70], R0 ;  /* 0x019c7000020075a7 */ /* 0x0010a4000804017f */
[----:B--2---:R-:W-:Y:S05]  /*1bc80*/  @!P2 NANOSLEEP.SYNCS 0x989680 ;  /* 0x009896800000a95d */ /* 0x004fea0003900000 */
[----:B------:R-:W2:Y:S02]  /*1bc90*/  @!P2 SYNCS.PHASECHK.TRANS64 P2, [R2+URZ+0x19c70], R0 ;  /* 0x019c70000200a5a7 */ /* 0x000ea4000804007f */
[----:B--2---:R-:W-:Y:S05]  /*1bca0*/  @!P2 BRA `(.L_x_584) ;  /* 0xfffffffc00f0a947 */ /* 0x004fea000383ffff */
[----:B------:R-:W-:Y:S05]  /*1bcb0*/  BRA `(.L_x_707) ;  /* 0xffffffc400e87947 */ /* 0x000fea000383ffff */
.L_x_586:
[----:B0-----:R0:W2:Y:S02]  /*1bcc0*/  SYNCS.PHASECHK.TRANS64.TRYWAIT P2, [R2+URZ+0x19c60], R0 ;  /* 0x019c6000020075a7 */ /* 0x0010a4000804017f */
[----:B--2---:R-:W-:Y:S05]  /*1bcd0*/  @!P2 NANOSLEEP.SYNCS 0x989680 ;  /* 0x009896800000a95d */ /* 0x004fea0003900000 */
[----:B------:R-:W2:Y:S02]  /*1bce0*/  @!P2 SYNCS.PHASECHK.TRANS64 P2, [R2+URZ+0x19c60], R0 ;  /* 0x019c60000200a5a7 */ /* 0x000ea4000804007f */
[----:B--2---:R-:W-:Y:S05]  /*1bcf0*/  @!P2 BRA `(.L_x_586) ;  /* 0xfffffffc00f0a947 */ /* 0x004fea000383ffff */
[----:B------:R-:W-:Y:S05]  /*1bd00*/  BRA `(.L_x_708) ;  /* 0xffffffc400f87947 */ /* 0x000fea000383ffff */
.L_x_594:
[----:B0-----:R0:W1:Y:S02]  /*1bd10*/  SYNCS.PHASECHK.TRANS64.TRYWAIT P1, [R3+URZ+0x19c70], R0 ;  /* 0x019c7000030075a7 */ /* 0x001064000802017f */
[----:B-1----:R-:W-:Y:S05]  /*1bd20*/  @!P1 NANOSLEEP.SYNCS 0x989680 ;  /* 0x009896800000995d */ /* 0x002fea0003900000 */
[----:B------:R-:W1:Y:S02]  /*1bd30*/  @!P1 SYNCS.PHASECHK.TRANS64 P1, [R3+URZ+0x19c70], R0 ;  /* 0x019c7000030095a7 */ /* 0x000e64000802007f */
[----:B-1----:R-:W-:Y:S05]  /*1bd40*/  @!P1 BRA `(.L_x_594) ;  /* 0xfffffffc00f09947 */ /* 0x002fea000383ffff */
[----:B------:R-:W-:Y:S05]  /*1bd50*/  BRA `(.L_x_709) ;  /* 0xffffffcc005c7947 */ /* 0x000fea000383ffff */
.L_x_596:
[----:B0-----:R0:W1:Y:S02]  /*1bd60*/  SYNCS.PHASECHK.TRANS64.TRYWAIT P1, [R3+URZ+0x19c60], R0 ;  /* 0x019c6000030075a7 */ /* 0x001064000802017f */
[----:B-1----:R-:W-:Y:S05]  /*1bd70*/  @!P1 NANOSLEEP.SYNCS 0x989680 ;  /* 0x009896800000995d */ /* 0x002fea0003900000 */
[----:B------:R-:W1:Y:S02]  /*1bd80*/  @!P1 SYNCS.PHASECHK.TRANS64 P1, [R3+URZ+0x19c60], R0 ;  /* 0x019c6000030095a7 */ /* 0x000e64000802007f */
[----:B-1----:R-:W-:Y:S05]  /*1bd90*/  @!P1 BRA `(.L_x_596) ;  /* 0xfffffffc00f09947 */ /* 0x002fea000383ffff */
[----:B------:R-:W-:Y:S05]  /*1bda0*/  BRA `(.L_x_710) ;  /* 0xffffffcc00687947 */ /* 0x000fea000383ffff */
.L_x_601:
[----:B------:R-:W-:Y:S01]  /*1bdb0*/  BSSY B0, `(.L_x_711) ;  /* 0x0000008000007945 */ /* 0x000fe20003800000 */
[----:B------:R-:W-:Y:S02]  /*1bdc0*/  IMAD.MOV.U32 R13, RZ, RZ, R16 ;  /* 0x000000ffff0d7224 */ /* 0x000fe400078e0010 */
[----:B------:R-:W-:Y:S02]  /*1bdd0*/  IMAD.MOV.U32 R12, RZ, RZ, RZ ;  /* 0x000000ffff0c7224 */ /* 0x000fe400078e00ff */
[----:B0-----:R-:W-:Y:S02]  /*1bde0*/  IMAD.MOV.U32 R11, RZ, RZ, 0x1f ;  /* 0x0000001fff0b7424 */ /* 0x001fe400078e00ff */
[----:B------:R-:W-:-:S07]  /*1bdf0*/  IMAD.MOV.U32 R15, RZ, RZ, -0x1 ;  /* 0xffffffffff0f7424 */ /* 0x000fce00078e00ff */
[----:B-1----:R-:W-:Y:S05]  /*1be00*/  WARPSYNC.COLLECTIVE R15, `(.L_x_712) ;  /* 0x000000000f087348 */ /* 0x002fea0003c00000 */
[----:B------:R0:W2:Y:S02]  /*1be10*/  SHFL.IDX P6, R14, R13, R12, R11 ;  /* 0x0000000c0d0e7389 */ /* 0x0000a400000c000b */
[----:B012---:R-:W-:Y:S01]  /*1be20*/  ENDCOLLECTIVE ;  /* 0x000000000000791b */ /* 0x007fe20003800000 */
.L_x_712:
[----:B------:R-:W-:Y:S05]  /*1be30*/  BSYNC B0 ;  /* 0x0000000000007941 */ /* 0x000fea0003800000 */
.L_x_711:
[----:B------:R-:W-:Y:S01]  /*1be40*/  IMAD.MOV.U32 R13, RZ, RZ, R16 ;  /* 0x000000ffff0d7224 */ /* 0x000fe200078e0010 */
[----:B------:R-:W-:Y:S01]  /*1be50*/  MOV R0, R14 ;  /* 0x0000000e00007202 */ /* 0x000fe20000000f00 */
[----:B------:R-:W-:Y:S01]  /*1be60*/  IMAD.MOV.U32 R12, RZ, RZ, 0x1 ;  /* 0x00000001ff0c7424 */ /* 0x000fe200078e00ff */
[----:B------:R-:W-:Y:S01]  /*1be70*/  IADD3 R5, R19, R6, RZ ;  /* 0x0000000613057210 */ /* 0x000fe20007ffe0ff */
[----:B------:R-:W-:Y:S02]  /*1be80*/  IMAD.MOV.U32 R11, RZ, RZ, 0x1f ;  /* 0x0000001fff0b7424 */ /* 0x000fe400078e00ff */
[----:B------:R-:W-:-:S07]  /*1be90*/  IMAD.MOV.U32 R15, RZ, RZ, -0x1 ;  /* 0xffffffffff0f7424 */ /* 0x000fce00078e00ff */
[----:B------:R-:W-:Y:S05]  /*1bea0*/  WARPSYNC.COLLECTIVE R15, `(.L_x_713) ;  /* 0x000000000f087348 */ /* 0x000fea0003c00000 */
[----:B------:R0:W1:Y:S02]  /*1beb0*/  SHFL.IDX P6, R14, R13, R12, R11 ;  /* 0x0000000c0d0e7389 */ /* 0x00006400000c000b */
[----:B01----:R-:W-:Y:S01]  /*1bec0*/  ENDCOLLECTIVE ;  /* 0x000000000000791b */ /* 0x003fe20003800000 */
.L_x_713:
[----:B------:R-:W-:Y:S02]  /*1bed0*/  ULDC UR4, c[0x0][0xc3c] ;  /* 0x00030f0000047ab9 */ /* 0x000fe40000000800 */
[----:B------:R-:W-:-:S13]  /*1bee0*/  ISETP.GE.OR P1, PT, R5, UR4, !P0 ;  /* 0x0000000405007c0c */ /* 0x000fda000c726670 */
[----:B------:R-:W0:Y:S01]  /*1bef0*/  @!P1 LDC.64 R2, c[0x0][0xc80] ;  /* 0x00032000ff029b82 */ /* 0x000e220000000a00 */
[----:B------:R-:W-:Y:S02]  /*1bf00*/  IMAD.MOV.U32 R11, RZ, RZ, RZ ;  /* 0x000000ffff0b7224 */ /* 0x000fe400078e00ff */
[----:B------:R-:W-:Y:S02]  /*1bf10*/  IMAD.MOV.U32 R4, RZ, RZ, R14 ;  /* 0x000000ffff047224 */ /* 0x000fe400078e000e */
[----:B0-----:R-:W-:-:S06]  /*1bf20*/  @!P1 IMAD.WIDE R2, R5, 0x4, R2 ;  /* 0x0000000405029825 */ /* 0x001fcc00078e0202 */
[----:B------:R0:W2:Y:S01]  /*1bf30*/  @!P1 LDG.E R3, desc[UR42][R2.64] ;  /* 0x0000002a02039981 */ /* 0x0000a2000c1e1900 */
[C---:B------:R-:W-:Y:S02]  /*1bf40*/  ISETP.GE.U32.AND P2, PT, R6.reuse, 0x2, PT ;  /* 0x000000020600780c */ /* 0x040fe40003f46070 */
[C---:B------:R-:W-:Y:S02]  /*1bf50*/  ISETP.GE.U32.AND P3, PT, R6.reuse, 0x4, PT ;  /* 0x000000040600780c */ /* 0x040fe40003f66070 */
[C---:B------:R-:W-:Y:S02]  /*1bf60*/  ISETP.GE.U32.AND P4, PT, R6.reuse, 0x8, PT ;  /* 0x000000080600780c */ /* 0x040fe40003f86070 */
[C---:B------:R-:W-:Y:S01]  /*1bf70*/  ISETP.GE.U32.AND P5, PT, R6.reuse, 0x10, PT ;  /* 0x000000100600780c */ /* 0x040fe20003fa6070 */
[----:B0-----:R-:W-:Y:S02]  /*1bf80*/  IMAD.MOV.U32 R2, RZ, RZ, RZ ;  /* 0x000000ffff027224 */ /* 0x001fe400078e00ff */
[----:B--2---:R-:W-:Y:S01]  /*1bf90*/  @!P1 IMAD.MOV.U32 R2, RZ, RZ, R3 ;  /* 0x000000ffff029224 */ /* 0x004fe200078e0003 */
[----:B------:R-:W-:-:S03]  /*1bfa0*/  ISETP.NE.AND P1, PT, R6, RZ, PT ;  /* 0x000000ff0600720c */ /* 0x000fc60003f25270 */
[----:B------:R-:W-:-:S10]  /*1bfb0*/  IMAD.MOV.U32 R13, RZ, RZ, R2 ;  /* 0x000000ffff0d7224 */ /* 0x000fd400078e0002 */
[----:B------:R-:W-:Y:S05]  /*1bfc0*/  WARPSYNC.COLLECTIVE R15, `(.L_x_714) ;  /* 0x000000000f087348 */ /* 0x000fea0003c00000 */
[----:B------:R0:W1:Y:S02]  /*1bfd0*/  SHFL.UP P6, R14, R13, R12, R11 ;  /* 0x0400000c0d0e7389 */ /* 0x00006400000c000b */
[----:B01----:R-:W-:Y:S01]  /*1bfe0*/  ENDCOLLECTIVE ;  /* 0x000000000000791b */ /* 0x003fe20003800000 */
.L_x_714:
[----:B------:R-:W-:Y:S01]  /*1bff0*/  IMAD.MOV.U32 R12, RZ, RZ, 0x2 ;  /* 0x00000002ff0c7424 */ /* 0x000fe200078e00ff */
[----:B------:R-:W-:-:S05]  /*1c000*/  SEL R5, R14, RZ, P1 ;  /* 0x000000ff0e057207 */ /* 0x000fca0000800000 */
[----:B------:R-:W-:-:S05]  /*1c010*/  IMAD.IADD R3, R2, 0x1, R5 ;  /* 0x0000000102037824 */ /* 0x000fca00078e0205 */
[----:B------:R-:W-:-:S07]  /*1c020*/  MOV R13, R3 ;  /* 0x00000003000d7202 */ /* 0x000fce0000000f00 */
[----:B------:R-:W-:Y:S05]  /*1c030*/  WARPSYNC.COLLECTIVE R15, `(.L_x_715) ;  /* 0x000000000f087348 */ /* 0x000fea0003c00000 */
[----:B------:R0:W1:Y:S02]  /*1c040*/  SHFL.UP P6, R14, R13, R12, R11 ;  /* 0x0400000c0d0e7389 */ /* 0x00006400000c000b */
[----:B01----:R-:W-:Y:S01]  /*1c050*/  ENDCOLLECTIVE ;  /* 0x000000000000791b */ /* 0x003fe20003800000 */
.L_x_715:
[----:B------:R-:W-:Y:S01]  /*1c060*/  IMAD.MOV.U32 R12, RZ, RZ, 0x4 ;  /* 0x00000004ff0c7424 */ /* 0x000fe200078e00ff */
[----:B------:R-:W-:-:S05]  /*1c070*/  SEL R14, R14, RZ, P2 ;  /* 0x000000ff0e0e7207 */ /* 0x000fca0001000000 */
[----:B------:R-:W-:-:S04]  /*1c080*/  IMAD.IADD R3, R3, 0x1, R14 ;  /* 0x0000000103037824 */ /* 0x000fc800078e020e */
[----:B------:R-:W-:-:S07]  /*1c090*/  IMAD.MOV.U32 R13, RZ, RZ, R3 ;  /* 0x000000ffff0d7224 */ /* 0x000fce00078e0003 */
[----:B------:R-:W-:Y:S05]  /*1c0a0*/  WARPSYNC.COLLECTIVE R15, `(.L_x_716) ;  /* 0x000000000f087348 */ /* 0x000fea0003c00000 */
[----:B------:R0:W1:Y:S02]  /*1c0b0*/  SHFL.UP P6, R14, R13, R12, R11 ;  /* 0x0400000c0d0e7389 */ /* 0x00006400000c000b */
[----:B01----:R-:W-:Y:S01]  /*1c0c0*/  ENDCOLLECTIVE ;  /* 0x000000000000791b */ /* 0x003fe20003800000 */
.L_x_716:
[----:B------:R-:W-:Y:S01]  /*1c0d0*/  IMAD.MOV.U32 R12, RZ, RZ, 0x8 ;  /* 0x00000008ff0c7424 */ /* 0x000fe200078e00ff */
[----:B------:R-:W-:-:S05]  /*1c0e0*/  SEL R14, R14, RZ, P3 ;  /* 0x000000ff0e0e7207 */ /* 0x000fca0001800000 */
[----:B------:R-:W-:-:S05]  /*1c0f0*/  IMAD.IADD R3, R3, 0x1, R14 ;  /* 0x0000000103037824 */ /* 0x000fca00078e020e */
[----:B------:R-:W-:-:S07]  /*1c100*/  MOV R13, R3 ;  /* 0x00000003000d7202 */ /* 0x000fce0000000f00 */
[----:B------:R-:W-:Y:S05]  /*1c110*/  WARPSYNC.COLLECTIVE R15, `(.L_x_717) ;  /* 0x000000000f087348 */ /* 0x000fea0003c00000 */
[----:B------:R0:W1:Y:S02]  /*1c120*/  SHFL.UP P6, R14, R13, R12, R11 ;  /* 0x0400000c0d0e7389 */ /* 0x00006400000c000b */
[----:B01----:R-:W-:Y:S01]  /*1c130*/  ENDCOLLECTIVE ;  /* 0x000000000000791b */ /* 0x003fe20003800000 */
.L_x_717:
[----:B------:R-:W-:Y:S01]  /*1c140*/  IMAD.MOV.U32 R12, RZ, RZ, 0x10 ;  /* 0x00000010ff0c7424 */ /* 0x000fe200078e00ff */
[----:B------:R-:W-:-:S05]  /*1c150*/  SEL R14, R14, RZ, P4 ;  /* 0x000000ff0e0e7207 */ /* 0x000fca0002000000 */
[----:B------:R-:W-:-:S04]  /*1c160*/  IMAD.IADD R3, R3, 0x1, R14 ;  /* 0x0000000103037824 */ /* 0x000fc800078e020e */
[----:B------:R-:W-:-:S07]  /*1c170*/  IMAD.MOV.U32 R13, RZ, RZ, R3 ;  /* 0x000000ffff0d7224 */ /* 0x000fce00078e0003 */
[----:B------:R-:W-:Y:S05]  /*1c180*/  WARPSYNC.COLLECTIVE R15, `(.L_x_718) ;  /* 0x000000000f087348 */ /* 0x000fea0003c00000 */
[----:B------:R0:W1:Y:S02]  /*1c190*/  SHFL.UP P6, R14, R13, R12, R11 ;  /* 0x0400000c0d0e7389 */ /* 0x00006400000c000b */
[----:B01----:R-:W-:Y:S01]  /*1c1a0*/  ENDCOLLECTIVE ;  /* 0x000000000000791b */ /* 0x003fe20003800000 */
.L_x_718:
[----:B------:R-:W-:Y:S02]  /*1c1b0*/  IMAD.MOV.U32 R12, RZ, RZ, 0x1f ;  /* 0x0000001fff0c7424 */ /* 0x000fe400078e00ff */
[----:B------:R-:W-:Y:S01]  /*1c1c0*/  IMAD.MOV.U32 R11, RZ, RZ, 0x1f ;  /* 0x0000001fff0b7424 */ /* 0x000fe200078e00ff */
[----:B------:R-:W-:-:S05]  /*1c1d0*/  SEL R14, R14, RZ, P5 ;  /* 0x000000ff0e0e7207 */ /* 0x000fca0002800000 */
[----:B------:R-:W-:-:S05]  /*1c1e0*/  IMAD.IADD R3, R3, 0x1, R14 ;  /* 0x0000000103037824 */ /* 0x000fca00078e020e */
[----:B------:R-:W-:-:S07]  /*1c1f0*/  MOV R13, R3 ;  /* 0x00000003000d7202 */ /* 0x000fce0000000f00 */
[----:B------:R-:W-:Y:S05]  /*1c200*/  WARPSYNC.COLLECTIVE R15, `(.L_x_719) ;  /* 0x000000000f087348 */ /* 0x000fea0003c00000 */
[----:B------:R0:W1:Y:S02]  /*1c210*/  SHFL.IDX P6, R14, R13, R12, R11 ;  /* 0x0000000c0d0e7389 */ /* 0x00006400000c000b */
[----:B01----:R-:W-:Y:S01]  /*1c220*/  ENDCOLLECTIVE ;  /* 0x000000000000791b */ /* 0x003fe20003800000 */
.L_x_719:
[----:B------:R-:W-:Y:S05]  /*1c230*/  BRA `(.L_x_720) ;  /* 0xffffffd0001c7947 */ /* 0x000fea000383ffff */
.L_x_606:
[----:B------:R-:W-:Y:S01]  /*1c240*/  BSSY B0, `(.L_x_721) ;  /* 0x0000008000007945 */ /* 0x000fe20003800000 */
[----:B-----5:R-:W-:Y:S01]  /*1c250*/  IMAD.MOV.U32 R13, RZ, RZ, R2 ;  /* 0x000000ffff0d7224 */ /* 0x020fe200078e0002 */
[----:B------:R-:W-:Y:S01]  /*1c260*/  MOV R15, 0xffffffff ;  /* 0xffffffff000f7802 */ /* 0x000fe20000000f00 */
[----:B------:R-:W-:Y:S02]  /*1c270*/  IMAD.MOV.U32 R12, RZ, RZ, 0x1 ;  /* 0x00000001ff0c7424 */ /* 0x000fe400078e00ff */
[----:B------:R-:W-:-:S07]  /*1c280*/  IMAD.MOV.U32 R11, RZ, RZ, RZ ;  /* 0x000000ffff0b7224 */ /* 0x000fce00078e00ff */
[----:B0-----:R-:W-:Y:S05]  /*1c290*/  WARPSYNC.COLLECTIVE R15, `(.L_x_722) ;  /* 0x000000000f087348 */ /* 0x001fea0003c00000 */
[----:B------:R1:W2:Y:S02]  /*1c2a0*/  SHFL.UP P6, R14, R13, R12, R11 ;  /* 0x0400000c0d0e7389 */ /* 0x0002a400000c000b */
[----:B012---:R-:W-:Y:S01]  /*1c2b0*/  ENDCOLLECTIVE ;  /* 0x000000000000791b */ /* 0x007fe20003800000 */
.L_x_722:
[----:B------:R-:W-:Y:S05]  /*1c2c0*/  BSYNC B0 ;  /* 0x0000000000007941 */ /* 0x000fea0003800000 */
.L_x_721:
[----:B------:R-:W-:Y:S01]  /*1c2d0*/  SEL R3, R14, RZ, P1 ;  /* 0x000000ff0e037207 */ /* 0x000fe20000800000 */
[----:B------:R-:W-:Y:S02]  /*1c2e0*/  IMAD.MOV.U32 R12, RZ, RZ, 0x2 ;  /* 0x00000002ff0c7424 */ /* 0x000fe400078e00ff */
[----:B------:R-:W-:Y:S02]  /*1c2f0*/  IMAD.MOV.U32 R11, RZ, RZ, RZ ;  /* 0x000000ffff0b7224 */ /* 0x000fe400078e00ff */
[----:B------:R-:W-:Y:S02]  /*1c300*/  IMAD.IADD R3, R2, 0x1, R3 ;  /* 0x0000000102037824 */ /* 0x000fe400078e0203 */
[----:B------:R-:W-:Y:S02]  /*1c310*/  IMAD.MOV.U32 R15, RZ, RZ, -0x1 ;  /* 0xffffffffff0f7424 */ /* 0x000fe400078e00ff */
[----:B------:R-:W-:-:S07]  /*1c320*/  IMAD.MOV.U32 R13, RZ, RZ, R3 ;  /* 0x000000ffff0d7224 */ /* 0x000fce00078e0003 */
[----:B------:R-:W-:Y:S05]  /*1c330*/  WARPSYNC.COLLECTIVE R15, `(.L_x_723) ;  /* 0x000000000f087348 */ /* 0x000fea0003c00000 */
[----:B------:R0:W1:Y:S02]  /*1c340*/  SHFL.UP P6, R14, R13, R12, R11 ;  /* 0x0400000c0d0e7389 */ /* 0x00006400000c000b */
[----:B01----:R-:W-:Y:S01]  /*1c350*/  ENDCOLLECTIVE ;  /* 0x000000000000791b */ /* 0x003fe20003800000 */
.L_x_723:
[----:B------:R-:W-:Y:S01]  /*1c360*/  IMAD.MOV.U32 R12, RZ, RZ, 0x4 ;  /* 0x00000004ff0c7424 */ /* 0x000fe200078e00ff */
[----:B------:R-:W-:-:S04]  /*1c370*/  SEL R14, R14, RZ, P2 ;  /* 0x000000ff0e0e7207 */ /* 0x000fc80001000000 */
[----:B------:R-:W-:-:S05]  /*1c380*/  IADD3 R3, R3, R14, RZ ;  /* 0x0000000e03037210 */ /* 0x000fca0007ffe0ff */
[----:B------:R-:W-:-:S07]  /*1c390*/  IMAD.MOV.U32 R13, RZ, RZ, R3 ;  /* 0x000000ffff0d7224 */ /* 0x000fce00078e0003 */
[----:B------:R-:W-:Y:S05]  /*1c3a0*/  WARPSYNC.COLLECTIVE R15, `(.L_x_724) ;  /* 0x000000000f087348 */ /* 0x000fea0003c00000 */
[----:B------:R0:W1:Y:S02]  /*1c3b0*/  SHFL.UP P6, R14, R13, R12, R11 ;  /* 0x0400000c0d0e7389 */ /* 0x00006400000c000b */
[----:B01----:R-:W-:Y:S01]  /*1c3c0*/  ENDCOLLECTIVE ;  /* 0x000000000000791b */ /* 0x003fe20003800000 */
.L_x_724:
[----:B------:R-:W-:Y:S01]  /*1c3d0*/  IMAD.MOV.U32 R12, RZ, RZ, 0x8 ;  /* 0x00000008ff0c7424 */ /* 0x000fe200078e00ff */
[----:B------:R-:W-:-:S05]  /*1c3e0*/  SEL R14, R14, RZ, P3 ;  /* 0x000000ff0e0e7207 */ /* 0x000fca0001800000 */
[----:B------:R-:W-:-:S04]  /*1c3f0*/  IMAD.IADD R3, R3, 0x1, R14 ;  /* 0x0000000103037824 */ /* 0x000fc800078e020e */
[----:B------:R-:W-:-:S07]  /*1c400*/  IMAD.MOV.U32 R13, RZ, RZ, R3 ;  /* 0x000000ffff0d7224 */ /* 0x000fce00078e0003 */
[----:B------:R-:W-:Y:S05]  /*1c410*/  WARPSYNC.COLLECTIVE R15, `(.L_x_725) ;  /* 0x000000000f087348 */ /* 0x000fea0003c00000 */
[----:B------:R0:W1:Y:S02]  /*1c420*/  SHFL.UP P6, R14, R13, R12, R11 ;  /* 0x0400000c0d0e7389 */ /* 0x00006400000c000b */
[----:B01----:R-:W-:Y:S01]  /*1c430*/  ENDCOLLECTIVE ;  /* 0x000000000000791b */ /* 0x003fe20003800000 */
.L_x_725:
[----:B------:R-:W-:Y:S01]  /*1c440*/  IMAD.MOV.U32 R12, RZ, RZ, 0x10 ;  /* 0x00000010ff0c7424 */ /* 0x000fe200078e00ff */
[----:B------:R-:W-:-:S04]  /*1c450*/  SEL R14, R14, RZ, P4 ;  /* 0x000000ff0e0e7207 */ /* 0x000fc80002000000 */
[----:B------:R-:W-:-:S05]  /*1c460*/  IADD3 R3, R3, R14, RZ ;  /* 0x0000000e03037210 */ /* 0x000fca0007ffe0ff */
[----:B------:R-:W-:-:S07]  /*1c470*/  IMAD.MOV.U32 R13, RZ, RZ, R3 ;  /* 0x000000ffff0d7224 */ /* 0x000fce00078e0003 */
[----:B------:R-:W-:Y:S05]  /*1c480*/  WARPSYNC.COLLECTIVE R15, `(.L_x_726) ;  /* 0x000000000f087348 */ /* 0x000fea0003c00000 */
[----:B------:R0:W1:Y:S02]  /*1c490*/  SHFL.UP P6, R14, R13, R12, R11 ;  /* 0x0400000c0d0e7389 */ /* 0x00006400000c000b */
[----:B01----:R-:W-:Y:S01]  /*1c4a0*/  ENDCOLLECTIVE ;  /* 0x000000000000791b */ /* 0x003fe20003800000 */
.L_x_726:
[----:B------:R-:W-:Y:S01]  /*1c4b0*/  IMAD.MOV.U32 R12, RZ, RZ, 0x1f ;  /* 0x0000001fff0c7424 */ /* 0x000fe200078e00ff */
[----:B------:R-:W-:Y:S02]  /*1c4c0*/  MOV R11, 0x1f ;  /* 0x0000001f000b7802 */ /* 0x000fe40000000f00 */
[----:B------:R-:W-:-:S05]  /*1c4d0*/  SEL R14, R14, RZ, P5 ;  /* 0x000000ff0e0e7207 */ /* 0x000fca0002800000 */
[----:B------:R-:W-:-:S04]  /*1c4e0*/  IMAD.IADD R3, R3, 0x1, R14 ;  /* 0x0000000103037824 */ /* 0x000fc800078e020e */
[----:B------:R-:W-:-:S07]  /*1c4f0*/  IMAD.MOV.U32 R13, RZ, RZ, R3 ;  /* 0x000000ffff0d7224 */ /* 0x000fce00078e0003 */
[----:B------:R-:W-:Y:S05]  /*1c500*/  WARPSYNC.COLLECTIVE R15, `(.L_x_727) ;  /* 0x000000000f087348 */ /* 0x000fea0003c00000 */
[----:B------:R0:W1:Y:S02]  /*1c510*/  SHFL.IDX P6, R14, R13, R12, R11 ;  /* 0x0000000c0d0e7389 */ /* 0x00006400000c000b */
[----:B01----:R-:W-:Y:S01]  /*1c520*/  ENDCOLLECTIVE ;  /* 0x000000000000791b */ /* 0x003fe20003800000 */
.L_x_727:
[----:B------:R-:W-:Y:S05]  /*1c530*/  BRA `(.L_x_728) ;  /* 0xffffffcc00f87947 */ /* 0x000fea000383ffff */
.L_x_608:
[----:B------:R-:W-:Y:S01]  /*1c540*/  BSSY B0, `(.L_x_729) ;  /* 0x0000006000007945 */ /* 0x000fe20003800000 */
[----:B------:R-:W-:Y:S01]  /*1c550*/  PLOP3.LUT P6, PT, P6, PT, PT, 0x8, 0x0 ;  /* 0x000000000000781c */ /* 0x000fe200037ce170 */
[----:B------:R-:W-:-:S12]  /*1c560*/  IMAD.MOV.U32 R15, RZ, RZ, -0x1 ;  /* 0xffffffffff0f7424 */ /* 0x000fd800078e00ff */
[----:B0-----:R-:W-:Y:S05]  /*1c570*/  WARPSYNC.COLLECTIVE R15, `(.L_x_730) ;  /* 0x000000000f087348 */ /* 0x001fea0003c00000 */
[----:B------:R-:W-:Y:S01]  /*1c580*/  VOTE.ANY R14, PT, P6 ;  /* 0x00000000000e7806 */ /* 0x000fe200030e0100 */
[----:B0-----:R-:W-:Y:S06]  /*1c590*/  ENDCOLLECTIVE ;  /* 0x000000000000791b */ /* 0x001fec0003800000 */
.L_x_730:
[----:B------:R-:W-:Y:S05]  /*1c5a0*/  BSYNC B0 ;  /* 0x0000000000007941 */ /* 0x000fea0003800000 */
.L_x_729:
[----:B------:R-:W-:Y:S01]  /*1c5b0*/  IMAD.MOV.U32 R5, RZ, RZ, R14 ;  /* 0x000000ffff057224 */ /* 0x000fe200078e000e */
[----:B------:R-:W-:Y:S01]  /*1c5c0*/  MOV R15, 0xffffffff ;  /* 0xffffffff000f7802 */ /* 0x000fe20000000f00 */
[----:B------:R-:W-:Y:S02]  /*1c5d0*/  IMAD.MOV.U32 R13, RZ, RZ, R2 ;  /* 0x000000ffff0d7224 */ /* 0x000fe400078e0002 */
[----:B------:R-:W0:Y:S01]  /*1c5e0*/  POPC R4, R5 ;  /* 0x0000000500047309 */ /* 0x000e220000000000 */
[----:B------:R-:W-:Y:S02]  /*1c5f0*/  IMAD.MOV.U32 R11, RZ, RZ, 0x1f ;  /* 0x0000001fff0b7424 */ /* 0x000fe400078e00ff */
[----:B0-----:R-:W-:-:S07]  /*1c600*/  IMAD.MOV.U32 R12, RZ, RZ, R4 ;  /* 0x000000ffff0c7224 */ /* 0x001fce00078e0004 */
[----:B------:R-:W-:Y:S05]  /*1c610*/  WARPSYNC.COLLECTIVE R15, `(.L_x_731) ;  /* 0x000000000f087348 */ /* 0x000fea0003c00000 */
[----:B------:R0:W1:Y:S02]  /*1c620*/  SHFL.IDX P6, R14, R13, R12, R11 ;  /* 0x0000000c0d0e7389 */ /* 0x00006400000c000b */
[----:B01----:R-:W-:Y:S01]  /*1c630*/  ENDCOLLECTIVE ;  /* 0x000000000000791b */ /* 0x003fe20003800000 */
.L_x_731:
[----:B------:R-:W-:Y:S01]  /*1c640*/  IMAD.MOV.U32 R17, RZ, RZ, R14 ;  /* 0x000000ffff117224 */ /* 0x000fe200078e000e */
[----:B------:R-:W-:Y:S06]  /*1c650*/  BRA `(.L_x_732) ;  /* 0xffffffcc00e87947 */ /* 0x000fec000383ffff */
.L_x_610:
[----:B------:R-:W-:Y:S01]  /*1c660*/  BSSY B0, `(.L_x_733) ;  /* 0x0000007000007945 */ /* 0x000fe20003800000 */
[----:B------:R-:W-:Y:S02]  /*1c670*/  IMAD.MOV.U32 R13, RZ, RZ, R3 ;  /* 0x000000ffff0d7224 */ /* 0x000fe400078e0003 */
[----:B------:R-:W-:Y:S02]  /*1c680*/  IMAD.MOV.U32 R11, RZ, RZ, 0x1f ;  /* 0x0000001fff0b7424 */ /* 0x000fe400078e00ff */
[----:B------:R-:W-:-:S07]  /*1c690*/  IMAD.MOV.U32 R15, RZ, RZ, -0x1 ;  /* 0xffffffffff0f7424 */ /* 0x000fce00078e00ff */
[----:B0-2---:R-:W-:Y:S05]  /*1c6a0*/  WARPSYNC.COLLECTIVE R15, `(.L_x_734) ;  /* 0x000000000f087348 */ /* 0x005fea0003c00000 */
[----:B------:R1:W3:Y:S02]  /*1c6b0*/  SHFL.IDX P6, R14, R13, R12, R11 ;  /* 0x0000000c0d0e7389 */ /* 0x0002e400000c000b */
[----:B0123--:R-:W-:Y:S01]  /*1c6c0*/  ENDCOLLECTIVE ;  /* 0x000000000000791b */ /* 0x00ffe20003800000 */
.L_x_734:
[----:B------:R-:W-:Y:S05]  /*1c6d0*/  BSYNC B0 ;  /* 0x0000000000007941 */ /* 0x000fea0003800000 */
.L_x_733:
[----:B------:R-:W-:Y:S01]  /*1c6e0*/  IMAD.MOV.U32 R2, RZ, RZ, R14 ;  /* 0x000000ffff027224 */ /* 0x000fe200078e000e */
[----:B------:R-:W-:Y:S06]  /*1c6f0*/  BRA `(.L_x_609) ;  /* 0xffffffcc00dc7947 */ /* 0x000fec000383ffff */
.L_x_614:
[----:B0-----:R0:W1:Y:S02]  /*1c700*/  SYNCS.PHASECHK.TRANS64.TRYWAIT P0, [R5+URZ+0x19c20], R0 ;  /* 0x019c2000050075a7 */ /* 0x001064000800017f */
[----:B-1----:R-:W-:Y:S05]  /*1c710*/  @!P0 NANOSLEEP.SYNCS 0x989680 ;  /* 0x009896800000895d */ /* 0x002fea0003900000 */
[----:B------:R-:W1:Y:S02]  /*1c720*/  @!P0 SYNCS.PHASECHK.TRANS64 P0, [R5+URZ+0x19c20], R0 ;  /* 0x019c2000050085a7 */ /* 0x000e64000800007f */
[----:B-1----:R-:W-:Y:S05]  /*1c730*/  @!P0 BRA `(.L_x_614) ;  /* 0xfffffffc00f08947 */ /* 0x002fea000383ffff */
[----:B------:R-:W-:Y:S05]  /*1c740*/  BRA `(.L_x_735) ;  /* 0xffffffd000d07947 */ /* 0x000fea000383ffff */
.L_x_615:
[----:B------:R-:W1:Y:S01]  /*1c750*/  S2R R2, SR_TID.X ;  /* 0x0000000000027919 */ /* 0x000e620000002100 */
[----:B------:R-:W-:Y:S01]  /*1c760*/  BSSY B0, `(.L_x_736) ;  /* 0x000000a000007945 */ /* 0x000fe20003800000 */
[----:B------:R-:W-:Y:S02]  /*1c770*/  IMAD.MOV.U32 R12, RZ, RZ, RZ ;  /* 0x000000ffff0c7224 */ /* 0x000fe400078e00ff */
[----:B------:R-:W-:Y:S02]  /*1c780*/  IMAD.MOV.U32 R11, RZ, RZ, 0x1f ;  /* 0x0000001fff0b7424 */ /* 0x000fe400078e00ff */
[----:B------:R-:W-:Y:S01]  /*1c790*/  IMAD.MOV.U32 R15, RZ, RZ, -0x1 ;  /* 0xffffffffff0f7424 */ /* 0x000fe200078e00ff */
[----:B-1----:R-:W-:-:S04]  /*1c7a0*/  SHF.R.U32.HI R2, RZ, 0x5, R2 ;  /* 0x00000005ff027819 */ /* 0x002fc80000011602 */
[----:B------:R-:W-:-:S04]  /*1c7b0*/  LOP3.LUT R2, R2, 0x3, RZ, 0xc0, !PT ;  /* 0x0000000302027812 */ /* 0x000fc800078ec0ff */
[----:B------:R-:W-:-:S07]  /*1c7c0*/  MOV R13, R2 ;  /* 0x00000002000d7202 */ /* 0x000fce0000000f00 */
[----:B0-----:R-:W-:Y:S05]  /*1c7d0*/  WARPSYNC.COLLECTIVE R15, `(.L_x_737) ;  /* 0x000000000f087348 */ /* 0x001fea0003c00000 */
[----:B------:R1:W2:Y:S02]  /*1c7e0*/  SHFL.IDX P6, R14, R13, R12, R11 ;  /* 0x0000000c0d0e7389 */ /* 0x0002a400000c000b */
[----:B012---:R-:W-:Y:S01]  /*1c7f0*/  ENDCOLLECTIVE ;  /* 0x000000000000791b */ /* 0x007fe20003800000 */
.L_x_737:
[----:B------:R-:W-:Y:S05]  /*1c800*/  BSYNC B0 ;  /* 0x0000000000007941 */ /* 0x000fea0003800000 */
.L_x_736:
[----:B------:R-:W-:Y:S05]  /*1c810*/  BRA `(.L_x_738) ;  /* 0xffffffd000b87947 */ /* 0x000fea000383ffff */
.L_x_616:
[----:B------:R-:W-:Y:S01]  /*1c820*/  BSSY B0, `(.L_x_739) ;  /* 0x0000006000007945 */ /* 0x000fe20003800000 */
[----:B------:R-:W-:-:S07]  /*1c830*/  IMAD.MOV.U32 R15, RZ, RZ, -0x1 ;  /* 0xffffffffff0f7424 */ /* 0x000fce00078e00ff */
[----:B0-----:R-:W-:Y:S05]  /*1c840*/  WARPSYNC.COLLECTIVE R15, `(.L_x_740) ;  /* 0x000000000f0c7348 */ /* 0x001fea0003c00000 */
[----:B------:R-:W-:Y:S02]  /*1c850*/  ELECT P6, UR62, PT ;  /* 0x00000000003e782f */ /* 0x000fe400038c0000 */
[----:B------:R-:W-:Y:S01]  /*1c860*/  MOV R14, UR62 ;  /* 0x0000003e000e7c02 */ /* 0x000fe20008000f00 */
[----:B0-----:R-:W-:Y:S10]  /*1c870*/  ENDCOLLECTIVE ;  /* 0x000000000000791b */ /* 0x001ff40003800000 */
.L_x_740:
[----:B------:R-:W-:Y:S05]  /*1c880*/  BSYNC B0 ;  /* 0x0000000000007941 */ /* 0x000fea0003800000 */
.L_x_739:
[----:B------:R-:W-:Y:S05]  /*1c890*/  BRA `(.L_x_741) ;  /* 0xffffffd000ac7947 */ /* 0x000fea000383ffff */
.L_x_618:
[----:B0-----:R0:W1:Y:S02]  /*1c8a0*/  SYNCS.PHASECHK.TRANS64.TRYWAIT P1, [R3+URZ+0x19c40], R2 ;  /* 0x019c4002030075a7 */ /* 0x001064000802017f */
[----:B-1----:R-:W-:Y:S05]  /*1c8b0*/  @!P1 NANOSLEEP.SYNCS 0x989680 ;  /* 0x009896800000995d */ /* 0x002fea0003900000 */
[----:B------:R-:W1:Y:S02]  /*1c8c0*/  @!P1 SYNCS.PHASECHK.TRANS64 P1, [R3+URZ+0x19c40], R2 ;  /* 0x019c4002030095a7 */ /* 0x000e64000802007f */
[----:B-1----:R-:W-:Y:S05]  /*1c8d0*/  @!P1 BRA `(.L_x_618) ;  /* 0xfffffffc00f09947 */ /* 0x002fea000383ffff */
[----:B------:R-:W-:Y:S05]  /*1c8e0*/  BRA `(.L_x_742) ;  /* 0xffffffd000cc7947 */ /* 0x000fea000383ffff */
.L_x_620:
[----:B-1----:R1:W2:Y:S02]  /*1c8f0*/  SYNCS.PHASECHK.TRANS64.TRYWAIT P1, [R23+URZ+0x19c40], R0 ;  /* 0x019c4000170075a7 */ /* 0x0022a4000802017f */
[----:B--2---:R-:W-:Y:S05]  /*1c900*/  @!P1 NANOSLEEP.SYNCS 0x989680 ;  /* 0x009896800000995d */ /* 0x004fea0003900000 */
[----:B------:R-:W2:Y:S02]  /*1c910*/  @!P1 SYNCS.PHASECHK.TRANS64 P1, [R23+URZ+0x19c40], R0 ;  /* 0x019c4000170095a7 */ /* 0x000ea4000802007f */
[----:B--2---:R-:W-:Y:S05]  /*1c920*/  @!P1 BRA `(.L_x_620) ;  /* 0xfffffffc00f09947 */ /* 0x004fea000383ffff */
[----:B------:R-:W-:Y:S05]  /*1c930*/  BRA `(.L_x_743) ;  /* 0xffffffd000d87947 */ /* 0x000fea000383ffff */
.L_x_622:
[----:B--2---:R2:W3:Y:S02]  /*1c940*/  SYNCS.PHASECHK.TRANS64.TRYWAIT P1, [R3+URZ+0x19c60], R2 ;  /* 0x019c6002030075a7 */ /* 0x0044e4000802017f */
[----:B---3--:R-:W-:Y:S05]  /*1c950*/  @!P1 NANOSLEEP.SYNCS 0x989680 ;  /* 0x009896800000995d */ /* 0x008fea0003900000 */
[----:B------:R-:W3:Y:S02]  /*1c960*/  @!P1 SYNCS.PHASECHK.TRANS64 P1, [R3+URZ+0x19c60], R2 ;  /* 0x019c6002030095a7 */ /* 0x000ee4000802007f */
[----:B---3--:R-:W-:Y:S05]  /*1c970*/  @!P1 BRA `(.L_x_622) ;  /* 0xfffffffc00f09947 */ /* 0x008fea000383ffff */
[----:B------:R-:W-:Y:S05]  /*1c980*/  BRA `(.L_x_744) ;  /* 0xffffffd000d47947 */ /* 0x000fea000383ffff */
.L_x_624:
[----:B---3--:R3:W4:Y:S02]  /*1c990*/  SYNCS.PHASECHK.TRANS64.TRYWAIT P1, [R23+URZ+0x19c60], R0 ;  /* 0x019c6000170075a7 */ /* 0x008724000802017f */
[----:B----4-:R-:W-:Y:S05]  /*1c9a0*/  @!P1 NANOSLEEP.SYNCS 0x989680 ;  /* 0x009896800000995d */ /* 0x010fea0003900000 */
[----:B------:R-:W4:Y:S02]  /*1c9b0*/  @!P1 SYNCS.PHASECHK.TRANS64 P1, [R23+URZ+0x19c60], R0 ;  /* 0x019c6000170095a7 */ /* 0x000f24000802007f */
[----:B----4-:R-:W-:Y:S05]  /*1c9c0*/  @!P1 BRA `(.L_x_624) ;  /* 0xfffffffc00f09947 */ /* 0x010fea000383ffff */
[----:B------:R-:W-:Y:S05]  /*1c9d0*/  BRA `(.L_x_745) ;  /* 0xffffffd000d07947 */ /* 0x000fea000383ffff */
.L_x_626:
[----:B----4-:R4:W0:Y:S02]  /*1c9e0*/  SYNCS.PHASECHK.TRANS64.TRYWAIT P1, [R3+URZ+0x19c80], R2 ;  /* 0x019c8002030075a7 */ /* 0x010824000802017f */
[----:B0-----:R-:W-:Y:S05]  /*1c9f0*/  @!P1 NANOSLEEP.SYNCS 0x989680 ;  /* 0x009896800000995d */ /* 0x001fea0003900000 */
[----:B------:R-:W0:Y:S02]  /*1ca00*/  @!P1 SYNCS.PHASECHK.TRANS64 P1, [R3+URZ+0x19c80], R2 ;  /* 0x019c8002030095a7 */ /* 0x000e24000802007f */
[----:B0-----:R-:W-:Y:S05]  /*1ca10*/  @!P1 BRA `(.L_x_626) ;  /* 0xfffffffc00f09947 */ /* 0x001fea000383ffff */
[----:B------:R-:W-:Y:S05]  /*1ca20*/  BRA `(.L_x_746) ;  /* 0xffffffd000cc7947 */ /* 0x000fea000383ffff */
.L_x_747:
        /* <DEDUP_REMOVED lines=13> */
.L_x_2580:


//--------------------- .text._ZN7cutlass13device_kernelIN5flash11enable_sm90INS1_16FlashAttnFwdSm90INS1_25CollectiveMainloopFwdSm90ILi2EN4cute5tupleIJNS5_1CILi1EEES8_S8_EEENS6_IJNS7_ILi192EEENS7_ILi128EEENS7_ILi96EEEEEELi96ENS_12float_e4m3_tEfNS_4arch4Sm90ELb0ELb1ELb1ELb0ELb1ELb0ELb0ELb1ELb1ELb1ELb0ELb0EEENS1_21CollectiveEpilogueFwdINS6_IJSA_SC_SB_EEES9_NS_10bfloat16_tESG_Li384ELb0ELb1ELb0ELb1EEENS1_30DynamicPersistentTileSchedulerILi384ELi128ELb0ELb1ELb1EEEEEEEEEvNT_6ParamsE --------------------------
	.section	.text._ZN7cutlass13device_kernelIN5flash11enable_sm90INS1_16FlashAttnFwdSm90INS1_25CollectiveMainloopFwdSm90ILi2EN4cute5tupleIJNS5_1CILi1EEES8_S8_EEENS6_IJNS7_ILi192EEENS7_ILi128EEENS7_ILi96EEEEEELi96ENS_12float_e4m3_tEfNS_4arch4Sm90ELb0ELb1ELb1ELb0ELb1ELb0ELb0ELb1ELb1ELb1ELb0ELb0EEENS1_21CollectiveEpilogueFwdINS6_IJSA_SC_SB_EEES9_NS_10bfloat16_tESG_Li384ELb0ELb1ELb0ELb1EEENS1_30DynamicPersistentTileSchedulerILi384ELi128ELb0ELb1ELb1EEEEEEEEEvNT_6ParamsE,"ax",@progbits
	.align	128
.text._ZN7cutlass13device_kernelIN5flash11enable_sm90INS1_16FlashAttnFwdSm90INS1_25CollectiveMainloopFwdSm90ILi2EN4cute5tupleIJNS5_1CILi1EEES8_S8_EEENS6_IJNS7_ILi192EEENS7_ILi128EEENS7_ILi96EEEEEELi96ENS_12float_e4m3_tEfNS_4arch4Sm90ELb0ELb1ELb1ELb0ELb1ELb0ELb0ELb1ELb1ELb1ELb0ELb0EEENS1_21CollectiveEpilogueFwdINS6_IJSA_SC_SB_EEES9_NS_10bfloat16_tESG_Li384ELb0ELb1ELb0ELb1EEENS1_30DynamicPersistentTileSchedulerILi384ELi128ELb0ELb1ELb1EEEEEEEEEvNT_6ParamsE:
        .type           _ZN7cutlass13device_kernelIN5flash11enable_sm90INS1_16FlashAttnFwdSm90INS1_25CollectiveMainloopFwdSm90ILi2EN4cute5tupleIJNS5_1CILi1EEES8_S8_EEENS6_IJNS7_ILi192EEENS7_ILi128EEENS7_ILi96EEEEEELi96ENS_12float_e4m3_tEfNS_4arch4Sm90ELb0ELb1ELb1ELb0ELb1ELb0ELb0ELb1ELb1ELb1ELb0ELb0EEENS1_21CollectiveEpilogueFwdINS6_IJSA_SC_SB_EEES9_NS_10bfloat16_tESG_Li384ELb0ELb1ELb0ELb1EEENS1_30DynamicPersistentTileSchedulerILi384ELi128ELb0ELb1ELb1EEEEEEEEEvNT_6ParamsE,@function
        .size           _ZN7cutlass13device_kernelIN5flash11enable_sm90INS1_16FlashAttnFwdSm90INS1_25CollectiveMainloopFwdSm90ILi2EN4cute5tupleIJNS5_1CILi1EEES8_S8_EEENS6_IJNS7_ILi192EEENS7_ILi128EEENS7_ILi96EEEEEELi96ENS_12float_e4m3_tEfNS_4arch4Sm90ELb0ELb1ELb1ELb0ELb1ELb0ELb0ELb1ELb1ELb1ELb0ELb0EEENS1_21CollectiveEpilogueFwdINS6_IJSA_SC_SB_EEES9_NS_10bfloat16_tESG_Li384ELb0ELb1ELb0ELb1EEENS1_30DynamicPersistentTileSchedulerILi384ELi128ELb0ELb1ELb1EEEEEEEEEvNT_6ParamsE,(.L_x_2581 - _ZN7cutlass13device_kernelIN5flash11enable_sm90INS1_16FlashAttnFwdSm90INS1_25CollectiveMainloopFwdSm90ILi2EN4cute5tupleIJNS5_1CILi1EEES8_S8_EEENS6_IJNS7_ILi192EEENS7_ILi128EEENS7_ILi96EEEEEELi96ENS_12float_e4m3_tEfNS_4arch4Sm90ELb0ELb1ELb1ELb0ELb1ELb0ELb0ELb1ELb1ELb1ELb0ELb0EEENS1_21CollectiveEpilogueFwdINS6_IJSA_SC_SB_EEES9_NS_10bfloat16_tESG_Li384ELb0ELb1ELb0ELb1EEENS1_30DynamicPersistentTileSchedulerILi384ELi128ELb0ELb1ELb1EEEEEEEEEvNT_6ParamsE)
        .other          _ZN7cutlass13device_kernelIN5flash11enable_sm90INS1_16FlashAttnFwdSm90INS1_25CollectiveMainloopFwdSm90ILi2EN4cute5tupleIJNS5_1CILi1EEES8_S8_EEENS6_IJNS7_ILi192EEENS7_ILi128EEENS7_ILi96EEEEEELi96ENS_12float_e4m3_tEfNS_4arch4Sm90ELb0ELb1ELb1ELb0ELb1ELb0ELb0ELb1ELb1ELb1ELb0ELb0EEENS1_21CollectiveEpilogueFwdINS6_IJSA_SC_SB_EEES9_NS_10bfloat16_tESG_Li384ELb0ELb1ELb0ELb1EEENS1_30DynamicPersistentTileSchedulerILi384ELi128ELb0ELb1ELb1EEEEEEEEEvNT_6ParamsE,@"STO_CUDA_ENTRY STV_DEFAULT"
_ZN7cutlass13device_kernelIN5flash11enable_sm90INS1_16FlashAttnFwdSm90INS1_25CollectiveMainloopFwdSm90ILi2EN4cute5tupleIJNS5_1CILi1EEES8_S8_EEENS6_IJNS7_ILi192EEENS7_ILi128EEENS7_ILi96EEEEEELi96ENS_12float_e4m3_tEfNS_4arch4Sm90ELb0ELb1ELb1ELb0ELb1ELb0ELb0ELb1ELb1ELb1ELb0ELb0EEENS1_21CollectiveEpilogueFwdINS6_IJSA_SC_SB_EEES9_NS_10bfloat16_tESG_Li384ELb0ELb1ELb0ELb1EEENS1_30DynamicPersistentTileSchedulerILi384ELi128ELb0ELb1ELb1EEEEEEEEEvNT_6ParamsE:
        /* <DEDUP_REMOVED lines=45> */
.L_x_748:
        /* <DEDUP_REMOVED lines=22> */
.L_x_749:
        /* <DEDUP_REMOVED lines=18> */
.L_x_750:
        /* <DEDUP_REMOVED lines=22> */
.L_x_751:
        /* <DEDUP_REMOVED lines=24> */
.L_x_752:
[----:B------:R-:W-:Y:S01]  /*0830*/  UISETP.NE.AND UP0, UPT, UR9, URZ, UPT ;  /* 0x0000003f0900728c */ /* 0x000fe2000bf05270 */
[----:B------:R-:W-:Y:S01]  /*0840*/  NOP ;  /* 0x0000000000007918 */ /* 0x000fe20000000000 */
[----:B------:R-:W-:Y:S01]  /*0850*/  UMOV UR39, 0x1 ;  /* 0x0000000100277882 */ /* 0x000fe20000000000 */
[----:B------:R-:W-:Y:S01]  /*0860*/  IMAD.U32 R29, RZ, RZ, UR10 ;  /* 0x0000000aff1d7e24 */ /* 0x000fe2000f8e00ff */
[----:B------:R-:W-:Y:S01]  /*0870*/  USEL UR39, UR39, 0x2, !UP0 ;  /* 0x0000000227277887 */ /* 0x000fe2000c000000 */
[----:B01234-:R-:W-:Y:S01]  /*0880*/  BAR.SYNC.DEFER_BLOCKING 0x0 ;  /* 0x0000000000007b1d */ /* 0x01ffe20000010000 */
[----:B------:R-:W-:-:S05]  /*0890*/  PLOP3.LUT P0, PT, PT, PT, UP0, 0x80, 0x0 ;  /* 0x000000000000781c */ /* 0x000fca0003f0f008 */
[----:B------:R-:W-:-:S08]  /*08a0*/  ULDC.64 UR50, c[0x0][0x208] ;  /* 0x0000820000327ab9 */ /* 0x000fd00000000a00 */
[----:B------:R-:W-:Y:S05]  /*08b0*/  @!P0 BRA `(.L_x_753) ;  /* 0x0000010400108947 */ /* 0x000fea0003800000 */
.L_x_754:
[----:B------:R-:W-:-:S08]  /*08c0*/  NOP ;  /* 0x0000000000007918 */ /* 0x000fd00000000000 */
[----:B------:R-:W0:Y:S02]  /*08d0*/  USETMAXREG.TRY_ALLOC.CTAPOOL UP0, 0xa0 ;  /* 0x000000a0000079c8 */ /* 0x000e240008000600 */
[----:B0-----:R-:W-:-:S13]  /*08e0*/  PLOP3.LUT P0, PT, PT, PT, UP0, 0x80, 0x0 ;  /* 0x000000000000781c */ /* 0x001fda0003f0f008 */
[----:B------:R-:W-:Y:S05]  /*08f0*/  @!P0 BRA `(.L_x_754) ;  /* 0xfffffffc00f08947 */ /* 0x000fea000383ffff */
[----:B------:R-:W0:Y:S08]  /*0900*/  S2UR UR4, SR_CTAID.X ;  /* 0x00000000000479c3 */ /* 0x000e300000002500 */
[----:B------:R-:W-:Y:S08]  /*0910*/  BAR.ARV 0x4, 0x200 ;  /* 0x0108000000007b1d */ /* 0x000ff00000002000 */
[----:B------:R-:W0:Y:S08]  /*0920*/  LDC R0, c[0x0][0xc38] ;  /* 0x00030e00ff007b82 */ /* 0x000e300000000800 */
[----:B------:R-:W-:Y:S06]  /*0930*/  BAR.ARV 0x8, 0x200 ;  /* 0x0208000000007b1d */ /* 0x000fec0000002000 */
        /* <DEDUP_REMOVED lines=27> */
[----:B------:R-:W-:Y:S02]  /*0af0*/  LOP3.LUT R2, R2, 0x1ffffffe, RZ, 0xc0, !PT ;  /* 0x1ffffffe02027812 */ /* 0x000fe400078ec0ff */
[----:B------:R-:W-:Y:S01]  /*0b00*/  LOP3.LUT R152, R0, 0xfffffffc, RZ, 0xc0, !PT ;  /* 0xfffffffc00987812 */ /* 0x000fe200078ec0ff */
[----:B------:R-:W-:Y:S01]  /*0b10*/  IMAD.HI R4, R155, 0x55555556, RZ ;  /* 0x555555569b047827 */ /* 0x000fe200078e02ff */
[----:B------:R-:W-:Y:S02]  /*0b20*/  LEA.HI R9, R9, R8, RZ, 0x3 ;  /* 0x0000000809097211 */ /* 0x000fe400078f18ff */
[----:B------:R-:W-:Y:S01]  /*0b30*/  LEA.HI R7, R7, R154, RZ, 0x5 ;  /* 0x0000009a07077211 */ /* 0x000fe200078f28ff */
[----:B------:R-:W-:Y:S01]  /*0b40*/  IMAD.IADD R2, R5, 0x1, -R2 ;  /* 0x0000000105027824 */ /* 0x000fe200078e0a02 */
[----:B------:R-:W-:Y:S01]  /*0b50*/  LOP3.LUT R9, R9, 0xfffffff8, RZ, 0xc0, !PT ;  /* 0xfffffff809097812 */ /* 0x000fe200078ec0ff */
[----:B------:R-:W-:Y:S01]  /*0b60*/  IMAD.IADD R152, R10, 0x1, -R152 ;  /* 0x000000010a987824 */ /* 0x000fe200078e0a98 */
[----:B------:R-:W-:Y:S01]  /*0b70*/  LEA.HI R4, R4, R4, RZ, 0x1 ;  /* 0x0000000404047211 */ /* 0x000fe200078f08ff */
[----:B------:R-:W-:Y:S01]  /*0b80*/  IMAD R157, R2, 0x8, R3 ;  /* 0x00000008029d7824 */ /* 0x000fe200078e0203 */
[----:B------:R-:W-:Y:S01]  /*0b90*/  SHF.R.S32.HI R7, RZ, 0x5, R7 ;  /* 0x00000005ff077819 */ /* 0x000fe20000011407 */
[----:B------:R-:W-:Y:S01]  /*0ba0*/  IMAD.IADD R8, R8, 0x1, -R9 ;  /* 0x0000000108087824 */ /* 0x000fe200078e0a09 */
[C---:B------:R-:W-:Y:S01]  /*0bb0*/  LEA.HI R2, R152.reuse, R152, RZ, 0x1 ;  /* 0x0000009898027211 */ /* 0x040fe200078f08ff */
[----:B------:R-:W-:Y:S01]  /*0bc0*/  IMAD.SHL.U32 R19, R152, 0x8, RZ ;  /* 0x0000000898137824 */ /* 0x000fe200078e00ff */
[----:B------:R-:W-:Y:S01]  /*0bd0*/  LOP3.LUT R5, R6, 0x7ffffffc, RZ, 0xc0, !PT ;  /* 0x7ffffffc06057812 */ /* 0x000fe200078ec0ff */
[----:B------:R-:W-:Y:S01]  /*0be0*/  IMAD R4, R4, -0x3, R155 ;  /* 0xfffffffd04047824 */ /* 0x000fe200078e029b */
[----:B------:R-:W-:Y:S01]  /*0bf0*/  LOP3.LUT R3, R2, 0x1ffffffe, RZ, 0xc0, !PT ;  /* 0x1ffffffe02037812 */ /* 0x000fe200078ec0ff */
[----:B------:R-:W-:Y:S01]  /*0c00*/  IMAD R7, R7, 0x10, R8 ;  /* 0x0000001007077824 */ /* 0x000fe200078e0208 */
[----:B------:R-:W-:Y:S01]  /*0c10*/  SHF.R.S32.HI R153, RZ, 0x2, R0 ;  /* 0x00000002ff997819 */ /* 0x000fe20000011400 */
[----:B------:R-:W-:-:S02]  /*0c20*/  VIADD R22, R19, 0x20 ;  /* 0x0000002013167836 */ /* 0x000fc40000000000 */
[----:B------:R-:W-:Y:S02]  /*0c30*/  VIADD R23, R19, 0x40 ;  /* 0x0000004013177836 */ /* 0x000fe40000000000 */
[----:B------:R-:W-:Y:S01]  /*0c40*/  IMAD R156, R4, 0x40, R7 ;  /* 0x00000040049c7824 */ /* 0x000fe200078e0207 */
[----:B------:R-:W-:Y:S01]  /*0c50*/  SHF.R.S32.HI R2, RZ, 0x1f, R22 ;  /* 0x0000001fff027819 */ /* 0x000fe20000011416 */
[----:B------:R-:W-:Y:S01]  /*0c60*/  IMAD.IADD R3, R152, 0x1, -R3 ;  /* 0x0000000198037824 */ /* 0x000fe200078e0a03 */
[----:B------:R-:W-:Y:S01]  /*0c70*/  SHF.R.S32.HI R0, RZ, 0x1f, R23 ;  /* 0x0000001fff007819 */ /* 0x000fe20000011417 */
[----:B------:R-:W-:Y:S02]  /*0c80*/  IMAD.IADD R16, R154, 0x1, -R5 ;  /* 0x000000019a107824 */ /* 0x000fe400078e0a05 */
[----:B------:R-:W-:-:S07]  /*0c90*/  IMAD R18, R3, 0x8, R156 ;  /* 0x0000000803127824 */ /* 0x000fce00078e029c */
.L_x_851:
[----:B------:R-:W-:Y:S01]  /*0ca0*/  ULDC UR5, c[0x0][0xc60] ;  /* 0x0003180000057ab9 */ /* 0x000fe20000000800 */
[----:B------:R-:W-:Y:S01]  /*0cb0*/  UMOV UR8, UR4 ;  /* 0x0000000400087c82 */ /* 0x000fe20008000000 */
[----:B------:R-:W-:-:S11]  /*0cc0*/  UISETP.NE.AND UP0, UPT, UR5, 0x1, UPT ;  /* 0x000000010500788c */ /* 0x000fd6000bf05270 */
[----:B------:R-:W-:Y:S01]  /*0cd0*/  @UP0 ULDC UR6, c[0x0][0xc64] ;  /* 0x0003190000060ab9 */ /* 0x000fe20000000800 */
[----:B------:R-:W-:Y:S01]  /*0ce0*/  @UP0 ULDC UR9, c[0x0][0xc68] ;  /* 0x00031a0000090ab9 */ /* 0x000fe20000000800 */
[----:B------:R-:W-:-:S04]  /*0cf0*/  UIMAD.WIDE.U32 UR6, UR4, UR6, URZ ;  /* 0x00000006040672a5 */ /* 0x000fc8000f8e003f */
[----:B------:R-:W-:-:S03]  /*0d00*/  @UP0 USHF.R.U32.HI UR8, URZ, UR9, UR7 ;  /* 0x000000093f080299 */ /* 0x000fc60008011607 */
[----:B------:R-:W-:Y:S02]  /*0d10*/  ULDC UR6, c[0x0][0xc78] ;  /* 0x00031e0000067ab9 */ /* 0x000fe40000000800 */
[----:B------:R-:W-:Y:S02]  /*0d20*/  UISETP.GE.AND UP0, UPT, UR8, UR6, UPT ;  /* 0x000000060800728c */ /* 0x000fe4000bf06270 */
[----:B------:R-:W-:-:S04]  /*0d30*/  UIADD3 UR6, -UR8, URZ, URZ ;  /* 0x0000003f08067290 */ /* 0x000fc8000fffe13f */
[----:B------:R-:W-:Y:S01]  /*0d40*/  PLOP3.LUT P0, PT, PT, PT, UP0, 0x80, 0x0 ;  /* 0x000000000000781c */ /* 0x000fe20003f0f008 */
[----:B------:R-:W-:-:S12]  /*0d50*/  UIMAD UR9, UR5, UR6, UR4 ;  /* 0x00000006050972a4 */ /* 0x000fd8000f8e0204 */
[----:B01234-:R-:W-:Y:S05]  /*0d60*/  @!P0 BRA `(.L_x_755) ;  /* 0x0000000000208947 */ /* 0x01ffea0003800000 */
[----:B------:R-:W-:Y:S01]  /*0d70*/  ULDC UR7, c[0x0][0xc6c] ;  /* 0x00031b0000077ab9 */ /* 0x000fe20000000800 */
[----:B------:R-:W-:Y:S01]  /*0d80*/  UMOV UR6, UR9 ;  /* 0x0000000900067c82 */ /* 0x000fe20008000000 */
[----:B------:R-:W-:-:S11]  /*0d90*/  UISETP.NE.AND UP0, UPT, UR7, 0x1, UPT ;  /* 0x000000010700788c */ /* 0x000fd6000bf05270 */
[----:B------:R-:W-:Y:S02]  /*0da0*/  @UP0 ULDC.64 UR10, c[0x0][0xc70] ;  /* 0x00031c00000a0ab9 */ /* 0x000fe40000000a00 */
[----:B------:R-:W-:-:S04]  /*0db0*/  UIMAD.WIDE.U32 UR4, UR9, UR10, URZ ;  /* 0x0000000a090472a5 */ /* 0x000fc8000f8e003f */
[----:B------:R-:W-:-:S04]  /*0dc0*/  @UP0 USHF.R.U32.HI UR6, URZ, UR11, UR5 ;  /* 0x0000000b3f060299 */ /* 0x000fc80008011605 */
[----:B------:R-:W-:Y:S01]  /*0dd0*/  UIMAD UR4, UR6, UR7, URZ ;  /* 0x00000007060472a4 */ /* 0x000fe2000f8e023f */
[----:B------:R-:W-:Y:S11]  /*0de0*/  BRA `(.L_x_756) ;  /* 0x00000000001c7947 */ /* 0x000ff60003800000 */
.L_x_755:
[----:B------:R-:W-:Y:S01]  /*0df0*/  ULDC UR7, c[0x0][0xc54] ;  /* 0x0003150000077ab9 */ /* 0x000fe20000000800 */
[----:B------:R-:W-:Y:S01]  /*0e00*/  UMOV UR6, UR9 ;  /* 0x0000000900067c82 */ /* 0x000fe20008000000 */
[----:B------:R-:W-:-:S11]  /*0e10*/  UISETP.NE.AND UP0, UPT, UR7, 0x1, UPT ;  /* 0x000000010700788c */ /* 0x000fd6000bf05270 */
[----:B------:R-:W-:Y:S02]  /*0e20*/  @UP0 ULDC.64 UR10, c[0x0][0xc58] ;  /* 0x00031600000a0ab9 */ /* 0x000fe40000000a00 */
[----:B------:R-:W-:-:S04]  /*0e30*/  UIMAD.WIDE.U32 UR4, UR9, UR10, URZ ;  /* 0x0000000a090472a5 */ /* 0x000fc8000f8e003f */
[----:B------:R-:W-:-:S04]  /*0e40*/  @UP0 USHF.R.U32.HI UR6, URZ, UR11, UR5 ;  /* 0x0000000b3f060299 */ /* 0x000fc80008011605 */
[----:B------:R-:W-:-:S12]  /*0e50*/  UIMAD UR4, UR6, UR7, URZ ;  /* 0x00000007060472a4 */ /* 0x000fd8000f8e023f */
.L_x_756:
[----:B------:R-:W-:Y:S01]  /*0e60*/  ULOP3.LUT UR6, URZ, UR6, URZ, 0x33, !UPT ;  /* 0x000000063f067292 */ /* 0x000fe2000f8e333f */
[----:B------:R-:W-:Y:S01]  /*0e70*/  ULDC UR7, c[0x0][0x448] ;  /* 0x0001120000077ab9 */ /* 0x000fe20000000800 */
[----:B------:R-:W-:Y:S01]  /*0e80*/  ULDC UR5, c[0x0][0xc3c] ;  /* 0x00030f0000057ab9 */ /* 0x000fe20000000800 */
[----:B------:R-:W-:Y:S02]  /*0e90*/  UISETP.NE.AND UP3, UPT, UR7, 0x1, UPT ;  /* 0x000000010700788c */ /* 0x000fe4000bf65270 */
[----:B------:R-:W-:Y:S01]  /*0ea0*/  UIADD3 UR6, UR6, UR5, URZ ;  /* 0x0000000506067290 */ /* 0x000fe2000fffe03f */
[----:B------:R-:W-:Y:S01]  /*0eb0*/  ULDC.64 UR10, c[0x0][0x418] ;  /* 0x00010600000a7ab9 */ /* 0x000fe20000000a00 */
[----:B------:R-:W-:Y:S01]  /*0ec0*/  UIADD3 UR4, UR9, -UR4, URZ ;  /* 0x8000000409047290 */ /* 0x000fe2000fffe03f */
[----:B------:R-:W-:Y:S01]  /*0ed0*/  ULDC UR43, c[0x0][0xc48] ;  /* 0x00031200002b7ab9 */ /* 0x000fe20000000800 */
[----:B------:R-:W-:Y:S02]  /*0ee0*/  UISETP.NE.U32.AND UP0, UPT, UR10, URZ, UPT ;  /* 0x0000003f0a00728c */ /* 0x000fe4000bf05070 */
[----:B------:R-:W-:-:S02]  /*0ef0*/  UIMAD UR40, UR6, 0xc0, URZ ;  /* 0x000000c0062878a4 */ /* 0x000fc4000f8e023f */
[----:B------:R-:W-:Y:S01]  /*0f00*/  UISETP.NE.AND UP1, UPT, UR43, 0x1, UPT ;  /* 0x000000012b00788c */ /* 0x000fe2000bf25270 */
[----:B------:R-:W-:Y:S01]  /*0f10*/  ULDC UR13, c[0x0][0xc54] ;  /* 0x00031500000d7ab9 */ /* 0x000fe20000000800 */
[----:B------:R-:W-:Y:S02]  /*0f20*/  UISETP.NE.AND.EX UP0, UPT, UR11, URZ, UPT, UP0 ;  /* 0x0000003f0b00728c */ /* 0x000fe4000bf05300 */
[----:B------:R-:W-:Y:S02]  /*0f30*/  UIADD3 UR10, UR40, 0xbf, URZ ;  /* 0x000000bf280a7890 */ /* 0x000fe4000fffe03f */
[----:B------:R-:W-:Y:S01]  /*0f40*/  UIMAD UR13, UR8, UR13, UR4 ;  /* 0x0000000d080d72a4 */ /* 0x000fe2000f8e0204 */
[----:B------:R-:W-:Y:S01]  /*0f50*/  ULDC UR42, c[0x0][0x424] ;  /* 0x00010900002a7ab9 */ /* 0x000fe20000000800 */
[----:B------:R-:W-:Y:S01]  /*0f60*/  ULDC UR52, c[0x0][0x288] ;  /* 0x0000a20000347ab9 */ /* 0x000fe20000000800 */
[----:B------:R-:W-:Y:S01]  /*0f70*/  ULDC.64 UR4, c[0x0][0x9e0] ;  /* 0x0002780000047ab9 */ /* 0x000fe20000000a00 */
[----:B------:R-:W-:Y:S01]  /*0f80*/  @UP3 ULDC UR8, c[0x0][0x44c] ;  /* 0x0001130000083ab9 */ /* 0x000fe20000000800 */
[----:B------:R-:W-:-:S02]  /*0f90*/  UIADD3 UR11, -UR52, 0x1, URZ ;  /* 0x00000001340b7890 */ /* 0x000fc4000fffe13f */
[----:B------:R-:W-:Y:S02]  /*0fa0*/  UISETP.GE.AND UP2, UPT, UR5, 0x1, UPT ;  /* 0x000000010500788c */ /* 0x000fe4000bf46270 */
[----:B------:R-:W-:Y:S02]  /*0fb0*/  USEL UR42, UR42, 0x1, UP0 ;  /* 0x000000012a2a7887 */ /* 0x000fe40008000000 */
[----:B------:R-:W-:Y:S01]  /*0fc0*/  UIMAD.WIDE.U32 UR8, UR10, UR8, URZ ;  /* 0x000000080a0872a5 */ /* 0x000fe2000f8e003f */
[----:B------:R-:W-:Y:S01]  /*0fd0*/  ULDC UR12, c[0x0][0x2f0] ;  /* 0x0000bc00000c7ab9 */ /* 0x000fe20000000800 */
[----:B------:R-:W-:Y:S01]  /*0fe0*/  @UP3 ULDC UR15, c[0x0][0x450] ;  /* 0x00011400000f3ab9 */ /* 0x000fe20000000800 */
[----:B------:R-:W-:Y:S01]  /*0ff0*/  @UP1 ULDC UR6, c[0x0][0xc4c] ;  /* 0x0003130000061ab9 */ /* 0x000fe20000000800 */
[----:B------:R-:W-:Y:S01]  /*1000*/  UIMAD UR11, UR42, UR12, UR11 ;  /* 0x0000000c2a0b72a4 */ /* 0x000fe2000f8e020b */
[----:B------:R-:W-:Y:S01]  /*1010*/  PLOP3.LUT P0, PT, PT, PT, UP2, 0x40, 0x0 ;  /* 0x000000000000781c */ /* 0x000fe20003f0e828 */
[----:B------:R-:W-:-:S02]  /*1020*/  @UP3 USHF.R.U32.HI UR10, URZ, UR15, UR9 ;  /* 0x0000000f3f0a3299 */ /* 0x000fc40008011609 */
[----:B------:R-:W-:Y:S01]  /*1030*/  UIMAD.WIDE.U32 UR6, UR13, UR6, URZ ;  /* 0x000000060d0672a5 */ /* 0x000fe2000f8e003f */
[----:B------:R-:W-:Y:S01]  /*1040*/  @UP1 ULDC UR14, c[0x0][0xc50] ;  /* 0x00031400000e1ab9 */ /* 0x000fe20000000800 */
[----:B------:R-:W-:Y:S01]  /*1050*/  UIADD3 UR10, UR11, UR10, URZ ;  /* 0x0000000a0b0a7290 */ /* 0x000fe2000fffe03f */
[----:B------:R-:W-:Y:S01]  /*1060*/  UMOV UR41, UR13 ;  /* 0x0000000d00297c82 */ /* 0x000fe20008000000 */
[----:B------:R-:W-:Y:S02]  /*1070*/  @UP1 USHF.R.U32.HI UR41, URZ, UR14, UR7 ;  /* 0x0000000e3f291299 */ /* 0x000fe40008011607 */
[----:B------:R-:W-:Y:S02]  /*1080*/  UIADD3 UR4, UR10, UR4, URZ ;  /* 0x000000040a047290 */ /* 0x000fe4000fffe03f */
[----:B------:R-:W-:Y:S02]  /*1090*/  UIADD3 UR6, -UR41, URZ, URZ ;  /* 0x0000003f29067290 */ /* 0x000fe4000fffe13f */
[----:B------:R-:W-:-:S02]  /*10a0*/  UP2UR UR49, UPR, URZ, 0x8 ;  /* 0x000000083f317883 */ /* 0x000fc40008000000 */
[----:B------:R-:W-:Y:S01]  /*10b0*/  UP2UR UR48, UPR, URZ, 0x4 ;  /* 0x000000043f307883 */ /* 0x000fe20008000000 */
[----:B------:R-:W-:Y:S01]  /*10c0*/  IMAD.U32 R0, RZ, RZ, UR4 ;  /* 0x00000004ff007e24 */ /* 0x000fe2000f8e00ff */
[----:B------:R-:W-:Y:S01]  /*10d0*/  UIMAD UR43, UR43, UR6, UR13 ;  /* 0x000000062b2b72a4 */ /* 0x000fe2000f8e020d */
[----:B------:R-:W-:Y:S11]  /*10e0*/  @P0 BRA `(.L_x_757) ;  /* 0x0000000000400947 */ /* 0x000ff60003800000 */
[----:B------:R-:W-:Y:S01]  /*10f0*/  ISETP.LT.AND P0, PT, RZ, UR10, PT ;  /* 0x0000000aff007c0c */ /* 0x000fe2000bf01270 */
[----:B------:R-:W-:-:S12]  /*1100*/  UIADD3 UR4, UR10, -0x1, URZ ;  /* 0xffffffff0a047890 */ /* 0x000fd8000fffe03f */
[----:B------:R-:W-:Y:S05]  /*1110*/  @P0 BRA `(.L_x_758) ;  /* 0x00000000001c0947 */ /* 0x000fea0003800000 */
[----:B------:R-:W-:Y:S02]  /*1120*/  UISETP.NE.AND UP0, UPT, UR5, 0x1, UPT ;  /* 0x000000010500788c */ /* 0x000fe4000bf05270 */
[----:B------:R-:W-:-:S09]  /*1130*/  UIADD3 UR4, -UR10, URZ, URZ ;  /* 0x0000003f0a047290 */ /* 0x000fd2000fffe13f */
[----:B------:R-:W-:Y:S02]  /*1140*/  @UP0 ULDC.64 UR8, c[0x0][0x9e8] ;  /* 0x00027a0000080ab9 */ /* 0x000fe40000000a00 */
[----:B------:R-:W-:-:S04]  /*1150*/  UIMAD.WIDE.U32 UR6, UR4, UR8, URZ ;  /* 0x00000008040672a5 */ /* 0x000fc8000f8e003f */
[----:B------:R-:W-:-:S04]  /*1160*/  @UP0 USHF.R.U32.HI UR4, URZ, UR9, UR7 ;  /* 0x000000093f040299 */ /* 0x000fc80008011607 */
[----:B------:R-:W-:Y:S01]  /*1170*/  ULOP3.LUT UR4, URZ, UR4, URZ, 0x33, !UPT ;  /* 0x000000043f047292 */ /* 0x000fe2000f8e333f */
[----:B------:R-:W-:Y:S11]  /*1180*/  BRA `(.L_x_759) ;  /* 0x0000000000107947 */ /* 0x000ff60003800000 */
.L_x_758:
[----:B------:R-:W-:-:S11]  /*1190*/  UISETP.NE.AND UP0, UPT, UR5, 0x1, UPT ;  /* 0x000000010500788c */ /* 0x000fd6000bf05270 */
[----:B------:R-:W-:Y:S02]  /*11a0*/  @UP0 ULDC.64 UR8, c[0x0][0x9e8] ;  /* 0x00027a0000080ab9 */ /* 0x000fe40000000a00 */
[----:B------:R-:W-:-:S04]  /*11b0*/  UIMAD.WIDE.U32 UR6, UR4, UR8, URZ ;  /* 0x00000008040672a5 */ /* 0x000fc8000f8e003f */
[----:B------:R-:W-:-:S12]  /*11c0*/  @UP0 USHF.R.U32.HI UR4, URZ, UR9, UR7 ;  /* 0x000000093f040299 */ /* 0x000fd80008011607 */
.L_x_759:
[----:B------:R-:W-:-:S06]  /*11d0*/  UIMAD UR4, UR4, UR5, UR5 ;  /* 0x00000005040472a4 */ /* 0x000fcc000f8e0205 */
[----:B------:R-:W-:-:S07]  /*11e0*/  VIMNMX R0, R0, UR4, PT ;  /* 0x0000000400007c48 */ /* 0x000fce000bfe0100 */
.L_x_757:
[----:B------:R-:W-:Y:S01]  /*11f0*/  UISETP.NE.AND UP0, UPT, UR49, URZ, UPT ;  /* 0x0000003f3100728c */ /* 0x000fe2000bf05270 */
[----:B------:R-:W-:Y:S01]  /*1200*/  VIADD R0, R0, 0x7f ;  /* 0x0000007f00007836 */ /* 0x000fe20000000000 */
[----:B------:R-:W-:Y:S01]  /*1210*/  UMOV UR9, UR40 ;  /* 0x0000002800097c82 */ /* 0x000fe20008000000 */
[----:B------:R-:W-:Y:S02]  /*1220*/  UIMAD UR4, UR42, UR12, 0x7f ;  /* 0x0000007f2a0474a4 */ /* 0x000fe4000f8e020c */
[----:B------:R-:W-:Y:S01]  /*1230*/  UIMAD UR52, UR42, UR12, -UR52 ;  /* 0x0000000c2a3472a4 */ /* 0x000fe2000f8e0a34 */
[----:B------:R-:W-:Y:S01]  /*1240*/  SHF.R.S32.HI R3, RZ, 0x1f, R0 ;  /* 0x0000001fff037819 */ /* 0x000fe20000011400 */
[----:B------:R-:W-:Y:S01]  /*1250*/  USHF.R.S32.HI UR8, URZ, 0x1f, UR4 ;  /* 0x0000001f3f087899 */ /* 0x000fe20008011404 */
[----:B------:R-:W-:Y:S02]  /*1260*/  ULDC UR10, c[0x0][0x9dc] ;  /* 0x00027700000a7ab9 */ /* 0x000fe40000000800 */
[----:B------:R-:W-:Y:S01]  /*1270*/  LEA.HI R3, R3, R0, RZ, 0x7 ;  /* 0x0000000003037211 */ /* 0x000fe200078f38ff */
[----:B------:R-:W-:Y:S01]  /*1280*/  @UP0 ULDC UR6, c[0x0][0x44c] ;  /* 0x0001130000060ab9 */ /* 0x000fe20000000800 */
[----:B------:R-:W-:Y:S01]  /*1290*/  @UP0 ULDC UR11, c[0x0][0x450] ;  /* 0x00011400000b0ab9 */ /* 0x000fe20000000800 */
[----:B------:R-:W-:Y:S01]  /*12a0*/  UIMAD.WIDE.U32 UR6, UR40, UR6, URZ ;  /* 0x00000006280672a5 */ /* 0x000fe2000f8e003f */
[----:B------:R-:W-:Y:S01]  /*12b0*/  SHF.R.S32.HI R3, RZ, 0x7, R3 ;  /* 0x00000007ff037819 */ /* 0x000fe20000011403 */
[----:B------:R-:W-:-:S02]  /*12c0*/  ULEA.HI UR8, UR8, UR4, URZ, 0x7 ;  /* 0x0000000408087291 */ /* 0x000fc4000f8f383f */
[----:B------:R-:W-:Y:S02]  /*12d0*/  @UP0 USHF.R.U32.HI UR9, URZ, UR11, UR7 ;  /* 0x0000000b3f090299 */ /* 0x000fe40008011607 */
[----:B------:R-:W-:Y:S02]  /*12e0*/  UISETP.GE.AND UP0, UPT, UR5, 0x1, UPT ;  /* 0x000000010500788c */ /* 0x000fe4000bf06270 */
[----:B------:R-:W-:Y:S02]  /*12f0*/  USHF.R.S32.HI UR8, URZ, 0x7, UR8 ;  /* 0x000000073f087899 */ /* 0x000fe40008011408 */
[----:B------:R-:W-:Y:S02]  /*1300*/  UIADD3 UR4, UR52, UR9, URZ ;  /* 0x0000000934047290 */ /* 0x000fe4000fffe03f */
[----:B------:R-:W-:Y:S02]  /*1310*/  PLOP3.LUT P0, PT, PT, PT, UP0, 0x40, 0x0 ;  /* 0x000000000000781c */ /* 0x000fe40003f0e808 */
[----:B------:R-:W-:Y:S01]  /*1320*/  UIADD3 UR9, UR4, -UR10, URZ ;  /* 0x8000000a04097290 */ /* 0x000fe2000fffe03f */
[----:B------:R-:W-:-:S10]  /*1330*/  VIMNMX R88, R3, UR8, PT ;  /* 0x0000000803587c48 */ /* 0x000fd4000bfe0100 */
[----:B------:R-:W-:Y:S05]  /*1340*/  @P0 BRA `(.L_x_760) ;  /* 0x0000000000440947 */ /* 0x000fea0003800000 */
[----:B------:R-:W-:-:S06]  /*1350*/  UISETP.GT.AND UP0, UPT, UR4, -0x1, UPT ;  /* 0xffffffff0400788c */ /* 0x000fcc000bf04270 */
[----:B------:R-:W-:-:S13]  /*1360*/  PLOP3.LUT P0, PT, PT, PT, UP0, 0x80, 0x0 ;  /* 0x000000000000781c */ /* 0x000fda0003f0f008 */
[----:B------:R-:W-:Y:S05]  /*1370*/  @P0 BRA `(.L_x_761) ;  /* 0x00000000001c0947 */ /* 0x000fea0003800000 */
[----:B------:R-:W-:Y:S02]  /*1380*/  UISETP.NE.AND UP0, UPT, UR5, 0x1, UPT ;  /* 0x000000010500788c */ /* 0x000fe4000bf05270 */
[----:B------:R-:W-:-:S09]  /*1390*/  ULOP3.LUT UR4, URZ, UR4, URZ, 0x33, !UPT ;  /* 0x000000043f047292 */ /* 0x000fd2000f8e333f */
[----:B------:R-:W-:Y:S02]  /*13a0*/  @UP0 ULDC.64 UR10, c[0x0][0x9e8] ;  /* 0x00027a00000a0ab9 */ /* 0x000fe40000000a00 */
[----:B------:R-:W-:-:S04]  /*13b0*/  UIMAD.WIDE.U32 UR6, UR4, UR10, URZ ;  /* 0x0000000a040672a5 */ /* 0x000fc8000f8e003f */
[----:B------:R-:W-:-:S04]  /*13c0*/  @UP0 USHF.R.U32.HI UR4, URZ, UR11, UR7 ;  /* 0x0000000b3f040299 */ /* 0x000fc80008011607 */
[----:B------:R-:W-:Y:S01]  /*13d0*/  ULOP3.LUT UR4, URZ, UR4, URZ, 0x33, !UPT ;  /* 0x000000043f047292 */ /* 0x000fe2000f8e333f */
[----:B------:R-:W-:Y:S11]  /*13e0*/  BRA `(.L_x_762) ;  /* 0x0000000000107947 */ /* 0x000ff60003800000 */
.L_x_761:
[----:B------:R-:W-:-:S11]  /*13f0*/  UISETP.NE.AND UP0, UPT, UR5, 0x1, UPT ;  /* 0x000000010500788c */ /* 0x000fd6000bf05270 */
[----:B------:R-:W-:Y:S02]  /*1400*/  @UP0 ULDC.64 UR10, c[0x0][0x9e8] ;  /* 0x00027a00000a0ab9 */ /* 0x000fe40000000a00 */
[----:B------:R-:W-:-:S04]  /*1410*/  UIMAD.WIDE.U32 UR6, UR4, UR10, URZ ;  /* 0x0000000a040672a5 */ /* 0x000fc8000f8e003f */
[----:B------:R-:W-:-:S12]  /*1420*/  @UP0 USHF.R.U32.HI UR4, URZ, UR11, UR7 ;  /* 0x0000000b3f040299 */ /* 0x000fd80008011607 */
.L_x_762:
[----:B------:R-:W-:-:S04]  /*1430*/  UIMAD UR4, UR4, UR5, URZ ;  /* 0x00000005040472a4 */ /* 0x000fc8000f8e023f */
[----:B------:R-:W-:-:S04]  /*1440*/  UISETP.LT.AND UP0, UPT, UR9, UR4, UPT ;  /* 0x000000040900728c */ /* 0x000fc8000bf01270 */
[----:B------:R-:W-:-:S12]  /*1450*/  USEL UR9, UR9, UR4, !UP0 ;  /* 0x0000000409097287 */ /* 0x000fd8000c000000 */
.L_x_760:
[----:B------:R-:W-:Y:S01]  /*1460*/  USHF.R.S32.HI UR4, URZ, 0x1f, UR9 ;  /* 0x0000001f3f047899 */ /* 0x000fe20008011409 */
[----:B------:R-:W-:Y:S01]  /*1470*/  PLOP3.LUT P0, PT, PT, PT, PT, 0x80, 0x0 ;  /* 0x000000000000781c */ /* 0x000fe20003f0f070 */
[----:B------:R-:W-:Y:S01]  /*1480*/  IMAD.MOV.U32 R2, RZ, RZ, RZ ;  /* 0x000000ffff027224 */ /* 0x000fe200078e00ff */
[----:B------:R-:W-:Y:S01]  /*1490*/  CS2R R134, SRZ ;  /* 0x0000000000867805 */ /* 0x000fe2000001ff00 */
[----:B------:R-:W-:Y:S01]  /*14a0*/  ULEA.HI UR4, UR4, UR9, URZ, 0x7 ;  /* 0x0000000904047291 */ /* 0x000fe2000f8f383f */
[----:B------:R-:W-:Y:S01]  /*14b0*/  IMAD.MOV.U32 R0, RZ, RZ, RZ ;  /* 0x000000ffff007224 */ /* 0x000fe200078e00ff */
[----:B------:R-:W-:Y:S02]  /*14c0*/  CS2R R6, SRZ ;  /* 0x0000000000067805 */ /* 0x000fe4000001ff00 */
[----:B------:R-:W-:Y:S01]  /*14d0*/  CS2R R132, SRZ ;  /* 0x0000000000847805 */ /* 0x000fe2000001ff00 */
[----:B------:R-:W-:Y:S01]  /*14e0*/  USHF.R.S32.HI UR4, URZ, 0x7, UR4 ;  /* 0x000000073f047899 */ /* 0x000fe20008011404 */
[----:B------:R-:W-:-:S02]  /*14f0*/  CS2R R8, SRZ ;  /* 0x0000000000087805 */ /* 0x000fc4000001ff00 */
[----:B------:R-:W-:Y:S02]  /*1500*/  CS2R R126, SRZ ;  /* 0x00000000007e7805 */ /* 0x000fe4000001ff00 */
[----:B------:R-:W-:Y:S01]  /*1510*/  CS2R R10, SRZ ;  /* 0x00000000000a7805 */ /* 0x000fe2000001ff00 */
[----:B------:R-:W-:Y:S01]  /*1520*/  UISETP.LT.AND UP0, UPT, URZ, UR4, UPT ;  /* 0x000000043f00728c */ /* 0x000fe2000bf01270 */
[----:B------:R-:W-:Y:S02]  /*1530*/  CS2R R124, SRZ ;  /* 0x00000000007c7805 */ /* 0x000fe4000001ff00 */
[----:B------:R-:W-:Y:S02]  /*1540*/  CS2R R12, SRZ ;  /* 0x00000000000c7805 */ /* 0x000fe4000001ff00 */
[----:B------:R-:W-:Y:S01]  /*1550*/  CS2R R118, SRZ ;  /* 0x0000000000767805 */ /* 0x000fe2000001ff00 */
[----:B------:R-:W-:Y:S01]  /*1560*/  USEL UR44, URZ, UR4, !UP0 ;  /* 0x000000043f2c7287 */ /* 0x000fe2000c000000 */
[----:B------:R-:W-:-:S02]  /*1570*/  CS2R R14, SRZ ;  /* 0x00000000000e7805 */ /* 0x000fc4000001ff00 */
[----:B------:R-:W-:Y:S02]  /*1580*/  CS2R R116, SRZ ;  /* 0x0000000000747805 */ /* 0x000fe4000001ff00 */
[----:B------:R-:W-:Y:S02]  /*1590*/  CS2R R20, SRZ ;  /* 0x0000000000147805 */ /* 0x000fe4000001ff00 */
[----:B------:R-:W-:Y:S02]  /*15a0*/  CS2R R110, SRZ ;  /* 0x00000000006e7805 */ /* 0x000fe4000001ff00 */
[----:B------:R-:W-:Y:S02]  /*15b0*/  CS2R R24, SRZ ;  /* 0x0000000000187805 */ /* 0x000fe4000001ff00 */
[----:B------:R-:W-:Y:S02]  /*15c0*/  ISETP.GT.AND P1, PT, R88, UR44, PT ;  /* 0x0000002c58007c0c */ /* 0x000fe4000bf24270 */
        /* <DEDUP_REMOVED lines=10> */
[----:B------:R-:W-:Y:S06]  /*1670*/  @!P1 BRA `(.L_x_763) ;  /* 0x000000d800649947 */ /* 0x000fec0003800000 */
[----:B------:R-:W0:Y:S01]  /*1680*/  SHFL.IDX PT, R0, R155, RZ, 0x1f ;  /* 0x00001fff9b007589 */ /* 0x000e2200000e0000 */
[----:B------:R-:W1:Y:S01]  /*1690*/  S2UR UR45, SR_CgaCtaId ;  /* 0x00000000002d79c3 */ /* 0x000e620000008800 */
[----:B------:R-:W-:Y:S01]  /*16a0*/  UMOV UR46, 0x400 ;  /* 0x00000400002e7882 */ /* 0x000fe20000000000 */
        /* <DEDUP_REMOVED lines=19> */
[----:B------:R-:W-:Y:S02]  /*17e0*/  IMAD.U32 R10, RZ, RZ, UR6 ;  /* 0x00000006ff0a7e24 */ /* 0x000fe4000f8e00ff */
[----:B------:R-:W-:Y:S02]  /*17f0*/  IMAD.U32 R6, RZ, RZ, UR4 ;  /* 0x00000004ff067e24 */ /* 0x000fe4000f8e00ff */
[----:B------:R-:W-:-:S02]  /*1800*/  IMAD.U32 R7, RZ, RZ, UR5 ;  /* 0x00000005ff077e24 */ /* 0x000fc4000f8e00ff */
[----:B------:R-:W-:Y:S02]  /*1810*/  IMAD.U32 R11, RZ, RZ, UR7 ;  /* 0x00000007ff0b7e24 */ /* 0x000fe4000f8e00ff */
[----:B------:R-:W-:Y:S02]  /*1820*/  IMAD.MOV.U32 R8, RZ, RZ, 0x70 ;  /* 0x00000070ff087424 */ /* 0x000fe400078e00ff */
[----:B------:R-:W-:Y:S02]  /*1830*/  IMAD.MOV.U32 R12, RZ, RZ, 0x1 ;  /* 0x00000001ff0c7424 */ /* 0x000fe400078e00ff */
[----:B0-----:R-:W-:-:S07]  /*1840*/  IMAD.MOV.U32 R13, RZ, RZ, RZ ;  /* 0x000000ffff0d7224 */ /* 0x001fce00078e00ff */
[----:B------:R-:W-:-:S07]  /*1850*/  LEPC R20, `(.L_x_764) ;  /* 0x000000001014794e */ /* 0x000fce0000000000 */
[----:B-1----:R-:W-:Y:S05]  /*1860*/  CALL.ABS.NOINC R2 ;  /* 0x0000000002007343 */ /* 0x002fea0003c00000 */
.L_x_764:
        /* <DEDUP_REMOVED lines=13> */
[----:B------:R-:W-:Y:S01]  /*1940*/  @UP1 ULDC.64 UR14, c[0x0][0x9b8] ;  /* 0x00026e00000e1ab9 */ /* 0x000fe20000000a00 */
[----:B------:R-:W-:Y:S02]  /*1950*/  @UP0 UIMAD UR8, UR8, UR16, URZ ;  /* 0x00000010080802a4 */ /* 0x000fe4000f8e023f */
[----:B------:R-:W-:Y:S02]  /*1960*/  @UP1 UIMAD UR9, UR9, UR14, URZ ;  /* 0x0000000e090912a4 */ /* 0x000fe4000f8e023f */
[----:B------:R-:W-:Y:S02]  /*1970*/  @UP0 UIMAD.WIDE.U32 UR10, UR41, UR16, URZ ;  /* 0x00000010290a02a5 */ /* 0x000fe4000f8e003f */
[----:B------:R-:W-:-:S02]  /*1980*/  @UP0 UIMAD UR17, UR41, UR17, UR8 ;  /* 0x00000011291102a4 */ /* 0x000fc4000f8e0208 */
[----:B------:R-:W-:Y:S02]  /*1990*/  @UP0 USHF.R.S32.HI UR16, URZ, 0x1f, UR43 ;  /* 0x0000001f3f100899 */ /* 0x000fe4000801142b */
[----:B------:R-:W-:Y:S02]  /*19a0*/  @UP1 USHF.R.S32.HI UR19, URZ, 0x1f, UR43 ;  /* 0x0000001f3f131899 */ /* 0x000fe4000801142b */
[----:B------:R-:W-:Y:S02]  /*19b0*/  @UP1 UIMAD.WIDE.U32 UR12, UR41, UR14, URZ ;  /* 0x0000000e290c12a5 */ /* 0x000fe4000f8e003f */
[----:B------:R-:W-:Y:S02]  /*19c0*/  @UP1 UIMAD UR18, UR41, UR15, UR9 ;  /* 0x0000000f291212a4 */ /* 0x000fe4000f8e0209 */
[----:B------:R-:W-:Y:S01]  /*19d0*/  @UP0 UIADD3 UR11, UR11, UR17, URZ ;  /* 0x000000110b0b0290 */ /* 0x000fe2000fffe03f */
[----:B------:R-:W-:Y:S01]  /*19e0*/  @UP0 ULDC.64 UR14, c[0x0][0x9b0] ;  /* 0x00026c00000e0ab9 */ /* 0x000fe20000000a00 */
[----:B------:R-:W-:Y:S01]  /*19f0*/  @UP1 ULDC.64 UR8, c[0x0][0x9c0] ;  /* 0x0002700000081ab9 */ /* 0x000fe20000000a00 */
[----:B------:R-:W-:-:S02]  /*1a00*/  @UP0 UIMAD UR16, UR16, UR14, URZ ;  /* 0x0000000e101002a4 */ /* 0x000fc4000f8e023f */
[----:B------:R-:W-:Y:S02]  /*1a10*/  @UP1 UIMAD UR17, UR19, UR8, URZ ;  /* 0x00000008131112a4 */ /* 0x000fe4000f8e023f */
[----:B------:R-:W-:Y:S02]  /*1a20*/  @UP1 UIADD3 UR13, UR13, UR18, URZ ;  /* 0x000000120d0d1290 */ /* 0x000fe4000fffe03f */
[----:B------:R-:W-:Y:S02]  /*1a30*/  @UP0 UIMAD UR16, UR43, UR15, UR16 ;  /* 0x0000000f2b1002a4 */ /* 0x000fe4000f8e0210 */
[----:B------:R-:W-:Y:S02]  /*1a40*/  @UP1 UIMAD UR17, UR43, UR9, UR17 ;  /* 0x000000092b1112a4 */ /* 0x000fe4000f8e0211 */
[----:B------:R-:W-:Y:S02]  /*1a50*/  @UP0 UIMAD.WIDE.U32 UR14, UR43, UR14, UR10 ;  /* 0x0000000e2b0e02a5 */ /* 0x000fe4000f8e000a */
[----:B------:R-:W-:-:S02]  /*1a60*/  @UP1 UIMAD.WIDE.U32 UR8, UR43, UR8, UR12 ;  /* 0x000000082b0812a5 */ /* 0x000fc4000f8e000c */
[----:B------:R-:W-:Y:S02]  /*1a70*/  @UP0 UIADD3 UR10, UR15, UR16, URZ ;  /* 0x000000100f0a0290 */ /* 0x000fe4000fffe03f */
[----:B------:R-:W-:Y:S02]  /*1a80*/  @UP0 ULEA UR4, UP2, UR14, UR4, 0x2 ;  /* 0x000000040e040291 */ /* 0x000fe4000f84103f */
[----:B------:R-:W-:Y:S02]  /*1a90*/  @UP1 UIADD3 UR9, UR9, UR17, URZ ;  /* 0x0000001109091290 */ /* 0x000fe4000fffe03f */
[----:B------:R-:W-:Y:S02]  /*1aa0*/  @UP1 ULEA UR6, UP3, UR8, UR6, 0x2 ;  /* 0x0000000608061291 */ /* 0x000fe4000f86103f */
[----:B------:R-:W-:Y:S01]  /*1ab0*/  @UP0 ULEA.HI.X UR5, UR14, UR5, UR10, 0x2, UP2 ;  /* 0x000000050e050291 */ /* 0x000fe200090f140a */
[----:B------:R-:W-:Y:S01]  /*1ac0*/  IMAD.U32 R2, RZ, RZ, UR4 ;  /* 0x00000004ff027e24 */ /* 0x000fe2000f8e00ff */
[----:B------:R-:W-:-:S02]  /*1ad0*/  @UP1 ULEA.HI.X UR7, UR8, UR7, UR9, 0x2, UP3 ;  /* 0x0000000708071291 */ /* 0x000fc400098f1409 */
[----:B------:R-:W-:Y:S02]  /*1ae0*/  IMAD.U32 R4, RZ, RZ, UR6 ;  /* 0x00000006ff047e24 */ /* 0x000fe4000f8e00ff */
        /* <DEDUP_REMOVED lines=16> */
.L_x_943:
[----:B------:R-:W-:Y:S05]  /*1bf0*/  @!P0 BRA `(.L_x_766) ;  /* 0x0000000000048947 */ /* 0x000fea0003800000 */
[----:B------:R-:W-:Y:S01]  /*1c00*/  BPT.TRAP 0x1 ;  /* 0x000000040000795c */ /* 0x000fe20000300000 */
.L_x_766:
[----:B------:R-:W-:Y:S02]  /*1c10*/  IMAD.U32 R12, RZ, RZ, UR38 ;  /* 0x00000026ff0c7e24 */ /* 0x000fe4000f8e00ff */
[----:B0-----:R-:W-:-:S03]  /*1c20*/  IMAD.U32 R3, RZ, RZ, UR37 ;  /* 0x00000025ff037e24 */ /* 0x001fc6000f8e00ff */
[----:B------:R-:W-:Y:S02]  /*1c30*/  LEA R12, R12, UR46, 0x3 ;  /* 0x0000002e0c0c7c11 */ /* 0x000fe4000f8e18ff */
[----:B------:R-:W-:-:S04]  /*1c40*/  SHF.L.U32 R3, R3, 0x1f, RZ ;  /* 0x0000001f03037819 */ /* 0x000fc800000006ff */
[----:B------:R0:W1:Y:S01]  /*1c50*/  SYNCS.PHASECHK.TRANS64.TRYWAIT P1, [R12+URZ+0x19c30], R3 ;  /* 0x019c30030c0075a7 */ /* 0x000062000802017f */
[----:B------:R-:W-:Y:S05]  /*1c60*/  @!P0 BRA `(.L_x_767) ;  /* 0x0000000000048947 */ /* 0x000fea0003800000 */
[----:B------:R-:W-:Y:S01]  /*1c70*/  BPT.TRAP 0x1 ;  /* 0x000000040000795c */ /* 0x000fe20000300000 */
.L_x_767:
[----:B-1----:R-:W-:Y:S05]  /*1c80*/  @P1 BRA `(.L_x_768) ;  /* 0x0000000000081947 */ /* 0x002fea0003800000 */
[----:B------:R-:W1:Y:S02]  /*1c90*/  SYNCS.PHASECHK.TRANS64.TRYWAIT P1, [R12+URZ+0x19c30], R3 ;  /* 0x019c30030c0075a7 */ /* 0x000e64000802017f */
[----:B-1----:R-:W-:Y:S05]  /*1ca0*/  @!P1 BRA `(.L_x_769) ;  /* 0x0000013800609947 */ /* 0x002fea0003800000 */
.L_x_768:
[----:B------:R-:W-:Y:S05]  /*1cb0*/  WARPSYNC.ALL ;  /* 0x0000000000007948 */ /* 0x000fea0003800000 */
[----:B------:R-:W-:Y:S01]  /*1cc0*/  UIADD3 UR4, UR46, 0x13800, URZ ;  /* 0x000138002e047890 */ /* 0x000fe2000fffe03f */
[----:B------:R-:W-:Y:S01]  /*1cd0*/  WARPGROUP.ARRIVE ;  /* 0x00000000000079c5 */ /* 0x000fe20000000000 */
[----:B------:R-:W-:Y:S02]  /*1ce0*/  ULOP3.LUT UR12, UR53, 0x10000, URZ, 0xfc, !UPT ;  /* 0x00010000350c7892 */ /* 0x000fe4000f8efc3f */
[----:B------:R-:W-:Y:S01]  /*1cf0*/  USHF.R.U32.HI UR4, URZ, 0x4, UR4 ;  /* 0x000000043f047899 */ /* 0x000fe20008011604 */
[----:B------:R-:W-:Y:S01]  /*1d00*/  UMOV UR13, 0xc0000010 ;  /* 0xc0000010000d7882 */ /* 0x000fe20000000000 */
[----:B------:R-:W-:-:S02]  /*1d10*/  UMOV UR15, 0xc0000010 ;  /* 0xc0000010000f7882 */ /* 0x000fc40000000000 */
[----:B------:R-:W-:Y:S01]  /*1d20*/  ULOP3.LUT UR4, UR4, 0x3fff, URZ, 0xc0, !UPT ;  /* 0x00003fff04047892 */ /* 0x000fe2000f8ec03f */
[----:B------:R-:W-:Y:S01]  /*1d30*/  UMOV UR5, 0xc0000010 ;  /* 0xc000001000057882 */ /* 0x000fe20000000000 */
[----:B------:R-:W-:Y:S02]  /*1d40*/  UMOV UR7, 0xc0000010 ;  /* 0xc000001000077882 */ /* 0x000fe40000000000 */
[----:B------:R-:W-:Y:S02]  /*1d50*/  ULOP3.LUT UR16, UR4, 0x10000, URZ, 0xfc, !UPT ;  /* 0x0001000004107892 */ /* 0x000fe4000f8efc3f */
[----:B------:R-:W-:Y:S02]  /*1d60*/  UIADD3 UR4, UR12, 0x180, URZ ;  /* 0x000001800c047890 */ /* 0x000fe4000fffe03f */
        /* <DEDUP_REMOVED lines=16> */
.L_x_770:
[----:B------:R-:W-:Y:S01]  /*1e70*/  UISETP.NE.AND UP1, UPT, UR49, URZ, UPT ;  /* 0x0000003f3100728c */ /* 0x000fe2000bf25270 */
[C---:B------:R-:W-:Y:S01]  /*1e80*/  FMUL.FTZ R96, R0.reuse, R40 ;  /* 0x0000002800607220 */ /* 0x040fe20000410000 */
[C---:B------:R-:W-:Y:S01]  /*1e90*/  FMUL.FTZ R89, R0.reuse, R25 ;  /* 0x0000001900597220 */ /* 0x040fe20000410000 */
[C---:B------:R-:W-:Y:S01]  /*1ea0*/  FMUL.FTZ R40, R0.reuse, R70 ;  /* 0x0000004600287220 */ /* 0x040fe20000410000 */
[----:B------:R-:W-:Y:S01]  /*1eb0*/  FMUL.FTZ R25, R0, R55 ;  /* 0x0000003700197220 */ /* 0x000fe20000410000 */
[----:B------:R-:W-:Y:S01]  /*1ec0*/  VIADD R70, R18, UR40 ;  /* 0x0000002812467c36 */ /* 0x000fe20008000000 */
[----:B------:R-:W-:Y:S01]  /*1ed0*/  PLOP3.LUT P1, PT, PT, PT, UP1, 0x80, 0x0 ;  /* 0x000000000000781c */ /* 0x000fe20003f2f018 */
[----:B------:R-:W2:Y:S01]  /*1ee0*/  LDC R55, c[0x0][0x2f0] ;  /* 0x0000bc00ff377b82 */ /* 0x000ea20000000800 */
[----:B------:R-:W-:Y:S01]  /*1ef0*/  PLOP3.LUT P2, PT, PT, PT, UP1, 0x80, 0x0 ;  /* 0x000000000000781c */ /* 0x000fe20003f4f018 */
[----:B------:R-:W-:Y:S01]  /*1f00*/  FMUL.FTZ R2, R0, R26 ;  /* 0x0000001a00027220 */ /* 0x000fe20000410000 */
[----:B------:R-:W-:Y:S01]  /*1f10*/  R2UR UR6, R12 ;  /* 0x000000000c0672ca */ /* 0x000fe200000e0000 */
[----:B------:R-:W-:Y:S01]  /*1f20*/  @UP1 ULDC UR7, c[0x0][0x44c] ;  /* 0x0001130000071ab9 */ /* 0x000fe20000000800 */
[C---:B------:R-:W-:Y:S01]  /*1f30*/  FMUL.FTZ R26, R0.reuse, R54 ;  /* 0x00000036001a7220 */ /* 0x040fe20000410000 */
[C---:B------:R-:W-:Y:S01]  /*1f40*/  FMUL.FTZ R21, R0.reuse, R50 ;  /* 0x0000003200157220 */ /* 0x040fe20000410000 */
[----:B------:R-:W-:Y:S01]  /*1f50*/  IMAD.MOV.U32 R13, RZ, RZ, -0x80 ;  /* 0xffffff80ff0d7424 */ /* 0x000fe200078e00ff */
[----:B------:R-:W3:Y:S01]  /*1f60*/  LDC R54, c[0x0][0x288] ;  /* 0x0000a200ff367b82 */ /* 0x000ee20000000800 */
[C---:B------:R-:W-:Y:S01]  /*1f70*/  FMUL.FTZ R50, R0.reuse, R57 ;  /* 0x0000003900327220 */ /* 0x040fe20000410000 */
[C---:B------:R-:W-:Y:S01]  /*1f80*/  FMUL.FTZ R4, R0.reuse, R24 ;  /* 0x0000001800047220 */ /* 0x040fe20000410000 */
[----:B------:R-:W-:Y:S01]  /*1f90*/  FMUL.FTZ R57, R0, R68 ;  /* 0x0000004400397220 */ /* 0x000fe20000410000 */
[----:B01----:R-:W-:Y:S01]  /*1fa0*/  @P1 IMAD.HI.U32 R12, R70, UR7, RZ ;  /* 0x00000007460c1c27 */ /* 0x003fe2000f8e00ff */
[----:B------:R-:W-:-:S03]  /*1fb0*/  @UP1 ULDC UR7, c[0x0][0x450] ;  /* 0x0001140000071ab9 */ /* 0x000fc60000000800 */
[C---:B------:R-:W-:Y:S01]  /*1fc0*/  FMUL.FTZ R24, R0.reuse, R51 ;  /* 0x0000003300187220 */ /* 0x040fe20000410000 */
[C---:B------:R-:W-:Y:S01]  /*1fd0*/  FMUL.FTZ R68, R0.reuse, R76 ;  /* 0x0000004c00447220 */ /* 0x040fe20000410000 */
[----:B------:R-:W-:Y:S01]  /*1fe0*/  FMUL.FTZ R51, R0, R60 ;  /* 0x0000003c00337220 */ /* 0x000fe20000410000 */
[----:B------:R-:W-:Y:S01]  /*1ff0*/  @P2 SHF.R.U32.HI R70, RZ, UR7, R12 ;  /* 0x00000007ff462c19 */ /* 0x000fe2000801160c */
[----:B------:R-:W-:Y:S01]  /*2000*/  IMAD R76, R88, R13, 0x80 ;  /* 0x00000080584c7424 */ /* 0x000fe200078e020d */
[----:B------:R-:W-:Y:S01]  /*2010*/  UIADD3 UR6, UR6, 0x19c40, URZ ;  /* 0x00019c4006067890 */ /* 0x000fe2000fffe03f */
[C---:B------:R-:W-:Y:S01]  /*2020*/  FMUL.FTZ R14, R0.reuse, R43 ;  /* 0x0000002b000e7220 */ /* 0x040fe20000410000 */
[C---:B------:R-:W-:Y:S01]  /*2030*/  FMUL.FTZ R43, R0.reuse, R44 ;  /* 0x0000002c002b7220 */ /* 0x040fe20000410000 */
[----:B------:R-:W0:Y:S01]  /*2040*/  SHFL.IDX PT, R60, R70, RZ, 0x1c1f ;  /* 0x001c1fff463c7589 */ /* 0x000e2200000e0000 */
[----:B------:R-:W-:Y:S01]  /*2050*/  UISETP.NE.AND UP0, UPT, UR48, URZ, UPT ;  /* 0x0000003f3000728c */ /* 0x000fe2000bf05270 */
[C---:B------:R-:W-:Y:S01]  /*2060*/  FMUL.FTZ R3, R0.reuse, R27 ;  /* 0x0000001b00037220 */ /* 0x040fe20000410000 */
[C---:B------:R-:W-:Y:S01]  /*2070*/  FMUL.FTZ R44, R0.reuse, R45 ;  /* 0x0000002d002c7220 */ /* 0x040fe20000410000 */
[----:B------:R-:W-:Y:S01]  /*2080*/  FMUL.FTZ R15, R0, R46 ;  /* 0x0000002e000f7220 */ /* 0x000fe20000410000 */
[----:B------:R-:W-:-:S02]  /*2090*/  VIADD R13, R76, 0x1 ;  /* 0x000000014c0d7836 */ /* 0x000fc40000000000 */
[C---:B------:R-:W-:Y:S01]  /*20a0*/  FMUL.FTZ R6, R0.reuse, R31 ;  /* 0x0000001f00067220 */ /* 0x040fe20000410000 */
[C---:B------:R-:W-:Y:S01]  /*20b0*/  FMUL.FTZ R92, R0.reuse, R32 ;  /* 0x00000020005c7220 */ /* 0x040fe20000410000 */
[C---:B------:R-:W-:Y:S01]  /*20c0*/  FMUL.FTZ R20, R0.reuse, R47 ;  /* 0x0000002f00147220 */ /* 0x040fe20000410000 */
[C---:B------:R-:W-:Y:S01]  /*20d0*/  FMUL.FTZ R45, R0.reuse, R48 ;  /* 0x00000030002d7220 */ /* 0x040fe20000410000 */
[C---:B------:R-:W-:Y:S01]  /*20e0*/  FMUL.FTZ R46, R0.reuse, R49 ;  /* 0x00000031002e7220 */ /* 0x040fe20000410000 */
[C---:B------:R-:W-:Y:S01]  /*20f0*/  FMUL.FTZ R27, R0.reuse, R58 ;  /* 0x0000003a001b7220 */ /* 0x040fe20000410000 */
[----:B------:R-:W-:Y:S01]  /*2100*/  UPRMT UR6, UR45, 0x654, UR6 ;  /* 0x000006542d067896 */ /* 0x000fe20008000006 */
[C---:B------:R-:W-:Y:S01]  /*2110*/  FMUL.FTZ R90, R0.reuse, R28 ;  /* 0x0000001c005a7220 */ /* 0x040fe20000410000 */
        /* <DEDUP_REMOVED lines=38> */
[----:B------:R-:W-:Y:S01]  /*2380*/  FMUL.FTZ R38, R0, R87 ;  /* 0x0000005700267220 */ /* 0x000fe20000410000 */
[C---:B------:R-:W-:Y:S01]  /*2390*/  IMAD R12, R16.reuse, -0x2, R13 ;  /* 0xfffffffe100c7824 */ /* 0x040fe200078e020d */
[----:B------:R-:W-:Y:S01]  /*23a0*/  PLOP3.LUT P1, PT, PT, PT, UP0, 0x40, 0x0 ;  /* 0x000000000000781c */ /* 0x000fe20003f2e808 */
[----:B------:R-:W1:Y:S01]  /*23b0*/  MUFU.TANH R4, R4 ;  /* 0x0000000400047308 */ /* 0x000e620000002400 */
[----:B------:R-:W-:Y:S01]  /*23c0*/  ULDC UR18, c[0x0][0x9dc] ;  /* 0x0002770000127ab9 */ /* 0x000fe20000000800 */
[C---:B--2---:R-:W-:Y:S01]  /*23d0*/  IMAD R59, R55.reuse, UR42, R12 ;  /* 0x0000002a373b7c24 */ /* 0x044fe2000f8e020c */
[----:B------:R-:W-:Y:S01]  /*23e0*/  SYNCS.ARRIVE.TRANS64.RED.A1T0 RZ, [UR6], RZ ;  /* 0x000000ffffff79a7 */ /* 0x000fe20008100406 */
[----:B------:R-:W-:Y:S01]  /*23f0*/  ULOP3.LUT UR6, URZ, UR18, URZ, 0x33, !UPT ;  /* 0x000000123f067292 */ /* 0x000fe2000f8e333f */
[----:B------:R-:W-:Y:S01]  /*2400*/  IMAD R13, R55, UR42, R76 ;  /* 0x0000002a370d7c24 */ /* 0x000fe2000f8e024c */
[----:B------:R-:W-:Y:S01]  /*2410*/  ULDC UR14, c[0x0][0x9e0] ;  /* 0x00027800000e7ab9 */ /* 0x000fe20000000800 */
[----:B---3--:R-:W-:Y:S01]  /*2420*/  IMAD.IADD R59, R59, 0x1, -R54 ;  /* 0x000000013b3b7824 */ /* 0x008fe200078e0a36 */
[----:B------:R-:W2:Y:S01]  /*2430*/  MUFU.TANH R89, R89 ;  /* 0x0000005900597308 */ /* 0x000ea20000002400 */
[----:B------:R-:W-:Y:S01]  /*2440*/  IMAD R73, R16, -0x2, R13 ;  /* 0xfffffffe10497824 */ /* 0x000fe200078e020d */
[----:B------:R-:W-:Y:S01]  /*2450*/  LEA R74, R88, 0xffffff80, 0x7 ;  /* 0xffffff80584a7811 */ /* 0x000fe200078e38ff */
[----:B------:R-:W-:-:S02]  /*2460*/  VIADD R78, R59, UR14 ;  /* 0x0000000e3b4e7c36 */ /* 0x000fc40008000000 */
[----:B------:R-:W-:-:S03]  /*2470*/  VIADD R75, R59, UR6 ;  /* 0x000000063b4b7c36 */ /* 0x000fc60008000000 */
[----:B------:R-:W3:Y:S01]  /*2480*/  MUFU.TANH R2, R2 ;  /* 0x0000000200027308 */ /* 0x000ee20000002400 */
[----:B0-----:R-:W-:Y:S01]  /*2490*/  VIADDMNMX R71, R60, R78, R73, PT ;  /* 0x0000004e3c477246 */ /* 0x001fe20003800149 */
[----:B------:R-:W-:-:S06]  /*24a0*/  IMAD.IADD R72, R75, 0x1, R60 ;  /* 0x000000014b487824 */ /* 0x000fcc00078e023c */
[----:B------:R-:W0:Y:S08]  /*24b0*/  MUFU.TANH R3, R3 ;  /* 0x0000000300037308 */ /* 0x000e300000002400 */
[----:B------:R-:W4:Y:S08]  /*24c0*/  MUFU.TANH R90, R90 ;  /* 0x0000005a005a7308 */ /* 0x000f300000002400 */
[----:B------:R-:W0:Y:S08]  /*24d0*/  MUFU.TANH R91, R91 ;  /* 0x0000005b005b7308 */ /* 0x000e300000002400 */
        /* <DEDUP_REMOVED lines=57> */
[----:B------:R-:W0:Y:S01]  /*2870*/  MUFU.TANH R38, R38 ;  /* 0x0000002600267308 */ /* 0x000e220000002400 */
[----:B-1234-:R-:W-:Y:S05]  /*2880*/  @P1 BRA `(.L_x_771) ;  /* 0x0000000000641947 */ /* 0x01efea0003800000 */
[----:B------:R-:W-:Y:S01]  /*2890*/  IMAD R13, R55, UR42, R60 ;  /* 0x0000002a370d7c24 */ /* 0x000fe2000f8e023c */
[----:B------:R-:W-:Y:S03]  /*28a0*/  BSSY B0, `(.L_x_772) ;  /* 0x0000013000007945 */ /* 0x000fe60003800000 */
[----:B------:R-:W-:-:S05]  /*28b0*/  IMAD.IADD R59, R13, 0x1, -R54 ;  /* 0x000000010d3b7824 */ /* 0x000fca00078e0a36 */
[----:B------:R-:W-:-:S13]  /*28c0*/  ISETP.GT.AND P1, PT, R59, -0x1, PT ;  /* 0xffffffff3b00780c */ /* 0x000fda0003f24270 */
[----:B------:R-:W-:Y:S05]  /*28d0*/  @P1 BRA `(.L_x_773) ;  /* 0x0000000000241947 */ /* 0x000fea0003800000 */
[----:B------:R-:W-:Y:S01]  /*28e0*/  ULDC UR6, c[0x0][0x9e4] ;  /* 0x0002790000067ab9 */ /* 0x000fe20000000800 */
[----:B------:R-:W-:Y:S01]  /*28f0*/  LOP3.LUT R59, RZ, R59, RZ, 0x33, !PT ;  /* 0x0000003bff3b7212 */ /* 0x000fe200078e33ff */
[----:B------:R-:W-:-:S05]  /*2900*/  IMAD.U32 R60, RZ, RZ, UR6 ;  /* 0x00000006ff3c7e24 */ /* 0x000fca000f8e00ff */
[----:B------:R-:W-:-:S13]  /*2910*/  ISETP.NE.AND P1, PT, R60, 0x1, PT ;  /* 0x000000013c00780c */ /* 0x000fda0003f25270 */
[----:B------:R-:W1:Y:S02]  /*2920*/  @P1 LDC.64 R12, c[0x0][0x9e8] ;  /* 0x00027a00ff0c1b82 */ /* 0x000e640000000a00 */
[----:B-1----:R-:W-:-:S05]  /*2930*/  @P1 IMAD.HI.U32 R12, R59, R12, RZ ;  /* 0x0000000c3b0c1227 */ /* 0x002fca00078e00ff */
[----:B------:R-:W-:-:S04]  /*2940*/  @P1 SHF.R.U32.HI R59, RZ, R13, R12 ;  /* 0x0000000dff3b1219 */ /* 0x000fc8000001160c */
[----:B------:R-:W-:Y:S01]  /*2950*/  LOP3.LUT R59, RZ, R59, RZ, 0x33, !PT ;  /* 0x0000003bff3b7212 */ /* 0x000fe200078e33ff */
[----:B------:R-:W-:Y:S06]  /*2960*/  BRA `(.L_x_774) ;  /* 0x0000000000187947 */ /* 0x000fec0003800000 */
.L_x_773:
[----:B------:R-:W-:Y:S02]  /*2970*/  ULDC UR6, c[0x0][0x9e4] ;  /* 0x0002790000067ab9 */ /* 0x000fe40000000800 */
[----:B------:R-:W-:-:S05]  /*2980*/  IMAD.U32 R60, RZ, RZ, UR6 ;  /* 0x00000006ff3c7e24 */ /* 0x000fca000f8e00ff */
[----:B------:R-:W-:-:S13]  /*2990*/  ISETP.NE.AND P1, PT, R60, 0x1, PT ;  /* 0x000000013c00780c */ /* 0x000fda0003f25270 */
[----:B------:R-:W1:Y:S02]  /*29a0*/  @P1 LDC.64 R12, c[0x0][0x9e8] ;  /* 0x00027a00ff0c1b82 */ /* 0x000e640000000a00 */
[----:B-1----:R-:W-:-:S05]  /*29b0*/  @P1 IMAD.HI.U32 R12, R59, R12, RZ ;  /* 0x0000000c3b0c1227 */ /* 0x002fca00078e00ff */
[----:B------:R-:W-:-:S07]  /*29c0*/  @P1 SHF.R.U32.HI R59, RZ, R13, R12 ;  /* 0x0000000dff3b1219 */ /* 0x000fce000001160c */
.L_x_774:
[----:B------:R-:W-:Y:S05]  /*29d0*/  BSYNC B0 ;  /* 0x0000000000007941 */ /* 0x000fea0003800000 */
.L_x_772:
[----:B------:R-:W-:-:S04]  /*29e0*/  IMAD R59, R59, R60, -R74 ;  /* 0x0000003c3b3b7224 */ /* 0x000fc800078e0a4a */
[----:B------:R-:W-:-:S05]  /*29f0*/  IMAD R59, R16, -0x2, R59 ;  /* 0xfffffffe103b7824 */ /* 0x000fca00078e023b */
[----:B------:R-:W-:Y:S02]  /*2a00*/  VIADDMNMX R71, R59, R60, R71, PT ;  /* 0x0000003c3b477246 */ /* 0x000fe40003800147 */
[----:B------:R-:W-:-:S07]  /*2a10*/  VIMNMX R72, R72, R59, !PT ;  /* 0x0000003b48487248 */ /* 0x000fce0007fe0100 */
.L_x_771:
[C---:B------:R-:W-:Y:S01]  /*2a20*/  ISETP.GE.AND P6, PT, R76.reuse, 0xa, PT ;  /* 0x0000000a4c00780c */ /* 0x040fe20003fc6270 */
[----:B------:R-:W1:Y:S01]  /*2a30*/  SHFL.IDX PT, R70, R70, 0x1, 0x1c1f ;  /* 0x003c1f0046467f89 */ /* 0x000e6200000e0000 */
[C---:B------:R-:W-:Y:S01]  /*2a40*/  ISETP.GE.AND P1, PT, R76.reuse, 0x2, PT ;  /* 0x000000024c00780c */ /* 0x040fe20003f26270 */
[----:B------:R-:W-:Y:S01]  /*2a50*/  UISETP.NE.AND UP0, UPT, UR48, URZ, UPT ;  /* 0x0000003f3000728c */ /* 0x000fe2000bf05270 */
[C---:B------:R-:W-:Y:S02]  /*2a60*/  ISETP.GE.AND P2, PT, R76.reuse, 0x9, PT ;  /* 0x000000094c00780c */ /* 0x040fe40003f46270 */
[----:B------:R-:W-:Y:S02]  /*2a70*/  ISETP.GE.AND P5, PT, R76, 0x11, PT ;  /* 0x000000114c00780c */ /* 0x000fe40003fa6270 */
[----:B------:R-:W-:Y:S02]  /*2a80*/  LOP3.LUT R17, R17, 0xfffffffb, RZ, 0xc0, !PT ;  /* 0xfffffffb11117812 */ /* 0x000fe400078ec0ff */
[----:B------:R-:W-:-:S02]  /*2a90*/  ISETP.GT.AND P4, PT, R72, 0x1, !P1 ;  /* 0x000000014800780c */ /* 0x000fc40004f84270 */
[----:B------:R-:W-:Y:S02]  /*2aa0*/  ISETP.GT.AND P3, PT, R72, 0x8, !P2 ;  /* 0x000000084800780c */ /* 0x000fe40005764270 */
[----:B------:R-:W-:Y:S02]  /*2ab0*/  @P6 LOP3.LUT R17, R17, 0x4, RZ, 0xfc, !PT ;  /* 0x0000000411116812 */ /* 0x000fe400078efcff */
[C---:B------:R-:W-:Y:S02]  /*2ac0*/  ISETP.LT.OR P4, PT, R71.reuse, 0x2, P4 ;  /* 0x000000024700780c */ /* 0x040fe40002781670 */
[----:B------:R-:W-:Y:S02]  /*2ad0*/  ISETP.LT.OR P3, PT, R71, 0x9, P3 ;  /* 0x000000094700780c */ /* 0x000fe40001f61670 */
[----:B------:R-:W-:Y:S02]  /*2ae0*/  LOP3.LUT R17, R17, 0xfffffff7, RZ, 0xc0, !PT ;  /* 0xfffffff711117812 */ /* 0x000fe400078ec0ff */
[----:B------:R-:W-:-:S02]  /*2af0*/  FSEL R89, R89, -INF , !P4 ;  /* 0xff80000059597808 */ /* 0x000fc40006000000 */
[----:B------:R-:W-:Y:S02]  /*2b00*/  FSEL R90, R90, -INF , !P3 ;  /* 0xff8000005a5a7808 */ /* 0x000fe40005800000 */
[C---:B------:R-:W-:Y:S02]  /*2b10*/  ISETP.GT.AND P4, PT, R72.reuse, 0x9, !P6 ;  /* 0x000000094800780c */ /* 0x040fe40007784270 */
[----:B------:R-:W-:Y:S02]  /*2b20*/  @P5 LOP3.LUT R17, R17, 0x8, RZ, 0xfc, !PT ;  /* 0x0000000811115812 */ /* 0x000fe400078efcff */
[----:B------:R-:W-:Y:S02]  /*2b30*/  ISETP.GT.AND P3, PT, R72, 0x10, !P5 ;  /* 0x000000104800780c */ /* 0x000fe40006f64270 */
[----:B------:R-:W-:Y:S02]  /*2b40*/  ISETP.GE.AND P5, PT, R76, 0x12, PT ;  /* 0x000000124c00780c */ /* 0x000fe40003fa6270 */
[----:B------:R-:W-:-:S02]  /*2b50*/  ISETP.LT.OR P4, PT, R71, 0xa, P4 ;  /* 0x0000000a4700780c */ /* 0x000fc40002781670 */
[----:B------:R-:W-:Y:S02]  /*2b60*/  ISETP.LT.OR P3, PT, R71, 0x11, P3 ;  /* 0x000000114700780c */ /* 0x000fe40001f61670 */
[----:B0-----:R-:W-:Y:S02]  /*2b70*/  FSEL R91, R91, -INF , !P4 ;  /* 0xff8000005b5b7808 */ /* 0x001fe40006000000 */
[----:B------:R-:W-:Y:S02]  /*2b80*/  ISETP.GE.AND P4, PT, R76, 0x19, PT ;  /* 0x000000194c00780c */ /* 0x000fe40003f86270 */
[----:B------:R-:W-:Y:S02]  /*2b90*/  LOP3.LUT R17, R17, 0xffffffef, RZ, 0xc0, !PT ;  /* 0xffffffef11117812 */ /* 0x000fe400078ec0ff */
[----:B------:R-:W-:Y:S02]  /*2ba0*/  FSEL R92, R92, -INF , !P3 ;  /* 0xff8000005c5c7808 */ /* 0x000fe40005800000 */
[----:B------:R-:W-:-:S02]  /*2bb0*/  ISETP.GT.AND P3, PT, R72, 0x11, !P5 ;  /* 0x000000114800780c */ /* 0x000fc40006f64270 */
[----:B------:R-:W-:Y:S02]  /*2bc0*/  @P5 LOP3.LUT R17, R17, 0x10, RZ, 0xfc, !PT ;  /* 0x0000001011115812 */ /* 0x000fe400078efcff */
[----:B------:R-:W-:Y:S02]  /*2bd0*/  ISETP.LT.OR P3, PT, R71, 0x12, P3 ;  /* 0x000000124700780c */ /* 0x000fe40001f61670 */
[----:B------:R-:W-:Y:S02]  /*2be0*/  LOP3.LUT R17, R17, 0xfdffffff, RZ, 0xc0, !PT ;  /* 0xfdffffff11117812 */ /* 0x000fe400078ec0ff */
[----:B------:R-:W-:Y:S02]  /*2bf0*/  FSEL R93, R93, -INF , !P3 ;  /* 0xff8000005d5d7808 */ /* 0x000fe40005800000 */
[----:B------:R-:W-:Y:S02]  /*2c00*/  @P4 LOP3.LUT R17, R17, 0x2000000, RZ, 0xfc, !PT ;  /* 0x0200000011114812 */ /* 0x000fe400078efcff */
[----:B------:R-:W-:-:S02]  /*2c10*/  ISETP.GT.AND P3, PT, R72, 0x18, !P4 ;  /* 0x000000184800780c */ /* 0x000fc40006764270 */
[----:B------:R-:W-:Y:S02]  /*2c20*/  ISETP.GE.AND P4, PT, R76, 0x1a, PT ;  /* 0x0000001a4c00780c */ /* 0x000fe40003f86270 */
[----:B------:R-:W-:Y:S02]  /*2c30*/  ISETP.LT.OR P3, PT, R71, 0x19, P3 ;  /* 0x000000194700780c */ /* 0x000fe40001f61670 */
[----:B------:R-:W-:Y:S02]  /*2c40*/  LOP3.LUT R17, R17, 0xfeffffff, RZ, 0xc0, !PT ;  /* 0xfeffffff11117812 */ /* 0x000fe400078ec0ff */
[----:B------:R-:W-:Y:S02]  /*2c50*/  FSEL R94, R94, -INF , !P3 ;  /* 0xff8000005e5e7808 */ /* 0x000fe40005800000 */
[----:B------:R-:W-:-:S04]  /*2c60*/  ISETP.GT.AND P3, PT, R72, 0x19, !P4 ;  /* 0x000000194800780c */ /* 0x000fc80006764270 */
[----:B------:R-:W-:Y:S02]  /*2c70*/  ISETP.LT.OR P3, PT, R71, 0x1a, P3 ;  /* 0x0000001a4700780c */ /* 0x000fe40001f61670 */
[----:B------:R-:W-:Y:S02]  /*2c80*/  @P4 LOP3.LUT R17, R17, 0x1000000, RZ, 0xfc, !PT ;  /* 0x0100000011114812 */ /* 0x000fe400078efcff */
[----:B------:R-:W-:Y:S02]  /*2c90*/  ISETP.GE.AND P4, PT, R76, 0x21, PT ;  /* 0x000000214c00780c */ /* 0x000fe40003f86270 */
[----:B------:R-:W-:Y:S02]  /*2ca0*/  LOP3.LUT R17, R17, 0xff7fffff, RZ, 0xc0, !PT ;  /* 0xff7fffff11117812 */ /* 0x000fe400078ec0ff */
[----:B------:R-:W-:Y:S02]  /*2cb0*/  FSEL R95, R95, -INF , !P3 ;  /* 0xff8000005f5f7808 */ /* 0x000fe40005800000 */
[----:B------:R-:W-:-:S04]  /*2cc0*/  ISETP.GT.AND P3, PT, R72, 0x20, !P4 ;  /* 0x000000204800780c */ /* 0x000fc80006764270 */
[----:B------:R-:W-:-:S03]  /*2cd0*/  ISETP.LT.OR P3, PT, R71, 0x21, P3 ;  /* 0x000000214700780c */ /* 0x000fc60001f61670 */
        /* <DEDUP_REMOVED lines=100> */
[----:B------:R-:W-:Y:S02]  /*3320*/  ISETP.GT.AND P3, PT, R72, 0x61, !P4 ;  /* 0x000000614800780c */ /* 0x000fe40006764270 */
[----:B-1----:R-:W-:-:S02]  /*3330*/  VIADDMNMX R66, R70, R78, R73, PT ;  /* 0x0000004e46427246 */ /* 0x002fc40003800149 */
[----:B------:R-:W-:-:S03]  /*3340*/  ISETP.LT.OR P3, PT, R71, 0x62, P3 ;  /* 0x000000624700780c */ /* 0x000fc60001f61670 */
[----:B------:R-:W-:Y:S02]  /*3350*/  @P4 LOP3.LUT R17, R17, 0x40, RZ, 0xfc, !PT ;  /* 0x0000004011114812 */ /* 0x000fe400078efcff */
[----:B------:R-:W-:Y:S02]  /*3360*/  ISETP.GE.AND P4, PT, R76, 0x69, PT ;  /* 0x000000694c00780c */ /* 0x000fe40003f86270 */
[----:B------:R-:W-:Y:S01]  /*3370*/  FSEL R47, R67, -INF , !P3 ;  /* 0xff800000432f7808 */ /* 0x000fe20005800000 */
[----:B------:R-:W-:Y:S01]  /*3380*/  IMAD.IADD R67, R75, 0x1, R70 ;  /* 0x000000014b437824 */ /* 0x000fe200078e0246 */
[----:B------:R-:W-:Y:S02]  /*3390*/  LOP3.LUT R17, R17, 0xfbffffff, RZ, 0xc0, !PT ;  /* 0xfbffffff11117812 */ /* 0x000fe400078ec0ff */
[----:B------:R-:W-:-:S04]  /*33a0*/  ISETP.GT.AND P3, PT, R72, 0x68, !P4 ;  /* 0x000000684800780c */ /* 0x000fc80006764270 */
[----:B------:R-:W-:-:S03]  /*33b0*/  ISETP.LT.OR P3, PT, R71, 0x69, P3 ;  /* 0x000000694700780c */ /* 0x000fc60001f61670 */
[----:B------:R-:W-:Y:S02]  /*33c0*/  @P4 LOP3.LUT R17, R17, 0x4000000, RZ, 0xfc, !PT ;  /* 0x0400000011114812 */ /* 0x000fe400078efcff */
[----:B------:R-:W-:Y:S02]  /*33d0*/  ISETP.GE.AND P4, PT, R76, 0x6a, PT ;  /* 0x0000006a4c00780c */ /* 0x000fe40003f86270 */
[----:B------:R-:W-:Y:S02]  /*33e0*/  FSEL R48, R68, -INF , !P3 ;  /* 0xff80000044307808 */ /* 0x000fe40005800000 */
[----:B------:R-:W-:Y:S02]  /*33f0*/  ISETP.GT.AND P3, PT, R72, 0x69, !P4 ;  /* 0x000000694800780c */ /* 0x000fe40006764270 */
[----:B------:R-:W-:Y:S02]  /*3400*/  LOP3.LUT R17, R17, 0xffffffdf, RZ, 0xc0, !PT ;  /* 0xffffffdf11117812 */ /* 0x000fe400078ec0ff */
[----:B------:R-:W-:-:S04]  /*3410*/  ISETP.LT.OR P3, PT, R71, 0x6a, P3 ;  /* 0x0000006a4700780c */ /* 0x000fc80001f61670 */
[----:B------:R-:W-:Y:S02]  /*3420*/  FSEL R49, R69, -INF , !P3 ;  /* 0xff80000045317808 */ /* 0x000fe40005800000 */
[----:B------:R-:W-:Y:S02]  /*3430*/  ISETP.GE.AND P3, PT, R76, 0x71, PT ;  /* 0x000000714c00780c */ /* 0x000fe40003f66270 */
[----:B------:R-:W-:Y:S02]  /*3440*/  @P4 LOP3.LUT R17, R17, 0x20, RZ, 0xfc, !PT ;  /* 0x0000002011114812 */ /* 0x000fe400078efcff */
[----:B------:R-:W-:Y:S02]  /*3450*/  ISETP.GT.AND P4, PT, R72, 0x70, !P3 ;  /* 0x000000704800780c */ /* 0x000fe40005f84270 */
[----:B------:R-:W-:Y:S02]  /*3460*/  LOP3.LUT R17, R17, 0xfffffffd, RZ, 0xc0, !PT ;  /* 0xfffffffd11117812 */ /* 0x000fe400078ec0ff */
[----:B------:R-:W-:-:S04]  /*3470*/  ISETP.LT.OR P4, PT, R71, 0x71, P4 ;  /* 0x000000714700780c */ /* 0x000fc80002781670 */
[----:B------:R-:W-:Y:S02]  /*3480*/  FSEL R45, R80, -INF , !P4 ;  /* 0xff800000502d7808 */ /* 0x000fe40006000000 */
[----:B------:R-:W-:-:S04]  /*3490*/  ISETP.GE.AND P4, PT, R76, 0x72, PT ;  /* 0x000000724c00780c */ /* 0x000fc80003f86270 */
[----:B------:R-:W-:-:S04]  /*34a0*/  ISETP.GT.AND P5, PT, R72, 0x71, !P4 ;  /* 0x000000714800780c */ /* 0x000fc800067a4270 */
[----:B------:R-:W-:-:S04]  /*34b0*/  ISETP.LT.OR P5, PT, R71, 0x72, P5 ;  /* 0x000000724700780c */ /* 0x000fc80002fa1670 */
[----:B------:R-:W-:Y:S02]  /*34c0*/  FSEL R44, R81, -INF , !P5 ;  /* 0xff800000512c7808 */ /* 0x000fe40006800000 */
[----:B------:R-:W-:-:S04]  /*34d0*/  ISETP.GE.AND P5, PT, R76, 0x79, PT ;  /* 0x000000794c00780c */ /* 0x000fc80003fa6270 */
[----:B------:R-:W-:-:S04]  /*34e0*/  ISETP.GT.AND P6, PT, R72, 0x78, !P5 ;  /* 0x000000784800780c */ /* 0x000fc80006fc4270 */
[----:B------:R-:W-:-:S04]  /*34f0*/  ISETP.LT.OR P6, PT, R71, 0x79, P6 ;  /* 0x000000794700780c */ /* 0x000fc800037c1670 */
[----:B------:R-:W-:Y:S02]  /*3500*/  FSEL R43, R84, -INF , !P6 ;  /* 0xff800000542b7808 */ /* 0x000fe40007000000 */
[----:B------:R-:W-:-:S13]  /*3510*/  ISETP.GE.AND P6, PT, R76, 0x1, PT ;  /* 0x000000014c00780c */ /* 0x000fda0003fc6270 */
[----:B------:R-:W-:Y:S02]  /*3520*/  @P6 LOP3.LUT R17, R17, 0x2, RZ, 0xfc, !PT ;  /* 0x0000000211116812 */ /* 0x000fe400078efcff */
[----:B------:R-:W-:Y:S02]  /*3530*/  ISETP.GT.AND P6, PT, R72, RZ, !P6 ;  /* 0x000000ff4800720c */ /* 0x000fe400077c4270 */
[----:B------:R-:W-:Y:S02]  /*3540*/  LOP3.LUT R17, R17, 0xfffffffe, RZ, 0xc0, !PT ;  /* 0xfffffffe11117812 */ /* 0x000fe400078ec0ff */
[----:B------:R-:W-:-:S04]  /*3550*/  ISETP.LT.OR P6, PT, R71, 0x1, P6 ;  /* 0x000000014700780c */ /* 0x000fc800037c1670 */
[----:B------:R-:W-:Y:S02]  /*3560*/  FSEL R68, R4, -INF , !P6 ;  /* 0xff80000004447808 */ /* 0x000fe40007000000 */
[----:B------:R-:W-:-:S13]  /*3570*/  ISETP.GE.AND P6, PT, R76, 0x7a, PT ;  /* 0x0000007a4c00780c */ /* 0x000fda0003fc6270 */
[----:B------:R-:W-:Y:S02]  /*3580*/  @P6 LOP3.LUT R17, R17, 0x1, RZ, 0xfc, !PT ;  /* 0x0000000111116812 */ /* 0x000fe400078efcff */
[----:B------:R-:W-:-:S04]  /*3590*/  ISETP.GT.AND P6, PT, R72, 0x79, !P6 ;  /* 0x000000794800780c */ /* 0x000fc800077c4270 */
[----:B------:R-:W-:-:S04]  /*35a0*/  ISETP.LT.OR P6, PT, R71, 0x7a, P6 ;  /* 0x0000007a4700780c */ /* 0x000fc800037c1670 */
[----:B------:R-:W-:Y:S02]  /*35b0*/  FSEL R4, R85, -INF , !P6 ;  /* 0xff80000055047808 */ /* 0x000fe40007000000 */
[----:B------:R-:W-:-:S13]  /*35c0*/  PLOP3.LUT P6, PT, PT, PT, UP0, 0x40, 0x0 ;  /* 0x000000000000781c */ /* 0x000fda0003fce808 */
[----:B------:R-:W-:Y:S05]  /*35d0*/  @P6 BRA `(.L_x_775) ;  /* 0x0000000000646947 */ /* 0x000fea0003800000 */
        /* <DEDUP_REMOVED lines=9> */
[----:B------:R-:W0:Y:S02]  /*3670*/  @P6 LDC.64 R12, c[0x0][0x9e8] ;  /* 0x00027a00ff0c6b82 */ /* 0x000e240000000a00 */
[----:B0-----:R-:W-:-:S05]  /*3680*/  @P6 IMAD.HI.U32 R12, R69, R12, RZ ;  /* 0x0000000c450c6227 */ /* 0x001fca00078e00ff */
[----:B------:R-:W-:-:S04]  /*3690*/  @P6 SHF.R.U32.HI R69, RZ, R13, R12 ;  /* 0x0000000dff456219 */ /* 0x000fc8000001160c */
[----:B------:R-:W-:Y:S01]  /*36a0*/  LOP3.LUT R69, RZ, R69, RZ, 0x33, !PT ;  /* 0x00000045ff457212 */ /* 0x000fe200078e33ff */
[----:B------:R-:W-:Y:S06]  /*36b0*/  BRA `(.L_x_778) ;  /* 0x0000000000187947 */ /* 0x000fec0003800000 */
.L_x_777:
[----:B------:R-:W-:Y:S02]  /*36c0*/  ULDC UR6, c[0x0][0x9e4] ;  /* 0x0002790000067ab9 */ /* 0x000fe40000000800 */
[----:B------:R-:W-:-:S05]  /*36d0*/  IMAD.U32 R70, RZ, RZ, UR6 ;  /* 0x00000006ff467e24 */ /* 0x000fca000f8e00ff */
[----:B------:R-:W-:-:S13]  /*36e0*/  ISETP.NE.AND P6, PT, R70, 0x1, PT ;  /* 0x000000014600780c */ /* 0x000fda0003fc5270 */
[----:B------:R-:W0:Y:S02]  /*36f0*/  @P6 LDC.64 R12, c[0x0][0x9e8] ;  /* 0x00027a00ff0c6b82 */ /* 0x000e240000000a00 */
[----:B0-----:R-:W-:-:S05]  /*3700*/  @P6 IMAD.HI.U32 R12, R69, R12, RZ ;  /* 0x0000000c450c6227 */ /* 0x001fca00078e00ff */
[----:B------:R-:W-:-:S07]  /*3710*/  @P6 SHF.R.U32.HI R69, RZ, R13, R12 ;  /* 0x0000000dff456219 */ /* 0x000fce000001160c */
.L_x_778:
[----:B------:R-:W-:Y:S05]  /*3720*/  BSYNC B0 ;  /* 0x0000000000007941 */ /* 0x000fea0003800000 */
.L_x_776:
[----:B------:R-:W-:-:S04]  /*3730*/  IMAD R69, R69, R70, -R74 ;  /* 0x0000004645457224 */ /* 0x000fc800078e0a4a */
[----:B------:R-:W-:-:S05]  /*3740*/  IMAD R69, R16, -0x2, R69 ;  /* 0xfffffffe10457824 */ /* 0x000fca00078e0245 */
[----:B------:R-:W-:Y:S02]  /*3750*/  VIADDMNMX R66, R69, R70, R66, PT ;  /* 0x0000004645427246 */ /* 0x000fe40003800142 */
[----:B------:R-:W-:-:S07]  /*3760*/  VIMNMX R67, R67, R69, !PT ;  /* 0x0000004543437248 */ /* 0x000fce0007fe0100 */
.L_x_775:
[----:B------:R-:W-:Y:S01]  /*3770*/  ISETP.GT.AND P1, PT, R67, 0x1, !P1 ;  /* 0x000000014300780c */ /* 0x000fe20004f24270 */
[----:B------:R-:W-:Y:S01]  /*3780*/  ULDC UR6, c[0x0][0x988] ;  /* 0x0002620000067ab9 */ /* 0x000fe20000000800 */
[----:B------:R-:W-:Y:S01]  /*3790*/  LOP3.LUT P6, RZ, R17, 0x4, RZ, 0xc0, !PT ;  /* 0x0000000411ff7812 */ /* 0x000fe200078cc0ff */
[----:B------:R-:W-:Y:S01]  /*37a0*/  IMAD.U32 R76, RZ, RZ, UR6 ;  /* 0x00000006ff4c7e24 */ /* 0x000fe2000f8e00ff */
[----:B------:R-:W-:Y:S01]  /*37b0*/  ISETP.LT.OR P1, PT, R66, 0x2, P1 ;  /* 0x000000024200780c */ /* 0x000fe20000f21670 */
[----:B------:R-:W-:Y:S01]  /*37c0*/  UISETP.NE.AND UP1, UPT, UR49, URZ, UPT ;  /* 0x0000003f3100728c */ /* 0x000fe2000bf25270 */
[----:B------:R-:W-:Y:S01]  /*37d0*/  ISETP.GT.AND P2, PT, R67, 0x8, !P2 ;  /* 0x000000084300780c */ /* 0x000fe20005744270 */
[----:B------:R-:W-:Y:S01]  /*37e0*/  UISETP.NE.AND UP0, UPT, UR48, URZ, UPT ;  /* 0x0000003f3000728c */ /* 0x000fe2000bf05270 */
[----:B------:R-:W-:Y:S01]  /*37f0*/  FSEL R12, R3, -INF , !P1 ;  /* 0xff800000030c7808 */ /* 0x000fe20004800000 */
[----:B------:R-:W-:Y:S01]  /*3800*/  UMOV UR7, UR40 ;  /* 0x0000002800077c82 */ /* 0x000fe20008000000 */
[----:B------:R-:W-:-:S02]  /*3810*/  ISETP.GT.AND P1, PT, R67, 0x9, !P6 ;  /* 0x000000094300780c */ /* 0x000fc40007724270 */
[C---:B------:R-:W-:Y:S02]  /*3820*/  ISETP.LT.OR P2, PT, R66.reuse, 0x9, P2 ;  /* 0x000000094200780c */ /* 0x040fe40001741670 */
[----:B------:R-:W-:Y:S02]  /*3830*/  ISETP.LT.OR P1, PT, R66, 0xa, P1 ;  /* 0x0000000a4200780c */ /* 0x000fe40000f21670 */
[----:B------:R-:W-:Y:S01]  /*3840*/  FSEL R5, R5, -INF , !P2 ;  /* 0xff80000005057808 */ /* 0x000fe20005000000 */
[----:B------:R-:W-:Y:S01]  /*3850*/  @UP1 ULDC UR10, c[0x0][0x44c] ;  /* 0x00011300000a1ab9 */ /* 0x000fe20000000800 */
[----:B------:R-:W-:Y:S01]  /*3860*/  FSEL R6, R6, -INF , !P1 ;  /* 0xff80000006067808 */ /* 0x000fe20004800000 */
[----:B------:R-:W-:Y:S01]  /*3870*/  UIMAD.WIDE.U32 UR10, UR40, UR10, URZ ;  /* 0x0000000a280a72a5 */ /* 0x000fe2000f8e003f */
[C---:B------:R-:W-:Y:S01]  /*3880*/  LOP3.LUT P1, RZ, R17.reuse, 0x8, RZ, 0xc0, !PT ;  /* 0x0000000811ff7812 */ /* 0x040fe2000782c0ff */
[----:B------:R-:W-:Y:S01]  /*3890*/  @UP1 ULDC UR15, c[0x0][0x450] ;  /* 0x00011400000f1ab9 */ /* 0x000fe20000000800 */
[----:B------:R-:W-:Y:S01]  /*38a0*/  LOP3.LUT P2, RZ, R17, 0x40000, RZ, 0xc0, !PT ;  /* 0x0004000011ff7812 */ /* 0x000fe2000784c0ff */
[----:B------:R-:W-:Y:S01]  /*38b0*/  @UP1 USHF.R.U32.HI UR7, URZ, UR15, UR11 ;  /* 0x0000000f3f071299 */ /* 0x000fe2000801160b */
[----:B------:R-:W-:-:S02]  /*38c0*/  ISETP.GT.AND P1, PT, R67, 0x10, !P1 ;  /* 0x000000104300780c */ /* 0x000fc40004f24270 */
[----:B------:R-:W-:Y:S01]  /*38d0*/  LOP3.LUT P6, RZ, R17, 0x20000, RZ, 0xc0, !PT ;  /* 0x0002000011ff7812 */ /* 0x000fe200078cc0ff */
[----:B------:R-:W-:Y:S01]  /*38e0*/  UIADD3 UR52, UR52, UR7, URZ ;  /* 0x0000000734347290 */ /* 0x000fe2000fffe03f */
[----:B------:R-:W-:Y:S02]  /*38f0*/  ISETP.LT.OR P1, PT, R66, 0x11, P1 ;  /* 0x000000114200780c */ /* 0x000fe40000f21670 */
[----:B------:R-:W-:Y:S01]  /*3900*/  ISETP.GT.AND P3, PT, R67, 0x70, !P3 ;  /* 0x000000704300780c */ /* 0x000fe20005f64270 */
[----:B------:R-:W-:Y:S01]  /*3910*/  UIADD3 UR7, UR52, UR14, URZ ;  /* 0x0000000e34077290 */ /* 0x000fe2000fffe03f */
[----:B------:R-:W-:Y:S02]  /*3920*/  FSEL R13, R7, -INF , !P1 ;  /* 0xff800000070d7808 */ /* 0x000fe40004800000 */
[----:B------:R-:W-:Y:S02]  /*3930*/  LOP3.LUT P1, RZ, R17, 0x10, RZ, 0xc0, !PT ;  /* 0x0000001011ff7812 */ /* 0x000fe4000782c0ff */
[----:B------:R-:W-:-:S02]  /*3940*/  FMNMX.FTZ R7, R68, R89, !PT ;  /* 0x0000005944077209 */ /* 0x000fc40007810000 */
[----:B------:R-:W-:Y:S02]  /*3950*/  ISETP.GT.AND P1, PT, R67, 0x11, !P1 ;  /* 0x000000114300780c */ /* 0x000fe40004f24270 */
[----:B------:R-:W-:Y:S02]  /*3960*/  FMNMX.FTZ R70, R90, R7, !PT ;  /* 0x000000075a467209 */ /* 0x000fe40007810000 */
[----:B------:R-:W-:Y:S02]  /*3970*/  ISETP.LT.OR P1, PT, R66, 0x12, P1 ;  /* 0x000000124200780c */ /* 0x000fe40000f21670 */
[----:B------:R-:W-:Y:S02]  /*3980*/  FMNMX.FTZ R7, R91, R70, !PT ;  /* 0x000000465b077209 */ /* 0x000fe40007810000 */
[----:B------:R-:W-:Y:S02]  /*3990*/  FSEL R8, R8, -INF , !P1 ;  /* 0xff80000008087808 */ /* 0x000fe40004800000 */
[----:B------:R-:W-:-:S02]  /*39a0*/  LOP3.LUT P1, RZ, R17, 0x2000000, RZ, 0xc0, !PT ;  /* 0x0200000011ff7812 */ /* 0x000fc4000782c0ff */
[----:B------:R-:W-:Y:S02]  /*39b0*/  FMNMX.FTZ R70, R92, R7, !PT ;  /* 0x000000075c467209 */ /* 0x000fe40007810000 */
[----:B------:R-:W-:Y:S02]  /*39c0*/  ISETP.GT.AND P1, PT, R67, 0x18, !P1 ;  /* 0x000000184300780c */ /* 0x000fe40004f24270 */
[----:B------:R-:W-:Y:S02]  /*39d0*/  FMNMX.FTZ R7, R93, R70, !PT ;  /* 0x000000465d077209 */ /* 0x000fe40007810000 */
[----:B------:R-:W-:Y:S02]  /*39e0*/  ISETP.LT.OR P1, PT, R66, 0x19, P1 ;  /* 0x000000194200780c */ /* 0x000fe40000f21670 */
[----:B------:R-:W-:Y:S02]  /*39f0*/  FMNMX.FTZ R70, R94, R7, !PT ;  /* 0x000000075e467209 */ /* 0x000fe40007810000 */
[----:B------:R-:W-:-:S02]  /*3a00*/  FSEL R9, R9, -INF , !P1 ;  /* 0xff80000009097808 */ /* 0x000fc40004800000 */
[----:B------:R-:W-:Y:S02]  /*3a10*/  LOP3.LUT P1, RZ, R17, 0x1000000, RZ, 0xc0, !PT ;  /* 0x0100000011ff7812 */ /* 0x000fe4000782c0ff */
[----:B------:R-:W-:Y:S02]  /*3a20*/  FMNMX.FTZ R7, R95, R70, !PT ;  /* 0x000000465f077209 */ /* 0x000fe40007810000 */
[----:B------:R-:W-:Y:S02]  /*3a30*/  ISETP.GT.AND P1, PT, R67, 0x19, !P1 ;  /* 0x000000194300780c */ /* 0x000fe40004f24270 */
[----:B------:R-:W-:Y:S02]  /*3a40*/  FMNMX.FTZ R70, R96, R7, !PT ;  /* 0x0000000760467209 */ /* 0x000fe40007810000 */
[----:B------:R-:W-:Y:S02]  /*3a50*/  ISETP.LT.OR P1, PT, R66, 0x1a, P1 ;  /* 0x0000001a4200780c */ /* 0x000fe40000f21670 */
[----:B------:R-:W-:-:S02]  /*3a60*/  FMNMX.FTZ R7, R97, R70, !PT ;  /* 0x0000004661077209 */ /* 0x000fc40007810000 */
[----:B------:R-:W-:Y:S02]  /*3a70*/  FSEL R10, R10, -INF , !P1 ;  /* 0xff8000000a0a7808 */ /* 0x000fe40004800000 */
[----:B------:R-:W-:Y:S02]  /*3a80*/  LOP3.LUT P1, RZ, R17, 0x800000, RZ, 0xc0, !PT ;  /* 0x0080000011ff7812 */ /* 0x000fe4000782c0ff */
[----:B------:R-:W-:Y:S02]  /*3a90*/  FMNMX.FTZ R70, R60, R7, !PT ;  /* 0x000000073c467209 */ /* 0x000fe40007810000 */
[----:B------:R-:W-:Y:S02]  /*3aa0*/  ISETP.GT.AND P1, PT, R67, 0x20, !P1 ;  /* 0x000000204300780c */ /* 0x000fe40004f24270 */
[----:B------:R-:W-:Y:S02]  /*3ab0*/  FMNMX.FTZ R7, R65, R70, !PT ;  /* 0x0000004641077209 */ /* 0x000fe40007810000 */
[----:B------:R-:W-:-:S02]  /*3ac0*/  ISETP.LT.OR P1, PT, R66, 0x21, P1 ;  /* 0x000000214200780c */ /* 0x000fc40000f21670 */
[----:B------:R-:W-:Y:S02]  /*3ad0*/  FMNMX.FTZ R70, R64, R7, !PT ;  /* 0x0000000740467209 */ /* 0x000fe40007810000 */
[----:B------:R-:W-:Y:S02]  /*3ae0*/  FSEL R11, R11, -INF , !P1 ;  /* 0xff8000000b0b7808 */ /* 0x000fe40004800000 */
[----:B------:R-:W-:Y:S02]  /*3af0*/  LOP3.LUT P1, RZ, R17, 0x400000, RZ, 0xc0, !PT ;  /* 0x0040000011ff7812 */ /* 0x000fe4000782c0ff */
[----:B------:R-:W-:Y:S02]  /*3b00*/  FMNMX.FTZ R70, R63, R70, !PT ;  /* 0x000000463f467209 */ /* 0x000fe40007810000 */
[----:B------:R-:W-:Y:S02]  /*3b10*/  ISETP.GT.AND P1, PT, R67, 0x21, !P1 ;  /* 0x000000214300780c */ /* 0x000fe40004f24270 */
[----:B------:R-:W-:-:S02]  /*3b20*/  FMNMX.FTZ R7, R61, R70, !PT ;  /* 0x000000463d077209 */ /* 0x000fc40007810000 */
[----:B------:R-:W-:Y:S02]  /*3b30*/  ISETP.LT.OR P1, PT, R66, 0x22, P1 ;  /* 0x000000224200780c */ /* 0x000fe40000f21670 */
[----:B------:R-:W-:Y:S02]  /*3b40*/  FMNMX.FTZ R70, R62, R7, !PT ;  /* 0x000000073e467209 */ /* 0x000fe40007810000 */
[----:B------:R-:W-:Y:S02]  /*3b50*/  FSEL R14, R14, -INF , !P1 ;  /* 0xff8000000e0e7808 */ /* 0x000fe40004800000 */
[----:B------:R-:W-:Y:S02]  /*3b60*/  LOP3.LUT P1, RZ, R17, 0x200000, RZ, 0xc0, !PT ;  /* 0x0020000011ff7812 */ /* 0x000fe4000782c0ff */
[----:B------:R-:W-:Y:S02]  /*3b70*/  FMNMX.FTZ R7, R59, R70, !PT ;  /* 0x000000463b077209 */ /* 0x000fe40007810000 */
[----:B------:R-:W-:-:S02]  /*3b80*/  ISETP.GT.AND P1, PT, R67, 0x28, !P1 ;  /* 0x000000284300780c */ /* 0x000fc40004f24270 */
[----:B------:R-:W-:Y:S02]  /*3b90*/  FMNMX.FTZ R70, R50, R7, !PT ;  /* 0x0000000732467209 */ /* 0x000fe40007810000 */
[----:B------:R-:W-:Y:S02]  /*3ba0*/  ISETP.LT.OR P1, PT, R66, 0x29, P1 ;  /* 0x000000294200780c */ /* 0x000fe40000f21670 */
[----:B------:R-:W-:Y:S02]  /*3bb0*/  FMNMX.FTZ R7, R51, R70, !PT ;  /* 0x0000004633077209 */ /* 0x000fe40007810000 */
        /* <DEDUP_REMOVED lines=15> */
[----:B------:R-:W-:Y:S02]  /*3cb0*/  ISETP.GT.AND P1, PT, R67, 0x31, !P2 ;  /* 0x000000314300780c */ /* 0x000fe40005724270 */
[----:B------:R-:W-:Y:S02]  /*3cc0*/  FMNMX.FTZ R7, R47, R70, !PT ;  /* 0x000000462f077209 */ /* 0x000fe40007810000 */
[----:B------:R-:W-:Y:S02]  /*3cd0*/  ISETP.LT.OR P1, PT, R66, 0x32, P1 ;  /* 0x000000324200780c */ /* 0x000fe40000f21670 */
[----:B------:R-:W-:Y:S02]  /*3ce0*/  FMNMX.FTZ R70, R48, R7, !PT ;  /* 0x0000000730467209 */ /* 0x000fe40007810000 */
[----:B------:R-:W-:Y:S02]  /*3cf0*/  FSEL R24, R24, -INF , !P1 ;  /* 0xff80000018187808 */ /* 0x000fe40004800000 */
        /* <DEDUP_REMOVED lines=10> */
[----:B------:R-:W-:Y:S02]  /*3da0*/  LOP3.LUT P2, RZ, R17, 0x80, RZ, 0xc0, !PT ;  /* 0x0000008011ff7812 */ /* 0x000fe4000784c0ff */
[----:B------:R-:W-:Y:S02]  /*3db0*/  FSEL R25, R25, -INF , !P1 ;  /* 0xff80000019197808 */ /* 0x000fe40004800000 */
[----:B------:R-:W-:-:S02]  /*3dc0*/  LOP3.LUT P1, RZ, R17, 0x8000, RZ, 0xc0, !PT ;  /* 0x0000800011ff7812 */ /* 0x000fc4000782c0ff */
[----:B------:R-:W-:Y:S02]  /*3dd0*/  LOP3.LUT P6, RZ, R17, 0x40, RZ, 0xc0, !PT ;  /* 0x0000004011ff7812 */ /* 0x000fe400078cc0ff */
[C---:B------:R-:W-:Y:S02]  /*3de0*/  ISETP.GT.AND P1, PT, R67.reuse, 0x40, !P1 ;  /* 0x000000404300780c */ /* 0x040fe40004f24270 */
[----:B------:R-:W-:Y:S02]  /*3df0*/  ISETP.GT.AND P4, PT, R67, 0x71, !P4 ;  /* 0x000000714300780c */ /* 0x000fe40006784270 */
[C---:B------:R-:W-:Y:S02]  /*3e00*/  ISETP.LT.OR P1, PT, R66.reuse, 0x41, P1 ;  /* 0x000000414200780c */ /* 0x040fe40000f21670 */
[----:B------:R-:W-:Y:S02]  /*3e10*/  ISETP.LT.OR P3, PT, R66, 0x71, P3 ;  /* 0x000000714200780c */ /* 0x000fe40001f61670 */
[----:B------:R-:W-:-:S02]  /*3e20*/  FSEL R27, R27, -INF , !P1 ;  /* 0xff8000001b1b7808 */ /* 0x000fc40004800000 */
[----:B------:R-:W-:Y:S02]  /*3e30*/  LOP3.LUT P1, RZ, R17, 0x4000, RZ, 0xc0, !PT ;  /* 0x0000400011ff7812 */ /* 0x000fe4000782c0ff */
[C---:B------:R-:W-:Y:S02]  /*3e40*/  ISETP.GT.AND P5, PT, R67.reuse, 0x78, !P5 ;  /* 0x000000784300780c */ /* 0x040fe40006fa4270 */
[----:B------:R-:W-:Y:S02]  /*3e50*/  ISETP.GT.AND P1, PT, R67, 0x41, !P1 ;  /* 0x000000414300780c */ /* 0x000fe40004f24270 */
[C---:B------:R-:W-:Y:S02]  /*3e60*/  ISETP.LT.OR P4, PT, R66.reuse, 0x72, P4 ;  /* 0x000000724200780c */ /* 0x040fe40002781670 */
[----:B------:R-:W-:Y:S02]  /*3e70*/  ISETP.LT.OR P1, PT, R66, 0x42, P1 ;  /* 0x000000424200780c */ /* 0x000fe40000f21670 */
[----:B------:R-:W-:-:S02]  /*3e80*/  FSEL R35, R35, -INF , !P3 ;  /* 0xff80000023237808 */ /* 0x000fc40005800000 */
[----:B------:R-:W-:Y:S02]  /*3e90*/  FSEL R28, R28, -INF , !P1 ;  /* 0xff8000001c1c7808 */ /* 0x000fe40004800000 */
[----:B------:R-:W-:Y:S02]  /*3ea0*/  LOP3.LUT P1, RZ, R17, 0x2000, RZ, 0xc0, !PT ;  /* 0x0000200011ff7812 */ /* 0x000fe4000782c0ff */
[----:B------:R-:W-:Y:S02]  /*3eb0*/  ISETP.LT.OR P5, PT, R66, 0x79, P5 ;  /* 0x000000794200780c */ /* 0x000fe40002fa1670 */
[----:B------:R-:W-:Y:S02]  /*3ec0*/  ISETP.GT.AND P1, PT, R67, 0x48, !P1 ;  /* 0x000000484300780c */ /* 0x000fe40004f24270 */
[----:B------:R-:W-:Y:S02]  /*3ed0*/  FSEL R36, R36, -INF , !P4 ;  /* 0xff80000024247808 */ /* 0x000fe40006000000 */
[----:B------:R-:W-:-:S02]  /*3ee0*/  ISETP.LT.OR P1, PT, R66, 0x49, P1 ;  /* 0x000000494200780c */ /* 0x000fc40000f21670 */
[----:B------:R-:W-:Y:S02]  /*3ef0*/  FSEL R37, R37, -INF , !P5 ;  /* 0xff80000025257808 */ /* 0x000fe40006800000 */
[----:B------:R-:W-:Y:S02]  /*3f00*/  FSEL R30, R30, -INF , !P1 ;  /* 0xff8000001e1e7808 */ /* 0x000fe40004800000 */
[----:B------:R-:W-:-:S04]  /*3f10*/  LOP3.LUT P1, RZ, R17, 0x1000, RZ, 0xc0, !PT ;  /* 0x0000100011ff7812 */ /* 0x000fc8000782c0ff */
[----:B------:R-:W-:-:S04]  /*3f20*/  ISETP.GT.AND P1, PT, R67, 0x49, !P1 ;  /* 0x000000494300780c */ /* 0x000fc80004f24270 */
[----:B------:R-:W-:-:S04]  /*3f30*/  ISETP.LT.OR P1, PT, R66, 0x4a, P1 ;  /* 0x0000004a4200780c */ /* 0x000fc80000f21670 */
        /* <DEDUP_REMOVED lines=9> */
[----:B------:R-:W-:Y:S02]  /*3fd0*/  FMNMX.FTZ R31, R4, R7, !PT ;  /* 0x00000007041f7209 */ /* 0x000fe40007810000 */
[----:B------:R-:W-:-:S03]  /*3fe0*/  LOP3.LUT P1, RZ, R17, 0x200, RZ, 0xc0, !PT ;  /* 0x0000020011ff7812 */ /* 0x000fc6000782c0ff */
[----:B------:R-:W0:Y:S01]  /*3ff0*/  SHFL.BFLY PT, R70, R31, 0x2, 0x1f ;  /* 0x0c401f001f467f89 */ /* 0x000e2200000e0000 */
[----:B------:R-:W-:-:S04]  /*4000*/  ISETP.GT.AND P1, PT, R67, 0x58, !P1 ;  /* 0x000000584300780c */ /* 0x000fc80004f24270 */
[----:B------:R-:W-:-:S04]  /*4010*/  ISETP.LT.OR P1, PT, R66, 0x59, P1 ;  /* 0x000000594200780c */ /* 0x000fc80000f21670 */
[----:B------:R-:W-:Y:S02]  /*4020*/  FSEL R40, R40, -INF , !P1 ;  /* 0xff80000028287808 */ /* 0x000fe40004800000 */
[----:B------:R-:W-:-:S04]  /*4030*/  LOP3.LUT P1, RZ, R17, 0x100, RZ, 0xc0, !PT ;  /* 0x0000010011ff7812 */ /* 0x000fc8000782c0ff */
[----:B------:R-:W-:-:S04]  /*4040*/  ISETP.GT.AND P1, PT, R67, 0x59, !P1 ;  /* 0x000000594300780c */ /* 0x000fc80004f24270 */
[----:B------:R-:W-:-:S04]  /*4050*/  ISETP.LT.OR P1, PT, R66, 0x5a, P1 ;  /* 0x0000005a4200780c */ /* 0x000fc80000f21670 */
[----:B------:R-:W-:Y:S02]  /*4060*/  FSEL R39, R39, -INF , !P1 ;  /* 0xff80000027277808 */ /* 0x000fe40004800000 */
[----:B0-----:R-:W-:Y:S02]  /*4070*/  FMNMX.FTZ R70, R31, R70, !PT ;  /* 0x000000461f467209 */ /* 0x001fe40007810000 */
[----:B------:R-:W-:Y:S02]  /*4080*/  ISETP.GT.AND P1, PT, R67, 0x60, !P2 ;  /* 0x000000604300780c */ /* 0x000fe40005724270 */
[----:B------:R-:W-:Y:S01]  /*4090*/  LOP3.LUT P2, RZ, R17, 0x20, RZ, 0xc0, !PT ;  /* 0x0000002011ff7812 */ /* 0x000fe2000784c0ff */
[----:B------:R-:W0:Y:S01]  /*40a0*/  SHFL.BFLY PT, R7, R70, 0x1, 0x1f ;  /* 0x0c201f0046077f89 */ /* 0x000e2200000e0000 */
[----:B------:R-:W-:Y:S02]  /*40b0*/  ISETP.LT.OR P1, PT, R66, 0x61, P1 ;  /* 0x000000614200780c */ /* 0x000fe40000f21670 */
[----:B------:R-:W-:-:S02]  /*40c0*/  ISETP.GT.AND P2, PT, R67, 0x69, !P2 ;  /* 0x000000694300780c */ /* 0x000fc40005744270 */
[----:B------:R-:W-:Y:S02]  /*40d0*/  FSEL R42, R42, -INF , !P1 ;  /* 0xff8000002a2a7808 */ /* 0x000fe40004800000 */
[----:B------:R-:W-:Y:S02]  /*40e0*/  ISETP.GT.AND P1, PT, R67, 0x61, !P6 ;  /* 0x000000614300780c */ /* 0x000fe40007724270 */
[----:B------:R-:W-:Y:S02]  /*40f0*/  LOP3.LUT P6, RZ, R17, 0x2, RZ, 0xc0, !PT ;  /* 0x0000000211ff7812 */ /* 0x000fe400078cc0ff */
[C---:B------:R-:W-:Y:S02]  /*4100*/  ISETP.LT.OR P1, PT, R66.reuse, 0x62, P1 ;  /* 0x000000624200780c */ /* 0x040fe40000f21670 */
[----:B------:R-:W-:Y:S02]  /*4110*/  ISETP.LT.OR P2, PT, R66, 0x6a, P2 ;  /* 0x0000006a4200780c */ /* 0x000fe40001741670 */
[----:B------:R-:W-:-:S02]  /*4120*/  FSEL R41, R41, -INF , !P1 ;  /* 0xff80000029297808 */ /* 0x000fc40004800000 */
[----:B------:R-:W-:Y:S02]  /*4130*/  FSEL R34, R34, -INF , !P2 ;  /* 0xff80000022227808 */ /* 0x000fe40005000000 */
[----:B0-----:R-:W-:-:S04]  /*4140*/  FMNMX.FTZ R7, R70, R7, !PT ;  /* 0x0000000746077209 */ /* 0x001fc80007810000 */
[C---:B------:R-:W-:Y:S01]  /*4150*/  FSETP.NEU.FTZ.AND P1, PT, R7.reuse, -INF , PT ;  /* 0xff8000000700780b */ /* 0x040fe20003f3d000 */
[----:B------:R-:W-:-:S05]  /*4160*/  FFMA.FTZ R76, R7, R76, -8 ;  /* 0xc1000000074c7423 */ /* 0x000fca000001004c */
[----:B------:R-:W-:Y:S02]  /*4170*/  FSEL R76, R76, RZ, P1 ;  /* 0x000000ff4c4c7208 */ /* 0x000fe40000800000 */
[----:B------:R-:W-:Y:S02]  /*4180*/  ISETP.GT.AND P1, PT, R67, RZ, !P6 ;  /* 0x000000ff4300720c */ /* 0x000fe40007724270 */
[----:B------:R-:W-:Y:S01]  /*4190*/  LOP3.LUT P6, RZ, R17, 0x1, RZ, 0xc0, !PT ;  /* 0x0000000111ff7812 */ /* 0x000fe200078cc0ff */
[----:B------:R-:W-:-:S01]  /*41a0*/  FFMA.FTZ R69, R89, UR6, -R76 ;  /* 0x0000000659457c23 */ /* 0x000fc2000801084c */
[----:B------:R-:W-:Y:S01]  /*41b0*/  ISETP.LT.OR P1, PT, R66, 0x1, P1 ;  /* 0x000000014200780c */ /* 0x000fe20000f21670 */
[----:B------:R-:W-:-:S01]  /*41c0*/  FFMA.FTZ R71, R91, UR6, -R76 ;  /* 0x000000065b477c23 */ /* 0x000fc2000801084c */
[----:B------:R-:W-:Y:S01]  /*41d0*/  ISETP.GT.AND P6, PT, R67, 0x79, !P6 ;  /* 0x000000794300780c */ /* 0x000fe200077c4270 */
[----:B------:R-:W-:-:S01]  /*41e0*/  FFMA.FTZ R92, R92, UR6, -R76 ;  /* 0x000000065c5c7c23 */ /* 0x000fc2000801084c */
[----:B------:R-:W-:Y:S01]  /*41f0*/  FSEL R79, R2, -INF , !P1 ;  /* 0xff800000024f7808 */ /* 0x000fe20004800000 */
[----:B------:R-:W-:-:S01]  /*4200*/  FFMA.FTZ R2, R68, UR6, -R76 ;  /* 0x0000000644027c23 */ /* 0x000fc2000801084c */
[----:B------:R-:W-:Y:S01]  /*4210*/  LOP3.LUT P1, RZ, R17, 0x4000000, RZ, 0xc0, !PT ;  /* 0x0400000011ff7812 */ /* 0x000fe2000782c0ff */
[----:B------:R-:W-:-:S01]  /*4220*/  FFMA.FTZ R68, R90, UR6, -R76 ;  /* 0x000000065a447c23 */ /* 0x000fc2000801084c */
[----:B------:R-:W-:Y:S01]  /*4230*/  FMNMX.FTZ R70, R79, R12, !PT ;  /* 0x0000000c4f467209 */ /* 0x000fe20007810000 */
[----:B------:R-:W-:Y:S01]  /*4240*/  MUFU.EX2 R69, R69 ;  /* 0x0000004500457308 */ /* 0x000fe20000000800 */
[----:B------:R-:W-:Y:S01]  /*4250*/  ISETP.GT.AND P1, PT, R67, 0x68, !P1 ;  /* 0x000000684300780c */ /* 0x000fe20004f24270 */
[--C-:B------:R-:W-:Y:S01]  /*4260*/  FFMA.FTZ R73, R93, UR6, -R76.reuse ;  /* 0x000000065d497c23 */ /* 0x100fe2000801084c */
[----:B------:R-:W-:Y:S01]  /*4270*/  FMNMX.FTZ R31, R5, R70, !PT ;  /* 0x00000046051f7209 */ /* 0x000fe20007810000 */
[--C-:B------:R-:W-:Y:S01]  /*4280*/  FFMA.FTZ R94, R94, UR6, -R76.reuse ;  /* 0x000000065e5e7c23 */ /* 0x100fe2000801084c */
[----:B------:R-:W-:Y:S01]  /*4290*/  ISETP.LT.OR P1, PT, R66, 0x69, P1 ;  /* 0x000000694200780c */ /* 0x000fe20000f21670 */
[--C-:B------:R-:W-:Y:S01]  /*42a0*/  FFMA.FTZ R75, R95, UR6, -R76.reuse ;  /* 0x000000065f4b7c23 */ /* 0x100fe2000801084c */
[----:B------:R-:W-:Y:S01]  /*42b0*/  FMNMX.FTZ R72, R6, R31, !PT ;  /* 0x0000001f06487209 */ /* 0x000fe20007810000 */
[----:B------:R-:W-:Y:S01]  /*42c0*/  MUFU.EX2 R2, R2 ;  /* 0x0000000200027308 */ /* 0x000fe20000000800 */
[----:B------:R-:W-:Y:S01]  /*42d0*/  FSEL R33, R33, -INF , !P1 ;  /* 0xff80000021217808 */ /* 0x000fe20004800000 */
        /* <DEDUP_REMOVED lines=11> */
[----:B------:R-:W-:-:S01]  /*4390*/  FFMA.FTZ R63, R63, UR6, -R76 ;  /* 0x000000063f3f7c23 */ /* 0x000fc2000801084c */
[--C-:B------:R-:W-:Y:S01]  /*43a0*/  FFMA.FTZ R61, R61, UR6, -R76.reuse ;  /* 0x000000063d3d7c23 */ /* 0x100fe2000801084c */
[----:B------:R-:W-:Y:S01]  /*43b0*/  FMNMX.FTZ R74, R10, R31, !PT ;  /* 0x0000001f0a4a7209 */ /* 0x000fe20007810000 */
[----:B------:R-:W0:Y:S01]  /*43c0*/  MUFU.EX2 R71, R71 ;  /* 0x0000004700477308 */ /* 0x000e220000000800 */
[----:B------:R-:W-:-:S01]  /*43d0*/  FFMA.FTZ R62, R62, UR6, -R76 ;  /* 0x000000063e3e7c23 */ /* 0x000fc2000801084c */
[--C-:B------:R-:W-:Y:S01]  /*43e0*/  FFMA.FTZ R59, R59, UR6, -R76.reuse ;  /* 0x000000063b3b7c23 */ /* 0x100fe2000801084c */
[----:B------:R-:W-:Y:S01]  /*43f0*/  FMNMX.FTZ R31, R11, R74, !PT ;  /* 0x0000004a0b1f7209 */ /* 0x000fe20007810000 */
[--C-:B------:R-:W-:Y:S01]  /*4400*/  FFMA.FTZ R50, R50, UR6, -R76.reuse ;  /* 0x0000000632327c23 */ /* 0x100fe2000801084c */
[----:B------:R-:W-:-:S01]  /*4410*/  FFMA.FTZ R51, R51, UR6, -R76 ;  /* 0x0000000633337c23 */ /* 0x000fc2000801084c */
[--C-:B------:R-:W-:Y:S01]  /*4420*/  FFMA.FTZ R52, R52, UR6, -R76.reuse ;  /* 0x0000000634347c23 */ /* 0x100fe2000801084c */
[----:B------:R-:W-:Y:S01]  /*4430*/  FMNMX.FTZ R74, R14, R31, !PT ;  /* 0x0000001f0e4a7209 */ /* 0x000fe20007810000 */
[----:B------:R-:W-:Y:S01]  /*4440*/  MUFU.EX2 R70, R92 ;  /* 0x0000005c00467308 */ /* 0x000fe20000000800 */
        /* <DEDUP_REMOVED lines=18> */
[----:B------:R-:W-:-:S02]  /*4570*/  FMNMX.FTZ R78, R26, R31, !PT ;  /* 0x0000001f1a4e7209 */ /* 0x000fc40007810000 */
[----:B0-----:R-:W-:Y:S02]  /*4580*/  F2FP.SATFINITE.E4M3.F32.PACK_AB_MERGE_C R148, R71, R68, RZ ;  /* 0x000000444794723e */ /* 0x001fe400048070ff */
[----:B------:R-:W-:Y:S02]  /*4590*/  FMNMX.FTZ R78, R25, R78, !PT ;  /* 0x0000004e194e7209 */ /* 0x000fe40007810000 */
[----:B------:R-:W-:Y:S01]  /*45a0*/  F2FP.SATFINITE.E4M3.F32.PACK_AB_MERGE_C R148, R69, R2, R148 ;  /* 0x000000024594723e */ /* 0x000fe20004807094 */
        /* <DEDUP_REMOVED lines=9> */
[----:B------:R-:W-:Y:S02]  /*4640*/  FMNMX.FTZ R31, R3, R78, !PT ;  /* 0x0000004e031f7209 */ /* 0x000fe40007810000 */
[----:B------:R-:W-:Y:S01]  /*4650*/  F2FP.SATFINITE.E4M3.F32.PACK_AB_MERGE_C R150, R73, R70, R150 ;  /* 0x000000464996723e */ /* 0x000fe20004807096 */
[----:B------:R-:W-:Y:S01]  /*4660*/  MUFU.EX2 R60, R60 ;  /* 0x0000003c003c7308 */ /* 0x000fe20000000800 */
[----:B------:R-:W-:-:S04]  /*4670*/  FMNMX.FTZ R78, R40, R31, !PT ;  /* 0x0000001f284e7209 */ /* 0x000fc80007810000 */
        /* <DEDUP_REMOVED lines=15> */
[----:B------:R-:W-:Y:S02]  /*4770*/  MUFU.EX2 R59, R59 ;  /* 0x0000003b003b7308 */ /* 0x000fe40000000800 */
[----:B------:R-:W0:Y:S06]  /*4780*/  SHFL.BFLY PT, R66, R31, 0x2, 0x1f ;  /* 0x0c401f001f427f89 */ /* 0x000e2c00000e0000 */
[----:B------:R-:W-:Y:S08]  /*4790*/  MUFU.EX2 R50, R50 ;  /* 0x0000003200327308 */ /* 0x000ff00000000800 */
[----:B------:R-:W-:Y:S08]  /*47a0*/  MUFU.EX2 R63, R63 ;  /* 0x0000003f003f7308 */ /* 0x000ff00000000800 */
[----:B------:R-:W-:Y:S01]  /*47b0*/  MUFU.EX2 R61, R61 ;  /* 0x0000003d003d7308 */ /* 0x000fe20000000800 */
[----:B0-----:R-:W-:-:S05]  /*47c0*/  FMNMX.FTZ R66, R31, R66, !PT ;  /* 0x000000421f427209 */ /* 0x001fca0007810000 */
[----:B------:R-:W0:Y:S02]  /*47d0*/  SHFL.BFLY PT, R31, R66, 0x1, 0x1f ;  /* 0x0c201f00421f7f89 */ /* 0x000e2400000e0000 */
[----:B------:R-:W1:Y:S08]  /*47e0*/  MUFU.EX2 R62, R62 ;  /* 0x0000003e003e7308 */ /* 0x000e700000000800 */
[----:B------:R-:W-:Y:S08]  /*47f0*/  MUFU.EX2 R57, R57 ;  /* 0x0000003900397308 */ /* 0x000ff00000000800 */
[----:B------:R-:W-:Y:S01]  /*4800*/  MUFU.EX2 R58, R58 ;  /* 0x0000003a003a7308 */ /* 0x000fe20000000800 */
[----:B-1----:R-:W-:-:S04]  /*4810*/  F2FP.SATFINITE.E4M3.F32.PACK_AB_MERGE_C R146, R62, R61, RZ ;  /* 0x0000003d3e92723e */ /* 0x002fc800048070ff */
[----:B------:R-:W-:Y:S02]  /*4820*/  F2FP.SATFINITE.E4M3.F32.PACK_AB_MERGE_C R146, R63, R64, R146 ;  /* 0x000000403f92723e */ /* 0x000fe40004807092 */
[----:B0-----:R-:W-:Y:S01]  /*4830*/  FMNMX.FTZ R31, R66, R31, !PT ;  /* 0x0000001f421f7209 */ /* 0x001fe20007810000 */
[----:B------:R-:W-:Y:S01]  /*4840*/  IMAD.U32 R66, RZ, RZ, UR6 ;  /* 0x00000006ff427e24 */ /* 0x000fe2000f8e00ff */
[----:B------:R-:W-:Y:S02]  /*4850*/  MUFU.EX2 R53, R53 ;  /* 0x0000003500357308 */ /* 0x000fe40000000800 */
        /* <DEDUP_REMOVED lines=15> */
[----:B------:R-:W-:Y:S01]  /*4950*/  FFMA.FTZ R24, R27, UR6, -R67 ;  /* 0x000000061b187c23 */ /* 0x000fe20008010843 */
[----:B------:R-:W-:Y:S01]  /*4960*/  MUFU.EX2 R66, R66 ;  /* 0x0000004200427308 */ /* 0x000fe20000000800 */
[----:B------:R-:W-:-:S01]  /*4970*/  FADD.FTZ R27, R2, R69 ;  /* 0x00000045021b7221 */ /* 0x000fc20000010000 */
[--C-:B------:R-:W-:Y:S01]  /*4980*/  FFMA.FTZ R81, R10, UR6, -R67.reuse ;  /* 0x000000060a517c23 */ /* 0x100fe20008010843 */
[----:B------:R-:W-:-:S01]  /*4990*/  FFMA.FTZ R10, R14, UR6, -R67 ;  /* 0x000000060e0a7c23 */ /* 0x000fc20008010843 */
[----:B------:R-:W-:Y:S01]  /*49a0*/  FFMA.FTZ R14, R21, UR6, -R67 ;  /* 0x00000006150e7c23 */ /* 0x000fe20008010843 */
[----:B------:R-:W-:-:S01]  /*49b0*/  FADD.FTZ R76, R68, R27 ;  /* 0x0000001b444c7221 */ /* 0x000fc20000010000 */
[--C-:B------:R-:W-:Y:S01]  /*49c0*/  FFMA.FTZ R21, R26, UR6, -R67.reuse ;  /* 0x000000061a157c23 */ /* 0x100fe20008010843 */
[----:B------:R-:W-:-:S01]  /*49d0*/  FFMA.FTZ R26, R25, UR6, -R67 ;  /* 0x00000006191a7c23 */ /* 0x000fc20008010843 */
[----:B------:R-:W0:Y:S01]  /*49e0*/  MUFU.EX2 R79, R79 ;  /* 0x0000004f004f7308 */ /* 0x000e220000000800 */
[----:B------:R-:W-:-:S01]  /*49f0*/  FADD.FTZ R27, R71, R76 ;  /* 0x0000004c471b7221 */ /* 0x000fc20000010000 */
[--C-:B------:R-:W-:Y:S01]  /*4a00*/  FFMA.FTZ R25, R28, UR6, -R67.reuse ;  /* 0x000000061c197c23 */ /* 0x100fe20008010843 */
[----:B------:R-:W-:-:S01]  /*4a10*/  FFMA.FTZ R28, R30, UR6, -R67 ;  /* 0x000000061e1c7c23 */ /* 0x000fc20008010843 */
[----:B------:R-:W-:Y:S01]  /*4a20*/  FFMA.FTZ R20, R20, UR6, -R67 ;  /* 0x0000000614147c23 */ /* 0x000fe20008010843 */
[----:B------:R-:W-:-:S01]  /*4a30*/  FADD.FTZ R30, R70, R27 ;  /* 0x0000001b461e7221 */ /* 0x000fc20000010000 */
[--C-:B------:R-:W-:Y:S01]  /*4a40*/  FFMA.FTZ R29, R29, UR6, -R67.reuse ;  /* 0x000000061d1d7c23 */ /* 0x100fe20008010843 */
[----:B------:R-:W-:-:S01]  /*4a50*/  FFMA.FTZ R40, R40, UR6, -R67 ;  /* 0x0000000628287c23 */ /* 0x000fc20008010843 */
[----:B------:R-:W1:Y:S01]  /*4a60*/  MUFU.EX2 R5, R5 ;  /* 0x0000000500057308 */ /* 0x000e620000000800 */
[----:B------:R-:W-:-:S01]  /*4a70*/  FADD.FTZ R27, R73, R30 ;  /* 0x0000001e491b7221 */ /* 0x000fc20000010000 */
[--C-:B------:R-:W-:Y:S01]  /*4a80*/  FFMA.FTZ R39, R39, UR6, -R67.reuse ;  /* 0x0000000627277c23 */ /* 0x100fe20008010843 */
[----:B------:R-:W-:-:S01]  /*4a90*/  FFMA.FTZ R42, R42, UR6, -R67 ;  /* 0x000000062a2a7c23 */ /* 0x000fc20008010843 */
[----:B------:R-:W-:Y:S01]  /*4aa0*/  FFMA.FTZ R41, R41, UR6, -R67 ;  /* 0x0000000629297c23 */ /* 0x000fe20008010843 */
[----:B------:R-:W-:-:S01]  /*4ab0*/  FADD.FTZ R76, R72, R27 ;  /* 0x0000001b484c7221 */ /* 0x000fc20000010000 */
[--C-:B------:R-:W-:Y:S01]  /*4ac0*/  FFMA.FTZ R27, R32, UR6, -R67.reuse ;  /* 0x00000006201b7c23 */ /* 0x100fe20008010843 */
[----:B------:R-:W-:-:S01]  /*4ad0*/  FFMA.FTZ R33, R33, UR6, -R67 ;  /* 0x0000000621217c23 */ /* 0x000fc20008010843 */
[----:B------:R-:W2:Y:S01]  /*4ae0*/  MUFU.EX2 R12, R12 ;  /* 0x0000000c000c7308 */ /* 0x000ea20000000800 */
[----:B0-----:R-:W-:-:S01]  /*4af0*/  FADD.FTZ R30, R66, R79 ;  /* 0x0000004f421e7221 */ /* 0x001fc20000010000 */
[----:B------:R-:W-:Y:S01]  /*4b00*/  FADD.FTZ R85, R75, R76 ;  /* 0x0000004c4b557221 */ /* 0x000fe20000010000 */
[----:B------:R-:W-:-:S01]  /*4b10*/  FFMA.FTZ R34, R34, UR6, -R67 ;  /* 0x0000000622227c23 */ /* 0x000fc20008010843 */
[--C-:B------:R-:W-:Y:S01]  /*4b20*/  FFMA.FTZ R35, R35, UR6, -R67.reuse ;  /* 0x0000000623237c23 */ /* 0x100fe20008010843 */
[----:B------:R-:W-:-:S01]  /*4b30*/  FFMA.FTZ R36, R36, UR6, -R67 ;  /* 0x0000000624247c23 */ /* 0x000fc20008010843 */
[----:B------:R-:W-:Y:S01]  /*4b40*/  FADD.FTZ R68, R74, R85 ;  /* 0x000000554a447221 */ /* 0x000fe20000010000 */
[----:B------:R-:W-:-:S01]  /*4b50*/  FFMA.FTZ R37, R37, UR6, -R67 ;  /* 0x0000000625257c23 */ /* 0x000fc20008010843 */
[----:B------:R-:W0:Y:S01]  /*4b60*/  MUFU.EX2 R6, R6 ;  /* 0x0000000600067308 */ /* 0x000e220000000800 */
[----:B-1----:R-:W-:-:S01]  /*4b70*/  FADD.FTZ R83, R5, R30 ;  /* 0x0000001e05537221 */ /* 0x002fc20000010000 */
[----:B------:R-:W-:Y:S01]  /*4b80*/  FFMA.FTZ R30, R3, UR6, -R67 ;  /* 0x00000006031e7c23 */ /* 0x000fe20008010843 */
[----:B------:R-:W-:-:S01]  /*4b90*/  FADD.FTZ R71, R77, R68 ;  /* 0x000000444d477221 */ /* 0x000fc20000010000 */
[----:B------:R-:W-:-:S04]  /*4ba0*/  FFMA.FTZ R38, R38, UR6, -R67 ;  /* 0x0000000626267c23 */ /* 0x000fc80008010843 */
[----:B------:R-:W1:Y:S01]  /*4bb0*/  MUFU.EX2 R13, R13 ;  /* 0x0000000d000d7308 */ /* 0x000e620000000800 */
[----:B--2---:R-:W-:-:S01]  /*4bc0*/  FADD.FTZ R83, R12, R83 ;  /* 0x000000530c537221 */ /* 0x004fc20000010000 */
[----:B------:R-:W-:Y:S02]  /*4bd0*/  F2FP.SATFINITE.E4M3.F32.PACK_AB_MERGE_C R5, R12, R5, RZ ;  /* 0x000000050c05723e */ /* 0x000fe400048070ff */
[----:B------:R-:W-:Y:S02]  /*4be0*/  F2FP.SATFINITE.E4M3.F32.PACK_AB_MERGE_C R12, R58, R57, RZ ;  /* 0x000000393a0c723e */ /* 0x000fe400048070ff */
[----:B------:R-:W-:Y:S02]  /*4bf0*/  F2FP.SATFINITE.E4M3.F32.PACK_AB_MERGE_C R149, R79, R66, R5 ;  /* 0x000000424f95723e */ /* 0x000fe40004807005 */
[----:B------:R-:W2:Y:S01]  /*4c00*/  MUFU.EX2 R8, R8 ;  /* 0x0000000800087308 */ /* 0x000ea20000000800 */
[----:B0-----:R-:W-:-:S01]  /*4c10*/  FADD.FTZ R32, R6, R83 ;  /* 0x0000005306207221 */ /* 0x001fc20000010000 */
[----:B------:R-:W-:-:S06]  /*4c20*/  F2FP.SATFINITE.E4M3.F32.PACK_AB_MERGE_C R142, R56, R53, R12 ;  /* 0x00000035388e723e */ /* 0x000fcc000480700c */
[----:B------:R-:W0:Y:S01]  /*4c30*/  MUFU.EX2 R81, R81 ;  /* 0x0000005100517308 */ /* 0x000e220000000800 */
[----:B-1----:R-:W-:-:S01]  /*4c40*/  FADD.FTZ R3, R13, R32 ;  /* 0x000000200d037221 */ /* 0x002fc20000010000 */
[----:B------:R-:W-:-:S04]  /*4c50*/  FADD.FTZ R32, R60, R71 ;  /* 0x000000473c207221 */ /* 0x000fc80000010000 */
[----:B------:R-:W-:Y:S02]  /*4c60*/  FADD.FTZ R65, R65, R32 ;  /* 0x0000002041417221 */ /* 0x000fe40000010000 */
[----:B------:R-:W1:Y:S01]  /*4c70*/  MUFU.EX2 R9, R9 ;  /* 0x0000000900097308 */ /* 0x000e620000000800 */
[----:B--2---:R-:W-:-:S01]  /*4c80*/  FADD.FTZ R2, R8, R3 ;  /* 0x0000000308027221 */ /* 0x004fc20000010000 */
[----:B------:R-:W-:-:S04]  /*4c90*/  FADD.FTZ R32, R64, R65 ;  /* 0x0000004140207221 */ /* 0x000fc80000010000 */
[----:B------:R-:W-:Y:S02]  /*4ca0*/  FADD.FTZ R32, R63, R32 ;  /* 0x000000203f207221 */ /* 0x000fe40000010000 */
[----:B------:R-:W2:Y:S01]  /*4cb0*/  MUFU.EX2 R10, R10 ;  /* 0x0000000a000a7308 */ /* 0x000ea20000000800 */
[----:B0-----:R-:W-:-:S01]  /*4cc0*/  FADD.FTZ R2, R81, R2 ;  /* 0x0000000251027221 */ /* 0x001fc20000010000 */
[----:B------:R-:W-:Y:S01]  /*4cd0*/  FADD.FTZ R61, R61, R32 ;  /* 0x000000203d3d7221 */ /* 0x000fe20000010000 */
[----:B------:R-:W-:-:S03]  /*4ce0*/  F2FP.SATFINITE.E4M3.F32.PACK_AB_MERGE_C R8, R81, R8, RZ ;  /* 0x000000085108723e */ /* 0x000fc600048070ff */
[----:B------:R-:W-:Y:S01]  /*4cf0*/  FADD.FTZ R62, R62, R61 ;  /* 0x0000003d3e3e7221 */ /* 0x000fe20000010000 */
[----:B------:R-:W-:Y:S01]  /*4d00*/  F2FP.SATFINITE.E4M3.F32.PACK_AB_MERGE_C R151, R13, R6, R8 ;  /* 0x000000060d97723e */ /* 0x000fe20004807008 */
        /* <DEDUP_REMOVED lines=8> */
[C---:B------:R-:W-:Y:S01]  /*4d90*/  F2FP.SATFINITE.E4M3.F32.PACK_AB_MERGE_C R140, R50.reuse, R59, R2 ;  /* 0x0000003b328c723e */ /* 0x040fe20004807002 */
[----:B------:R-:W-:-:S01]  /*4da0*/  FADD.FTZ R50, R50, R61 ;  /* 0x0000003d32327221 */ /* 0x000fc20000010000 */
[----:B------:R-:W0:Y:S01]  /*4db0*/  MUFU.EX2 R15, R15 ;  /* 0x0000000f000f7308 */ /* 0x000e220000000800 */
[----:B-1----:R-:W-:-:S01]  /*4dc0*/  FADD.FTZ R3, R20, R3 ;  /* 0x0000000314037221 */ /* 0x002fc20000010000 */
[----:B------:R-:W-:Y:S01]  /*4dd0*/  F2FP.SATFINITE.E4M3.F32.PACK_AB_MERGE_C R11, R20, R11, RZ ;  /* 0x0000000b140b723e */ /* 0x000fe200048070ff */
[----:B------:R-:W-:-:S03]  /*4de0*/  FADD.FTZ R51, R51, R50 ;  /* 0x0000003233337221 */ /* 0x000fc60000010000 */
[----:B------:R-:W-:Y:S01]  /*4df0*/  F2FP.SATFINITE.E4M3.F32.PACK_AB_MERGE_C R145, R10, R9, R11 ;  /* 0x000000090a91723e */ /* 0x000fe2000480700b */
[----:B------:R-:W-:-:S01]  /*4e00*/  FADD.FTZ R52, R52, R51 ;  /* 0x0000003334347221 */ /* 0x000fc20000010000 */
[----:B------:R-:W1:Y:S01]  /*4e10*/  MUFU.EX2 R21, R21 ;  /* 0x0000001500157308 */ /* 0x000e620000000800 */
[----:B--2---:R-:W-:-:S02]  /*4e20*/  FADD.FTZ R2, R14, R3 ;  /* 0x000000030e027221 */ /* 0x004fc40000010000 */
[----:B------:R-:W-:-:S04]  /*4e30*/  FADD.FTZ R53, R53, R52 ;  /* 0x0000003435357221 */ /* 0x000fc80000010000 */
[----:B------:R-:W-:Y:S01]  /*4e40*/  FADD.FTZ R56, R56, R53 ;  /* 0x0000003538387221 */ /* 0x000fe20000010000 */
[----:B------:R-:W2:Y:S01]  /*4e50*/  MUFU.EX2 R26, R26 ;  /* 0x0000001a001a7308 */ /* 0x000ea20000000800 */
[----:B0-----:R-:W-:-:S02]  /*4e60*/  FADD.FTZ R2, R15, R2 ;  /* 0x000000020f027221 */ /* 0x001fc40000010000 */
[----:B------:R-:W-:-:S04]  /*4e70*/  FADD.FTZ R57, R57, R56 ;  /* 0x0000003839397221 */ /* 0x000fc80000010000 */
[----:B------:R-:W-:Y:S01]  /*4e80*/  FADD.FTZ R57, R58, R57 ;  /* 0x000000393a397221 */ /* 0x000fe20000010000 */
[----:B------:R-:W0:Y:S01]  /*4e90*/  MUFU.EX2 R24, R24 ;  /* 0x0000001800187308 */ /* 0x000e220000000800 */
[----:B-1----:R-:W-:-:S07]  /*4ea0*/  FADD.FTZ R3, R21, R2 ;  /* 0x0000000215037221 */ /* 0x002fce0000010000 */
        /* <DEDUP_REMOVED lines=9> */
[----:B--2---:R-:W-:-:S07]  /*4f40*/  FADD.FTZ R2, R28, R3 ;  /* 0x000000031c027221 */ /* 0x004fce0000010000 */
[----:B------:R-:W2:Y:S01]  /*4f50*/  MUFU.EX2 R30, R30 ;  /* 0x0000001e001e7308 */ /* 0x000ea20000000800 */
[----:B0-----:R-:W-:-:S01]  /*4f60*/  FADD.FTZ R2, R29, R2 ;  /* 0x000000021d027221 */ /* 0x001fc20000010000 */
[----:B------:R-:W-:-:S04]  /*4f70*/  F2FP.SATFINITE.E4M3.F32.PACK_AB_MERGE_C R28, R29, R28, RZ ;  /* 0x0000001c1d1c723e */ /* 0x000fc800048070ff */
[----:B------:R-:W-:Y:S02]  /*4f80*/  F2FP.SATFINITE.E4M3.F32.PACK_AB_MERGE_C R141, R25, R24, R28 ;  /* 0x00000018198d723e */ /* 0x000fe4000480701c */
[----:B------:R-:W0:Y:S01]  /*4f90*/  MUFU.EX2 R40, R40 ;  /* 0x0000002800287308 */ /* 0x000e220000000800 */
[----:B-1----:R-:W-:-:S07]  /*4fa0*/  FADD.FTZ R3, R27, R2 ;  /* 0x000000021b037221 */ /* 0x002fce0000010000 */
[----:B------:R-:W-:Y:S01]  /*4fb0*/  MUFU.EX2 R48, R48 ;  /* 0x0000003000307308 */ /* 0x000fe20000000800 */
[----:B--2---:R-:W-:-:S07]  /*4fc0*/  FADD.FTZ R3, R30, R3 ;  /* 0x000000031e037221 */ /* 0x004fce0000010000 */
[----:B------:R-:W1:Y:S01]  /*4fd0*/  MUFU.EX2 R49, R49 ;  /* 0x0000003100317308 */ /* 0x000e620000000800 */
[----:B0-----:R-:W-:-:S07]  /*4fe0*/  FADD.FTZ R2, R40, R3 ;  /* 0x0000000328027221 */ /* 0x001fce0000010000 */
[----:B------:R-:W0:Y:S08]  /*4ff0*/  MUFU.EX2 R39, R39 ;  /* 0x0000002700277308 */ /* 0x000e300000000800 */
[----:B------:R-:W-:Y:S01]  /*5000*/  MUFU.EX2 R46, R46 ;  /* 0x0000002e002e7308 */ /* 0x000fe20000000800 */
[----:B-1----:R-:W-:-:S07]  /*5010*/  F2FP.SATFINITE.E4M3.F32.PACK_AB_MERGE_C R12, R49, R48, RZ ;  /* 0x00000030310c723e */ /* 0x002fce00048070ff */
[----:B------:R-:W1:Y:S01]  /*5020*/  MUFU.EX2 R47, R47 ;  /* 0x0000002f002f7308 */ /* 0x000e620000000800 */
[C---:B0-----:R-:W-:Y:S01]  /*5030*/  F2FP.SATFINITE.E4M3.F32.PACK_AB_MERGE_C R40, R39.reuse, R40, RZ ;  /* 0x000000282728723e */ /* 0x041fe200048070ff */
[----:B------:R-:W-:-:S03]  /*5040*/  FADD.FTZ R39, R39, R2 ;  /* 0x0000000227277221 */ /* 0x000fc60000010000 */
[----:B------:R-:W-:-:S03]  /*5050*/  F2FP.SATFINITE.E4M3.F32.PACK_AB_MERGE_C R143, R30, R27, R40 ;  /* 0x0000001b1e8f723e */ /* 0x000fc60004807028 */
[----:B------:R-:W0:Y:S08]  /*5060*/  MUFU.EX2 R42, R42 ;  /* 0x0000002a002a7308 */ /* 0x000e300000000800 */
[----:B------:R-:W-:Y:S01]  /*5070*/  MUFU.EX2 R43, R43 ;  /* 0x0000002b002b7308 */ /* 0x000fe20000000800 */
[----:B-1----:R-:W-:Y:S01]  /*5080*/  F2FP.SATFINITE.E4M3.F32.PACK_AB_MERGE_C R136, R47, R46, R12 ;  /* 0x0000002e2f88723e */ /* 0x002fe2000480700c */
[----:B------:R-:W-:-:S04]  /*5090*/  FADD.FTZ R46, R46, R57 ;  /* 0x000000392e2e7221 */ /* 0x000fc80000010000 */
[----:B------:R-:W-:Y:S02]  /*50a0*/  FADD.FTZ R47, R47, R46 ;  /* 0x0000002e2f2f7221 */ /* 0x000fe40000010000 */
[----:B------:R-:W1:Y:S01]  /*50b0*/  MUFU.EX2 R4, R4 ;  /* 0x0000000400047308 */ /* 0x000e620000000800 */
[----:B0-----:R-:W-:-:S01]  /*50c0*/  FADD.FTZ R2, R42, R39 ;  /* 0x000000272a027221 */ /* 0x001fc20000010000 */
[----:B------:R-:W-:-:S04]  /*50d0*/  FADD.FTZ R48, R48, R47 ;  /* 0x0000002f30307221 */ /* 0x000fc80000010000 */
[----:B------:R-:W-:Y:S02]  /*50e0*/  FADD.FTZ R48, R49, R48 ;  /* 0x0000003031307221 */ /* 0x000fe40000010000 */
[----:B------:R-:W0:Y:S08]  /*50f0*/  MUFU.EX2 R41, R41 ;  /* 0x0000002900297308 */ /* 0x000e300000000800 */
[----:B------:R-:W-:Y:S01]  /*5100*/  MUFU.EX2 R45, R45 ;  /* 0x0000002d002d7308 */ /* 0x000fe20000000800 */
[----:B-1----:R-:W-:-:S07]  /*5110*/  F2FP.SATFINITE.E4M3.F32.PACK_AB_MERGE_C R3, R4, R43, RZ ;  /* 0x0000002b0403723e */ /* 0x002fce00048070ff */
[----:B------:R-:W1:Y:S01]  /*5120*/  MUFU.EX2 R44, R44 ;  /* 0x0000002c002c7308 */ /* 0x000e620000000800 */
[----:B0-----:R-:W-:-:S07]  /*5130*/  FADD.FTZ R2, R41, R2 ;  /* 0x0000000229027221 */ /* 0x001fce0000010000 */
[----:B------:R-:W0:Y:S08]  /*5140*/  MUFU.EX2 R33, R33 ;  /* 0x0000002100217308 */ /* 0x000e300000000800 */
[----:B------:R-:W2:Y:S01]  /*5150*/  MUFU.EX2 R34, R34 ;  /* 0x0000002200227308 */ /* 0x000ea20000000800 */
[----:B-1----:R-:W-:Y:S01]  /*5160*/  F2FP.SATFINITE.E4M3.F32.PACK_AB_MERGE_C R138, R44, R45, R3 ;  /* 0x0000002d2c8a723e */ /* 0x002fe20004807003 */
[----:B------:R-:W-:-:S04]  /*5170*/  FADD.FTZ R45, R45, R48 ;  /* 0x000000302d2d7221 */ /* 0x000fc80000010000 */
[----:B------:R-:W-:Y:S02]  /*5180*/  FADD.FTZ R44, R44, R45 ;  /* 0x0000002d2c2c7221 */ /* 0x000fe40000010000 */
[----:B------:R-:W1:Y:S01]  /*5190*/  MUFU.EX2 R35, R35 ;  /* 0x0000002300237308 */ /* 0x000e620000000800 */
[----:B0-----:R-:W-:-:S01]  /*51a0*/  FADD.FTZ R3, R33, R2 ;  /* 0x0000000221037221 */ /* 0x001fc20000010000 */
[----:B------:R-:W-:-:S06]  /*51b0*/  FADD.FTZ R43, R43, R44 ;  /* 0x0000002c2b2b7221 */ /* 0x000fcc0000010000 */
[----:B------:R-:W0:Y:S01]  /*51c0*/  MUFU.EX2 R36, R36 ;  /* 0x0000002400247308 */ /* 0x000e220000000800 */
[C---:B--2---:R-:W-:Y:S01]  /*51d0*/  F2FP.SATFINITE.E4M3.F32.PACK_AB_MERGE_C R33, R34.reuse, R33, RZ ;  /* 0x000000212221723e */ /* 0x044fe200048070ff */
[----:B------:R-:W-:-:S03]  /*51e0*/  FADD.FTZ R34, R34, R3 ;  /* 0x0000000322227221 */ /* 0x000fc60000010000 */
[----:B------:R-:W-:-:S03]  /*51f0*/  F2FP.SATFINITE.E4M3.F32.PACK_AB_MERGE_C R137, R41, R42, R33 ;  /* 0x0000002a2989723e */ /* 0x000fc60004807021 */
[----:B------:R-:W-:Y:S01]  /*5200*/  MUFU.EX2 R37, R37 ;  /* 0x0000002500257308 */ /* 0x000fe20000000800 */
[----:B-1----:R-:W-:-:S07]  /*5210*/  FADD.FTZ R3, R35, R34 ;  /* 0x0000002223037221 */ /* 0x002fce0000010000 */
[----:B------:R-:W1:Y:S01]  /*5220*/  MUFU.EX2 R38, R38 ;  /* 0x0000002600267308 */ /* 0x000e620000000800 */
[----:B0-----:R-:W-:-:S01]  /*5230*/  FADD.FTZ R2, R36, R3 ;  /* 0x0000000324027221 */ /* 0x001fc20000010000 */
[----:B-1----:R-:W-:-:S03]  /*5240*/  F2FP.SATFINITE.E4M3.F32.PACK_AB_MERGE_C R3, R38, R37, RZ ;  /* 0x000000252603723e */ /* 0x002fc600048070ff */
[----:B------:R-:W-:Y:S01]  /*5250*/  FADD.FTZ R37, R37, R2 ;  /* 0x0000000225257221 */ /* 0x000fe20000010000 */
[----:B------:R-:W-:Y:S01]  /*5260*/  F2FP.SATFINITE.E4M3.F32.PACK_AB_MERGE_C R139, R36, R35, R3 ;  /* 0x00000023248b723e */ /* 0x000fe20004807003 */
[----:B------:R-:W-:Y:S02]  /*5270*/  FADD.FTZ R3, R4, R43 ;  /* 0x0000002b04037221 */ /* 0x000fe40000010000 */
[----:B------:R-:W-:-:S01]  /*5280*/  FADD.FTZ R2, R38, R37 ;  /* 0x0000002526027221 */ /* 0x000fc20000010000 */
[----:B------:R-:W-:Y:S01]  /*5290*/  VIADD R4, R88, 0xfffffffe ;  /* 0xfffffffe58047836 */ /* 0x000fe20000000000 */
[----:B------:R-:W-:Y:S06]  /*52a0*/  @P1 BRA `(.L_x_779) ;  /* 0x00000000004c1947 */ /* 0x000fec0003800000 */
[----:B------:R-:W-:Y:S01]  /*52b0*/  ISETP.LT.AND P1, PT, RZ, UR52, PT ;  /* 0x00000034ff007c0c */ /* 0x000fe2000bf21270 */
[----:B------:R-:W-:-:S12]  /*52c0*/  UIADD3 UR14, UR52, -0x1, URZ ;  /* 0xffffffff340e7890 */ /* 0x000fd8000fffe03f */
[----:B------:R-:W-:Y:S05]  /*52d0*/  @P1 BRA `(.L_x_780) ;  /* 0x0000000000201947 */ /* 0x000fea0003800000 */
[----:B------:R-:W-:Y:S01]  /*52e0*/  ULDC UR15, c[0x0][0x9e4] ;  /* 0x00027900000f7ab9 */ /* 0x000fe20000000800 */
[----:B------:R-:W-:Y:S02]  /*52f0*/  UIADD3 UR14, -UR52, URZ, URZ ;  /* 0x0000003f340e7290 */ /* 0x000fe4000fffe13f */
[----:B------:R-:W-:-:S11]  /*5300*/  UISETP.NE.AND UP0, UPT, UR15, 0x1, UPT ;  /* 0x000000010f00788c */ /* 0x000fd6000bf05270 */
[----:B------:R-:W-:Y:S02]  /*5310*/  @UP0 ULDC.64 UR20, c[0x0][0x9e8] ;  /* 0x00027a0000140ab9 */ /* 0x000fe40000000a00 */
[----:B------:R-:W-:-:S04]  /*5320*/  UIMAD.WIDE.U32 UR10, UR14, UR20, URZ ;  /* 0x000000140e0a72a5 */ /* 0x000fc8000f8e003f */
[----:B------:R-:W-:-:S04]  /*5330*/  @UP0 USHF.R.U32.HI UR14, URZ, UR21, UR11 ;  /* 0x000000153f0e0299 */ /* 0x000fc8000801160b */
[----:B------:R-:W-:Y:S01]  /*5340*/  ULOP3.LUT UR14, URZ, UR14, URZ, 0x33, !UPT ;  /* 0x0000000e3f0e7292 */ /* 0x000fe2000f8e333f */
[----:B------:R-:W-:Y:S11]  /*5350*/  BRA `(.L_x_781) ;  /* 0x0000000000147947 */ /* 0x000ff60003800000 */
.L_x_780:
[----:B------:R-:W-:Y:S02]  /*5360*/  ULDC UR15, c[0x0][0x9e4] ;  /* 0x00027900000f7ab9 */ /* 0x000fe40000000800 */
[----:B------:R-:W-:-:S11]  /*5370*/  UISETP.NE.AND UP0, UPT, UR15, 0x1, UPT ;  /* 0x000000010f00788c */ /* 0x000fd6000bf05270 */
[----:B------:R-:W-:Y:S02]  /*5380*/  @UP0 ULDC.64 UR20, c[0x0][0x9e8] ;  /* 0x00027a0000140ab9 */ /* 0x000fe40000000a00 */
[----:B------:R-:W-:-:S04]  /*5390*/  UIMAD.WIDE.U32 UR10, UR14, UR20, URZ ;  /* 0x000000140e0a72a5 */ /* 0x000fc8000f8e003f */
[----:B------:R-:W-:-:S12]  /*53a0*/  @UP0 USHF.R.U32.HI UR14, URZ, UR21, UR11 ;  /* 0x000000153f0e0299 */ /* 0x000fd8000801160b */
.L_x_781:
[----:B------:R-:W-:-:S04]  /*53b0*/  UIMAD UR14, UR14, UR15, UR15 ;  /* 0x0000000f0e0e72a4 */ /* 0x000fc8000f8e020f */
[----:B------:R-:W-:-:S04]  /*53c0*/  UISETP.LT.AND UP0, UPT, UR7, UR14, UPT ;  /* 0x0000000e0700728c */ /* 0x000fc8000bf01270 */
[----:B------:R-:W-:-:S12]  /*53d0*/  USEL UR7, UR7, UR14, UP0 ;  /* 0x0000000e07077287 */ /* 0x000fd80008000000 */
.L_x_779:
[----:B------:R-:W-:Y:S01]  /*53e0*/  USHF.R.S32.HI UR10, URZ, 0x1f, UR7 ;  /* 0x0000001f3f0a7899 */ /* 0x000fe20008011407 */
[----:B------:R-:W-:Y:S02]  /*53f0*/  CS2R R134, SRZ ;  /* 0x0000000000867805 */ /* 0x000fe4000001ff00 */
[----:B------:R-:W-:Y:S02]  /*5400*/  CS2R R132, SRZ ;  /* 0x0000000000847805 */ /* 0x000fe4000001ff00 */
[----:B------:R-:W-:Y:S01]  /*5410*/  CS2R R130, SRZ ;  /* 0x0000000000827805 */ /* 0x000fe2000001ff00 */
[----:B------:R-:W-:Y:S01]  /*5420*/  ULEA.HI UR10, UR10, UR7, URZ, 0x7 ;  /* 0x000000070a0a7291 */ /* 0x000fe2000f8f383f */
[----:B------:R-:W-:Y:S02]  /*5430*/  CS2R R128, SRZ ;  /* 0x0000000000807805 */ /* 0x000fe4000001ff00 */
[----:B------:R-:W-:Y:S02]  /*5440*/  CS2R R126, SRZ ;  /* 0x00000000007e7805 */ /* 0x000fe4000001ff00 */
[----:B------:R-:W-:Y:S01]  /*5450*/  CS2R R124, SRZ ;  /* 0x00000000007c7805 */ /* 0x000fe2000001ff00 */
[----:B------:R-:W-:Y:S01]  /*5460*/  USHF.R.S32.HI UR10, URZ, 0x7, UR10 ;  /* 0x000000073f0a7899 */ /* 0x000fe2000801140a */
[----:B------:R-:W-:-:S02]  /*5470*/  CS2R R122, SRZ ;  /* 0x00000000007a7805 */ /* 0x000fc4000001ff00 */
[----:B------:R-:W-:Y:S02]  /*5480*/  CS2R R120, SRZ ;  /* 0x0000000000787805 */ /* 0x000fe4000001ff00 */
[----:B------:R-:W-:Y:S01]  /*5490*/  CS2R R118, SRZ ;  /* 0x0000000000767805 */ /* 0x000fe2000001ff00 */
[----:B------:R-:W-:Y:S01]  /*54a0*/  UISETP.LT.AND UP0, UPT, UR44, UR10, UPT ;  /* 0x0000000a2c00728c */ /* 0x000fe2000bf01270 */
[----:B------:R-:W-:Y:S02]  /*54b0*/  CS2R R116, SRZ ;  /* 0x0000000000747805 */ /* 0x000fe4000001ff00 */
[----:B------:R-:W-:Y:S02]  /*54c0*/  CS2R R114, SRZ ;  /* 0x0000000000727805 */ /* 0x000fe4000001ff00 */
[----:B------:R-:W-:Y:S01]  /*54d0*/  CS2R R112, SRZ ;  /* 0x0000000000707805 */ /* 0x000fe2000001ff00 */
[----:B------:R-:W-:Y:S01]  /*54e0*/  USEL UR17, UR44, UR10, !UP0 ;  /* 0x0000000a2c117287 */ /* 0x000fe2000c000000 */
[----:B------:R-:W-:-:S02]  /*54f0*/  CS2R R110, SRZ ;  /* 0x00000000006e7805 */ /* 0x000fc4000001ff00 */
[----:B------:R-:W-:Y:S02]  /*5500*/  CS2R R108, SRZ ;  /* 0x00000000006c7805 */ /* 0x000fe4000001ff00 */
[----:B------:R-:W-:Y:S02]  /*5510*/  CS2R R106, SRZ ;  /* 0x00000000006a7805 */ /* 0x000fe4000001ff00 */
[----:B------:R-:W-:Y:S02]  /*5520*/  CS2R R104, SRZ ;  /* 0x0000000000687805 */ /* 0x000fe4000001ff00 */
[----:B------:R-:W-:Y:S02]  /*5530*/  CS2R R102, SRZ ;  /* 0x0000000000667805 */ /* 0x000fe4000001ff00 */
[----:B------:R-:W-:Y:S02]  /*5540*/  ISETP.GE.AND P1, PT, R4, UR17, PT ;  /* 0x0000001104007c0c */ /* 0x000fe4000bf26270 */
[----:B------:R-:W-:-:S02]  /*5550*/  CS2R R100, SRZ ;  /* 0x0000000000647805 */ /* 0x000fc4000001ff00 */
[----:B------:R-:W-:Y:S02]  /*5560*/  CS2R R98, SRZ ;  /* 0x0000000000627805 */ /* 0x000fe4000001ff00 */
[----:B------:R-:W-:Y:S02]  /*5570*/  CS2R R96, SRZ ;  /* 0x0000000000607805 */ /* 0x000fe4000001ff00 */
[----:B------:R-:W-:Y:S02]  /*5580*/  CS2R R94, SRZ ;  /* 0x00000000005e7805 */ /* 0x000fe4000001ff00 */
[----:B------:R-:W-:Y:S02]  /*5590*/  CS2R R92, SRZ ;  /* 0x00000000005c7805 */ /* 0x000fe4000001ff00 */
[----:B------:R-:W-:Y:S02]  /*55a0*/  CS2R R90, SRZ ;  /* 0x00000000005a7805 */ /* 0x000fe4000001ff00 */
[----:B------:R-:W-:Y:S01]  /*55b0*/  CS2R R88, SRZ ;  /* 0x0000000000587805 */ /* 0x000fe2000001ff00 */
[----:B------:R-:W-:Y:S06]  /*55c0*/  @!P1 BRA `(.L_x_782) ;  /* 0x0000003400509947 */ /* 0x000fec0003800000 */
[----:B------:R-:W-:Y:S01]  /*55d0*/  IMAD.MOV.U32 R6, RZ, RZ, R31 ;  /* 0x000000ffff067224 */ /* 0x000fe200078e001f */
[----:B------:R-:W-:Y:S01]  /*55e0*/  UMOV UR21, UR37 ;  /* 0x0000002500157c82 */ /* 0x000fe20008000000 */
[----:B------:R-:W-:Y:S01]  /*55f0*/  IMAD.MOV.U32 R5, RZ, RZ, R7 ;  /* 0x000000ffff057224 */ /* 0x000fe200078e0007 */
[----:B------:R-:W-:Y:S01]  /*5600*/  UMOV UR22, UR38 ;  /* 0x0000002600167c82 */ /* 0x000fe20008000000 */
[----:B------:R-:W-:Y:S01]  /*5610*/  IMAD.MOV.U32 R135, RZ, RZ, RZ ;  /* 0x000000ffff877224 */ /* 0x000fe200078e00ff */
[----:B------:R-:W-:Y:S01]  /*5620*/  ULDC UR23, c[0x0][0x9e4] ;  /* 0x0002790000177ab9 */ /* 0x000fe20000000800 */
[----:B------:R-:W-:Y:S01]  /*5630*/  ULDC UR18, c[0x0][0x9dc] ;  /* 0x0002770000127ab9 */ /* 0x000fe20000000800 */
[----:B------:R-:W-:Y:S01]  /*5640*/  ULDC UR19, c[0x0][0x988] ;  /* 0x0002620000137ab9 */ /* 0x000fe20000000800 */
[----:B------:R-:W-:-:S05]  /*5650*/  ULDC UR24, c[0x0][0x9e0] ;  /* 0x0002780000187ab9 */ /* 0x000fca0000000800 */
.L_x_801:
[----:B------:R-:W-:-:S04]  /*5660*/  UISETP.NE.AND UP0, UPT, UR22, 0x1, UPT ;  /* 0x000000011600788c */ /* 0x000fc8000bf05270 */
[----:B------:R-:W-:-:S04]  /*5670*/  USEL UR37, URZ, 0x1, UP0 ;  /* 0x000000013f257887 */ /* 0x000fc80008000000 */
[----:B------:R-:W-:Y:S01]  /*5680*/  ULOP3.LUT UR37, UR21, UR37, URZ, 0x3c, !UPT ;  /* 0x0000002515257292 */ /* 0x000fe2000f8e3c3f */
[----:B------:R-:W-:Y:S11]  /*5690*/  @!P0 BRA `(.L_x_783) ;  /* 0x0000000000048947 */ /* 0x000ff60003800000 */
[----:B------:R-:W-:Y:S01]  /*56a0*/  BPT.TRAP 0x1 ;  /* 0x000000040000795c */ /* 0x000fe20000300000 */
.L_x_783:
[----:B------:R-:W-:Y:S01]  /*56b0*/  UIADD3 UR38, UR22, 0x1, URZ ;  /* 0x0000000116267890 */ /* 0x000fe2000fffe03f */
[----:B------:R-:W-:-:S03]  /*56c0*/  IMAD.U32 R7, RZ, RZ, UR37 ;  /* 0x00000025ff077e24 */ /* 0x000fc6000f8e00ff */
[----:B------:R-:W-:Y:S02]  /*56d0*/  UISETP.NE.AND UP0, UPT, UR38, 0x2, UPT ;  /* 0x000000022600788c */ /* 0x000fe4000bf05270 */
[----:B------:R-:W-:Y:S02]  /*56e0*/  SHF.L.U32 R7, R7, 0x1f, RZ ;  /* 0x0000001f07077819 */ /* 0x000fe400000006ff */
[----:B------:R-:W-:-:S04]  /*56f0*/  USEL UR38, UR38, URZ, UP0 ;  /* 0x0000003f26267287 */ /* 0x000fc80008000000 */
[----:B------:R-:W-:-:S09]  /*5700*/  ULEA UR20, UR38, UR46, 0x3 ;  /* 0x0000002e26147291 */ /* 0x000fd2000f8e183f */
[----:B------:R0:W1:Y:S01]  /*5710*/  SYNCS.PHASECHK.TRANS64.TRYWAIT P1, [UR20+0x19c30], R7 ;  /* 0x019c3007ff0075a7 */ /* 0x0000620008020154 */
[----:B------:R-:W-:Y:S05]  /*5720*/  @!P0 BRA `(.L_x_784) ;  /* 0x0000000000048947 */ /* 0x000fea0003800000 */
[----:B------:R-:W-:Y:S01]  /*5730*/  BPT.TRAP 0x1 ;  /* 0x000000040000795c */ /* 0x000fe20000300000 */
.L_x_784:
[----:B-1----:R-:W-:Y:S05]  /*5740*/  @P1 BRA `(.L_x_785) ;  /* 0x0000000000081947 */ /* 0x002fea0003800000 */
[----:B------:R-:W1:Y:S02]  /*5750*/  SYNCS.PHASECHK.TRANS64.TRYWAIT P1, [UR20+0x19c30], R7 ;  /* 0x019c3007ff0075a7 */ /* 0x000e640008020154 */
[----:B-1----:R-:W-:Y:S05]  /*5760*/  @!P1 BRA `(.L_x_786) ;  /* 0x000000fc00c49947 */ /* 0x002fea0003800000 */
.L_x_785:
        /* <DEDUP_REMOVED lines=17> */
.L_x_787:
[----:B------:R-:W-:Y:S01]  /*5880*/  ULEA UR11, UR22, UR46, 0x3 ;  /* 0x0000002e160b7291 */ /* 0x000fe2000f8e183f */
[----:B01----:R-:W-:-:S05]  /*5890*/  IMAD.U32 R7, RZ, RZ, UR21 ;  /* 0x00000015ff077e24 */ /* 0x003fca000f8e00ff */
[----:B------:R-:W-:-:S04]  /*58a0*/  SHF.L.U32 R7, R7, 0x1f, RZ ;  /* 0x0000001f07077819 */ /* 0x000fc800000006ff */
[----:B------:R0:W1:Y:S01]  /*58b0*/  SYNCS.PHASECHK.TRANS64.TRYWAIT P1, [UR11+0x19c50], R7 ;  /* 0x019c5007ff0075a7 */ /* 0x000062000802014b */
[----:B------:R-:W-:Y:S05]  /*58c0*/  @!P0 BRA `(.L_x_788) ;  /* 0x0000000000048947 */ /* 0x000fea0003800000 */
[----:B------:R-:W-:Y:S01]  /*58d0*/  BPT.TRAP 0x1 ;  /* 0x000000040000795c */ /* 0x000fe20000300000 */
.L_x_788:
[----:B-1----:R-:W-:Y:S05]  /*58e0*/  @P1 BRA `(.L_x_789) ;  /* 0x0000000000081947 */ /* 0x002fea0003800000 */
[----:B------:R-:W1:Y:S02]  /*58f0*/  SYNCS.PHASECHK.TRANS64.TRYWAIT P1, [UR11+0x19c50], R7 ;  /* 0x019c5007ff0075a7 */ /* 0x000e64000802014b */
[----:B-1----:R-:W-:Y:S05]  /*5900*/  @!P1 BRA `(.L_x_790) ;  /* 0x000000fc00749947 */ /* 0x002fea0003800000 */
.L_x_789:
        /* <DEDUP_REMOVED lines=27> */
.L_x_791:
[----:B------:R-:W-:Y:S01]  /*5ac0*/  UISETP.NE.AND UP1, UPT, UR49, URZ, UPT ;  /* 0x0000003f3100728c */ /* 0x000fe2000bf25270 */
[C---:B01----:R-:W-:Y:S01]  /*5ad0*/  FMUL.FTZ R7, R0.reuse, R24 ;  /* 0x0000001800077220 */ /* 0x043fe20000410000 */
[C---:B------:R-:W-:Y:S01]  /*5ae0*/  FMUL.FTZ R24, R0.reuse, R35 ;  /* 0x0000002300187220 */ /* 0x040fe20000410000 */
[----:B------:R-:W-:Y:S01]  /*5af0*/  FMUL.FTZ R35, R0, R44 ;  /* 0x0000002c00237220 */ /* 0x000fe20000410000 */
[----:B------:R-:W-:Y:S02]  /*5b00*/  VIADD R136, R18, UR40 ;  /* 0x0000002812887c36 */ /* 0x000fe40008000000 */
[C---:B------:R-:W-:Y:S01]  /*5b10*/  FMUL.FTZ R44, R0.reuse, R55 ;  /* 0x00000037002c7220 */ /* 0x040fe20000410000 */
[----:B------:R-:W-:Y:S01]  /*5b20*/  PLOP3.LUT P1, PT, PT, PT, UP1, 0x80, 0x0 ;  /* 0x000000000000781c */ /* 0x000fe20003f2f018 */
[----:B------:R-:W0:Y:S01]  /*5b30*/  LDC R55, c[0x0][0x2f0] ;  /* 0x0000bc00ff377b82 */ /* 0x000e220000000800 */
[----:B------:R-:W-:Y:S01]  /*5b40*/  PLOP3.LUT P2, PT, PT, PT, UP1, 0x80, 0x0 ;  /* 0x000000000000781c */ /* 0x000fe20003f4f018 */
[C---:B------:R-:W-:Y:S01]  /*5b50*/  FMUL.FTZ R9, R0.reuse, R26 ;  /* 0x0000001a00097220 */ /* 0x040fe20000410000 */
[C---:B------:R-:W-:Y:S01]  /*5b60*/  FMUL.FTZ R21, R0.reuse, R34 ;  /* 0x0000002200157220 */ /* 0x040fe20000410000 */
[----:B------:R-:W-:Y:S01]  /*5b70*/  @UP1 ULDC UR6, c[0x0][0x44c] ;  /* 0x0001130000061ab9 */ /* 0x000fe20000000800 */
[C---:B------:R-:W-:Y:S01]  /*5b80*/  FMUL.FTZ R15, R0.reuse, R32 ;  /* 0x00000020000f7220 */ /* 0x040fe20000410000 */
[C---:B------:R-:W-:Y:S01]  /*5b90*/  FMUL.FTZ R34, R0.reuse, R43 ;  /* 0x0000002b00227220 */ /* 0x040fe20000410000 */
[C---:B------:R-:W-:Y:S01]  /*5ba0*/  FMUL.FTZ R32, R0.reuse, R41 ;  /* 0x0000002900207220 */ /* 0x040fe20000410000 */
[C---:B------:R-:W-:Y:S01]  /*5bb0*/  FMUL.FTZ R43, R0.reuse, R54 ;  /* 0x00000036002b7220 */ /* 0x040fe20000410000 */
[C---:B------:R-:W-:Y:S01]  /*5bc0*/  FMUL.FTZ R41, R0.reuse, R48 ;  /* 0x0000003000297220 */ /* 0x040fe20000410000 */
[----:B------:R-:W1:Y:S01]  /*5bd0*/  LDC R54, c[0x0][0x288] ;  /* 0x0000a200ff367b82 */ /* 0x000e620000000800 */
[----:B------:R-:W-:Y:S01]  /*5be0*/  FMUL.FTZ R12, R0, R29 ;  /* 0x0000001d000c7220 */ /* 0x000fe20000410000 */
[----:B------:R-:W-:-:S04]  /*5bf0*/  @P1 IMAD.HI.U32 R26, R136, UR6, RZ ;  /* 0x00000006881a1c27 */ /* 0x000fc8000f8e00ff */
[C---:B------:R-:W-:Y:S01]  /*5c00*/  FMUL.FTZ R48, R0.reuse, R59 ;  /* 0x0000003b00307220 */ /* 0x040fe20000410000 */
[----:B------:R-:W-:Y:S01]  /*5c10*/  @UP1 ULDC UR6, c[0x0][0x450] ;  /* 0x0001140000061ab9 */ /* 0x000fe20000000800 */
[C---:B------:R-:W-:Y:S01]  /*5c20*/  FMUL.FTZ R29, R0.reuse, R38 ;  /* 0x00000026001d7220 */ /* 0x040fe20000410000 */
[C---:B------:R-:W-:Y:S01]  /*5c30*/  FMUL.FTZ R59, R0.reuse, R64 ;  /* 0x00000040003b7220 */ /* 0x040fe20000410000 */
[C---:B------:R-:W-:Y:S01]  /*5c40*/  FMUL.FTZ R38, R0.reuse, R47 ;  /* 0x0000002f00267220 */ /* 0x040fe20000410000 */
[C---:B------:R-:W-:Y:S01]  /*5c50*/  FMUL.FTZ R64, R0.reuse, R69 ;  /* 0x0000004500407220 */ /* 0x040fe20000410000 */
[----:B------:R-:W-:Y:S01]  /*5c60*/  @P2 SHF.R.U32.HI R136, RZ, UR6, R26 ;  /* 0x00000006ff882c19 */ /* 0x000fe2000801161a */
[C---:B------:R-:W-:Y:S01]  /*5c70*/  FMUL.FTZ R47, R0.reuse, R58 ;  /* 0x0000003a002f7220 */ /* 0x040fe20000410000 */
[C---:B------:R-:W-:Y:S01]  /*5c80*/  FMUL.FTZ R69, R0.reuse, R73 ;  /* 0x0000004900457220 */ /* 0x040fe20000410000 */
[C---:B------:R-:W-:Y:S01]  /*5c90*/  FMUL.FTZ R58, R0.reuse, R67 ;  /* 0x00000043003a7220 */ /* 0x040fe20000410000 */
[C---:B------:R-:W-:Y:S01]  /*5ca0*/  FMUL.FTZ R73, R0.reuse, R77 ;  /* 0x0000004d00497220 */ /* 0x040fe20000410000 */
[C---:B------:R-:W-:Y:S01]  /*5cb0*/  FMUL.FTZ R8, R0.reuse, R25 ;  /* 0x0000001900087220 */ /* 0x040fe20000410000 */
[----:B------:R-:W-:Y:S01]  /*5cc0*/  FMUL.FTZ R67, R0, R72 ;  /* 0x0000004800437220 */ /* 0x000fe20000410000 */
[----:B------:R-:W-:-:S02]  /*5cd0*/  IMAD.SHL.U32 R77, R4, 0x80, RZ ;  /* 0x00000080044d7824 */ /* 0x000fc400078e00ff */
        /* <DEDUP_REMOVED lines=10> */
[----:B------:R-:W2:Y:S01]  /*5d80*/  SHFL.IDX PT, R82, R136, RZ, 0x1c1f ;  /* 0x001c1fff88527589 */ /* 0x000ea200000e0000 */
        /* <DEDUP_REMOVED lines=11> */
[----:B------:R-:W-:Y:S01]  /*5e40*/  UISETP.NE.AND UP0, UPT, UR48, URZ, UPT ;  /* 0x0000003f3000728c */ /* 0x000fe2000bf05270 */
[C---:B------:R-:W-:Y:S01]  /*5e50*/  FMUL.FTZ R53, R0.reuse, R60 ;  /* 0x0000003c00357220 */ /* 0x040fe20000410000 */
[C---:B------:R-:W-:Y:S01]  /*5e60*/  FMUL.FTZ R56, R0.reuse, R61 ;  /* 0x0000003d00387220 */ /* 0x040fe20000410000 */
[C---:B------:R-:W-:Y:S01]  /*5e70*/  FMUL.FTZ R51, R0.reuse, R62 ;  /* 0x0000003e00337220 */ /* 0x040fe20000410000 */
[C---:B------:R-:W-:Y:S01]  /*5e80*/  FMUL.FTZ R57, R0.reuse, R66 ;  /* 0x0000004200397220 */ /* 0x040fe20000410000 */
[C---:B------:R-:W-:Y:S01]  /*5e90*/  FMUL.FTZ R63, R0.reuse, R68 ;  /* 0x00000044003f7220 */ /* 0x040fe20000410000 */
[----:B------:R-:W-:Y:S01]  /*5ea0*/  IADD3 R27, -R77, 0x1, RZ ;  /* 0x000000014d1b7810 */ /* 0x000fe20007ffe1ff */
        /* <DEDUP_REMOVED lines=15> */
[----:B------:R-:W-:Y:S01]  /*5fa0*/  UIADD3 UR20, UR20, 0x19c40, URZ ;  /* 0x00019c4014147890 */ /* 0x000fe2000fffe03f */
[----:B------:R-:W-:Y:S01]  /*5fb0*/  IMAD R26, R16, -0x2, R27 ;  /* 0xfffffffe101a7824 */ /* 0x000fe200078e021b */
[----:B------:R-:W-:Y:S01]  /*5fc0*/  PLOP3.LUT P1, PT, PT, PT, UP0, 0x40, 0x0 ;  /* 0x000000000000781c */ /* 0x000fe20003f2e808 */
[----:B------:R-:W3:Y:S01]  /*5fd0*/  MUFU.TANH R7, R7 ;  /* 0x0000000700077308 */ /* 0x000ee20000002400 */
[----:B------:R-:W-:Y:S01]  /*5fe0*/  UPRMT UR20, UR45, 0x654, UR20 ;  /* 0x000006542d147896 */ /* 0x000fe20008000014 */
[----:B0-----:R-:W-:Y:S01]  /*5ff0*/  IMAD R27, R55, UR42, R26 ;  /* 0x0000002a371b7c24 */ /* 0x001fe2000f8e021a */
[----:B------:R-:W-:-:S03]  /*6000*/  ULOP3.LUT UR6, URZ, UR18, URZ, 0x33, !UPT ;  /* 0x000000123f067292 */ /* 0x000fc6000f8e333f */
[----:B-1----:R-:W-:Y:S02]  /*6010*/  IMAD.IADD R27, R27, 0x1, -R54 ;  /* 0x000000011b1b7824 */ /* 0x002fe400078e0a36 */
[----:B------:R-:W0:Y:S02]  /*6020*/  MUFU.TANH R8, R8 ;  /* 0x0000000800087308 */ /* 0x000e240000002400 */
[C---:B------:R-:W-:Y:S01]  /*6030*/  VIADD R86, R27.reuse, UR24 ;  /* 0x000000181b567c36 */ /* 0x040fe20008000000 */
[----:B------:R-:W-:Y:S01]  /*6040*/  SYNCS.ARRIVE.TRANS64.RED.A1T0 RZ, [UR20], RZ ;  /* 0x000000ffffff79a7 */ /* 0x000fe20008100414 */
[----:B------:R-:W-:Y:S02]  /*6050*/  VIADD R85, R27, UR6 ;  /* 0x000000061b557c36 */ /* 0x000fe40008000000 */
[--C-:B--2---:R-:W-:Y:S02]  /*6060*/  IMAD.IADD R84, R86, 0x1, R82.reuse ;  /* 0x0000000156547824 */ /* 0x104fe400078e0252 */
[----:B------:R-:W1:Y:S01]  /*6070*/  MUFU.TANH R9, R9 ;  /* 0x0000000900097308 */ /* 0x000e620000002400 */
[----:B------:R-:W-:-:S07]  /*6080*/  IMAD.IADD R83, R85, 0x1, R82 ;  /* 0x0000000155537824 */ /* 0x000fce00078e0252 */
[----:B------:R-:W2:Y:S08]  /*6090*/  MUFU.TANH R10, R10 ;  /* 0x0000000a000a7308 */ /* 0x000eb00000002400 */
        /* <DEDUP_REMOVED lines=66> */
[----:B------:R-:W-:Y:S01]  /*64c0*/  IMAD.U32 R137, RZ, RZ, UR23 ;  /* 0x00000017ff897e24 */ /* 0x000fe2000f8e00ff */
[----:B------:R-:W-:-:S04]  /*64d0*/  LOP3.LUT R87, RZ, R82, RZ, 0x33, !PT ;  /* 0x00000052ff577212 */ /* 0x000fc800078e33ff */
[----:B------:R-:W-:-:S13]  /*64e0*/  ISETP.NE.AND P1, PT, R137, 0x1, PT ;  /* 0x000000018900780c */ /* 0x000fda0003f25270 */
[----:B------:R-:W1:Y:S02]  /*64f0*/  @P1 LDC.64 R26, c[0x0][0x9e8] ;  /* 0x00027a00ff1a1b82 */ /* 0x000e640000000a00 */
[----:B-1----:R-:W-:-:S05]  /*6500*/  @P1 IMAD.HI.U32 R26, R87, R26, RZ ;  /* 0x0000001a571a1227 */ /* 0x002fca00078e00ff */
[----:B------:R-:W-:-:S04]  /*6510*/  @P1 SHF.R.U32.HI R87, RZ, R27, R26 ;  /* 0x0000001bff571219 */ /* 0x000fc8000001161a */
[----:B------:R-:W-:Y:S01]  /*6520*/  LOP3.LUT R82, RZ, R87, RZ, 0x33, !PT ;  /* 0x00000057ff527212 */ /* 0x000fe200078e33ff */
[----:B------:R-:W-:Y:S06]  /*6530*/  BRA `(.L_x_795) ;  /* 0x0000000000147947 */ /* 0x000fec0003800000 */
.L_x_794:
[----:B------:R-:W-:-:S05]  /*6540*/  IMAD.U32 R137, RZ, RZ, UR23 ;  /* 0x00000017ff897e24 */ /* 0x000fca000f8e00ff */
[----:B------:R-:W-:-:S13]  /*6550*/  ISETP.NE.AND P1, PT, R137, 0x1, PT ;  /* 0x000000018900780c */ /* 0x000fda0003f25270 */
[----:B------:R-:W1:Y:S02]  /*6560*/  @P1 LDC.64 R26, c[0x0][0x9e8] ;  /* 0x00027a00ff1a1b82 */ /* 0x000e640000000a00 */
[----:B-1----:R-:W-:-:S05]  /*6570*/  @P1 IMAD.HI.U32 R26, R82, R26, RZ ;  /* 0x0000001a521a1227 */ /* 0x002fca00078e00ff */
[----:B------:R-:W-:-:S07]  /*6580*/  @P1 SHF.R.U32.HI R82, RZ, R27, R26 ;  /* 0x0000001bff521219 */ /* 0x000fce000001161a */
.L_x_795:
[----:B------:R-:W-:Y:S05]  /*6590*/  BSYNC B0 ;  /* 0x0000000000007941 */ /* 0x000fea0003800000 */
.L_x_793:
[----:B------:R-:W-:-:S04]  /*65a0*/  IMAD R27, R82, R137, -R77 ;  /* 0x00000089521b7224 */ /* 0x000fc800078e0a4d */
[----:B------:R-:W-:-:S05]  /*65b0*/  IMAD R27, R16, -0x2, R27 ;  /* 0xfffffffe101b7824 */ /* 0x000fca00078e021b */
[----:B------:R-:W-:Y:S02]  /*65c0*/  VIADDMNMX R84, R27, R137, R84, PT ;  /* 0x000000891b547246 */ /* 0x000fe40003800154 */
[----:B------:R-:W-:-:S07]  /*65d0*/  VIMNMX R83, R83, R27, !PT ;  /* 0x0000001b53537248 */ /* 0x000fce0007fe0100 */
.L_x_792:
[----:B------:R-:W-:Y:S01]  /*65e0*/  ISETP.GT.AND P1, PT, R4, -0x1, PT ;  /* 0xffffffff0400780c */ /* 0x000fe20003f24270 */
[----:B------:R-:W1:Y:S01]  /*65f0*/  SHFL.IDX PT, R26, R136, 0x1, 0x1c1f ;  /* 0x003c1f00881a7f89 */ /* 0x000e6200000e0000 */
[----:B------:R-:W-:Y:S02]  /*6600*/  UISETP.NE.AND UP0, UPT, UR48, URZ, UPT ;  /* 0x0000003f3000728c */ /* 0x000fe4000bf05270 */
[C---:B------:R-:W-:Y:S02]  /*6610*/  ISETP.GT.AND P3, PT, R83.reuse, 0x8, P1 ;  /* 0x000000085300780c */ /* 0x040fe40000f64270 */
[C---:B------:R-:W-:Y:S02]  /*6620*/  ISETP.GT.AND P6, PT, R83.reuse, RZ, P1 ;  /* 0x000000ff5300720c */ /* 0x040fe40000fc4270 */
[----:B------:R-:W-:Y:S02]  /*6630*/  ISETP.LT.OR P3, PT, R84, 0x9, P3 ;  /* 0x000000095400780c */ /* 0x000fe40001f61670 */
[----:B------:R-:W-:-:S02]  /*6640*/  ISETP.GT.AND P2, PT, R83, 0x1, P1 ;  /* 0x000000015300780c */ /* 0x000fc40000f44270 */
[----:B------:R-:W-:Y:S02]  /*6650*/  FSEL R11, R11, -INF , !P3 ;  /* 0xff8000000b0b7808 */ /* 0x000fe40005800000 */
[----:B------:R-:W-:Y:S02]  /*6660*/  ISETP.GT.AND P3, PT, R83, 0x19, P1 ;  /* 0x000000195300780c */ /* 0x000fe40000f64270 */
[C---:B------:R-:W-:Y:S02]  /*6670*/  ISETP.LT.OR P6, PT, R84.reuse, 0x1, P6 ;  /* 0x000000015400780c */ /* 0x040fe400037c1670 */
[C---:B------:R-:W-:Y:S02]  /*6680*/  ISETP.LT.OR P2, PT, R84.reuse, 0x2, P2 ;  /* 0x000000025400780c */ /* 0x040fe40001741670 */
[----:B------:R-:W-:Y:S02]  /*6690*/  ISETP.LT.OR P3, PT, R84, 0x1a, P3 ;  /* 0x0000001a5400780c */ /* 0x000fe40001f61670 */
[----:B------:R-:W-:-:S02]  /*66a0*/  FSEL R82, R7, -INF , !P6 ;  /* 0xff80000007527808 */ /* 0x000fc40007000000 */
[----:B0-----:R-:W-:Y:S01]  /*66b0*/  FSEL R8, R8, -INF , !P2 ;  /* 0xff80000008087808 */ /* 0x001fe20005000000 */
[--C-:B-1----:R-:W-:Y:S01]  /*66c0*/  IMAD.IADD R86, R86, 0x1, R26.reuse ;  /* 0x0000000156567824 */ /* 0x102fe200078e021a */
[----:B------:R-:W-:Y:S01]  /*66d0*/  ISETP.GT.AND P5, PT, R83, 0x9, P1 ;  /* 0x000000095300780c */ /* 0x000fe20000fa4270 */
[----:B------:R-:W-:Y:S01]  /*66e0*/  IMAD.IADD R85, R85, 0x1, R26 ;  /* 0x0000000155557824 */ /* 0x000fe200078e021a */
[C---:B------:R-:W-:Y:S02]  /*66f0*/  ISETP.GT.AND P4, PT, R83.reuse, 0x10, P1 ;  /* 0x000000105300780c */ /* 0x040fe40000f84270 */
[C---:B------:R-:W-:Y:S02]  /*6700*/  ISETP.GT.AND P6, PT, R83.reuse, 0x11, P1 ;  /* 0x000000115300780c */ /* 0x040fe40000fc4270 */
[----:B------:R-:W-:Y:S02]  /*6710*/  ISETP.GT.AND P2, PT, R83, 0x18, P1 ;  /* 0x000000185300780c */ /* 0x000fe40000f44270 */
[----:B------:R-:W-:-:S02]  /*6720*/  FSEL R28, R28, -INF , !P3 ;  /* 0xff8000001c1c7808 */ /* 0x000fc40005800000 */
[----:B------:R-:W-:Y:S02]  /*6730*/  ISETP.GT.AND P3, PT, R83, 0x30, P1 ;  /* 0x000000305300780c */ /* 0x000fe40000f64270 */
[C---:B------:R-:W-:Y:S02]  /*6740*/  ISETP.LT.OR P5, PT, R84.reuse, 0xa, P5 ;  /* 0x0000000a5400780c */ /* 0x040fe40002fa1670 */
[C---:B------:R-:W-:Y:S02]  /*6750*/  ISETP.LT.OR P4, PT, R84.reuse, 0x11, P4 ;  /* 0x000000115400780c */ /* 0x040fe40002781670 */
[C---:B------:R-:W-:Y:S02]  /*6760*/  ISETP.LT.OR P6, PT, R84.reuse, 0x12, P6 ;  /* 0x000000125400780c */ /* 0x040fe400037c1670 */
[C---:B------:R-:W-:Y:S02]  /*6770*/  ISETP.LT.OR P2, PT, R84.reuse, 0x19, P2 ;  /* 0x000000195400780c */ /* 0x040fe40001741670 */
[----:B------:R-:W-:-:S02]  /*6780*/  ISETP.LT.OR P3, PT, R84, 0x31, P3 ;  /* 0x000000315400780c */ /* 0x000fc40001f61670 */
[----:B------:R-:W-:Y:S02]  /*6790*/  FSEL R12, R12, -INF , !P5 ;  /* 0xff8000000c0c7808 */ /* 0x000fe40006800000 */
[----:B------:R-:W-:Y:S02]  /*67a0*/  FSEL R15, R15, -INF , !P4 ;  /* 0xff8000000f0f7808 */ /* 0x000fe40006000000 */
[----:B------:R-:W-:Y:S02]  /*67b0*/  FSEL R20, R20, -INF , !P6 ;  /* 0xff80000014147808 */ /* 0x000fe40007000000 */
[----:B------:R-:W-:Y:S02]  /*67c0*/  FSEL R25, R25, -INF , !P2 ;  /* 0xff80000019197808 */ /* 0x000fe40005000000 */
[C---:B------:R-:W-:Y:S02]  /*67d0*/  ISETP.GT.AND P5, PT, R83.reuse, 0x20, P1 ;  /* 0x000000205300780c */ /* 0x040fe40000fa4270 */
[----:B------:R-:W-:-:S02]  /*67e0*/  ISETP.GT.AND P4, PT, R83, 0x21, P1 ;  /* 0x000000215300780c */ /* 0x000fc40000f84270 */
[C---:B------:R-:W-:Y:S02]  /*67f0*/  ISETP.GT.AND P6, PT, R83.reuse, 0x28, P1 ;  /* 0x000000285300780c */ /* 0x040fe40000fc4270 */
[----:B------:R-:W-:Y:S02]  /*6800*/  ISETP.GT.AND P2, PT, R83, 0x29, P1 ;  /* 0x000000295300780c */ /* 0x000fe40000f44270 */
[----:B------:R-:W-:Y:S02]  /*6810*/  FSEL R41, R41, -INF , !P3 ;  /* 0xff80000029297808 */ /* 0x000fe40005800000 */
[----:B------:R-:W-:Y:S02]  /*6820*/  ISETP.GT.AND P3, PT, R83, 0x41, P1 ;  /* 0x000000415300780c */ /* 0x000fe40000f64270 */
[C---:B------:R-:W-:Y:S02]  /*6830*/  ISETP.LT.OR P5, PT, R84.reuse, 0x21, P5 ;  /* 0x000000215400780c */ /* 0x040fe40002fa1670 */
[----:B------:R-:W-:-:S02]  /*6840*/  ISETP.LT.OR P4, PT, R84, 0x22, P4 ;  /* 0x000000225400780c */ /* 0x000fc40002781670 */
[C---:B------:R-:W-:Y:S02]  /*6850*/  ISETP.LT.OR P6, PT, R84.reuse, 0x29, P6 ;  /* 0x000000295400780c */ /* 0x040fe400037c1670 */
[C---:B------:R-:W-:Y:S02]  /*6860*/  ISETP.LT.OR P2, PT, R84.reuse, 0x2a, P2 ;  /* 0x0000002a5400780c */ /* 0x040fe40001741670 */
[----:B------:R-:W-:Y:S02]  /*6870*/  ISETP.LT.OR P3, PT, R84, 0x42, P3 ;  /* 0x000000425400780c */ /* 0x000fe40001f61670 */
[----:B------:R-:W-:Y:S02]  /*6880*/  FSEL R31, R31, -INF , !P5 ;  /* 0xff8000001f1f7808 */ /* 0x000fe40006800000 */
[----:B------:R-:W-:Y:S02]  /*6890*/  FSEL R32, R32, -INF , !P4 ;  /* 0xff80000020207808 */ /* 0x000fe40006000000 */
[----:B------:R-:W-:-:S02]  /*68a0*/  FSEL R35, R35, -INF , !P6 ;  /* 0xff80000023237808 */ /* 0x000fc40007000000 */
[----:B------:R-:W-:Y:S02]  /*68b0*/  FSEL R36, R36, -INF , !P2 ;  /* 0xff80000024247808 */ /* 0x000fe40005000000 */
[C---:B------:R-:W-:Y:S02]  /*68c0*/  ISETP.GT.AND P5, PT, R83.reuse, 0x31, P1 ;  /* 0x000000315300780c */ /* 0x040fe40000fa4270 */
        /* <DEDUP_REMOVED lines=34> */
[----:B------:R-:W-:Y:S02]  /*6af0*/  PLOP3.LUT P3, PT, PT, PT, UP0, 0x40, 0x0 ;  /* 0x000000000000781c */ /* 0x000fe40003f6e808 */
[C---:B------:R-:W-:Y:S02]  /*6b00*/  ISETP.LT.OR P5, PT, R84.reuse, 0x5a, P5 ;  /* 0x0000005a5400780c */ /* 0x040fe40002fa1670 */
[C---:B------:R-:W-:Y:S02]  /*6b10*/  ISETP.LT.OR P4, PT, R84.reuse, 0x61, P4 ;  /* 0x000000615400780c */ /* 0x040fe40002781670 */
[C---:B------:R-:W-:Y:S02]  /*6b20*/  ISETP.LT.OR P6, PT, R84.reuse, 0x62, P6 ;  /* 0x000000625400780c */ /* 0x040fe400037c1670 */
[----:B------:R-:W-:Y:S02]  /*6b30*/  ISETP.LT.OR P2, PT, R84, 0x69, P2 ;  /* 0x000000695400780c */ /* 0x000fe40001741670 */
[----:B------:R-:W-:-:S02]  /*6b40*/  FSEL R64, R64, -INF , !P5 ;  /* 0xff80000040407808 */ /* 0x000fc40006800000 */
[----:B------:R-:W-:Y:S02]  /*6b50*/  FSEL R67, R67, -INF , !P4 ;  /* 0xff80000043437808 */ /* 0x000fe40006000000 */
[----:B------:R-:W-:Y:S02]  /*6b60*/  FSEL R69, R69, -INF , !P6 ;  /* 0xff80000045457808 */ /* 0x000fe40007000000 */
[----:B------:R-:W-:Y:S02]  /*6b70*/  FSEL R71, R71, -INF , !P2 ;  /* 0xff80000047477808 */ /* 0x000fe40005000000 */
[C---:B------:R-:W-:Y:S02]  /*6b80*/  ISETP.GT.AND P5, PT, R83.reuse, 0x70, P1 ;  /* 0x000000705300780c */ /* 0x040fe40000fa4270 */
[C---:B------:R-:W-:Y:S02]  /*6b90*/  ISETP.GT.AND P4, PT, R83.reuse, 0x71, P1 ;  /* 0x000000715300780c */ /* 0x040fe40000f84270 */
[----:B------:R-:W-:-:S02]  /*6ba0*/  ISETP.GT.AND P6, PT, R83, 0x78, P1 ;  /* 0x000000785300780c */ /* 0x000fc40000fc4270 */
[----:B------:R-:W-:Y:S02]  /*6bb0*/  ISETP.GT.AND P2, PT, R83, 0x79, P1 ;  /* 0x000000795300780c */ /* 0x000fe40000f44270 */
[C---:B------:R-:W-:Y:S02]  /*6bc0*/  ISETP.LT.OR P5, PT, R84.reuse, 0x71, P5 ;  /* 0x000000715400780c */ /* 0x040fe40002fa1670 */
[C---:B------:R-:W-:Y:S02]  /*6bd0*/  ISETP.LT.OR P4, PT, R84.reuse, 0x72, P4 ;  /* 0x000000725400780c */ /* 0x040fe40002781670 */
[C---:B------:R-:W-:Y:S02]  /*6be0*/  ISETP.LT.OR P6, PT, R84.reuse, 0x79, P6 ;  /* 0x000000795400780c */ /* 0x040fe400037c1670 */
[----:B------:R-:W-:Y:S02]  /*6bf0*/  ISETP.LT.OR P2, PT, R84, 0x7a, P2 ;  /* 0x0000007a5400780c */ /* 0x000fe40001741670 */
[----:B------:R-:W-:-:S02]  /*6c00*/  FSEL R75, R75, -INF , !P5 ;  /* 0xff8000004b4b7808 */ /* 0x000fc40006800000 */
[----:B------:R-:W-:Y:S02]  /*6c10*/  FSEL R78, R78, -INF , !P4 ;  /* 0xff8000004e4e7808 */ /* 0x000fe40006000000 */
[----:B------:R-:W-:Y:S02]  /*6c20*/  FSEL R80, R80, -INF , !P6 ;  /* 0xff80000050507808 */ /* 0x000fe40007000000 */
[----:B------:R-:W-:Y:S01]  /*6c30*/  FSEL R81, R81, -INF , !P2 ;  /* 0xff80000051517808 */ /* 0x000fe20005000000 */
[----:B------:R-:W-:Y:S06]  /*6c40*/  @P3 BRA `(.L_x_796) ;  /* 0x00000000005c3947 */ /* 0x000fec0003800000 */
        /* <DEDUP_REMOVED lines=8> */
[----:B------:R-:W0:Y:S02]  /*6cd0*/  @P2 LDC.64 R26, c[0x0][0x9e8] ;  /* 0x00027a00ff1a2b82 */ /* 0x000e240000000a00 */
[----:B0-----:R-:W-:-:S05]  /*6ce0*/  @P2 IMAD.HI.U32 R26, R7, R26, RZ ;  /* 0x0000001a071a2227 */ /* 0x001fca00078e00ff */
[----:B------:R-:W-:-:S04]  /*6cf0*/  @P2 SHF.R.U32.HI R7, RZ, R27, R26 ;  /* 0x0000001bff072219 */ /* 0x000fc8000001161a */
[----:B------:R-:W-:Y:S01]  /*6d00*/  LOP3.LUT R7, RZ, R7, RZ, 0x33, !PT ;  /* 0x00000007ff077212 */ /* 0x000fe200078e33ff */
[----:B------:R-:W-:Y:S06]  /*6d10*/  BRA `(.L_x_799) ;  /* 0x0000000000147947 */ /* 0x000fec0003800000 */
.L_x_798:
[----:B------:R-:W-:-:S05]  /*6d20*/  IMAD.U32 R84, RZ, RZ, UR23 ;  /* 0x00000017ff547e24 */ /* 0x000fca000f8e00ff */
[----:B------:R-:W-:-:S13]  /*6d30*/  ISETP.NE.AND P2, PT, R84, 0x1, PT ;  /* 0x000000015400780c */ /* 0x000fda0003f45270 */
[----:B------:R-:W0:Y:S02]  /*6d40*/  @P2 LDC.64 R26, c[0x0][0x9e8] ;  /* 0x00027a00ff1a2b82 */ /* 0x000e240000000a00 */
[----:B0-----:R-:W-:-:S05]  /*6d50*/  @P2 IMAD.HI.U32 R26, R7, R26, RZ ;  /* 0x0000001a071a2227 */ /* 0x001fca00078e00ff */
[----:B------:R-:W-:-:S07]  /*6d60*/  @P2 SHF.R.U32.HI R7, RZ, R27, R26 ;  /* 0x0000001bff072219 */ /* 0x000fce000001161a */
.L_x_799:
[----:B------:R-:W-:Y:S05]  /*6d70*/  BSYNC B0 ;  /* 0x0000000000007941 */ /* 0x000fea0003800000 */
.L_x_797:
[----:B------:R-:W-:-:S04]  /*6d80*/  IMAD R7, R7, R84, -R77 ;  /* 0x0000005407077224 */ /* 0x000fc800078e0a4d */
[----:B------:R-:W-:-:S05]  /*6d90*/  IMAD R7, R16, -0x2, R7 ;  /* 0xfffffffe10077824 */ /* 0x000fca00078e0207 */
[----:B------:R-:W-:Y:S02]  /*6da0*/  VIADDMNMX R86, R7, R84, R86, PT ;  /* 0x0000005407567246 */ /* 0x000fe40003800156 */
[----:B------:R-:W-:-:S07]  /*6db0*/  VIMNMX R85, R85, R7, !PT ;  /* 0x0000000755557248 */ /* 0x000fce0007fe0100 */
.L_x_796:
[----:B------:R-:W-:Y:S01]  /*6dc0*/  FMNMX.FTZ R7, R82, R5, !PT ;  /* 0x0000000552077209 */ /* 0x000fe20007810000 */
[----:B------:R-:W-:Y:S01]  /*6dd0*/  UMOV UR6, UR19 ;  /* 0x0000001300067c82 */ /* 0x000fe20008000000 */
[----:B------:R-:W-:Y:S01]  /*6de0*/  ISETP.GT.AND P5, PT, R85, 0x10, P1 ;  /* 0x000000105500780c */ /* 0x000fe20000fa4270 */
[----:B------:R-:W-:Y:S01]  /*6df0*/  IMAD.U32 R136, RZ, RZ, UR6 ;  /* 0x00000006ff887e24 */ /* 0x000fe2000f8e00ff */
[----:B------:R-:W-:Y:S02]  /*6e00*/  FMNMX.FTZ R26, R8, R7, !PT ;  /* 0x00000007081a7209 */ /* 0x000fe40007810000 */
[----:B------:R-:W-:Y:S02]  /*6e10*/  ISETP.LT.OR P5, PT, R86, 0x11, P5 ;  /* 0x000000115600780c */ /* 0x000fe40002fa1670 */
[----:B------:R-:W-:Y:S02]  /*6e20*/  FMNMX.FTZ R7, R11, R26, !PT ;  /* 0x0000001a0b077209 */ /* 0x000fe40007810000 */
[----:B------:R-:W-:-:S02]  /*6e30*/  FSEL R21, R21, -INF , !P5 ;  /* 0xff80000015157808 */ /* 0x000fc40006800000 */
[----:B------:R-:W-:Y:S02]  /*6e40*/  FMNMX.FTZ R26, R12, R7, !PT ;  /* 0x000000070c1a7209 */ /* 0x000fe40007810000 */
[----:B------:R-:W-:Y:S02]  /*6e50*/  ISETP.GT.AND P5, PT, R85, 0x20, P1 ;  /* 0x000000205500780c */ /* 0x000fe40000fa4270 */
[----:B------:R-:W-:Y:S02]  /*6e60*/  FMNMX.FTZ R7, R15, R26, !PT ;  /* 0x0000001a0f077209 */ /* 0x000fe40007810000 */
[----:B------:R-:W-:Y:S02]  /*6e70*/  ISETP.LT.OR P5, PT, R86, 0x21, P5 ;  /* 0x000000215600780c */ /* 0x000fe40002fa1670 */
[----:B------:R-:W-:Y:S02]  /*6e80*/  FMNMX.FTZ R26, R20, R7, !PT ;  /* 0x00000007141a7209 */ /* 0x000fe40007810000 */
[----:B------:R-:W-:-:S02]  /*6e90*/  ISETP.GT.AND P4, PT, R85, 0x9, P1 ;  /* 0x000000095500780c */ /* 0x000fc40000f84270 */
[----:B------:R-:W-:Y:S02]  /*6ea0*/  FMNMX.FTZ R7, R25, R26, !PT ;  /* 0x0000001a19077209 */ /* 0x000fe40007810000 */
[----:B------:R-:W-:Y:S02]  /*6eb0*/  FSEL R33, R33, -INF , !P5 ;  /* 0xff80000021217808 */ /* 0x000fe40006800000 */
[----:B------:R-:W-:Y:S02]  /*6ec0*/  FMNMX.FTZ R26, R28, R7, !PT ;  /* 0x000000071c1a7209 */ /* 0x000fe40007810000 */
[----:B------:R-:W-:Y:S02]  /*6ed0*/  ISETP.GT.AND P5, PT, R85, RZ, P1 ;  /* 0x000000ff5500720c */ /* 0x000fe40000fa4270 */
[----:B------:R-:W-:Y:S02]  /*6ee0*/  FMNMX.FTZ R7, R31, R26, !PT ;  /* 0x0000001a1f077209 */ /* 0x000fe40007810000 */
[----:B------:R-:W-:-:S02]  /*6ef0*/  ISETP.LT.OR P4, PT, R86, 0xa, P4 ;  /* 0x0000000a5600780c */ /* 0x000fc40002781670 */
[----:B------:R-:W-:Y:S02]  /*6f00*/  FMNMX.FTZ R26, R32, R7, !PT ;  /* 0x00000007201a7209 */ /* 0x000fe40007810000 */
[----:B------:R-:W-:Y:S02]  /*6f10*/  ISETP.GT.AND P2, PT, R85, 0x1, P1 ;  /* 0x000000015500780c */ /* 0x000fe40000f44270 */
[----:B------:R-:W-:Y:S02]  /*6f20*/  FMNMX.FTZ R7, R35, R26, !PT ;  /* 0x0000001a23077209 */ /* 0x000fe40007810000 */
[----:B------:R-:W-:Y:S02]  /*6f30*/  ISETP.LT.OR P5, PT, R86, 0x1, P5 ;  /* 0x000000015600780c */ /* 0x000fe40002fa1670 */
[----:B------:R-:W-:Y:S02]  /*6f40*/  FMNMX.FTZ R26, R36, R7, !PT ;  /* 0x00000007241a7209 */ /* 0x000fe40007810000 */
[----:B------:R-:W-:-:S02]  /*6f50*/  ISETP.GT.AND P3, PT, R85, 0x8, P1 ;  /* 0x000000085500780c */ /* 0x000fc40000f64270 */
[----:B------:R-:W-:Y:S02]  /*6f60*/  FMNMX.FTZ R7, R41, R26, !PT ;  /* 0x0000001a29077209 */ /* 0x000fe40007810000 */
[----:B------:R-:W-:Y:S02]  /*6f70*/  ISETP.LT.OR P2, PT, R86, 0x2, P2 ;  /* 0x000000025600780c */ /* 0x000fe40001741670 */
[----:B------:R-:W-:Y:S02]  /*6f80*/  FMNMX.FTZ R26, R42, R7, !PT ;  /* 0x000000072a1a7209 */ /* 0x000fe40007810000 */
[----:B------:R-:W-:Y:S02]  /*6f90*/  ISETP.LT.OR P3, PT, R86, 0x9, P3 ;  /* 0x000000095600780c */ /* 0x000fe40001f61670 */
[----:B------:R-:W-:Y:S02]  /*6fa0*/  FMNMX.FTZ R7, R45, R26, !PT ;  /* 0x0000001a2d077209 */ /* 0x000fe40007810000 */
[----:B------:R-:W-:-:S02]  /*6fb0*/  FSEL R10, R10, -INF , !P2 ;  /* 0xff8000000a0a7808 */ /* 0x000fc40005000000 */
[----:B------:R-:W-:Y:S02]  /*6fc0*/  FMNMX.FTZ R26, R46, R7, !PT ;  /* 0x000000072e1a7209 */ /* 0x000fe40007810000 */
[----:B------:R-:W-:Y:S02]  /*6fd0*/  FSEL R13, R13, -INF , !P3 ;  /* 0xff8000000d0d7808 */ /* 0x000fe40005800000 */
[----:B------:R-:W-:Y:S02]  /*6fe0*/  FMNMX.FTZ R7, R49, R26, !PT ;  /* 0x0000001a31077209 */ /* 0x000fe40007810000 */
[C---:B------:R-:W-:Y:S02]  /*6ff0*/  ISETP.GT.AND P2, PT, R85.reuse, 0x11, P1 ;  /* 0x000000115500780c */ /* 0x040fe40000f44270 */
        /* <DEDUP_REMOVED lines=15> */
[C---:B------:R-:W-:Y:S02]  /*70f0*/  ISETP.LT.OR P2, PT, R86.reuse, 0x22, P2 ;  /* 0x000000225600780c */ /* 0x040fe40001741670 */
[----:B------:R-:W-:Y:S02]  /*7100*/  FMNMX.FTZ R26, R69, R26, !PT ;  /* 0x0000001a451a7209 */ /* 0x000fe40007810000 */
[----:B------:R-:W-:Y:S02]  /*7110*/  ISETP.LT.OR P3, PT, R86, 0x29, P3 ;  /* 0x000000295600780c */ /* 0x000fe40001f61670 */
[----:B------:R-:W-:Y:S02]  /*7120*/  FMNMX.FTZ R26, R71, R26, !PT ;  /* 0x0000001a471a7209 */ /* 0x000fe40007810000 */
[----:B------:R-:W-:-:S02]  /*7130*/  FSEL R34, R34, -INF , !P2 ;  /* 0xff80000022227808 */ /* 0x000fc40005000000 */
[----:B------:R-:W-:Y:S02]  /*7140*/  FMNMX.FTZ R26, R73, R26, !PT ;  /* 0x0000001a491a7209 */ /* 0x000fe40007810000 */
[----:B------:R-:W-:Y:S02]  /*7150*/  ISETP.GT.AND P2, PT, R85, 0x30, P1 ;  /* 0x000000305500780c */ /* 0x000fe40000f44270 */
[----:B------:R-:W-:Y:S02]  /*7160*/  FMNMX.FTZ R7, R75, R26, !PT ;  /* 0x0000001a4b077209 */ /* 0x000fe40007810000 */
[----:B------:R-:W-:Y:S02]  /*7170*/  FSEL R37, R37, -INF , !P3 ;  /* 0xff80000025257808 */ /* 0x000fe40005800000 */
[----:B------:R-:W-:Y:S02]  /*7180*/  FMNMX.FTZ R7, R78, R7, !PT ;  /* 0x000000074e077209 */ /* 0x000fe40007810000 */
[----:B------:R-:W-:-:S02]  /*7190*/  ISETP.GT.AND P3, PT, R85, 0x31, P1 ;  /* 0x000000315500780c */ /* 0x000fc40000f64270 */
[----:B------:R-:W-:Y:S02]  /*71a0*/  FMNMX.FTZ R26, R80, R7, !PT ;  /* 0x00000007501a7209 */ /* 0x000fe40007810000 */
[C---:B------:R-:W-:Y:S02]  /*71b0*/  ISETP.LT.OR P2, PT, R86.reuse, 0x31, P2 ;  /* 0x000000315600780c */ /* 0x040fe40001741670 */
[----:B------:R-:W-:Y:S02]  /*71c0*/  FMNMX.FTZ R26, R81, R26, !PT ;  /* 0x0000001a511a7209 */ /* 0x000fe40007810000 */
[----:B------:R-:W-:Y:S02]  /*71d0*/  FSEL R39, R39, -INF , !P2 ;  /* 0xff80000027277808 */ /* 0x000fe40005000000 */
[----:B------:R-:W-:Y:S01]  /*71e0*/  ISETP.LT.OR P3, PT, R86, 0x32, P3 ;  /* 0x000000325600780c */ /* 0x000fe20001f61670 */
[----:B------:R-:W0:Y:S01]  /*71f0*/  SHFL.BFLY PT, R7, R26, 0x2, 0x1f ;  /* 0x0c401f001a077f89 */ /* 0x000e2200000e0000 */
[----:B------:R-:W-:-:S02]  /*7200*/  ISETP.GT.AND P2, PT, R85, 0x40, P1 ;  /* 0x000000405500780c */ /* 0x000fc40000f44270 */
[----:B------:R-:W-:Y:S02]  /*7210*/  FSEL R40, R40, -INF , !P3 ;  /* 0xff80000028287808 */ /* 0x000fe40005800000 */
[----:B------:R-:W-:Y:S02]  /*7220*/  ISETP.GT.AND P3, PT, R85, 0x41, P1 ;  /* 0x000000415500780c */ /* 0x000fe40000f64270 */
[C---:B------:R-:W-:Y:S02]  /*7230*/  ISETP.LT.OR P2, PT, R86.reuse, 0x41, P2 ;  /* 0x000000415600780c */ /* 0x040fe40001741670 */
[----:B------:R-:W-:Y:S02]  /*7240*/  ISETP.LT.OR P3, PT, R86, 0x42, P3 ;  /* 0x000000425600780c */ /* 0x000fe40001f61670 */
[----:B------:R-:W-:Y:S02]  /*7250*/  FSEL R47, R47, -INF , !P2 ;  /* 0xff8000002f2f7808 */ /* 0x000fe40005000000 */
[----:B------:R-:W-:-:S02]  /*7260*/  FSEL R48, R48, -INF , !P3 ;  /* 0xff80000030307808 */ /* 0x000fc40005800000 */
[C---:B------:R-:W-:Y:S02]  /*7270*/  ISETP.GT.AND P2, PT, R85.reuse, 0x50, P1 ;  /* 0x000000505500780c */ /* 0x040fe40000f44270 */
[----:B------:R-:W-:Y:S02]  /*7280*/  ISETP.GT.AND P3, PT, R85, 0x51, P1 ;  /* 0x000000515500780c */ /* 0x000fe40000f64270 */
[C---:B------:R-:W-:Y:S02]  /*7290*/  ISETP.LT.OR P2, PT, R86.reuse, 0x51, P2 ;  /* 0x000000515600780c */ /* 0x040fe40001741670 */
[----:B------:R-:W-:Y:S02]  /*72a0*/  ISETP.LT.OR P3, PT, R86, 0x52, P3 ;  /* 0x000000525600780c */ /* 0x000fe40001f61670 */
[----:B------:R-:W-:Y:S02]  /*72b0*/  FSEL R57, R57, -INF , !P2 ;  /* 0xff80000039397808 */ /* 0x000fe40005000000 */
[----:B0-----:R-:W-:-:S02]  /*72c0*/  FMNMX.FTZ R27, R26, R7, !PT ;  /* 0x000000071a1b7209 */ /* 0x001fc40007810000 */
[----:B------:R-:W-:Y:S02]  /*72d0*/  FSEL R58, R58, -INF , !P3 ;  /* 0xff8000003a3a7808 */ /* 0x000fe40005800000 */
[C---:B------:R-:W-:Y:S01]  /*72e0*/  ISETP.GT.AND P2, PT, R85.reuse, 0x60, P1 ;  /* 0x000000605500780c */ /* 0x040fe20000f44270 */
[----:B------:R-:W0:Y:S01]  /*72f0*/  SHFL.BFLY PT, R84, R27, 0x1, 0x1f ;  /* 0x0c201f001b547f89 */ /* 0x000e2200000e0000 */
[----:B------:R-:W-:Y:S02]  /*7300*/  ISETP.GT.AND P3, PT, R85, 0x61, P1 ;  /* 0x000000615500780c */ /* 0x000fe40000f64270 */
[C---:B------:R-:W-:Y:S02]  /*7310*/  ISETP.LT.OR P2, PT, R86.reuse, 0x61, P2 ;  /* 0x000000615600780c */ /* 0x040fe40001741670 */
[----:B------:R-:W-:Y:S02]  /*7320*/  ISETP.LT.OR P3, PT, R86, 0x62, P3 ;  /* 0x000000625600780c */ /* 0x000fe40001f61670 */
[----:B------:R-:W-:-:S02]  /*7330*/  FSEL R65, R65, -INF , !P2 ;  /* 0xff80000041417808 */ /* 0x000fc40005000000 */
[----:B------:R-:W-:Y:S02]  /*7340*/  FSEL R66, R66, -INF , !P3 ;  /* 0xff80000042427808 */ /* 0x000fe40005800000 */
[C---:B------:R-:W-:Y:S02]  /*7350*/  ISETP.GT.AND P2, PT, R85.reuse, 0x70, P1 ;  /* 0x000000705500780c */ /* 0x040fe40000f44270 */
[----:B------:R-:W-:Y:S02]  /*7360*/  ISETP.GT.AND P3, PT, R85, 0x71, P1 ;  /* 0x000000715500780c */ /* 0x000fe40000f64270 */
[C---:B------:R-:W-:Y:S02]  /*7370*/  ISETP.LT.OR P2, PT, R86.reuse, 0x71, P2 ;  /* 0x000000715600780c */ /* 0x040fe40001741670 */
[----:B------:R-:W-:Y:S02]  /*7380*/  ISETP.LT.OR P3, PT, R86, 0x72, P3 ;  /* 0x000000725600780c */ /* 0x000fe40001f61670 */
[----:B------:R-:W-:-:S02]  /*7390*/  FSEL R72, R72, -INF , !P2 ;  /* 0xff80000048487808 */ /* 0x000fc40005000000 */
[----:B------:R-:W-:Y:S02]  /*73a0*/  FSEL R74, R74, -INF , !P3 ;  /* 0xff8000004a4a7808 */ /* 0x000fe40005800000 */
[----:B0-----:R-:W-:Y:S02]  /*73b0*/  FMNMX.FTZ R7, R27, R84, !PT ;  /* 0x000000541b077209 */ /* 0x001fe40007810000 */
[----:B------:R-:W-:Y:S02]  /*73c0*/  FSEL R27, R14, -INF , !P4 ;  /* 0xff8000000e1b7808 */ /* 0x000fe40006000000 */
[C---:B------:R-:W-:Y:S01]  /*73d0*/  FSETP.NEU.FTZ.AND P6, PT, R7.reuse, -INF , PT ;  /* 0xff8000000700780b */ /* 0x040fe20003fdd000 */
[----:B------:R-:W-:-:S01]  /*73e0*/  FFMA.FTZ R77, R7, R136, -8 ;  /* 0xc1000000074d7423 */ /* 0x000fc20000010088 */
[----:B------:R-:W-:-:S04]  /*73f0*/  ISETP.GT.AND P4, PT, R85, 0x19, P1 ;  /* 0x000000195500780c */ /* 0x000fc80000f84270 */
[----:B------:R-:W-:Y:S02]  /*7400*/  FSEL R26, R77, RZ, P6 ;  /* 0x000000ff4d1a7208 */ /* 0x000fe40003000000 */
[----:B------:R-:W-:-:S03]  /*7410*/  ISETP.LT.OR P4, PT, R86, 0x1a, P4 ;  /* 0x0000001a5600780c */ /* 0x000fc60002781670 */
[--C-:B------:R-:W-:Y:S01]  /*7420*/  FFMA.FTZ R82, R82, UR6, -R26.reuse ;  /* 0x0000000652527c23 */ /* 0x100fe2000801081a */
[----:B------:R-:W-:-:S01]  /*7430*/  FFMA.FTZ R77, R8, UR6, -R26 ;  /* 0x00000006084d7c23 */ /* 0x000fc2000801081a */
[--C-:B------:R-:W-:Y:S01]  /*7440*/  FFMA.FTZ R8, R11, UR6, -R26.reuse ;  /* 0x000000060b087c23 */ /* 0x100fe2000801081a */
[----:B------:R-:W-:-:S01]  /*7450*/  FFMA.FTZ R11, R12, UR6, -R26 ;  /* 0x000000060c0b7c23 */ /* 0x000fc2000801081a */
[----:B------:R0:W-:Y:S01]  /*7460*/  MUFU.EX2 R14, R82 ;  /* 0x00000052000e7308 */ /* 0x0001e20000000800 */
[----:B------:R-:W-:-:S01]  /*7470*/  FFMA.FTZ R12, R20, UR6, -R26 ;  /* 0x00000006140c7c23 */ /* 0x000fc2000801081a */
[--C-:B------:R-:W-:Y:S01]  /*7480*/  FFMA.FTZ R84, R25, UR6, -R26.reuse ;  /* 0x0000000619547c23 */ /* 0x100fe2000801081a */
[----:B------:R-:W-:-:S01]  /*7490*/  FFMA.FTZ R87, R28, UR6, -R26 ;  /* 0x000000061c577c23 */ /* 0x000fc2000801081a */
[----:B------:R-:W-:Y:S01]  /*74a0*/  FSEL R30, R30, -INF , !P4 ;  /* 0xff8000001e1e7808 */ /* 0x000fe20006000000 */
[----:B------:R-:W-:-:S01]  /*74b0*/  FFMA.FTZ R78, R78, UR6, -R26 ;  /* 0x000000064e4e7c23 */ /* 0x000fc2000801081a */
[----:B------:R-:W-:Y:S01]  /*74c0*/  ISETP.GT.AND P4, PT, R85, 0x29, P1 ;  /* 0x000000295500780c */ /* 0x000fe20000f84270 */
[----:B------:R-:W-:-:S01]  /*74d0*/  FFMA.FTZ R81, R81, UR6, -R26 ;  /* 0x0000000651517c23 */ /* 0x000fc2000801081a */
[----:B------:R-:W-:Y:S01]  /*74e0*/  MUFU.EX2 R77, R77 ;  /* 0x0000004d004d7308 */ /* 0x000fe20000000800 */
[----:B0-----:R-:W-:-:S01]  /*74f0*/  FFMA.FTZ R82, R15, UR6, -R26 ;  /* 0x000000060f527c23 */ /* 0x001fc2000801081a */
[----:B------:R-:W-:-:S02]  /*7500*/  FSEL R15, R9, -INF , !P5 ;  /* 0xff800000090f7808 */ /* 0x000fc40006800000 */
[----:B------:R-:W-:Y:S02]  /*7510*/  ISETP.LT.OR P4, PT, R86, 0x2a, P4 ;  /* 0x0000002a5600780c */ /* 0x000fe40002781670 */
[----:B------:R-:W-:Y:S02]  /*7520*/  FMNMX.FTZ R83, R15, R6, !PT ;  /* 0x000000060f537209 */ /* 0x000fe40007810000 */
[----:B------:R0:W-:Y:S01]  /*7530*/  MUFU.EX2 R9, R82 ;  /* 0x0000005200097308 */ /* 0x0001e20000000800 */
[----:B------:R-:W-:Y:S02]  /*7540*/  FSEL R38, R38, -INF , !P4 ;  /* 0xff80000026267808 */ /* 0x000fe40006000000 */
[----:B------:R-:W-:Y:S02]  /*7550*/  FMNMX.FTZ R20, R10, R83, !PT ;  /* 0x000000530a147209 */ /* 0x000fe40007810000 */
[----:B------:R-:W-:Y:S02]  /*7560*/  ISETP.GT.AND P5, PT, R85, 0x38, P1 ;  /* 0x000000385500780c */ /* 0x000fe40000fa4270 */
[----:B------:R-:W-:Y:S01]  /*7570*/  FMNMX.FTZ R20, R13, R20, !PT ;  /* 0x000000140d147209 */ /* 0x000fe20007810000 */
[----:B------:R-:W-:Y:S01]  /*7580*/  MUFU.EX2 R8, R8 ;  /* 0x0000000800087308 */ /* 0x000fe20000000800 */
[----:B------:R-:W-:-:S02]  /*7590*/  ISETP.GT.AND P4, PT, R85, 0x39, P1 ;  /* 0x000000395500780c */ /* 0x000fc40000f84270 */
[----:B0-----:R-:W-:Y:S02]  /*75a0*/  FMNMX.FTZ R82, R27, R20, !PT ;  /* 0x000000141b527209 */ /* 0x001fe40007810000 */
[----:B------:R-:W-:Y:S02]  /*75b0*/  ISETP.LT.OR P5, PT, R86, 0x39, P5 ;  /* 0x000000395600780c */ /* 0x000fe40002fa1670 */
[----:B------:R-:W-:Y:S01]  /*75c0*/  FMNMX.FTZ R25, R21, R82, !PT ;  /* 0x0000005215197209 */ /* 0x000fe20007810000 */
[----:B------:R0:W-:Y:S01]  /*75d0*/  MUFU.EX2 R20, R84 ;  /* 0x0000005400147308 */ /* 0x0001e20000000800 */
[----:B------:R-:W-:Y:S02]  /*75e0*/  FSEL R43, R43, -INF , !P5 ;  /* 0xff8000002b2b7808 */ /* 0x000fe40006800000 */
[----:B------:R-:W-:Y:S02]  /*75f0*/  FMNMX.FTZ R28, R24, R25, !PT ;  /* 0x00000019181c7209 */ /* 0x000fe40007810000 */
[----:B------:R-:W-:-:S02]  /*7600*/  ISETP.LT.OR P4, PT, R86, 0x3a, P4 ;  /* 0x0000003a5600780c */ /* 0x000fc40002781670 */
[----:B------:R-:W-:Y:S01]  /*7610*/  FMNMX.FTZ R83, R29, R28, !PT ;  /* 0x0000001c1d537209 */ /* 0x000fe20007810000 */
[----:B------:R-:W-:-:S01]  /*7620*/  FFMA.FTZ R28, R31, UR6, -R26 ;  /* 0x000000061f1c7c23 */ /* 0x000fc2000801081a */
[----:B------:R-:W-:Y:S01]  /*7630*/  FSEL R44, R44, -INF , !P4 ;  /* 0xff8000002c2c7808 */ /* 0x000fe20006000000 */
[----:B0-----:R-:W-:-:S01]  /*7640*/  FFMA.FTZ R84, R59, UR6, -R26 ;  /* 0x000000063b547c23 */ /* 0x001fc2000801081a */
[----:B------:R-:W-:Y:S01]  /*7650*/  FMNMX.FTZ R82, R30, R83, !PT ;  /* 0x000000531e527209 */ /* 0x000fe20007810000 */
[----:B------:R-:W-:-:S01]  /*7660*/  FFMA.FTZ R83, R32, UR6, -R26 ;  /* 0x0000000620537c23 */ /* 0x000fc2000801081a */
[----:B------:R-:W-:Y:S01]  /*7670*/  ISETP.GT.AND P5, PT, R85, 0x48, P1 ;  /* 0x000000485500780c */ /* 0x000fe20000fa4270 */
[----:B------:R-:W-:-:S01]  /*7680*/  FFMA.FTZ R59, R60, UR6, -R26 ;  /* 0x000000063c3b7c23 */ /* 0x000fc2000801081a */
[----:B------:R-:W-:Y:S01]  /*7690*/  FMNMX.FTZ R31, R33, R82, !PT ;  /* 0x00000052211f7209 */ /* 0x000fe20007810000 */
[----:B------:R-:W-:-:S01]  /*76a0*/  FFMA.FTZ R60, R63, UR6, -R26 ;  /* 0x000000063f3c7c23 */ /* 0x000fc2000801081a */
[----:B------:R-:W-:Y:S01]  /*76b0*/  ISETP.GT.AND P4, PT, R85, 0x49, P1 ;  /* 0x000000495500780c */ /* 0x000fe20000f84270 */
[----:B------:R-:W-:-:S01]  /*76c0*/  FFMA.FTZ R63, R64, UR6, -R26 ;  /* 0x00000006403f7c23 */ /* 0x000fc2000801081a */
[----:B------:R-:W-:Y:S01]  /*76d0*/  FMNMX.FTZ R32, R34, R31, !PT ;  /* 0x0000001f22207209 */ /* 0x000fe20007810000 */
[----:B------:R-:W-:-:S01]  /*76e0*/  FFMA.FTZ R64, R67, UR6, -R26 ;  /* 0x0000000643407c23 */ /* 0x000fc2000801081a */
[----:B------:R-:W-:Y:S01]  /*76f0*/  ISETP.LT.OR P5, PT, R86, 0x49, P5 ;  /* 0x000000495600780c */ /* 0x000fe20002fa1670 */
[----:B------:R-:W-:-:S01]  /*7700*/  FFMA.FTZ R67, R69, UR6, -R26 ;  /* 0x0000000645437c23 */ /* 0x000fc2000801081a */
[----:B------:R-:W-:Y:S01]  /*7710*/  FMNMX.FTZ R31, R37, R32, !PT ;  /* 0x00000020251f7209 */ /* 0x000fe20007810000 */
[----:B------:R-:W-:-:S01]  /*7720*/  FFMA.FTZ R32, R35, UR6, -R26 ;  /* 0x0000000623207c23 */ /* 0x000fc2000801081a */
[--C-:B------:R-:W-:Y:S01]  /*7730*/  FFMA.FTZ R35, R36, UR6, -R26.reuse ;  /* 0x0000000624237c23 */ /* 0x100fe2000801081a */
[----:B------:R-:W-:Y:S01]  /*7740*/  FSEL R51, R51, -INF , !P5 ;  /* 0xff80000033337808 */ /* 0x000fe20006800000 */
[--C-:B------:R-:W-:Y:S01]  /*7750*/  FFMA.FTZ R69, R71, UR6, -R26.reuse ;  /* 0x0000000647457c23 */ /* 0x100fe2000801081a */
[----:B------:R-:W-:Y:S01]  /*7760*/  FMNMX.FTZ R82, R38, R31, !PT ;  /* 0x0000001f26527209 */ /* 0x000fe20007810000 */
[----:B------:R-:W-:Y:S01]  /*7770*/  FFMA.FTZ R71, R75, UR6, -R26 ;  /* 0x000000064b477c23 */ /* 0x000fe2000801081a */
[----:B------:R-:W-:Y:S01]  /*7780*/  ISETP.LT.OR P4, PT, R86, 0x4a, P4 ;  /* 0x0000004a5600780c */ /* 0x000fe20002781670 */
[----:B------:R-:W-:Y:S01]  /*7790*/  MUFU.EX2 R11, R11 ;  /* 0x0000000b000b7308 */ /* 0x000fe20000000800 */
[----:B------:R-:W-:-:S02]  /*77a0*/  FMNMX.FTZ R31, R39, R82, !PT ;  /* 0x00000052271f7209 */ /* 0x000fc40007810000 */
[----:B------:R-:W-:Y:S02]  /*77b0*/  FSEL R52, R52, -INF , !P4 ;  /* 0xff80000034347808 */ /* 0x000fe40006000000 */
[----:B------:R-:W-:Y:S02]  /*77c0*/  FMNMX.FTZ R36, R40, R31, !PT ;  /* 0x0000001f28247209 */ /* 0x000fe40007810000 */
[----:B------:R-:W-:Y:S01]  /*77d0*/  ISETP.GT.AND P5, PT, R85, 0x58, P1 ;  /* 0x000000585500780c */ /* 0x000fe20000fa4270 */
[----:B------:R-:W-:Y:S01]  /*77e0*/  MUFU.EX2 R12, R12 ;  /* 0x0000000c000c7308 */ /* 0x000fe20000000800 */
[----:B------:R-:W-:Y:S01]  /*77f0*/  FMNMX.FTZ R31, R43, R36, !PT ;  /* 0x000000242b1f7209 */ /* 0x000fe20007810000 */
[--C-:B------:R-:W-:Y:S01]  /*7800*/  FFMA.FTZ R36, R41, UR6, -R26.reuse ;  /* 0x0000000629247c23 */ /* 0x100fe2000801081a */
[----:B------:R-:W-:-:S01]  /*7810*/  FFMA.FTZ R41, R42, UR6, -R26 ;  /* 0x000000062a297c23 */ /* 0x000fc2000801081a */
[----:B------:R-:W-:Y:S02]  /*7820*/  ISETP.GT.AND P4, PT, R85, 0x59, P1 ;  /* 0x000000595500780c */ /* 0x000fe40000f84270 */
[----:B------:R-:W-:-:S02]  /*7830*/  FMNMX.FTZ R82, R44, R31, !PT ;  /* 0x0000001f2c527209 */ /* 0x000fc40007810000 */
[----:B------:R-:W-:Y:S01]  /*7840*/  ISETP.LT.OR P5, PT, R86, 0x59, P5 ;  /* 0x000000595600780c */ /* 0x000fe20002fa1670 */
[----:B------:R-:W-:Y:S01]  /*7850*/  MUFU.EX2 R25, R87 ;  /* 0x0000005700197308 */ /* 0x000fe20000000800 */
[----:B------:R-:W-:Y:S02]  /*7860*/  FMNMX.FTZ R31, R47, R82, !PT ;  /* 0x000000522f1f7209 */ /* 0x000fe40007810000 */
[----:B------:R-:W-:Y:S02]  /*7870*/  FSEL R61, R61, -INF , !P5 ;  /* 0xff8000003d3d7808 */ /* 0x000fe40006800000 */
[----:B------:R-:W-:Y:S02]  /*7880*/  FMNMX.FTZ R42, R48, R31, !PT ;  /* 0x0000001f302a7209 */ /* 0x000fe40007810000 */
[----:B------:R-:W-:Y:S01]  /*7890*/  ISETP.LT.OR P4, PT, R86, 0x5a, P4 ;  /* 0x0000005a5600780c */ /* 0x000fe20002781670 */
[----:B------:R-:W-:Y:S01]  /*78a0*/  MUFU.EX2 R28, R28 ;  /* 0x0000001c001c7308 */ /* 0x000fe20000000800 */
[----:B------:R-:W-:Y:S01]  /*78b0*/  FMNMX.FTZ R31, R51, R42, !PT ;  /* 0x0000002a331f7209 */ /* 0x000fe20007810000 */
[--C-:B------:R-:W-:Y:S01]  /*78c0*/  FFMA.FTZ R42, R45, UR6, -R26.reuse ;  /* 0x000000062d2a7c23 */ /* 0x100fe2000801081a */
[----:B------:R-:W-:-:S01]  /*78d0*/  FFMA.FTZ R45, R46, UR6, -R26 ;  /* 0x000000062e2d7c23 */ /* 0x000fc2000801081a */
[----:B------:R-:W-:-:S02]  /*78e0*/  FSEL R62, R62, -INF , !P4 ;  /* 0xff8000003e3e7808 */ /* 0x000fc40006000000 */
[----:B------:R-:W-:Y:S02]  /*78f0*/  FMNMX.FTZ R82, R52, R31, !PT ;  /* 0x0000001f34527209 */ /* 0x000fe40007810000 */
[----:B------:R-:W-:Y:S01]  /*7900*/  ISETP.GT.AND P5, PT, R85, 0x68, P1 ;  /* 0x000000685500780c */ /* 0x000fe20000fa4270 */
[----:B------:R-:W-:Y:S01]  /*7910*/  MUFU.EX2 R83, R83 ;  /* 0x0000005300537308 */ /* 0x000fe20000000800 */
[----:B------:R-:W-:Y:S02]  /*7920*/  FMNMX.FTZ R31, R57, R82, !PT ;  /* 0x00000052391f7209 */ /* 0x000fe40007810000 */
[----:B------:R-:W-:Y:S02]  /*7930*/  ISETP.GT.AND P4, PT, R85, 0x69, P1 ;  /* 0x000000695500780c */ /* 0x000fe40000f84270 */
[----:B------:R-:W-:Y:S02]  /*7940*/  FMNMX.FTZ R46, R58, R31, !PT ;  /* 0x0000001f3a2e7209 */ /* 0x000fe40007810000 */
[----:B------:R-:W-:Y:S01]  /*7950*/  ISETP.LT.OR P5, PT, R86, 0x69, P5 ;  /* 0x000000695600780c */ /* 0x000fe20002fa1670 */
[----:B------:R-:W-:Y:S01]  /*7960*/  MUFU.EX2 R32, R32 ;  /* 0x0000002000207308 */ /* 0x000fe20000000800 */
[----:B------:R-:W-:Y:S01]  /*7970*/  FMNMX.FTZ R31, R61, R46, !PT ;  /* 0x0000002e3d1f7209 */ /* 0x000fe20007810000 */
[--C-:B------:R-:W-:Y:S01]  /*7980*/  FFMA.FTZ R46, R49, UR6, -R26.reuse ;  /* 0x00000006312e7c23 */ /* 0x100fe2000801081a */
[----:B------:R-:W-:Y:S01]  /*7990*/  FSEL R68, R68, -INF , !P5 ;  /* 0xff80000044447808 */ /* 0x000fe20006800000 */
[--C-:B------:R-:W-:Y:S01]  /*79a0*/  FFMA.FTZ R49, R50, UR6, -R26.reuse ;  /* 0x0000000632317c23 */ /* 0x100fe2000801081a */
[----:B------:R-:W-:Y:S01]  /*79b0*/  FMNMX.FTZ R82, R62, R31, !PT ;  /* 0x0000001f3e527209 */ /* 0x000fe20007810000 */
[--C-:B------:R-:W-:Y:S01]  /*79c0*/  FFMA.FTZ R50, R53, UR6, -R26.reuse ;  /* 0x0000000635327c23 */ /* 0x100fe2000801081a */
[----:B------:R-:W-:Y:S01]  /*79d0*/  ISETP.LT.OR P4, PT, R86, 0x6a, P4 ;  /* 0x0000006a5600780c */ /* 0x000fe20002781670 */
[----:B------:R-:W-:Y:S01]  /*79e0*/  FFMA.FTZ R53, R56, UR6, -R26 ;  /* 0x0000000638357c23 */ /* 0x000fe2000801081a */
[----:B------:R-:W-:Y:S01]  /*79f0*/  FMNMX.FTZ R31, R65, R82, !PT ;  /* 0x00000052411f7209 */ /* 0x000fe20007810000 */
[----:B------:R-:W-:Y:S01]  /*7a00*/  MUFU.EX2 R35, R35 ;  /* 0x0000002300237308 */ /* 0x000fe20000000800 */
[----:B------:R-:W-:-:S02]  /*7a10*/  FSEL R70, R70, -INF , !P4 ;  /* 0xff80000046467808 */ /* 0x000fc40006000000 */
[----:B------:R-:W-:Y:S02]  /*7a20*/  FMNMX.FTZ R31, R66, R31, !PT ;  /* 0x0000001f421f7209 */ /* 0x000fe40007810000 */
[C---:B------:R-:W-:Y:S02]  /*7a30*/  ISETP.GT.AND P5, PT, R85.reuse, 0x78, P1 ;  /* 0x000000785500780c */ /* 0x040fe40000fa4270 */
[----:B------:R-:W-:Y:S01]  /*7a40*/  FMNMX.FTZ R31, R68, R31, !PT ;  /* 0x0000001f441f7209 */ /* 0x000fe20007810000 */
[----:B------:R-:W-:Y:S01]  /*7a50*/  MUFU.EX2 R36, R36 ;  /* 0x0000002400247308 */ /* 0x000fe20000000800 */
[----:B------:R-:W-:Y:S02]  /*7a60*/  ISETP.GT.AND P1, PT, R85, 0x79, P1 ;  /* 0x000000795500780c */ /* 0x000fe40000f24270 */
[----:B------:R-:W-:Y:S02]  /*7a70*/  FMNMX.FTZ R31, R70, R31, !PT ;  /* 0x0000001f461f7209 */ /* 0x000fe40007810000 */
[----:B------:R-:W-:-:S02]  /*7a80*/  ISETP.LT.OR P5, PT, R86, 0x79, P5 ;  /* 0x000000795600780c */ /* 0x000fc40002fa1670 */
[----:B------:R-:W-:Y:S01]  /*7a90*/  FMNMX.FTZ R31, R72, R31, !PT ;  /* 0x0000001f481f7209 */ /* 0x000fe20007810000 */
[----:B------:R-:W-:Y:S01]  /*7aa0*/  MUFU.EX2 R41, R41 ;  /* 0x0000002900297308 */ /* 0x000fe20000000800 */
[----:B------:R-:W-:Y:S02]  /*7ab0*/  ISETP.LT.OR P1, PT, R86, 0x7a, P1 ;  /* 0x0000007a5600780c */ /* 0x000fe40000f21670 */
[----:B------:R-:W-:Y:S02]  /*7ac0*/  FSEL R76, R76, -INF , !P5 ;  /* 0xff8000004c4c7808 */ /* 0x000fe40006800000 */
[----:B------:R-:W-:Y:S02]  /*7ad0*/  FMNMX.FTZ R31, R74, R31, !PT ;  /* 0x0000001f4a1f7209 */ /* 0x000fe40007810000 */
[----:B------:R-:W-:Y:S01]  /*7ae0*/  FSEL R79, R79, -INF , !P1 ;  /* 0xff8000004f4f7808 */ /* 0x000fe20004800000 */
[----:B------:R-:W-:Y:S01]  /*7af0*/  MUFU.EX2 R42, R42 ;  /* 0x0000002a002a7308 */ /* 0x000fe20000000800 */
[----:B------:R-:W-:-:S04]  /*7b00*/  FMNMX.FTZ R56, R76, R31, !PT ;  /* 0x0000001f4c387209 */ /* 0x000fc80007810000 */
[----:B------:R-:W-:-:S03]  /*7b10*/  FMNMX.FTZ R31, R79, R56, !PT ;  /* 0x000000384f1f7209 */ /* 0x000fc60007810000 */
[----:B------:R0:W-:Y:S02]  /*7b20*/  MUFU.EX2 R56, R84 ;  /* 0x0000005400387308 */ /* 0x0001e40000000800 */
[----:B------:R-:W0:Y:S06]  /*7b30*/  SHFL.BFLY PT, R82, R31, 0x2, 0x1f ;  /* 0x0c401f001f527f89 */ /* 0x000e2c00000e0000 */
[----:B------:R-:W-:Y:S08]  /*7b40*/  MUFU.EX2 R45, R45 ;  /* 0x0000002d002d7308 */ /* 0x000ff00000000800 */
[----:B------:R-:W-:Y:S08]  /*7b50*/  MUFU.EX2 R46, R46 ;  /* 0x0000002e002e7308 */ /* 0x000ff00000000800 */
[----:B------:R-:W-:Y:S01]  /*7b60*/  MUFU.EX2 R49, R49 ;  /* 0x0000003100317308 */ /* 0x000fe20000000800 */
[----:B0-----:R-:W-:Y:S01]  /*7b70*/  FMNMX.FTZ R84, R31, R82, !PT ;  /* 0x000000521f547209 */ /* 0x001fe20007810000 */
[--C-:B------:R-:W-:Y:S01]  /*7b80*/  FFMA.FTZ R82, R73, UR6, -R26.reuse ;  /* 0x0000000649527c23 */ /* 0x100fe2000801081a */
[----:B------:R-:W-:-:S01]  /*7b90*/  FFMA.FTZ R73, R80, UR6, -R26 ;  /* 0x0000000650497c23 */ /* 0x000fc2000801081a */
[----:B------:R-:W-:Y:S01]  /*7ba0*/  IMAD.U32 R80, RZ, RZ, UR6 ;  /* 0x00000006ff507e24 */ /* 0x000fe2000f8e00ff */
[----:B------:R-:W-:Y:S01]  /*7bb0*/  FSEL R26, R7, RZ, P6 ;  /* 0x000000ff071a7208 */ /* 0x000fe20003000000 */
[----:B------:R-:W0:Y:S02]  /*7bc0*/  SHFL.BFLY PT, R31, R84, 0x1, 0x1f ;  /* 0x0c201f00541f7f89 */ /* 0x000e2400000e0000 */
[----:B------:R-:W-:Y:S02]  /*7bd0*/  MUFU.EX2 R50, R50 ;  /* 0x0000003200327308 */ /* 0x000fe40000000800 */
[----:B------:R-:W-:-:S04]  /*7be0*/  FADD.FTZ R5, -R26, R5 ;  /* 0x000000051a057221 */ /* 0x000fc80000010100 */
[----:B------:R-:W-:Y:S02]  /*7bf0*/  FMUL.FTZ R5, R5, UR6 ;  /* 0x0000000605057c20 */ /* 0x000fe40008410000 */
[----:B------:R1:W-:Y:S08]  /*7c00*/  MUFU.EX2 R26, R81 ;  /* 0x00000051001a7308 */ /* 0x0003f00000000800 */
[----:B------:R-:W2:Y:S01]  /*7c10*/  MUFU.EX2 R5, R5 ;  /* 0x0000000500057308 */ /* 0x000ea20000000800 */
[----:B0-----:R-:W-:-:S07]  /*7c20*/  FMNMX.FTZ R31, R84, R31, !PT ;  /* 0x0000001f541f7209 */ /* 0x001fce0007810000 */
[----:B------:R-:W-:Y:S01]  /*7c30*/  MUFU.EX2 R53, R53 ;  /* 0x0000003500357308 */ /* 0x000fe20000000800 */
[C---:B------:R-:W-:Y:S01]  /*7c40*/  FSETP.NEU.FTZ.AND P1, PT, R31.reuse, -INF , PT ;  /* 0xff8000001f00780b */ /* 0x040fe20003f3d000 */
[----:B------:R-:W-:-:S06]  /*7c50*/  FFMA.FTZ R75, R31, R80, -8 ;  /* 0xc10000001f4b7423 */ /* 0x000fcc0000010050 */
[----:B------:R-:W-:Y:S01]  /*7c60*/  MUFU.EX2 R59, R59 ;  /* 0x0000003b003b7308 */ /* 0x000fe20000000800 */
[----:B------:R-:W-:-:S05]  /*7c70*/  FSEL R75, R75, RZ, P1 ;  /* 0x000000ff4b4b7208 */ /* 0x000fca0000800000 */
[--C-:B------:R-:W-:Y:S01]  /*7c80*/  FFMA.FTZ R80, R27, UR6, -R75.reuse ;  /* 0x000000061b507c23 */ /* 0x100fe2000801084b */
[----:B------:R-:W-:-:S01]  /*7c90*/  FFMA.FTZ R27, R29, UR6, -R75 ;  /* 0x000000061d1b7c23 */ /* 0x000fc2000801084b */
[--C-:B------:R-:W-:Y:S01]  /*7ca0*/  FFMA.FTZ R29, R33, UR6, -R75.reuse ;  /* 0x00000006211d7c23 */ /* 0x100fe2000801084b */
[----:B------:R-:W-:-:S01]  /*7cb0*/  FFMA.FTZ R33, R37, UR6, -R75 ;  /* 0x0000000625217c23 */ /* 0x000fc2000801084b */
[--C-:B------:R-:W-:Y:S01]  /*7cc0*/  FFMA.FTZ R37, R39, UR6, -R75.reuse ;  /* 0x0000000627257c23 */ /* 0x100fe2000801084b */
[----:B------:R-:W-:Y:S01]  /*7cd0*/  FSEL R39, R31, RZ, P1 ;  /* 0x000000ff1f277208 */ /* 0x000fe20000800000 */
[--C-:B------:R-:W-:Y:S01]  /*7ce0*/  FFMA.FTZ R15, R15, UR6, -R75.reuse ;  /* 0x000000060f0f7c23 */ /* 0x100fe2000801084b */
[----:B------:R-:W-:-:S01]  /*7cf0*/  FFMA.FTZ R10, R10, UR6, -R75 ;  /* 0x000000060a0a7c23 */ /* 0x000fc2000801084b */
[--C-:B------:R-:W-:Y:S01]  /*7d00*/  FFMA.FTZ R13, R13, UR6, -R75.reuse ;  /* 0x000000060d0d7c23 */ /* 0x100fe2000801084b */
[----:B------:R-:W-:-:S01]  /*7d10*/  FFMA.FTZ R21, R21, UR6, -R75 ;  /* 0x0000000615157c23 */ /* 0x000fc2000801084b */
[----:B------:R-:W-:Y:S01]  /*7d20*/  FADD.FTZ R39, -R39, R6 ;  /* 0x0000000627277221 */ /* 0x000fe20000010100 */
[----:B------:R-:W-:Y:S01]  /*7d30*/  MUFU.EX2 R80, R80 ;  /* 0x0000005000507308 */ /* 0x000fe20000000800 */
[----:B------:R-:W-:-:S01]  /*7d40*/  FFMA.FTZ R24, R24, UR6, -R75 ;  /* 0x0000000618187c23 */ /* 0x000fc2000801084b */
[--C-:B-1----:R-:W-:Y:S01]  /*7d50*/  FFMA.FTZ R81, R43, UR6, -R75.reuse ;  /* 0x000000062b517c23 */ /* 0x102fe2000801084b */
[----:B------:R-:W-:Y:S01]  /*7d60*/  FMUL.FTZ R84, R39, UR6 ;  /* 0x0000000627547c20 */ /* 0x000fe20008410000 */
[--C-:B------:R-:W-:Y:S01]  /*7d70*/  FFMA.FTZ R39, R44, UR6, -R75.reuse ;  /* 0x000000062c277c23 */ /* 0x100fe2000801084b */
[----:B------:R-:W-:-:S01]  /*7d80*/  FFMA.FTZ R44, R48, UR6, -R75 ;  /* 0x00000006302c7c23 */ /* 0x000fc2000801084b */
[----:B--2---:R-:W-:Y:S01]  /*7d90*/  FFMA.FTZ R48, R5, R3, R14 ;  /* 0x0000000305307223 */ /* 0x004fe2000001000e */
[----:B------:R-:W-:-:S01]  /*7da0*/  FFMA.FTZ R43, R47, UR6, -R75 ;  /* 0x000000062f2b7c23 */ /* 0x000fc2000801084b */
[----:B------:R-:W-:Y:S01]  /*7db0*/  MUFU.EX2 R15, R15 ;  /* 0x0000000f000f7308 */ /* 0x000fe20000000800 */
[----:B------:R-:W-:-:S01]  /*7dc0*/  FFMA.FTZ R47, R51, UR6, -R75 ;  /* 0x00000006332f7c23 */ /* 0x000fc2000801084b */
[----:B------:R-:W-:Y:S01]  /*7dd0*/  FADD.FTZ R51, R77, R48 ;  /* 0x000000304d337221 */ /* 0x000fe20000010000 */
[----:B------:R-:W-:-:S01]  /*7de0*/  FFMA.FTZ R30, R30, UR6, -R75 ;  /* 0x000000061e1e7c23 */ /* 0x000fc2000801084b */
[--C-:B------:R-:W-:Y:S01]  /*7df0*/  FFMA.FTZ R48, R52, UR6, -R75.reuse ;  /* 0x0000000634307c23 */ /* 0x100fe2000801084b */
[----:B------:R-:W-:-:S01]  /*7e00*/  FFMA.FTZ R34, R34, UR6, -R75 ;  /* 0x0000000622227c23 */ /* 0x000fc2000801084b */
[----:B------:R-:W-:Y:S01]  /*7e10*/  FADD.FTZ R52, R8, R51 ;  /* 0x0000003308347221 */ /* 0x000fe20000010000 */
[----:B------:R-:W-:-:S01]  /*7e20*/  FFMA.FTZ R51, R57, UR6, -R75 ;  /* 0x0000000639337c23 */ /* 0x000fc2000801084b */
[----:B------:R-:W0:Y:S01]  /*7e30*/  MUFU.EX2 R84, R84 ;  /* 0x0000005400547308 */ /* 0x000e220000000800 */
[----:B------:R-:W-:-:S01]  /*7e40*/  FFMA.FTZ R38, R38, UR6, -R75 ;  /* 0x0000000626267c23 */ /* 0x000fc2000801084b */
[----:B------:R-:W-:Y:S01]  /*7e50*/  FADD.FTZ R52, R11, R52 ;  /* 0x000000340b347221 */ /* 0x000fe20000010000 */
[----:B------:R-:W-:-:S05]  /*7e60*/  FFMA.FTZ R40, R40, UR6, -R75 ;  /* 0x0000000628287c23 */ /* 0x000fca000801084b */
[----:B------:R-:W1:Y:S08]  /*7e70*/  MUFU.EX2 R10, R10 ;  /* 0x0000000a000a7308 */ /* 0x000e700000000800 */
[----:B------:R-:W2:Y:S01]  /*7e80*/  MUFU.EX2 R13, R13 ;  /* 0x0000000d000d7308 */ /* 0x000ea20000000800 */
[----:B0-----:R-:W-:-:S07]  /*7e90*/  FFMA.FTZ R3, R84, R2, R15 ;  /* 0x0000000254037223 */ /* 0x001fce000001000f */
[----:B------:R-:W0:Y:S01]  /*7ea0*/  MUFU.EX2 R21, R21 ;  /* 0x0000001500157308 */ /* 0x000e220000000800 */
[----:B-1----:R-:W-:-:S07]  /*7eb0*/  FADD.FTZ R2, R10, R3 ;  /* 0x000000030a027221 */ /* 0x002fce0000010000 */
[----:B------:R-:W1:Y:S01]  /*7ec0*/  MUFU.EX2 R24, R24 ;  /* 0x0000001800187308 */ /* 0x000e620000000800 */
[----:B--2---:R-:W-:-:S04]  /*7ed0*/  FADD.FTZ R3, R13, R2 ;  /* 0x000000020d037221 */ /* 0x004fc80000010000 */
[----:B------:R-:W-:Y:S01]  /*7ee0*/  FADD.FTZ R2, R80, R3 ;  /* 0x0000000350027221 */ /* 0x000fe20000010000 */
[----:B------:R-:W-:-:S01]  /*7ef0*/  FADD.FTZ R3, R9, R52 ;  /* 0x0000003409037221 */ /* 0x000fc20000010000 */
[----:B------:R-:W-:Y:S01]  /*7f00*/  FFMA.FTZ R52, R58, UR6, -R75 ;  /* 0x000000063a347c23 */ /* 0x000fe2000801084b */
[----:B------:R-:W2:Y:S01]  /*7f10*/  MUFU.EX2 R27, R27 ;  /* 0x0000001b001b7308 */ /* 0x000ea20000000800 */
[----:B0-----:R-:W-:-:S01]  /*7f20*/  FADD.FTZ R57, R21, R2 ;  /* 0x0000000215397221 */ /* 0x001fc20000010000 */
[----:B------:R-:W-:-:S04]  /*7f30*/  FADD.FTZ R3, R12, R3 ;  /* 0x000000030c037221 */ /* 0x000fc80000010000 */
[----:B------:R-:W-:Y:S02]  /*7f40*/  FADD.FTZ R58, R20, R3 ;  /* 0x00000003143a7221 */ /* 0x000fe40000010000 */
[----:B------:R-:W0:Y:S01]  /*7f50*/  MUFU.EX2 R30, R30 ;  /* 0x0000001e001e7308 */ /* 0x000e220000000800 */
[----:B-1----:R-:W-:-:S01]  /*7f60*/  FADD.FTZ R2, R24, R57 ;  /* 0x0000003918027221 */ /* 0x002fc20000010000 */
[----:B------:R-:W-:-:S06]  /*7f70*/  FFMA.FTZ R57, R61, UR6, -R75 ;  /* 0x000000063d397c23 */ /* 0x000fcc000801084b */
[----:B------:R-:W1:Y:S01]  /*7f80*/  MUFU.EX2 R29, R29 ;  /* 0x0000001d001d7308 */ /* 0x000e620000000800 */
[----:B--2---:R-:W-:-:S07]  /*7f90*/  FADD.FTZ R3, R27, R2 ;  /* 0x000000021b037221 */ /* 0x004fce0000010000 */
[----:B------:R-:W2:Y:S01]  /*7fa0*/  MUFU.EX2 R34, R34 ;  /* 0x0000002200227308 */ /* 0x000ea20000000800 */
[----:B0-----:R-:W-:-:S07]  /*7fb0*/  FADD.FTZ R2, R30, R3 ;  /* 0x000000031e027221 */ /* 0x001fce0000010000 */
[----:B------:R-:W0:Y:S01]  /*7fc0*/  MUFU.EX2 R33, R33 ;  /* 0x0000002100217308 */ /* 0x000e220000000800 */
[----:B-1----:R-:W-:-:S07]  /*7fd0*/  FADD.FTZ R3, R29, R2 ;  /* 0x000000021d037221 */ /* 0x002fce0000010000 */
[----:B------:R1:W-:Y:S01]  /*7fe0*/  MUFU.EX2 R6, R81 ;  /* 0x0000005100067308 */ /* 0x0003e20000000800 */
[----:B--2---:R-:W-:-:S07]  /*7ff0*/  FADD.FTZ R2, R34, R3 ;  /* 0x0000000322027221 */ /* 0x004fce0000010000 */
[----:B------:R-:W2:Y:S01]  /*8000*/  MUFU.EX2 R38, R38 ;  /* 0x0000002600267308 */ /* 0x000ea20000000800 */
[----:B-1----:R-:W-:-:S01]  /*8010*/  FADD.FTZ R81, R25, R58 ;  /* 0x0000003a19517221 */ /* 0x002fc20000010000 */
[----:B0-----:R-:W-:-:S03]  /*8020*/  FADD.FTZ R3, R33, R2 ;  /* 0x0000000221037221 */ /* 0x001fc60000010000 */
[----:B------:R-:W-:-:S03]  /*8030*/  FADD.FTZ R58, R28, R81 ;  /* 0x000000511c3a7221 */ /* 0x000fc60000010000 */
[----:B------:R-:W0:Y:S01]  /*8040*/  MUFU.EX2 R37, R37 ;  /* 0x0000002500257308 */ /* 0x000e220000000800 */
[----:B------:R-:W-:-:S01]  /*8050*/  FADD.FTZ R61, R83, R58 ;  /* 0x0000003a533d7221 */ /* 0x000fc20000010000 */
[----:B------:R-:W-:-:S03]  /*8060*/  FFMA.FTZ R58, R62, UR6, -R75 ;  /* 0x000000063e3a7c23 */ /* 0x000fc6000801084b */
[----:B------:R-:W-:Y:S01]  /*8070*/  FADD.FTZ R62, R32, R61 ;  /* 0x0000003d203e7221 */ /* 0x000fe20000010000 */
[----:B------:R-:W-:-:S02]  /*8080*/  FFMA.FTZ R61, R65, UR6, -R75 ;  /* 0x00000006413d7c23 */ /* 0x000fc4000801084b */
[----:B------:R-:W1:Y:S01]  /*8090*/  MUFU.EX2 R40, R40 ;  /* 0x0000002800287308 */ /* 0x000e620000000800 */
[----:B------:R-:W-:-:S01]  /*80a0*/  FADD.FTZ R81, R35, R62 ;  /* 0x0000003e23517221 */ /* 0x000fc20000010000 */
[----:B--2---:R-:W-:-:S03]  /*80b0*/  FADD.FTZ R2, R38, R3 ;  /* 0x0000000326027221 */ /* 0x004fc60000010000 */
[----:B------:R-:W-:-:S03]  /*80c0*/  FADD.FTZ R62, R36, R81 ;  /* 0x00000051243e7221 */ /* 0x000fc60000010000 */
[----:B------:R-:W2:Y:S01]  /*80d0*/  MUFU.EX2 R39, R39 ;  /* 0x0000002700277308 */ /* 0x000ea20000000800 */
[----:B0-----:R-:W-:-:S01]  /*80e0*/  FADD.FTZ R3, R37, R2 ;  /* 0x0000000225037221 */ /* 0x001fc20000010000 */
[----:B------:R-:W-:Y:S01]  /*80f0*/  FADD.FTZ R65, R41, R62 ;  /* 0x0000003e29417221 */ /* 0x000fe20000010000 */
[----:B------:R-:W-:-:S03]  /*8100*/  FFMA.FTZ R62, R66, UR6, -R75 ;  /* 0x00000006423e7c23 */ /* 0x000fc6000801084b */
[----:B------:R-:W-:Y:S01]  /*8110*/  FADD.FTZ R2, R42, R65 ;  /* 0x000000412a027221 */ /* 0x000fe20000010000 */
[----:B------:R-:W-:-:S01]  /*8120*/  FFMA.FTZ R65, R68, UR6, -R75 ;  /* 0x0000000644417c23 */ /* 0x000fc2000801084b */
[----:B------:R-:W0:Y:S01]  /*8130*/  MUFU.EX2 R43, R43 ;  /* 0x0000002b002b7308 */ /* 0x000e220000000800 */
[----:B-1----:R-:W-:-:S04]  /*8140*/  FADD.FTZ R3, R40, R3 ;  /* 0x0000000328037221 */ /* 0x002fc80000010000 */
[----:B------:R-:W-:Y:S01]  /*8150*/  FADD.FTZ R66, R6, R3 ;  /* 0x0000000306427221 */ /* 0x000fe20000010000 */
[----:B------:R-:W-:-:S02]  /*8160*/  FADD.FTZ R3, R45, R2 ;  /* 0x000000022d037221 */ /* 0x000fc40000010000 */
[----:B------:R-:W1:Y:S01]  /*8170*/  MUFU.EX2 R44, R44 ;  /* 0x0000002c002c7308 */ /* 0x000e620000000800 */
[----:B--2---:R-:W-:-:S01]  /*8180*/  FADD.FTZ R66, R39, R66 ;  /* 0x0000004227427221 */ /* 0x004fc20000010000 */
[----:B------:R-:W-:-:S04]  /*8190*/  FADD.FTZ R2, R46, R3 ;  /* 0x000000032e027221 */ /* 0x000fc80000010000 */
[----:B------:R-:W-:Y:S02]  /*81a0*/  FADD.FTZ R81, R49, R2 ;  /* 0x0000000231517221 */ /* 0x000fe40000010000 */
[----:B------:R-:W2:Y:S01]  /*81b0*/  MUFU.EX2 R47, R47 ;  /* 0x0000002f002f7308 */ /* 0x000ea20000000800 */
[----:B0-----:R-:W-:-:S01]  /*81c0*/  FADD.FTZ R3, R43, R66 ;  /* 0x000000422b037221 */ /* 0x001fc20000010000 */
[----:B------:R-:W-:Y:S01]  /*81d0*/  FADD.FTZ R68, R50, R81 ;  /* 0x0000005132447221 */ /* 0x000fe20000010000 */
[----:B------:R-:W-:-:S03]  /*81e0*/  FFMA.FTZ R66, R70, UR6, -R75 ;  /* 0x0000000646427c23 */ /* 0x000fc6000801084b */
[----:B------:R-:W-:Y:S01]  /*81f0*/  FADD.FTZ R81, R53, R68 ;  /* 0x0000004435517221 */ /* 0x000fe20000010000 */
[----:B------:R-:W-:-:S01]  /*8200*/  FFMA.FTZ R68, R72, UR6, -R75 ;  /* 0x0000000648447c23 */ /* 0x000fc2000801084b */
[----:B------:R-:W0:Y:S01]  /*8210*/  MUFU.EX2 R48, R48 ;  /* 0x0000003000307308 */ /* 0x000e220000000800 */
[----:B-1----:R-:W-:-:S01]  /*8220*/  FADD.FTZ R2, R44, R3 ;  /* 0x000000032c027221 */ /* 0x002fc20000010000 */
[----:B------:R-:W-:Y:S01]  /*8230*/  FADD.FTZ R70, R56, R81 ;  /* 0x0000005138467221 */ /* 0x000fe20000010000 */
[----:B------:R-:W-:-:S03]  /*8240*/  FFMA.FTZ R81, R74, UR6, -R75 ;  /* 0x000000064a517c23 */ /* 0x000fc6000801084b */
[----:B------:R-:W-:Y:S02]  /*8250*/  FADD.FTZ R85, R59, R70 ;  /* 0x000000463b557221 */ /* 0x000fe40000010000 */
        /* <DEDUP_REMOVED lines=14> */
[--C-:B------:R-:W-:Y:S01]  /*8340*/  FFMA.FTZ R70, R76, UR6, -R75.reuse ;  /* 0x000000064c467c23 */ /* 0x100fe2000801084b */
[----:B------:R-:W-:-:S05]  /*8350*/  FFMA.FTZ R75, R79, UR6, -R75 ;  /* 0x000000064f4b7c23 */ /* 0x000fca000801084b */
        /* <DEDUP_REMOVED lines=29> */
[----:B------:R-:W-:Y:S01]  /*8530*/  FADD.FTZ R3, R26, R79 ;  /* 0x0000004f1a037221 */ /* 0x000fe20000010000 */
[----:B0-----:R-:W-:-:S01]  /*8540*/  FADD.FTZ R2, R75, R2 ;  /* 0x000000024b027221 */ /* 0x001fc20000010000 */
[----:B------:R-:W-:Y:S06]  /*8550*/  @!P0 BRA `(.L_x_800) ;  /* 0x0000000000048947 */ /* 0x000fec0003800000 */
[----:B------:R-:W-:Y:S01]  /*8560*/  BPT.TRAP 0x1 ;  /* 0x000000040000795c */ /* 0x000fe20000300000 */
.L_x_800:
[----:B------:R-:W-:Y:S01]  /*8570*/  UIADD3 UR7, UR11, 0x19c60, URZ ;  /* 0x00019c600b077890 */ /* 0x000fe2000fffe03f */
[----:B------:R-:W-:Y:S01]  /*8580*/  ISETP.GT.AND P1, PT, R4, UR17, PT ;  /* 0x0000001104007c0c */ /* 0x000fe2000bf24270 */
[----:B------:R-:W-:Y:S01]  /*8590*/  UMOV UR21, UR37 ;  /* 0x0000002500157c82 */ /* 0x000fe20008000000 */
[----:B------:R-:W-:Y:S01]  /*85a0*/  F2FP.SATFINITE.E4M3.F32.PACK_AB_MERGE_C R6, R39, R6, RZ ;  /* 0x000000062706723e */ /* 0x000fe200048070ff */
[----:B------:R-:W-:Y:S01]  /*85b0*/  UPRMT UR7, UR45, 0x654, UR7 ;  /* 0x000006542d077896 */ /* 0x000fe20008000007 */
[----:B------:R-:W-:Y:S01]  /*85c0*/  F2FP.SATFINITE.E4M3.F32.PACK_AB_MERGE_C R8, R11, R8, RZ ;  /* 0x000000080b08723e */ /* 0x000fe200048070ff */
[----:B------:R-:W-:Y:S01]  /*85d0*/  UMOV UR22, UR38 ;  /* 0x0000002600167c82 */ /* 0x000fe20008000000 */
[----:B------:R-:W-:Y:S01]  /*85e0*/  F2FP.SATFINITE.E4M3.F32.PACK_AB_MERGE_C R13, R80, R13, RZ ;  /* 0x0000000d500d723e */ /* 0x000fe200048070ff */
[-C--:B------:R-:W-:Y:S01]  /*85f0*/  FMUL.FTZ R88, R88, R5.reuse ;  /* 0x0000000558587220 */ /* 0x080fe20000410000 */
[----:B------:R-:W-:Y:S01]  /*8600*/  F2FP.SATFINITE.E4M3.F32.PACK_AB_MERGE_C R20, R25, R20, RZ ;  /* 0x000000141914723e */ /* 0x000fe200048070ff */
[----:B------:R-:W-:Y:S01]  /*8610*/  FMUL.FTZ R89, R89, R5 ;  /* 0x0000000559597220 */ /* 0x000fe20000410000 */
[----:B------:R-:W-:Y:S01]  /*8620*/  F2FP.SATFINITE.E4M3.F32.PACK_AB_MERGE_C R27, R30, R27, RZ ;  /* 0x0000001b1e1b723e */ /* 0x000fe200048070ff */
[----:B------:R-:W-:Y:S01]  /*8630*/  FMUL.FTZ R92, R92, R5 ;  /* 0x000000055c5c7220 */ /* 0x000fe20000410000 */
[----:B------:R-:W-:Y:S01]  /*8640*/  F2FP.SATFINITE.E4M3.F32.PACK_AB_MERGE_C R32, R35, R32, RZ ;  /* 0x000000202320723e */ /* 0x000fe200048070ff */
[----:B------:R-:W-:Y:S01]  /*8650*/  SYNCS.ARRIVE.TRANS64.RED.A1T0 RZ, [UR7], RZ ;  /* 0x000000ffffff79a7 */ /* 0x000fe20008100407 */
        /* <DEDUP_REMOVED lines=33> */
[-C--:B------:R-:W-:Y:S01]  /*8870*/  FMUL.FTZ R90, R90, R84.reuse ;  /* 0x000000545a5a7220 */ /* 0x080fe20000410000 */
[----:B------:R-:W-:Y:S01]  /*8880*/  F2FP.SATFINITE.E4M3.F32.PACK_AB_MERGE_C R149, R10, R15, R13 ;  /* 0x0000000f0a95723e */ /* 0x000fe2000480700d */
[-C--:B------:R-:W-:Y:S01]  /*8890*/  FMUL.FTZ R91, R91, R84.reuse ;  /* 0x000000545b5b7220 */ /* 0x080fe20000410000 */
        /* <DEDUP_REMOVED lines=35> */
[----:B------:R-:W-:-:S02]  /*8ad0*/  VIADD R4, R4, 0xffffffff ;  /* 0xffffffff04047836 */ /* 0x000fc40000000000 */
[----:B------:R-:W-:Y:S02]  /*8ae0*/  IMAD.MOV.U32 R6, RZ, RZ, R31 ;  /* 0x000000ffff067224 */ /* 0x000fe400078e001f */
[----:B------:R-:W-:Y:S01]  /*8af0*/  IMAD.MOV.U32 R5, RZ, RZ, R7 ;  /* 0x000000ffff057224 */ /* 0x000fe200078e0007 */
[----:B------:R-:W-:Y:S06]  /*8b00*/  @P1 BRA `(.L_x_801) ;  /* 0xffffffc800d41947 */ /* 0x000fec000383ffff */
.L_x_782:
[----:B------:R-:W-:Y:S01]  /*8b10*/  UISETP.NE.AND UP1, UPT, UR49, URZ, UPT ;  /* 0x0000003f3100728c */ /* 0x000fe2000bf25270 */
[----:B------:R-:W-:Y:S01]  /*8b20*/  IADD3 R54, -R54, 0x1, RZ ;  /* 0x0000000136367810 */ /* 0x000fe20007ffe1ff */
[----:B------:R-:W-:Y:S02]  /*8b30*/  UISETP.NE.AND UP0, UPT, UR48, URZ, UPT ;  /* 0x0000003f3000728c */ /* 0x000fe4000bf05270 */
[----:B------:R-:W-:Y:S02]  /*8b40*/  UIADD3 UR7, UR40, 0xbf, URZ ;  /* 0x000000bf28077890 */ /* 0x000fe4000fffe03f */
[----:B------:R-:W-:Y:S02]  /*8b50*/  IMAD R5, R55, UR42, R54 ;  /* 0x0000002a37057c24 */ /* 0x000fe4000f8e0236 */
[----:B------:R-:W-:-:S03]  /*8b60*/  PLOP3.LUT P1, PT, PT, PT, UP0, 0x40, 0x0 ;  /* 0x000000000000781c */ /* 0x000fc60003f2e808 */
[----:B------:R-:W-:Y:S01]  /*8b70*/  @UP1 ULDC UR10, c[0x0][0x44c] ;  /* 0x00011300000a1ab9 */ /* 0x000fe20000000800 */
[----:B------:R-:W-:Y:S01]  /*8b80*/  @UP1 ULDC UR14, c[0x0][0x450] ;  /* 0x00011400000e1ab9 */ /* 0x000fe20000000800 */
[----:B------:R-:W-:-:S04]  /*8b90*/  UIMAD.WIDE.U32 UR10, UR7, UR10, URZ ;  /* 0x0000000a070a72a5 */ /* 0x000fc8000f8e003f */
[----:B------:R-:W-:-:S06]  /*8ba0*/  @UP1 USHF.R.U32.HI UR7, URZ, UR14, UR11 ;  /* 0x0000000e3f071299 */ /* 0x000fcc000801160b */
[----:B------:R-:W-:-:S04]  /*8bb0*/  VIADD R5, R5, UR7 ;  /* 0x0000000705057c36 */ /* 0x000fc80008000000 */
[----:B------:R-:W-:Y:S01]  /*8bc0*/  VIADD R6, R5, -UR18 ;  /* 0x8000001205067c36 */ /* 0x000fe20008000000 */
[----:B------:R-:W-:Y:S06]  /*8bd0*/  @P1 BRA `(.L_x_802) ;  /* 0x0000000000441947 */ /* 0x000fec0003800000 */
[----:B------:R-:W-:-:S13]  /*8be0*/  ISETP.GT.AND P1, PT, R5, -0x1, PT ;  /* 0xffffffff0500780c */ /* 0x000fda0003f24270 */
[----:B------:R-:W-:Y:S05]  /*8bf0*/  @P1 BRA `(.L_x_803) ;  /* 0x0000000000201947 */ /* 0x000fea0003800000 */
[----:B------:R-:W0:Y:S01]  /*8c00*/  LDC R10, c[0x0][0x9e4] ;  /* 0x00027900ff0a7b82 */ /* 0x000e220000000800 */
[----:B------:R-:W-:Y:S02]  /*8c10*/  LOP3.LUT R5, RZ, R5, RZ, 0x33, !PT ;  /* 0x00000005ff057212 */ /* 0x000fe400078e33ff */
[----:B0-----:R-:W-:-:S13]  /*8c20*/  ISETP.NE.AND P1, PT, R10, 0x1, PT ;  /* 0x000000010a00780c */ /* 0x001fda0003f25270 */
[----:B------:R-:W0:Y:S02]  /*8c30*/  @P1 LDC.64 R8, c[0x0][0x9e8] ;  /* 0x00027a00ff081b82 */ /* 0x000e240000000a00 */
[----:B0-----:R-:W-:-:S05]  /*8c40*/  @P1 IMAD.HI.U32 R8, R5, R8, RZ ;  /* 0x0000000805081227 */ /* 0x001fca00078e00ff */
[----:B------:R-:W-:-:S04]  /*8c50*/  @P1 SHF.R.U32.HI R5, RZ, R9, R8 ;  /* 0x00000009ff051219 */ /* 0x000fc80000011608 */
[----:B------:R-:W-:Y:S01]  /*8c60*/  LOP3.LUT R5, RZ, R5, RZ, 0x33, !PT ;  /* 0x00000005ff057212 */ /* 0x000fe200078e33ff */
[----:B------:R-:W-:Y:S06]  /*8c70*/  BRA `(.L_x_804) ;  /* 0x0000000000147947 */ /* 0x000fec0003800000 */
.L_x_803:
[----:B------:R-:W0:Y:S02]  /*8c80*/  LDC R10, c[0x0][0x9e4] ;  /* 0x00027900ff0a7b82 */ /* 0x000e240000000800 */
[----:B0-----:R-:W-:-:S13]  /*8c90*/  ISETP.NE.AND P1, PT, R10, 0x1, PT ;  /* 0x000000010a00780c */ /* 0x001fda0003f25270 */
[----:B------:R-:W0:Y:S02]  /*8ca0*/  @P1 LDC.64 R8, c[0x0][0x9e8] ;  /* 0x00027a00ff081b82 */ /* 0x000e240000000a00 */
[----:B0-----:R-:W-:-:S05]  /*8cb0*/  @P1 IMAD.HI.U32 R8, R5, R8, RZ ;  /* 0x0000000805081227 */ /* 0x001fca00078e00ff */
[----:B------:R-:W-:-:S07]  /*8cc0*/  @P1 SHF.R.U32.HI R5, RZ, R9, R8 ;  /* 0x00000009ff051219 */ /* 0x000fce0000011608 */
.L_x_804:
[----:B------:R-:W-:-:S05]  /*8cd0*/  IMAD R5, R5, R10, RZ ;  /* 0x0000000a05057224 */ /* 0x000fca00078e02ff */
[----:B------:R-:W-:-:S07]  /*8ce0*/  VIMNMX R6, R6, R5, !PT ;  /* 0x0000000506067248 */ /* 0x000fce0007fe0100 */
.L_x_802:
[----:B------:R-:W-:-:S05]  /*8cf0*/  VIADD R6, R6, 0x7f ;  /* 0x0000007f06067836 */ /* 0x000fca0000000000 */
[----:B------:R-:W-:-:S04]  /*8d00*/  SHF.R.S32.HI R5, RZ, 0x1f, R6 ;  /* 0x0000001fff057819 */ /* 0x000fc80000011406 */
[----:B------:R-:W-:-:S04]  /*8d10*/  LEA.HI R5, R5, R6, RZ, 0x7 ;  /* 0x0000000605057211 */ /* 0x000fc800078f38ff */
[----:B------:R-:W-:-:S04]  /*8d20*/  SHF.R.S32.HI R5, RZ, 0x7, R5 ;  /* 0x00000007ff057819 */ /* 0x000fc80000011405 */
[----:B------:R-:W-:-:S04]  /*8d30*/  VIMNMX R5, R5, UR44, !PT ;  /* 0x0000002c05057c48 */ /* 0x000fc8000ffe0100 */
[----:B------:R-:W-:-:S13]  /*8d40*/  ISETP.GE.AND P1, PT, R4, R5, PT ;  /* 0x000000050400720c */ /* 0x000fda0003f26270 */
[----:B------:R-:W-:Y:S05]  /*8d50*/  @!P1 BRA `(.L_x_805) ;  /* 0x0000002000f49947 */ /* 0x000fea0003800000 */
[----:B------:R-:W-:Y:S01]  /*8d60*/  IMAD.MOV.U32 R8, RZ, RZ, R31 ;  /* 0x000000ffff087224 */ /* 0x000fe200078e001f */
[----:B------:R-:W-:Y:S01]  /*8d70*/  UMOV UR18, UR37 ;  /* 0x0000002500127c82 */ /* 0x000fe20008000000 */
[----:B------:R-:W-:Y:S01]  /*8d80*/  IMAD.MOV.U32 R6, RZ, RZ, R7 ;  /* 0x000000ffff067224 */ /* 0x000fe200078e0007 */
[----:B------:R-:W-:Y:S01]  /*8d90*/  UMOV UR19, UR38 ;  /* 0x0000002600137c82 */ /* 0x000fe20008000000 */
[----:B------:R-:W-:-:S05]  /*8da0*/  ULDC UR17, c[0x0][0x988] ;  /* 0x0002620000117ab9 */ /* 0x000fca0000000800 */
.L_x_816:
[----:B------:R-:W-:-:S04]  /*8db0*/  UIADD3 UR38, UR19, 0x1, URZ ;  /* 0x0000000113267890 */ /* 0x000fc8000fffe03f */
[----:B------:R-:W-:-:S04]  /*8dc0*/  UISETP.NE.AND UP0, UPT, UR38, 0x2, UPT ;  /* 0x000000022600788c */ /* 0x000fc8000bf05270 */
[----:B------:R-:W-:Y:S02]  /*8dd0*/  USEL UR37, URZ, 0x1, UP0 ;  /* 0x000000013f257887 */ /* 0x000fe40008000000 */
[----:B------:R-:W-:Y:S02]  /*8de0*/  USEL UR38, UR38, URZ, UP0 ;  /* 0x0000003f26267287 */ /* 0x000fe40008000000 */
[----:B------:R-:W-:Y:S01]  /*8df0*/  ULOP3.LUT UR37, UR18, UR37, URZ, 0x3c, !UPT ;  /* 0x0000002512257292 */ /* 0x000fe2000f8e3c3f */
[----:B------:R-:W-:Y:S11]  /*8e00*/  @!P0 BRA `(.L_x_806) ;  /* 0x0000000000048947 */ /* 0x000ff60003800000 */
[----:B------:R-:W-:Y:S01]  /*8e10*/  BPT.TRAP 0x1 ;  /* 0x000000040000795c */ /* 0x000fe20000300000 */
.L_x_806:
[----:B------:R-:W-:Y:S01]  /*8e20*/  ULEA UR6, UR38, UR46, 0x3 ;  /* 0x0000002e26067291 */ /* 0x000fe2000f8e183f */
[----:B------:R-:W-:-:S05]  /*8e30*/  IMAD.U32 R7, RZ, RZ, UR37 ;  /* 0x00000025ff077e24 */ /* 0x000fca000f8e00ff */
[----:B------:R-:W-:-:S04]  /*8e40*/  SHF.L.U32 R7, R7, 0x1f, RZ ;  /* 0x0000001f07077819 */ /* 0x000fc800000006ff */
[----:B------:R0:W1:Y:S01]  /*8e50*/  SYNCS.PHASECHK.TRANS64.TRYWAIT P1, [UR6+0x19c30], R7 ;  /* 0x019c3007ff0075a7 */ /* 0x0000620008020146 */
[----:B------:R-:W-:Y:S05]  /*8e60*/  @!P0 BRA `(.L_x_807) ;  /* 0x0000000000048947 */ /* 0x000fea0003800000 */
[----:B------:R-:W-:Y:S01]  /*8e70*/  BPT.TRAP 0x1 ;  /* 0x000000040000795c */ /* 0x000fe20000300000 */
.L_x_807:
[----:B-1----:R-:W-:Y:S05]  /*8e80*/  @P1 BRA `(.L_x_808) ;  /* 0x0000000000081947 */ /* 0x002fea0003800000 */
[----:B------:R-:W1:Y:S02]  /*8e90*/  SYNCS.PHASECHK.TRANS64.TRYWAIT P1, [UR6+0x19c30], R7 ;  /* 0x019c3007ff0075a7 */ /* 0x000e640008020146 */
[----:B-1----:R-:W-:Y:S05]  /*8ea0*/  @!P1 BRA `(.L_x_809) ;  /* 0x000000c800249947 */ /* 0x002fea0003800000 */
.L_x_808:
        /* <DEDUP_REMOVED lines=17> */
.L_x_810:
[----:B------:R-:W-:Y:S01]  /*8fc0*/  ULEA UR11, UR19, UR46, 0x3 ;  /* 0x0000002e130b7291 */ /* 0x000fe2000f8e183f */
[----:B01----:R-:W-:-:S05]  /*8fd0*/  IMAD.U32 R7, RZ, RZ, UR18 ;  /* 0x00000012ff077e24 */ /* 0x003fca000f8e00ff */
[----:B------:R-:W-:-:S04]  /*8fe0*/  SHF.L.U32 R7, R7, 0x1f, RZ ;  /* 0x0000001f07077819 */ /* 0x000fc800000006ff */
[----:B------:R0:W1:Y:S01]  /*8ff0*/  SYNCS.PHASECHK.TRANS64.TRYWAIT P1, [UR11+0x19c50], R7 ;  /* 0x019c5007ff0075a7 */ /* 0x000062000802014b */
[----:B------:R-:W-:Y:S05]  /*9000*/  @!P0 BRA `(.L_x_811) ;  /* 0x0000000000048947 */ /* 0x000fea0003800000 */
[----:B------:R-:W-:Y:S01]  /*9010*/  BPT.TRAP 0x1 ;  /* 0x000000040000795c */ /* 0x000fe20000300000 */
.L_x_811:
[----:B-1----:R-:W-:Y:S05]  /*9020*/  @P1 BRA `(.L_x_812) ;  /* 0x0000000000081947 */ /* 0x002fea0003800000 */
[----:B------:R-:W1:Y:S02]  /*9030*/  SYNCS.PHASECHK.TRANS64.TRYWAIT P1, [UR11+0x19c50], R7 ;  /* 0x019c5007ff0075a7 */ /* 0x000e64000802014b */
[----:B-1----:R-:W-:Y:S05]  /*9040*/  @!P1 BRA `(.L_x_813) ;  /* 0x000000c400d49947 */ /* 0x002fea0003800000 */
.L_x_812:
        /* <DEDUP_REMOVED lines=27> */
.L_x_814:
[C---:B------:R-:W-:Y:S01]  /*9200*/  FMUL.FTZ R11, R0.reuse, R26 ;  /* 0x0000001a000b7220 */ /* 0x040fe20000410000 */
[C---:B------:R-:W-:Y:S01]  /*9210*/  FMUL.FTZ R9, R0.reuse, R24 ;  /* 0x0000001800097220 */ /* 0x040fe20000410000 */
[C---:B------:R-:W-:Y:S01]  /*9220*/  FMUL.FTZ R12, R0.reuse, R27 ;  /* 0x0000001b000c7220 */ /* 0x040fe20000410000 */
[C---:B-1----:R-:W-:Y:S01]  /*9230*/  FMUL.FTZ R10, R0.reuse, R25 ;  /* 0x00000019000a7220 */ /* 0x042fe20000410000 */
        /* <DEDUP_REMOVED lines=18> */
[----:B------:R-:W2:Y:S01]  /*9360*/  MUFU.TANH R12, R12 ;  /* 0x0000000c000c7308 */ /* 0x000ea20000002400 */
        /* <DEDUP_REMOVED lines=50> */
[----:B------:R-:W-:Y:S01]  /*9690*/  FMUL.FTZ R77, R0, R85 ;  /* 0x00000055004d7220 */ /* 0x000fe20000410000 */
[----:B------:R-:W-:Y:S01]  /*96a0*/  UMOV UR6, UR17 ;  /* 0x0000001100067c82 */ /* 0x000fe20008000000 */
[----:B------:R-:W-:-:S03]  /*96b0*/  ULEA UR7, UR38, UR46, 0x3 ;  /* 0x0000002e26077291 */ /* 0x000fc6000f8e183f */
[----:B------:R-:W1:Y:S01]  /*96c0*/  MUFU.TANH R21, R21 ;  /* 0x0000001500157308 */ /* 0x000e620000002400 */
[----:B0-----:R-:W-:Y:S01]  /*96d0*/  FMNMX.FTZ R68, R14, R7, !PT ;  /* 0x000000070e447209 */ /* 0x001fe20007810000 */
[----:B------:R-:W-:-:S04]  /*96e0*/  UIADD3 UR7, UR7, 0x19c40, URZ ;  /* 0x00019c4007077890 */ /* 0x000fc8000fffe03f */
[----:B------:R-:W-:Y:S02]  /*96f0*/  UPRMT UR7, UR45, 0x654, UR7 ;  /* 0x000006542d077896 */ /* 0x000fe40008000007 */
[----:B------:R-:W0:Y:S01]  /*9700*/  MUFU.TANH R26, R26 ;  /* 0x0000001a001a7308 */ /* 0x000e220000002400 */
[----:B--2---:R-:W-:-:S06]  /*9710*/  FMNMX.FTZ R31, R25, R70, !PT ;  /* 0x00000046191f7209 */ /* 0x004fcc0007810000 */
[----:B------:R-:W-:Y:S01]  /*9720*/  SYNCS.ARRIVE.TRANS64.RED.A1T0 RZ, [UR7], RZ ;  /* 0x000000ffffff79a7 */ /* 0x000fe20008100407 */
[----:B------:R-:W2:Y:S01]  /*9730*/  MUFU.TANH R24, R24 ;  /* 0x0000001800187308 */ /* 0x000ea20000002400 */
[----:B-1----:R-:W-:Y:S01]  /*9740*/  FMNMX.FTZ R7, R21, R68, !PT ;  /* 0x0000004415077209 */ /* 0x002fe20007810000 */
[----:B------:R-:W-:-:S06]  /*9750*/  FMUL.FTZ R68, R0, R76 ;  /* 0x0000004c00447220 */ /* 0x000fcc0000410000 */
[----:B------:R-:W1:Y:S01]  /*9760*/  MUFU.TANH R29, R29 ;  /* 0x0000001d001d7308 */ /* 0x000e620000002400 */
[----:B0-----:R-:W-:-:S07]  /*9770*/  FMNMX.FTZ R72, R26, R31, !PT ;  /* 0x0000001f1a487209 */ /* 0x001fce0007810000 */
[----:B------:R-:W0:Y:S01]  /*9780*/  MUFU.TANH R27, R27 ;  /* 0x0000001b001b7308 */ /* 0x000e220000002400 */
[----:B--2---:R-:W-:-:S07]  /*9790*/  FMNMX.FTZ R70, R24, R7, !PT ;  /* 0x0000000718467209 */ /* 0x004fce0007810000 */
[----:B------:R-:W2:Y:S01]  /*97a0*/  MUFU.TANH R30, R30 ;  /* 0x0000001e001e7308 */ /* 0x000ea20000002400 */
[----:B-1----:R-:W-:-:S07]  /*97b0*/  FMNMX.FTZ R31, R29, R72, !PT ;  /* 0x000000481d1f7209 */ /* 0x002fce0007810000 */
[----:B------:R-:W1:Y:S01]  /*97c0*/  MUFU.TANH R28, R28 ;  /* 0x0000001c001c7308 */ /* 0x000e620000002400 */
[----:B0-----:R-:W-:Y:S01]  /*97d0*/  FMNMX.FTZ R7, R27, R70, !PT ;  /* 0x000000461b077209 */ /* 0x001fe20007810000 */
[----:B------:R-:W-:-:S06]  /*97e0*/  FMUL.FTZ R70, R0, R78 ;  /* 0x0000004e00467220 */ /* 0x000fcc0000410000 */
[----:B------:R-:W0:Y:S01]  /*97f0*/  MUFU.TANH R34, R34 ;  /* 0x0000002200227308 */ /* 0x000e220000002400 */
[----:B--2---:R-:W-:-:S07]  /*9800*/  FMNMX.FTZ R31, R30, R31, !PT ;  /* 0x0000001f1e1f7209 */ /* 0x004fce0007810000 */
[----:B------:R-:W2:Y:S01]  /*9810*/  MUFU.TANH R32, R32 ;  /* 0x0000002000207308 */ /* 0x000ea20000002400 */
[----:B-1----:R-:W-:-:S07]  /*9820*/  FMNMX.FTZ R7, R28, R7, !PT ;  /* 0x000000071c077209 */ /* 0x002fce0007810000 */
[----:B------:R-:W1:Y:S01]  /*9830*/  MUFU.TANH R35, R35 ;  /* 0x0000002300237308 */ /* 0x000e620000002400 */
[----:B0-----:R-:W-:-:S07]  /*9840*/  FMNMX.FTZ R74, R34, R31, !PT ;  /* 0x0000001f224a7209 */ /* 0x001fce0007810000 */
        /* <DEDUP_REMOVED lines=13> */
[----:B--2---:R-:W-:Y:S01]  /*9920*/  FMNMX.FTZ R7, R37, R72, !PT ;  /* 0x0000004825077209 */ /* 0x004fe20007810000 */
[----:B------:R-:W-:-:S06]  /*9930*/  FMUL.FTZ R72, R0, R80 ;  /* 0x0000005000487220 */ /* 0x000fcc0000410000 */
        /* <DEDUP_REMOVED lines=78> */
[----:B0-----:R-:W-:-:S05]  /*9e20*/  FMNMX.FTZ R82, R79, R82, !PT ;  /* 0x000000524f527209 */ /* 0x001fca0007810000 */
[----:B------:R-:W0:Y:S01]  /*9e30*/  SHFL.BFLY PT, R31, R82, 0x2, 0x1f ;  /* 0x0c401f00521f7f89 */ /* 0x000e2200000e0000 */
[----:B--2---:R-:W-:-:S04]  /*9e40*/  FMNMX.FTZ R80, R76, R7, !PT ;  /* 0x000000074c507209 */ /* 0x004fc80007810000 */
[----:B-1----:R-:W-:-:S05]  /*9e50*/  FMNMX.FTZ R80, R77, R80, !PT ;  /* 0x000000504d507209 */ /* 0x002fca0007810000 */
[----:B------:R-:W1:Y:S01]  /*9e60*/  SHFL.BFLY PT, R7, R80, 0x2, 0x1f ;  /* 0x0c401f0050077f89 */ /* 0x000e6200000e0000 */
[----:B0-----:R-:W-:-:S05]  /*9e70*/  FMNMX.FTZ R83, R82, R31, !PT ;  /* 0x0000001f52537209 */ /* 0x001fca0007810000 */
[----:B------:R-:W0:Y:S01]  /*9e80*/  SHFL.BFLY PT, R86, R83, 0x1, 0x1f ;  /* 0x0c201f0053567f89 */ /* 0x000e2200000e0000 */
[----:B-1----:R-:W-:-:S05]  /*9e90*/  FMNMX.FTZ R81, R80, R7, !PT ;  /* 0x0000000750517209 */ /* 0x002fca0007810000 */
[----:B------:R-:W1:Y:S01]  /*9ea0*/  SHFL.BFLY PT, R84, R81, 0x1, 0x1f ;  /* 0x0c201f0051547f89 */ /* 0x000e6200000e0000 */
[----:B0-----:R-:W-:-:S05]  /*9eb0*/  FMNMX.FTZ R31, R83, R86, !PT ;  /* 0x00000056531f7209 */ /* 0x001fca0007810000 */
[----:B------:R-:W-:-:S04]  /*9ec0*/  FADD.FTZ R8, -R31, R8 ;  /* 0x000000081f087221 */ /* 0x000fc80000010100 */
[----:B------:R-:W-:Y:S01]  /*9ed0*/  FMUL.FTZ R80, R8, UR6 ;  /* 0x0000000608507c20 */ /* 0x000fe20008410000 */
[----:B-1----:R-:W-:Y:S01]  /*9ee0*/  FMNMX.FTZ R7, R81, R84, !PT ;  /* 0x0000005451077209 */ /* 0x002fe20007810000 */
[----:B------:R-:W-:Y:S02]  /*9ef0*/  IMAD.U32 R84, RZ, RZ, UR6 ;  /* 0x00000006ff547e24 */ /* 0x000fe4000f8e00ff */
[----:B------:R0:W-:Y:S02]  /*9f00*/  MUFU.EX2 R81, R80 ;  /* 0x0000005000517308 */ /* 0x0001e40000000800 */
[----:B------:R-:W-:-:S01]  /*9f10*/  FFMA.FTZ R8, R7, R84, -8 ;  /* 0xc100000007087423 */ /* 0x000fc20000010054 */
[----:B------:R-:W-:-:S03]  /*9f20*/  FADD.FTZ R6, -R7, R6 ;  /* 0x0000000607067221 */ /* 0x000fc60000010100 */
[--C-:B------:R-:W-:Y:S01]  /*9f30*/  FFMA.FTZ R9, R9, UR6, -R8.reuse ;  /* 0x0000000609097c23 */ /* 0x100fe20008010808 */
[----:B------:R-:W-:-:S01]  /*9f40*/  FFMA.FTZ R10, R10, UR6, -R8 ;  /* 0x000000060a0a7c23 */ /* 0x000fc20008010808 */
[----:B0-----:R-:W-:Y:S02]  /*9f50*/  IMAD.U32 R80, RZ, RZ, UR6 ;  /* 0x00000006ff507e24 */ /* 0x001fe4000f8e00ff */
        /* <DEDUP_REMOVED lines=30> */
[----:B------:R-:W-:-:S01]  /*a140*/  FFMA.FTZ R8, R31, R80, -8 ;  /* 0xc10000001f087423 */ /* 0x000fc20000010050 */
[----:B------:R-:W-:Y:S01]  /*a150*/  FMUL.FTZ R6, R6, UR6 ;  /* 0x0000000606067c20 */ /* 0x000fe20008410000 */
[----:B------:R-:W-:Y:S02]  /*a160*/  MUFU.EX2 R9, R9 ;  /* 0x0000000900097308 */ /* 0x000fe40000000800 */
[----:B------:R-:W-:-:S01]  /*a170*/  FFMA.FTZ R80, R11, UR6, -R8 ;  /* 0x000000060b507c23 */ /* 0x000fc20008010808 */
[--C-:B------:R-:W-:Y:S01]  /*a180*/  FFMA.FTZ R11, R12, UR6, -R8.reuse ;  /* 0x000000060c0b7c23 */ /* 0x100fe20008010808 */
[----:B------:R-:W-:-:S01]  /*a190*/  FFMA.FTZ R12, R15, UR6, -R8 ;  /* 0x000000060f0c7c23 */ /* 0x000fc20008010808 */
[--C-:B------:R-:W-:Y:S01]  /*a1a0*/  FFMA.FTZ R15, R20, UR6, -R8.reuse ;  /* 0x00000006140f7c23 */ /* 0x100fe20008010808 */
[----:B------:R-:W-:-:S01]  /*a1b0*/  FFMA.FTZ R20, R25, UR6, -R8 ;  /* 0x0000000619147c23 */ /* 0x000fc20008010808 */
[--C-:B------:R-:W-:Y:S01]  /*a1c0*/  FFMA.FTZ R25, R26, UR6, -R8.reuse ;  /* 0x000000061a197c23 */ /* 0x100fe20008010808 */
        /* <DEDUP_REMOVED lines=17> */
[----:B0-----:R-:W-:-:S01]  /*a2e0*/  FFMA.FTZ R3, R6, R3, R9 ;  /* 0x0000000306037223 */ /* 0x001fc20000010009 */
[--C-:B------:R-:W-:Y:S01]  /*a2f0*/  FFMA.FTZ R59, R59, UR6, -R8.reuse ;  /* 0x000000063b3b7c23 */ /* 0x100fe20008010808 */
[----:B------:R-:W-:-:S01]  /*a300*/  FFMA.FTZ R63, R63, UR6, -R8 ;  /* 0x000000063f3f7c23 */ /* 0x000fc20008010808 */
[--C-:B------:R-:W-:Y:S01]  /*a310*/  FFMA.FTZ R67, R67, UR6, -R8.reuse ;  /* 0x0000000643437c23 */ /* 0x100fe20008010808 */
[----:B------:R-:W-:-:S01]  /*a320*/  FFMA.FTZ R71, R71, UR6, -R8 ;  /* 0x0000000647477c23 */ /* 0x000fc20008010808 */
[--C-:B------:R-:W-:Y:S01]  /*a330*/  FFMA.FTZ R75, R75, UR6, -R8.reuse ;  /* 0x000000064b4b7c23 */ /* 0x100fe20008010808 */
[----:B------:R-:W-:-:S01]  /*a340*/  FFMA.FTZ R79, R79, UR6, -R8 ;  /* 0x000000064f4f7c23 */ /* 0x000fc20008010808 */
[----:B------:R-:W0:Y:S01]  /*a350*/  MUFU.EX2 R11, R11 ;  /* 0x0000000b000b7308 */ /* 0x000e220000000800 */
[----:B-1----:R-:W-:-:S07]  /*a360*/  FFMA.FTZ R2, R81, R2, R80 ;  /* 0x0000000251027223 */ /* 0x002fce0000010050 */
[----:B------:R-:W1:Y:S01]  /*a370*/  MUFU.EX2 R13, R13 ;  /* 0x0000000d000d7308 */ /* 0x000e620000000800 */
[----:B--2---:R-:W-:-:S07]  /*a380*/  FADD.FTZ R54, R10, R3 ;  /* 0x000000030a367221 */ /* 0x004fce0000010000 */
[----:B------:R-:W2:Y:S01]  /*a390*/  MUFU.EX2 R12, R12 ;  /* 0x0000000c000c7308 */ /* 0x000ea20000000800 */
[----:B0-----:R-:W-:-:S07]  /*a3a0*/  FADD.FTZ R3, R11, R2 ;  /* 0x000000020b037221 */ /* 0x001fce0000010000 */
        /* <DEDUP_REMOVED lines=19> */
[----:B------:R-:W-:-:S06]  /*a4e0*/  FFMA.FTZ R58, R62, UR6, -R8 ;  /* 0x000000063e3a7c23 */ /* 0x000fcc0008010808 */
        /* <DEDUP_REMOVED lines=22> */
[----:B------:R-:W-:-:S06]  /*a650*/  FFMA.FTZ R62, R66, UR6, -R8 ;  /* 0x00000006423e7c23 */ /* 0x000fcc0008010808 */
        /* <DEDUP_REMOVED lines=83> */
.L_x_815:
[----:B------:R-:W-:Y:S01]  /*ab90*/  UIADD3 UR7, UR11, 0x19c60, URZ ;  /* 0x00019c600b077890 */ /* 0x000fe2000fffe03f */
[----:B------:R-:W-:Y:S01]  /*aba0*/  ISETP.GT.AND P1, PT, R4, R5, PT ;  /* 0x000000050400720c */ /* 0x000fe20003f24270 */
[----:B------:R-:W-:Y:S01]  /*abb0*/  UMOV UR18, UR37 ;  /* 0x0000002500127c82 */ /* 0x000fe20008000000 */
[----:B------:R-:W-:Y:S01]  /*abc0*/  F2FP.SATFINITE.E4M3.F32.PACK_AB_MERGE_C R13, R14, R13, RZ ;  /* 0x0000000d0e0d723e */ /* 0x000fe200048070ff */
[----:B------:R-:W-:Y:S01]  /*abd0*/  UPRMT UR7, UR45, 0x654, UR7 ;  /* 0x000006542d077896 */ /* 0x000fe20008000007 */
[----:B------:R-:W-:Y:S01]  /*abe0*/  F2FP.SATFINITE.E4M3.F32.PACK_AB_MERGE_C R12, R15, R12, RZ ;  /* 0x0000000c0f0c723e */ /* 0x000fe200048070ff */
[----:B------:R-:W-:Y:S01]  /*abf0*/  UMOV UR19, UR38 ;  /* 0x0000002600137c82 */ /* 0x000fe20008000000 */
[----:B------:R-:W-:Y:S01]  /*ac00*/  F2FP.SATFINITE.E4M3.F32.PACK_AB_MERGE_C R27, R28, R27, RZ ;  /* 0x0000001b1c1b723e */ /* 0x000fe200048070ff */
[----:B------:R-:W-:Y:S01]  /*ac10*/  FMUL.FTZ R88, R88, R6 ;  /* 0x0000000658587220 */ /* 0x000fe20000410000 */
[----:B------:R-:W-:Y:S01]  /*ac20*/  F2FP.SATFINITE.E4M3.F32.PACK_AB_MERGE_C R26, R29, R26, RZ ;  /* 0x0000001a1d1a723e */ /* 0x000fe200048070ff */
[----:B------:R-:W-:Y:S01]  /*ac30*/  FMUL.FTZ R89, R89, R6 ;  /* 0x0000000659597220 */ /* 0x000fe20000410000 */
        /* <DEDUP_REMOVED lines=79> */
.L_x_805:
[----:B------:R-:W-:-:S13]  /*b130*/  ISETP.GE.AND P1, PT, R4, UR44, PT ;  /* 0x0000002c04007c0c */ /* 0x000fda000bf26270 */
[----:B------:R-:W-:Y:S05]  /*b140*/  @!P1 BRA `(.L_x_817) ;  /* 0x0000003400509947 */ /* 0x000fea0003800000 */
[----:B------:R-:W-:Y:S01]  /*b150*/  IMAD.MOV.U32 R6, RZ, RZ, R31 ;  /* 0x000000ffff067224 */ /* 0x000fe200078e001f */
[----:B------:R-:W-:Y:S01]  /*b160*/  UMOV UR18, UR37 ;  /* 0x0000002500127c82 */ /* 0x000fe20008000000 */
[----:B------:R-:W-:Y:S01]  /*b170*/  IMAD.MOV.U32 R5, RZ, RZ, R7 ;  /* 0x000000ffff057224 */ /* 0x000fe200078e0007 */
[----:B------:R-:W-:Y:S01]  /*b180*/  UMOV UR19, UR38 ;  /* 0x0000002600137c82 */ /* 0x000fe20008000000 */
[----:B------:R-:W-:Y:S01]  /*b190*/  ULDC UR20, c[0x0][0x9e4] ;  /* 0x0002790000147ab9 */ /* 0x000fe20000000800 */
[----:B------:R-:W-:Y:S01]  /*b1a0*/  ULDC UR21, c[0x0][0x9dc] ;  /* 0x0002770000157ab9 */ /* 0x000fe20000000800 */
[----:B------:R-:W-:Y:S01]  /*b1b0*/  ULDC UR22, c[0x0][0x288] ;  /* 0x0000a20000167ab9 */ /* 0x000fe20000000800 */
[----:B------:R-:W-:Y:S01]  /*b1c0*/  ULDC UR17, c[0x0][0x988] ;  /* 0x0002620000117ab9 */ /* 0x000fe20000000800 */
[----:B------:R-:W-:-:S05]  /*b1d0*/  ULDC UR23, c[0x0][0x9e0] ;  /* 0x0002780000177ab9 */ /* 0x000fca0000000800 */
.L_x_836:
[----:B------:R-:W-:-:S04]  /*b1e0*/  UIADD3 UR38, UR19, 0x1, URZ ;  /* 0x0000000113267890 */ /* 0x000fc8000fffe03f */
[----:B------:R-:W-:-:S04]  /*b1f0*/  UISETP.NE.AND UP0, UPT, UR38, 0x2, UPT ;  /* 0x000000022600788c */ /* 0x000fc8000bf05270 */
[----:B------:R-:W-:Y:S02]  /*b200*/  USEL UR37, URZ, 0x1, UP0 ;  /* 0x000000013f257887 */ /* 0x000fe40008000000 */
[----:B------:R-:W-:Y:S02]  /*b210*/  USEL UR38, UR38, URZ, UP0 ;  /* 0x0000003f26267287 */ /* 0x000fe40008000000 */
[----:B------:R-:W-:Y:S01]  /*b220*/  ULOP3.LUT UR37, UR18, UR37, URZ, 0x3c, !UPT ;  /* 0x0000002512257292 */ /* 0x000fe2000f8e3c3f */
[----:B------:R-:W-:Y:S11]  /*b230*/  @!P0 BRA `(.L_x_818) ;  /* 0x0000000000048947 */ /* 0x000ff60003800000 */
[----:B------:R-:W-:Y:S01]  /*b240*/  BPT.TRAP 0x1 ;  /* 0x000000040000795c */ /* 0x000fe20000300000 */
.L_x_818:
[----:B------:R-:W-:Y:S01]  /*b250*/  ULEA UR6, UR38, UR46, 0x3 ;  /* 0x0000002e26067291 */ /* 0x000fe2000f8e183f */
[----:B------:R-:W-:-:S05]  /*b260*/  IMAD.U32 R7, RZ, RZ, UR37 ;  /* 0x00000025ff077e24 */ /* 0x000fca000f8e00ff */
[----:B------:R-:W-:-:S04]  /*b270*/  SHF.L.U32 R7, R7, 0x1f, RZ ;  /* 0x0000001f07077819 */ /* 0x000fc800000006ff */
[----:B------:R0:W1:Y:S01]  /*b280*/  SYNCS.PHASECHK.TRANS64.TRYWAIT P1, [UR6+0x19c30], R7 ;  /* 0x019c3007ff0075a7 */ /* 0x0000620008020146 */
[----:B------:R-:W-:Y:S05]  /*b290*/  @!P0 BRA `(.L_x_819) ;  /* 0x0000000000048947 */ /* 0x000fea0003800000 */
[----:B------:R-:W-:Y:S01]  /*b2a0*/  BPT.TRAP 0x1 ;  /* 0x000000040000795c */ /* 0x000fe20000300000 */
.L_x_819:
[----:B-1----:R-:W-:Y:S05]  /*b2b0*/  @P1 BRA `(.L_x_820) ;  /* 0x0000000000081947 */ /* 0x002fea0003800000 */
[----:B------:R-:W1:Y:S02]  /*b2c0*/  SYNCS.PHASECHK.TRANS64.TRYWAIT P1, [UR6+0x19c30], R7 ;  /* 0x019c3007ff0075a7 */ /* 0x000e640008020146 */
[----:B-1----:R-:W-:Y:S05]  /*b2d0*/  @!P1 BRA `(.L_x_821) ;  /* 0x000000a400489947 */ /* 0x002fea0003800000 */
.L_x_820:
        /* <DEDUP_REMOVED lines=17> */
.L_x_822:
[----:B------:R-:W-:Y:S01]  /*b3f0*/  ULEA UR11, UR19, UR46, 0x3 ;  /* 0x0000002e130b7291 */ /* 0x000fe2000f8e183f */
[----:B01----:R-:W-:-:S05]  /*b400*/  IMAD.U32 R7, RZ, RZ, UR18 ;  /* 0x00000012ff077e24 */ /* 0x003fca000f8e00ff */
[----:B------:R-:W-:-:S04]  /*b410*/  SHF.L.U32 R7, R7, 0x1f, RZ ;  /* 0x0000001f07077819 */ /* 0x000fc800000006ff */
[----:B------:R0:W1:Y:S01]  /*b420*/  SYNCS.PHASECHK.TRANS64.TRYWAIT P1, [UR11+0x19c50], R7 ;  /* 0x019c5007ff0075a7 */ /* 0x000062000802014b */
[----:B------:R-:W-:Y:S05]  /*b430*/  @!P0 BRA `(.L_x_823) ;  /* 0x0000000000048947 */ /* 0x000fea0003800000 */
[----:B------:R-:W-:Y:S01]  /*b440*/  BPT.TRAP 0x1 ;  /* 0x000000040000795c */ /* 0x000fe20000300000 */
.L_x_823:
[----:B-1----:R-:W-:Y:S05]  /*b450*/  @P1 BRA `(.L_x_824) ;  /* 0x0000000000081947 */ /* 0x002fea0003800000 */
[----:B------:R-:W1:Y:S02]  /*b460*/  SYNCS.PHASECHK.TRANS64.TRYWAIT P1, [UR11+0x19c50], R7 ;  /* 0x019c5007ff0075a7 */ /* 0x000e64000802014b */
[----:B-1----:R-:W-:Y:S05]  /*b470*/  @!P1 BRA `(.L_x_825) ;  /* 0x000000a000f89947 */ /* 0x002fea0003800000 */
.L_x_824:
        /* <DEDUP_REMOVED lines=27> */
.L_x_826:
[----:B------:R-:W-:Y:S01]  /*b630*/  UISETP.NE.AND UP1, UPT, UR49, URZ, UPT ;  /* 0x0000003f3100728c */ /* 0x000fe2000bf25270 */
[C---:B01----:R-:W-:Y:S01]  /*b640*/  FMUL.FTZ R7, R0.reuse, R24 ;  /* 0x0000001800077220 */ /* 0x043fe20000410000 */
[C---:B------:R-:W-:Y:S01]  /*b650*/  FMUL.FTZ R24, R0.reuse, R35 ;  /* 0x0000002300187220 */ /* 0x040fe20000410000 */
[C---:B------:R-:W-:Y:S01]  /*b660*/  FMUL.FTZ R35, R0.reuse, R44 ;  /* 0x0000002c00237220 */ /* 0x040fe20000410000 */
[C---:B------:R-:W-:Y:S01]  /*b670*/  FMUL.FTZ R44, R0.reuse, R55 ;  /* 0x00000037002c7220 */ /* 0x040fe20000410000 */
[C---:B------:R-:W-:Y:S01]  /*b680*/  FMUL.FTZ R55, R0.reuse, R61 ;  /* 0x0000003d00377220 */ /* 0x040fe20000410000 */
[----:B------:R-:W-:Y:S01]  /*b690*/  PLOP3.LUT P1, PT, PT, PT, UP1, 0x80, 0x0 ;  /* 0x000000000000781c */ /* 0x000fe20003f2f018 */
[----:B------:R-:W-:Y:S01]  /*b6a0*/  FMUL.FTZ R61, R0, R68 ;  /* 0x00000044003d7220 */ /* 0x000fe20000410000 */
[----:B------:R-:W-:Y:S01]  /*b6b0*/  PLOP3.LUT P2, PT, PT, PT, UP1, 0x80, 0x0 ;  /* 0x000000000000781c */ /* 0x000fe20003f4f018 */
[----:B------:R-:W-:Y:S02]  /*b6c0*/  VIADD R136, R18, UR40 ;  /* 0x0000002812887c36 */ /* 0x000fe40008000000 */
[C---:B------:R-:W-:Y:S01]  /*b6d0*/  FMUL.FTZ R68, R0.reuse, R79 ;  /* 0x0000004f00447220 */ /* 0x040fe20000410000 */
[----:B------:R-:W-:Y:S01]  /*b6e0*/  @UP1 ULDC UR7, c[0x0][0x44c] ;  /* 0x0001130000071ab9 */ /* 0x000fe20000000800 */
[----:B------:R-:W0:Y:S01]  /*b6f0*/  LDC R79, c[0x0][0x2f0] ;  /* 0x0000bc00ff4f7b82 */ /* 0x000e220000000800 */
[C---:B------:R-:W-:Y:S01]  /*b700*/  FMUL.FTZ R9, R0.reuse, R26 ;  /* 0x0000001a00097220 */ /* 0x040fe20000410000 */
[C---:B------:R-:W-:Y:S01]  /*b710*/  FMUL.FTZ R14, R0.reuse, R31 ;  /* 0x0000001f000e7220 */ /* 0x040fe20000410000 */
[C---:B------:R-:W-:Y:S01]  /*b720*/  FMUL.FTZ R31, R0.reuse, R40 ;  /* 0x00000028001f7220 */ /* 0x040fe20000410000 */
[C---:B------:R-:W-:Y:S01]  /*b730*/  FMUL.FTZ R8, R0.reuse, R25 ;  /* 0x0000001900087220 */ /* 0x040fe20000410000 */
[C---:B------:R-:W-:Y:S01]  /*b740*/  FMUL.FTZ R40, R0.reuse, R51 ;  /* 0x0000003300287220 */ /* 0x040fe20000410000 */
[----:B------:R-:W-:Y:S01]  /*b750*/  FMUL.FTZ R25, R0, R36 ;  /* 0x0000002400197220 */ /* 0x000fe20000410000 */
[----:B------:R-:W-:Y:S01]  /*b760*/  @P1 IMAD.HI.U32 R26, R136, UR7, RZ ;  /* 0x00000007881a1c27 */ /* 0x000fe2000f8e00ff */
[----:B------:R-:W-:-:S03]  /*b770*/  @UP1 ULDC UR7, c[0x0][0x450] ;  /* 0x0001140000071ab9 */ /* 0x000fc60000000800 */
[C---:B------:R-:W-:Y:S01]  /*b780*/  FMUL.FTZ R51, R0.reuse, R57 ;  /* 0x0000003900337220 */ /* 0x040fe20000410000 */
[C---:B------:R-:W-:Y:S01]  /*b790*/  FMUL.FTZ R36, R0.reuse, R46 ;  /* 0x0000002e00247220 */ /* 0x040fe20000410000 */
[C---:B------:R-:W-:Y:S01]  /*b7a0*/  FMUL.FTZ R57, R0.reuse, R64 ;  /* 0x0000004000397220 */ /* 0x040fe20000410000 */
[----:B------:R-:W-:Y:S01]  /*b7b0*/  @P2 SHF.R.U32.HI R136, RZ, UR7, R26 ;  /* 0x00000007ff882c19 */ /* 0x000fe2000801161a */
[----:B------:R-:W-:Y:S01]  /*b7c0*/  ULEA UR6, UR38, UR46, 0x3 ;  /* 0x0000002e26067291 */ /* 0x000fe2000f8e183f */
[C---:B------:R-:W-:Y:S01]  /*b7d0*/  FMUL.FTZ R46, R0.reuse, R58 ;  /* 0x0000003a002e7220 */ /* 0x040fe20000410000 */
[C---:B------:R-:W-:Y:S01]  /*b7e0*/  FMUL.FTZ R64, R0.reuse, R75 ;  /* 0x0000004b00407220 */ /* 0x040fe20000410000 */
[----:B------:R-:W-:Y:S01]  /*b7f0*/  FMUL.FTZ R58, R0, R70 ;  /* 0x00000046003a7220 */ /* 0x000fe20000410000 */
[----:B------:R-:W-:Y:S02]  /*b800*/  IMAD.SHL.U32 R75, R4, 0x80, RZ ;  /* 0x00000080044b7824 */ /* 0x000fe400078e00ff */
        /* <DEDUP_REMOVED lines=8> */
[----:B------:R-:W-:Y:S01]  /*b890*/  UIADD3 UR6, UR6, 0x19c40, URZ ;  /* 0x00019c4006067890 */ /* 0x000fe2000fffe03f */
[----:B------:R-:W1:Y:S01]  /*b8a0*/  SHFL.IDX PT, R82, R136, RZ, 0x1c1f ;  /* 0x001c1fff88527589 */ /* 0x000e6200000e0000 */
        /* <DEDUP_REMOVED lines=40> */
[----:B------:R-:W-:Y:S01]  /*bb30*/  IMAD R26, R16, -0x2, R27 ;  /* 0xfffffffe101a7824 */ /* 0x000fe200078e021b */
[----:B------:R-:W-:Y:S01]  /*bb40*/  PLOP3.LUT P1, PT, PT, PT, UP0, 0x40, 0x0 ;  /* 0x000000000000781c */ /* 0x000fe20003f2e808 */
[----:B------:R-:W2:Y:S01]  /*bb50*/  MUFU.TANH R7, R7 ;  /* 0x0000000700077308 */ /* 0x000ea20000002400 */
[----:B------:R-:W-:Y:S01]  /*bb60*/  SYNCS.ARRIVE.TRANS64.RED.A1T0 RZ, [UR6], RZ ;  /* 0x000000ffffff79a7 */ /* 0x000fe20008100406 */
[----:B0-----:R-:W-:Y:S01]  /*bb70*/  IMAD R26, R79, UR42, R26 ;  /* 0x0000002a4f1a7c24 */ /* 0x001fe2000f8e021a */
[----:B------:R-:W-:-:S03]  /*bb80*/  ULOP3.LUT UR6, URZ, UR21, URZ, 0x33, !UPT ;  /* 0x000000153f067292 */ /* 0x000fc6000f8e333f */
[----:B------:R-:W-:Y:S02]  /*bb90*/  VIADD R26, R26, -UR22 ;  /* 0x800000161a1a7c36 */ /* 0x000fe40008000000 */
[----:B------:R-:W0:Y:S02]  /*bba0*/  MUFU.TANH R8, R8 ;  /* 0x0000000800087308 */ /* 0x000e240000002400 */
[C---:B------:R-:W-:Y:S02]  /*bbb0*/  VIADD R85, R26.reuse, UR23 ;  /* 0x000000171a557c36 */ /* 0x040fe40008000000 */
[----:B------:R-:W-:Y:S02]  /*bbc0*/  VIADD R84, R26, UR6 ;  /* 0x000000061a547c36 */ /* 0x000fe40008000000 */
[--C-:B-1----:R-:W-:Y:S02]  /*bbd0*/  IMAD.IADD R83, R85, 0x1, R82.reuse ;  /* 0x0000000155537824 */ /* 0x102fe400078e0252 */
[----:B------:R-:W1:Y:S01]  /*bbe0*/  MUFU.TANH R9, R9 ;  /* 0x0000000900097308 */ /* 0x000e620000002400 */
[----:B------:R-:W-:-:S07]  /*bbf0*/  IMAD.IADD R81, R84, 0x1, R82 ;  /* 0x0000000154517824 */ /* 0x000fce00078e0252 */
[----:B------:R-:W3:Y:S08]  /*bc00*/  MUFU.TANH R10, R10 ;  /* 0x0000000a000a7308 */ /* 0x000ef00000002400 */
        /* <DEDUP_REMOVED lines=63> */
[----:B------:R-:W-:-:S05]  /*c000*/  VIADD R82, R26, -UR22 ;  /* 0x800000161a527c36 */ /* 0x000fca0008000000 */
        /* <DEDUP_REMOVED lines=10> */
.L_x_829:
[----:B------:R-:W-:-:S05]  /*c0b0*/  IMAD.U32 R86, RZ, RZ, UR20 ;  /* 0x00000014ff567e24 */ /* 0x000fca000f8e00ff */
[----:B------:R-:W-:-:S13]  /*c0c0*/  ISETP.NE.AND P1, PT, R86, 0x1, PT ;  /* 0x000000015600780c */ /* 0x000fda0003f25270 */
[----:B------:R-:W1:Y:S02]  /*c0d0*/  @P1 LDC.64 R26, c[0x0][0x9e8] ;  /* 0x00027a00ff1a1b82 */ /* 0x000e640000000a00 */
[----:B-1----:R-:W-:-:S05]  /*c0e0*/  @P1 IMAD.HI.U32 R26, R82, R26, RZ ;  /* 0x0000001a521a1227 */ /* 0x002fca00078e00ff */
[----:B------:R-:W-:-:S07]  /*c0f0*/  @P1 SHF.R.U32.HI R82, RZ, R27, R26 ;  /* 0x0000001bff521219 */ /* 0x000fce000001161a */
.L_x_830:
[----:B------:R-:W-:Y:S05]  /*c100*/  BSYNC B0 ;  /* 0x0000000000007941 */ /* 0x000fea0003800000 */
.L_x_828:
[----:B------:R-:W-:-:S04]  /*c110*/  IMAD R27, R82, R86, -R75 ;  /* 0x00000056521b7224 */ /* 0x000fc800078e0a4b */
[----:B------:R-:W-:-:S05]  /*c120*/  IMAD R26, R16, -0x2, R27 ;  /* 0xfffffffe101a7824 */ /* 0x000fca00078e021b */
[----:B------:R-:W-:Y:S02]  /*c130*/  VIADDMNMX R83, R26, R86, R83, PT ;  /* 0x000000561a537246 */ /* 0x000fe40003800153 */
[----:B------:R-:W-:-:S07]  /*c140*/  VIMNMX R81, R81, R26, !PT ;  /* 0x0000001a51517248 */ /* 0x000fce0007fe0100 */
.L_x_827:
[----:B------:R-:W-:Y:S01]  /*c150*/  ISETP.GT.AND P1, PT, R4, -0x1, PT ;  /* 0xffffffff0400780c */ /* 0x000fe20003f24270 */
[----:B------:R-:W1:Y:S01]  /*c160*/  SHFL.IDX PT, R26, R136, 0x1, 0x1c1f ;  /* 0x003c1f00881a7f89 */ /* 0x000e6200000e0000 */
[----:B------:R-:W-:Y:S02]  /*c170*/  UISETP.NE.AND UP0, UPT, UR48, URZ, UPT ;  /* 0x0000003f3000728c */ /* 0x000fe4000bf05270 */
[C---:B------:R-:W-:Y:S02]  /*c180*/  ISETP.GT.AND P3, PT, R81.reuse, 0x8, P1 ;  /* 0x000000085100780c */ /* 0x040fe40000f64270 */
[----:B------:R-:W-:Y:S02]  /*c190*/  ISETP.GT.AND P6, PT, R81, RZ, P1 ;  /* 0x000000ff5100720c */ /* 0x000fe40000fc4270 */
        /* <DEDUP_REMOVED lines=10> */
[C---:B------:R-:W-:Y:S01]  /*c240*/  ISETP.GT.AND P5, PT, R81.reuse, 0x9, P1 ;  /* 0x000000095100780c */ /* 0x040fe20000fa4270 */
        /* <DEDUP_REMOVED lines=100> */
.L_x_833:
[----:B------:R-:W-:-:S05]  /*c890*/  IMAD.U32 R86, RZ, RZ, UR20 ;  /* 0x00000014ff567e24 */ /* 0x000fca000f8e00ff */
[----:B------:R-:W-:-:S13]  /*c8a0*/  ISETP.NE.AND P2, PT, R86, 0x1, PT ;  /* 0x000000015600780c */ /* 0x000fda0003f45270 */
[----:B------:R-:W0:Y:S02]  /*c8b0*/  @P2 LDC.64 R26, c[0x0][0x9e8] ;  /* 0x00027a00ff1a2b82 */ /* 0x000e240000000a00 */
[----:B0-----:R-:W-:-:S05]  /*c8c0*/  @P2 IMAD.HI.U32 R26, R7, R26, RZ ;  /* 0x0000001a071a2227 */ /* 0x001fca00078e00ff */
[----:B------:R-:W-:-:S07]  /*c8d0*/  @P2 SHF.R.U32.HI R7, RZ, R27, R26 ;  /* 0x0000001bff072219 */ /* 0x000fce000001161a */
.L_x_834:
[----:B------:R-:W-:Y:S05]  /*c8e0*/  BSYNC B0 ;  /* 0x0000000000007941 */ /* 0x000fea0003800000 */
.L_x_832:
[----:B------:R-:W-:-:S04]  /*c8f0*/  IMAD R7, R7, R86, -R75 ;  /* 0x0000005607077224 */ /* 0x000fc800078e0a4b */
[----:B------:R-:W-:-:S05]  /*c900*/  IMAD R7, R16, -0x2, R7 ;  /* 0xfffffffe10077824 */ /* 0x000fca00078e0207 */
[----:B------:R-:W-:Y:S02]  /*c910*/  VIADDMNMX R85, R7, R86, R85, PT ;  /* 0x0000005607557246 */ /* 0x000fe40003800155 */
[----:B------:R-:W-:-:S07]  /*c920*/  VIMNMX R84, R84, R7, !PT ;  /* 0x0000000754547248 */ /* 0x000fce0007fe0100 */
.L_x_831:
        /* <DEDUP_REMOVED lines=13> */
[----:B------:R-:W-:-:S02]  /*ca00*/  FSEL R32, R32, -INF , !P5 ;  /* 0xff80000020207808 */ /* 0x000fc40006800000 */
[----:B------:R-:W-:Y:S02]  /*ca10*/  FMNMX.FTZ R26, R25, R26, !PT ;  /* 0x0000001a191a7209 */ /* 0x000fe40007810000 */
[C---:B------:R-:W-:Y:S02]  /*ca20*/  ISETP.GT.AND P5, PT, R84.reuse, RZ, P1 ;  /* 0x000000ff5400720c */ /* 0x040fe40000fa4270 */
[----:B------:R-:W-:Y:S02]  /*ca30*/  FMNMX.FTZ R26, R29, R26, !PT ;  /* 0x0000001a1d1a7209 */ /* 0x000fe40007810000 */
[----:B------:R-:W-:Y:S02]  /*ca40*/  ISETP.GT.AND P2, PT, R84, 0x1, P1 ;  /* 0x000000015400780c */ /* 0x000fe40000f44270 */
[----:B------:R-:W-:Y:S02]  /*ca50*/  FMNMX.FTZ R26, R31, R26, !PT ;  /* 0x0000001a1f1a7209 */ /* 0x000fe40007810000 */
[----:B------:R-:W-:-:S02]  /*ca60*/  ISETP.LT.OR P5, PT, R85, 0x1, P5 ;  /* 0x000000015500780c */ /* 0x000fc40002fa1670 */
[----:B------:R-:W-:Y:S02]  /*ca70*/  FMNMX.FTZ R26, R33, R26, !PT ;  /* 0x0000001a211a7209 */ /* 0x000fe40007810000 */
[C---:B------:R-:W-:Y:S02]  /*ca80*/  ISETP.GT.AND P3, PT, R84.reuse, 0x8, P1 ;  /* 0x000000085400780c */ /* 0x040fe40000f64270 */
[----:B------:R-:W-:Y:S02]  /*ca90*/  FMNMX.FTZ R26, R35, R26, !PT ;  /* 0x0000001a231a7209 */ /* 0x000fe40007810000 */
[----:B------:R-:W-:Y:S02]  /*caa0*/  ISETP.LT.OR P2, PT, R85, 0x2, P2 ;  /* 0x000000025500780c */ /* 0x000fe40001741670 */
[----:B------:R-:W-:Y:S02]  /*cab0*/  FMNMX.FTZ R26, R37, R26, !PT ;  /* 0x0000001a251a7209 */ /* 0x000fe40007810000 */
[----:B------:R-:W-:-:S02]  /*cac0*/  ISETP.GT.AND P4, PT, R84, 0x9, P1 ;  /* 0x000000095400780c */ /* 0x000fc40000f84270 */
[----:B------:R-:W-:Y:S02]  /*cad0*/  FMNMX.FTZ R26, R41, R26, !PT ;  /* 0x0000001a291a7209 */ /* 0x000fe40007810000 */
[----:B------:R-:W-:Y:S02]  /*cae0*/  ISETP.LT.OR P3, PT, R85, 0x9, P3 ;  /* 0x000000095500780c */ /* 0x000fe40001f61670 */
[----:B------:R-:W-:Y:S02]  /*caf0*/  FMNMX.FTZ R26, R43, R26, !PT ;  /* 0x0000001a2b1a7209 */ /* 0x000fe40007810000 */
[----:B------:R-:W-:Y:S02]  /*cb00*/  FSEL R10, R10, -INF , !P2 ;  /* 0xff8000000a0a7808 */ /* 0x000fe40005000000 */
[----:B------:R-:W-:Y:S02]  /*cb10*/  FMNMX.FTZ R26, R45, R26, !PT ;  /* 0x0000001a2d1a7209 */ /* 0x000fe40007810000 */
[----:B------:R-:W-:-:S02]  /*cb20*/  ISETP.LT.OR P4, PT, R85, 0xa, P4 ;  /* 0x0000000a5500780c */ /* 0x000fc40002781670 */
        /* <DEDUP_REMOVED lines=31> */
[----:B------:R-:W-:Y:S02]  /*cd20*/  ISETP.LT.OR P2, PT, R85, 0x31, P2 ;  /* 0x000000315500780c */ /* 0x000fe40001741670 */
        /* <DEDUP_REMOVED lines=39> */
[----:B------:R-:W-:Y:S01]  /*cfa0*/  FSEL R15, R9, -INF , !P5 ;  /* 0xff800000090f7808 */ /* 0x000fe20006800000 */
        /* <DEDUP_REMOVED lines=9> */
[----:B------:R-:W-:Y:S01]  /*d040*/  FSEL R30, R30, -INF , !P4 ;  /* 0xff8000001e1e7808 */ /* 0x000fe20006000000 */
[--C-:B------:R-:W-:Y:S01]  /*d050*/  FFMA.FTZ R138, R63, UR6, -R26.reuse ;  /* 0x000000063f8a7c23 */ /* 0x100fe2000801081a */
[----:B------:R-:W-:Y:S01]  /*d060*/  FMNMX.FTZ R20, R13, R20, !PT ;  /* 0x000000140d147209 */ /* 0x000fe20007810000 */
[--C-:B------:R-:W-:Y:S01]  /*d070*/  FFMA.FTZ R51, R51, UR6, -R26.reuse ;  /* 0x0000000633337c23 */ /* 0x100fe2000801081a */
[----:B------:R-:W-:Y:S01]  /*d080*/  ISETP.GT.AND P4, PT, R84, 0x29, P1 ;  /* 0x000000295400780c */ /* 0x000fe20000f84270 */
[----:B------:R1:W-:Y:S01]  /*d090*/  MUFU.EX2 R14, R82 ;  /* 0x00000052000e7308 */ /* 0x0003e20000000800 */
[----:B0-----:R-:W-:-:S01]  /*d0a0*/  FFMA.FTZ R81, R29, UR6, -R26 ;  /* 0x000000061d517c23 */ /* 0x001fc2000801081a */
[----:B------:R-:W-:Y:S01]  /*d0b0*/  ISETP.GT.AND P5, PT, R84, 0x38, P1 ;  /* 0x000000385400780c */ /* 0x000fe20000fa4270 */
[----:B------:R-:W-:-:S01]  /*d0c0*/  FFMA.FTZ R140, R67, UR6, -R26 ;  /* 0x00000006438c7c23 */ /* 0x000fc2000801081a */
[----:B------:R-:W-:Y:S01]  /*d0d0*/  ISETP.LT.OR P4, PT, R85, 0x2a, P4 ;  /* 0x0000002a5500780c */ /* 0x000fe20002781670 */
[----:B------:R-:W-:-:S01]  /*d0e0*/  FFMA.FTZ R76, R76, UR6, -R26 ;  /* 0x000000064c4c7c23 */ /* 0x000fc2000801081a */
[----:B------:R-:W-:Y:S01]  /*d0f0*/  ISETP.LT.OR P5, PT, R85, 0x39, P5 ;  /* 0x000000395500780c */ /* 0x000fe20002fa1670 */
[----:B------:R-:W-:-:S01]  /*d100*/  FFMA.FTZ R80, R80, UR6, -R26 ;  /* 0x0000000650507c23 */ /* 0x000fc2000801081a */
[----:B------:R-:W-:Y:S01]  /*d110*/  FSEL R38, R38, -INF , !P4 ;  /* 0xff80000026267808 */ /* 0x000fe20006000000 */
[----:B------:R-:W-:Y:S01]  /*d120*/  MUFU.EX2 R75, R75 ;  /* 0x0000004b004b7308 */ /* 0x000fe20000000800 */
[----:B-1----:R-:W-:-:S02]  /*d130*/  FMNMX.FTZ R82, R27, R20, !PT ;  /* 0x000000141b527209 */ /* 0x002fc40007810000 */
[----:B------:R-:W-:Y:S02]  /*d140*/  ISETP.GT.AND P4, PT, R84, 0x39, P1 ;  /* 0x000000395400780c */ /* 0x000fe40000f84270 */
[----:B------:R-:W-:Y:S01]  /*d150*/  FMNMX.FTZ R25, R21, R82, !PT ;  /* 0x0000005215197209 */ /* 0x000fe20007810000 */
[--C-:B------:R-:W-:Y:S01]  /*d160*/  FFMA.FTZ R82, R33, UR6, -R26.reuse ;  /* 0x0000000621527c23 */ /* 0x100fe2000801081a */
[----:B------:R-:W-:Y:S01]  /*d170*/  FSEL R42, R42, -INF , !P5 ;  /* 0xff8000002a2a7808 */ /* 0x000fe20006800000 */
[----:B------:R0:W-:Y:S01]  /*d180*/  MUFU.EX2 R20, R79 ;  /* 0x0000004f00147308 */ /* 0x0001e20000000800 */
[----:B------:R-:W-:Y:S01]  /*d190*/  FMNMX.FTZ R29, R24, R25, !PT ;  /* 0x00000019181d7209 */ /* 0x000fe20007810000 */
[----:B------:R-:W-:Y:S01]  /*d1a0*/  FFMA.FTZ R33, R35, UR6, -R26 ;  /* 0x0000000623217c23 */ /* 0x000fe2000801081a */
[----:B------:R-:W-:Y:S02]  /*d1b0*/  ISETP.LT.OR P4, PT, R85, 0x3a, P4 ;  /* 0x0000003a5500780c */ /* 0x000fe40002781670 */
[----:B------:R-:W-:-:S02]  /*d1c0*/  FMNMX.FTZ R29, R28, R29, !PT ;  /* 0x0000001d1c1d7209 */ /* 0x000fc40007810000 */
[----:B------:R-:W-:Y:S01]  /*d1d0*/  FSEL R44, R44, -INF , !P4 ;  /* 0xff8000002c2c7808 */ /* 0x000fe20006000000 */
[----:B------:R-:W-:Y:S01]  /*d1e0*/  MUFU.EX2 R8, R8 ;  /* 0x0000000800087308 */ /* 0x000fe20000000800 */
[----:B0-----:R-:W-:-:S01]  /*d1f0*/  FFMA.FTZ R79, R31, UR6, -R26 ;  /* 0x000000061f4f7c23 */ /* 0x001fc2000801081a */
[----:B------:R-:W-:Y:S02]  /*d200*/  FMNMX.FTZ R31, R30, R29, !PT ;  /* 0x0000001d1e1f7209 */ /* 0x000fe40007810000 */
[----:B------:R-:W-:Y:S02]  /*d210*/  ISETP.GT.AND P5, PT, R84, 0x48, P1 ;  /* 0x000000485400780c */ /* 0x000fe40000fa4270 */
[----:B------:R-:W-:Y:S02]  /*d220*/  FMNMX.FTZ R31, R32, R31, !PT ;  /* 0x0000001f201f7209 */ /* 0x000fe40007810000 */
[----:B------:R-:W-:Y:S01]  /*d230*/  ISETP.GT.AND P4, PT, R84, 0x49, P1 ;  /* 0x000000495400780c */ /* 0x000fe20000f84270 */
[----:B------:R0:W-:Y:S01]  /*d240*/  MUFU.EX2 R29, R79 ;  /* 0x0000004f001d7308 */ /* 0x0001e20000000800 */
[----:B------:R-:W-:-:S02]  /*d250*/  FMNMX.FTZ R31, R34, R31, !PT ;  /* 0x0000001f221f7209 */ /* 0x000fc40007810000 */
[----:B------:R-:W-:Y:S02]  /*d260*/  ISETP.LT.OR P5, PT, R85, 0x49, P5 ;  /* 0x000000495500780c */ /* 0x000fe40002fa1670 */
[----:B------:R-:W-:Y:S02]  /*d270*/  FMNMX.FTZ R31, R36, R31, !PT ;  /* 0x0000001f241f7209 */ /* 0x000fe40007810000 */
[----:B------:R-:W-:Y:S01]  /*d280*/  FSEL R50, R50, -INF , !P5 ;  /* 0xff80000032327808 */ /* 0x000fe20006800000 */
[----:B------:R-:W-:Y:S01]  /*d290*/  MUFU.EX2 R11, R11 ;  /* 0x0000000b000b7308 */ /* 0x000fe20000000800 */
[----:B------:R-:W-:Y:S01]  /*d2a0*/  FMNMX.FTZ R86, R38, R31, !PT ;  /* 0x0000001f26567209 */ /* 0x000fe20007810000 */
[--C-:B0-----:R-:W-:Y:S01]  /*d2b0*/  FFMA.FTZ R79, R37, UR6, -R26.reuse ;  /* 0x00000006254f7c23 */ /* 0x101fe2000801081a */
[----:B------:R-:W-:Y:S01]  /*d2c0*/  ISETP.LT.OR P4, PT, R85, 0x4a, P4 ;  /* 0x0000004a5500780c */ /* 0x000fe20002781670 */
[----:B------:R-:W-:Y:S01]  /*d2d0*/  FFMA.FTZ R37, R41, UR6, -R26 ;  /* 0x0000000629257c23 */ /* 0x000fe2000801081a */
[----:B------:R-:W-:-:S02]  /*d2e0*/  FMNMX.FTZ R31, R39, R86, !PT ;  /* 0x00000056271f7209 */ /* 0x000fc40007810000 */
[----:B------:R-:W-:Y:S01]  /*d2f0*/  FSEL R35, R52, -INF , !P4 ;  /* 0xff80000034237808 */ /* 0x000fe20006000000 */
[----:B------:R-:W-:Y:S01]  /*d300*/  MUFU.EX2 R12, R12 ;  /* 0x0000000c000c7308 */ /* 0x000fe20000000800 */
        /* <DEDUP_REMOVED lines=13> */
[--C-:B------:R-:W-:Y:S01]  /*d3e0*/  FFMA.FTZ R43, R45, UR6, -R26.reuse ;  /* 0x000000062d2b7c23 */ /* 0x100fe2000801081a */
[----:B------:R-:W-:Y:S01]  /*d3f0*/  FMNMX.FTZ R86, R50, R31, !PT ;  /* 0x0000001f32567209 */ /* 0x000fe20007810000 */
[--C-:B------:R-:W-:Y:S01]  /*d400*/  FFMA.FTZ R45, R49, UR6, -R26.reuse ;  /* 0x00000006312d7c23 */ /* 0x100fe2000801081a */
[----:B------:R-:W-:Y:S01]  /*d410*/  FSEL R60, R60, -INF , !P4 ;  /* 0xff8000003c3c7808 */ /* 0x000fe20006000000 */
[--C-:B------:R-:W-:Y:S01]  /*d420*/  FFMA.FTZ R49, R53, UR6, -R26.reuse ;  /* 0x0000000635317c23 */ /* 0x100fe2000801081a */
[----:B------:R-:W-:Y:S01]  /*d430*/  FMNMX.FTZ R31, R35, R86, !PT ;  /* 0x00000056231f7209 */ /* 0x000fe20007810000 */
[--C-:B------:R-:W-:Y:S01]  /*d440*/  FFMA.FTZ R86, R47, UR6, -R26.reuse ;  /* 0x000000062f567c23 */ /* 0x100fe2000801081a */
[----:B------:R-:W-:Y:S01]  /*d450*/  ISETP.GT.AND P5, PT, R84, 0x68, P1 ;  /* 0x000000685400780c */ /* 0x000fe20000fa4270 */
[--C-:B------:R-:W-:Y:S01]  /*d460*/  FFMA.FTZ R53, R61, UR6, -R26.reuse ;  /* 0x000000063d357c23 */ /* 0x100fe2000801081a */
[----:B------:R-:W-:Y:S01]  /*d470*/  FMNMX.FTZ R31, R54, R31, !PT ;  /* 0x0000001f361f7209 */ /* 0x000fe20007810000 */
[----:B------:R-:W-:Y:S01]  /*d480*/  FFMA.FTZ R61, R78, UR6, -R26 ;  /* 0x000000064e3d7c23 */ /* 0x000fe2000801081a */
[----:B------:R-:W-:Y:S01]  /*d490*/  ISETP.GT.AND P4, PT, R84, 0x69, P1 ;  /* 0x000000695400780c */ /* 0x000fe20000f84270 */
[----:B------:R-:W-:Y:S01]  /*d4a0*/  IMAD.U32 R78, RZ, RZ, UR6 ;  /* 0x00000006ff4e7e24 */ /* 0x000fe2000f8e00ff */
[----:B------:R-:W-:Y:S01]  /*d4b0*/  FMNMX.FTZ R136, R56, R31, !PT ;  /* 0x0000001f38887209 */ /* 0x000fe20007810000 */
[----:B------:R-:W-:Y:S01]  /*d4c0*/  MUFU.EX2 R82, R82 ;  /* 0x0000005200527308 */ /* 0x000fe20000000800 */
[----:B------:R-:W-:-:S02]  /*d4d0*/  ISETP.LT.OR P5, PT, R85, 0x69, P5 ;  /* 0x000000695500780c */ /* 0x000fc40002fa1670 */
[----:B------:R-:W-:Y:S02]  /*d4e0*/  FMNMX.FTZ R31, R41, R136, !PT ;  /* 0x00000088291f7209 */ /* 0x000fe40007810000 */
[----:B------:R-:W-:Y:S02]  /*d4f0*/  FSEL R66, R66, -INF , !P5 ;  /* 0xff80000042427808 */ /* 0x000fe40006800000 */
[----:B------:R-:W-:Y:S01]  /*d500*/  FMNMX.FTZ R31, R60, R31, !PT ;  /* 0x0000001f3c1f7209 */ /* 0x000fe20007810000 */
[----:B------:R-:W-:Y:S01]  /*d510*/  MUFU.EX2 R33, R33 ;  /* 0x0000002100217308 */ /* 0x000fe20000000800 */
[----:B------:R-:W-:Y:S02]  /*d520*/  ISETP.LT.OR P4, PT, R85, 0x6a, P4 ;  /* 0x0000006a5500780c */ /* 0x000fe40002781670 */
[----:B------:R-:W-:Y:S02]  /*d530*/  FMNMX.FTZ R31, R62, R31, !PT ;  /* 0x0000001f3e1f7209 */ /* 0x000fe40007810000 */
[----:B------:R-:W-:-:S02]  /*d540*/  ISETP.GT.AND P5, PT, R84, 0x78, P1 ;  /* 0x000000785400780c */ /* 0x000fc40000fa4270 */
[----:B------:R-:W-:Y:S01]  /*d550*/  FMNMX.FTZ R31, R64, R31, !PT ;  /* 0x0000001f401f7209 */ /* 0x000fe20007810000 */
[----:B------:R-:W-:Y:S01]  /*d560*/  MUFU.EX2 R37, R37 ;  /* 0x0000002500257308 */ /* 0x000fe20000000800 */
[----:B------:R-:W-:Y:S02]  /*d570*/  ISETP.GT.AND P1, PT, R84, 0x79, P1 ;  /* 0x000000795400780c */ /* 0x000fe40000f24270 */
[----:B------:R-:W-:Y:S02]  /*d580*/  FSEL R47, R68, -INF , !P4 ;  /* 0xff800000442f7808 */ /* 0x000fe40006000000 */
[----:B------:R-:W-:Y:S02]  /*d590*/  FMNMX.FTZ R84, R66, R31, !PT ;  /* 0x0000001f42547209 */ /* 0x000fe40007810000 */
[----:B------:R-:W-:Y:S01]  /*d5a0*/  ISETP.LT.OR P5, PT, R85, 0x79, P5 ;  /* 0x000000795500780c */ /* 0x000fe20002fa1670 */
[----:B------:R0:W-:Y:S01]  /*d5b0*/  MUFU.EX2 R68, R51 ;  /* 0x0000003300447308 */ /* 0x0001e20000000800 */
[----:B------:R-:W-:Y:S01]  /*d5c0*/  FMNMX.FTZ R31, R47, R84, !PT ;  /* 0x000000542f1f7209 */ /* 0x000fe20007810000 */
[--C-:B------:R-:W-:Y:S01]  /*d5d0*/  FFMA.FTZ R84, R55, UR6, -R26.reuse ;  /* 0x0000000637547c23 */ /* 0x100fe2000801081a */
[----:B------:R-:W-:Y:S01]  /*d5e0*/  ISETP.LT.OR P1, PT, R85, 0x7a, P1 ;  /* 0x0000007a5500780c */ /* 0x000fe20000f21670 */
[----:B------:R-:W-:Y:S01]  /*d5f0*/  FFMA.FTZ R55, R65, UR6, -R26 ;  /* 0x0000000641377c23 */ /* 0x000fe2000801081a */
[----:B------:R-:W-:-:S02]  /*d600*/  FMNMX.FTZ R31, R70, R31, !PT ;  /* 0x0000001f461f7209 */ /* 0x000fc40007810000 */
[----:B------:R-:W-:Y:S01]  /*d610*/  FSEL R74, R74, -INF , !P5 ;  /* 0xff8000004a4a7808 */ /* 0x000fe20006800000 */
[----:B------:R-:W-:Y:S01]  /*d620*/  MUFU.EX2 R58, R79 ;  /* 0x0000004f003a7308 */ /* 0x000fe20000000800 */
[----:B------:R-:W-:Y:S01]  /*d630*/  FMNMX.FTZ R31, R72, R31, !PT ;  /* 0x0000001f481f7209 */ /* 0x000fe20007810000 */
[--C-:B0-----:R-:W-:Y:S01]  /*d640*/  FFMA.FTZ R51, R57, UR6, -R26.reuse ;  /* 0x0000000639337c23 */ /* 0x101fe2000801081a */
[----:B------:R-:W-:Y:S01]  /*d650*/  FSEL R77, R77, -INF , !P1 ;  /* 0xff8000004d4d7808 */ /* 0x000fe20004800000 */
[----:B------:R-:W-:Y:S01]  /*d660*/  FFMA.FTZ R57, R69, UR6, -R26 ;  /* 0x0000000645397c23 */ /* 0x000fe2000801081a */
[----:B------:R-:W-:-:S03]  /*d670*/  FMNMX.FTZ R136, R74, R31, !PT ;  /* 0x0000001f4a887209 */ /* 0x000fc60007810000 */
[----:B------:R-:W-:Y:S01]  /*d680*/  MUFU.EX2 R43, R43 ;  /* 0x0000002b002b7308 */ /* 0x000fe20000000800 */
[----:B------:R-:W-:Y:S01]  /*d690*/  FMNMX.FTZ R31, R77, R136, !PT ;  /* 0x000000884d1f7209 */ /* 0x000fe20007810000 */
[--C-:B------:R-:W-:Y:S01]  /*d6a0*/  FFMA.FTZ R136, R59, UR6, -R26.reuse ;  /* 0x000000063b887c23 */ /* 0x100fe2000801081a */
[----:B------:R-:W-:-:S03]  /*d6b0*/  FFMA.FTZ R59, R73, UR6, -R26 ;  /* 0x00000006493b7c23 */ /* 0x000fc6000801081a */
[----:B------:R-:W0:Y:S02]  /*d6c0*/  SHFL.BFLY PT, R142, R31, 0x2, 0x1f ;  /* 0x0c401f001f8e7f89 */ /* 0x000e2400000e0000 */
[----:B------:R-:W-:Y:S08]  /*d6d0*/  MUFU.EX2 R86, R86 ;  /* 0x0000005600567308 */ /* 0x000ff00000000800 */
[----:B------:R-:W-:Y:S08]  /*d6e0*/  MUFU.EX2 R45, R45 ;  /* 0x0000002d002d7308 */ /* 0x000ff00000000800 */
[----:B------:R-:W-:Y:S01]  /*d6f0*/  MUFU.EX2 R49, R49 ;  /* 0x0000003100317308 */ /* 0x000fe20000000800 */
[----:B0-----:R-:W-:Y:S01]  /*d700*/  FMNMX.FTZ R63, R31, R142, !PT ;  /* 0x0000008e1f3f7209 */ /* 0x001fe20007810000 */
[----:B------:R-:W-:Y:S01]  /*d710*/  FFMA.FTZ R142, R71, UR6, -R26 ;  /* 0x00000006478e7c23 */ /* 0x000fe2000801081a */
[----:B------:R-:W-:-:S05]  /*d720*/  FSEL R26, R7, RZ, P6 ;  /* 0x000000ff071a7208 */ /* 0x000fca0003000000 */
[----:B------:R-:W-:Y:S01]  /*d730*/  MUFU.EX2 R84, R84 ;  /* 0x0000005400547308 */ /* 0x000fe20000000800 */
[----:B------:R-:W0:Y:S01]  /*d740*/  SHFL.BFLY PT, R144, R63, 0x1, 0x1f ;  /* 0x0c201f003f907f89 */ /* 0x000e2200000e0000 */
[----:B------:R-:W-:-:S04]  /*d750*/  FADD.FTZ R5, -R26, R5 ;  /* 0x000000051a057221 */ /* 0x000fc80000010100 */
[----:B------:R-:W-:Y:S02]  /*d760*/  FMUL.FTZ R5, R5, UR6 ;  /* 0x0000000605057c20 */ /* 0x000fe40008410000 */
[----:B------:R-:W-:Y:S08]  /*d770*/  MUFU.EX2 R51, R51 ;  /* 0x0000003300337308 */ /* 0x000ff00000000800 */
[----:B------:R-:W1:Y:S08]  /*d780*/  MUFU.EX2 R5, R5 ;  /* 0x0000000500057308 */ /* 0x000e700000000800 */
[----:B------:R-:W-:Y:S01]  /*d790*/  MUFU.EX2 R136, R136 ;  /* 0x0000008800887308 */ /* 0x000fe20000000800 */
[----:B0-----:R-:W-:-:S04]  /*d7a0*/  FMNMX.FTZ R31, R63, R144, !PT ;  /* 0x000000903f1f7209 */ /* 0x001fc80007810000 */
[C---:B------:R-:W-:Y:S01]  /*d7b0*/  FSETP.NEU.FTZ.AND P1, PT, R31.reuse, -INF , PT ;  /* 0xff8000001f00780b */ /* 0x040fe20003f3d000 */
[----:B------:R-:W-:-:S02]  /*d7c0*/  FFMA.FTZ R63, R31, R78, -8 ;  /* 0xc10000001f3f7423 */ /* 0x000fc4000001004e */
[----:B------:R-:W-:Y:S01]  /*d7d0*/  MUFU.EX2 R53, R53 ;  /* 0x0000003500357308 */ /* 0x000fe20000000800 */
[----:B------:R-:W-:Y:S02]  /*d7e0*/  FSEL R69, R31, RZ, P1 ;  /* 0x000000ff1f457208 */ /* 0x000fe40000800000 */
[----:B------:R-:W-:-:S03]  /*d7f0*/  FSEL R63, R63, RZ, P1 ;  /* 0x000000ff3f3f7208 */ /* 0x000fc60000800000 */
[----:B------:R-:W-:Y:S02]  /*d800*/  FADD.FTZ R69, -R69, R6 ;  /* 0x0000000645457221 */ /* 0x000fe40000010100 */
[----:B------:R-:W-:-:S01]  /*d810*/  FFMA.FTZ R78, R27, UR6, -R63 ;  /* 0x000000061b4e7c23 */ /* 0x000fc2000801083f */
[--C-:B------:R-:W-:Y:S01]  /*d820*/  FFMA.FTZ R27, R28, UR6, -R63.reuse ;  /* 0x000000061c1b7c23 */ /* 0x100fe2000801083f */
[----:B------:R-:W-:-:S01]  /*d830*/  FFMA.FTZ R28, R30, UR6, -R63 ;  /* 0x000000061e1c7c23 */ /* 0x000fc2000801083f */
[--C-:B------:R-:W-:Y:S01]  /*d840*/  FFMA.FTZ R30, R32, UR6, -R63.reuse ;  /* 0x00000006201e7c23 */ /* 0x100fe2000801083f */
[----:B------:R-:W-:-:S01]  /*d850*/  FFMA.FTZ R32, R36, UR6, -R63 ;  /* 0x0000000624207c23 */ /* 0x000fc2000801083f */
[--C-:B------:R-:W-:Y:S01]  /*d860*/  FFMA.FTZ R15, R15, UR6, -R63.reuse ;  /* 0x000000060f0f7c23 */ /* 0x100fe2000801083f */
[----:B------:R-:W-:Y:S01]  /*d870*/  FMUL.FTZ R36, R69, UR6 ;  /* 0x0000000645247c20 */ /* 0x000fe20008410000 */
[--C-:B------:R-:W-:Y:S01]  /*d880*/  FFMA.FTZ R10, R10, UR6, -R63.reuse ;  /* 0x000000060a0a7c23 */ /* 0x100fe2000801083f */
[----:B------:R-:W-:-:S01]  /*d890*/  FFMA.FTZ R13, R13, UR6, -R63 ;  /* 0x000000060d0d7c23 */ /* 0x000fc2000801083f */
[--C-:B------:R-:W-:Y:S01]  /*d8a0*/  FFMA.FTZ R21, R21, UR6, -R63.reuse ;  /* 0x0000000615157c23 */ /* 0x100fe2000801083f */
[----:B------:R-:W-:Y:S01]  /*d8b0*/  MUFU.EX2 R78, R78 ;  /* 0x0000004e004e7308 */ /* 0x000fe20000000800 */
[----:B------:R-:W-:-:S01]  /*d8c0*/  FFMA.FTZ R24, R24, UR6, -R63 ;  /* 0x0000000618187c23 */ /* 0x000fc2000801083f */
[----:B------:R-:W-:Y:S01]  /*d8d0*/  FFMA.FTZ R69, R44, UR6, -R63 ;  /* 0x000000062c457c23 */ /* 0x000fe2000801083f */
[----:B-1----:R-:W-:-:S01]  /*d8e0*/  FFMA.FTZ R44, R5, R3, R14 ;  /* 0x00000003052c7223 */ /* 0x002fc2000001000e */
[--C-:B------:R-:W-:Y:S01]  /*d8f0*/  FFMA.FTZ R42, R42, UR6, -R63.reuse ;  /* 0x000000062a2a7c23 */ /* 0x100fe2000801083f */
[----:B------:R-:W-:-:S01]  /*d900*/  FFMA.FTZ R65, R34, UR6, -R63 ;  /* 0x0000000622417c23 */ /* 0x000fc2000801083f */
[----:B------:R-:W-:Y:S01]  /*d910*/  FFMA.FTZ R67, R38, UR6, -R63 ;  /* 0x0000000626437c23 */ /* 0x000fe2000801083f */
[----:B------:R-:W-:-:S01]  /*d920*/  FADD.FTZ R73, R75, R44 ;  /* 0x0000002c4b497221 */ /* 0x000fc20000010000 */
        /* <DEDUP_REMOVED lines=9> */
[----:B------:R-:W-:-:S07]  /*d9c0*/  FFMA.FTZ R47, R47, UR6, -R63 ;  /* 0x000000062f2f7c23 */ /* 0x000fce000801083f */
[----:B------:R-:W1:Y:S08]  /*d9d0*/  MUFU.EX2 R10, R10 ;  /* 0x0000000a000a7308 */ /* 0x000e700000000800 */
[----:B------:R-:W2:Y:S01]  /*d9e0*/  MUFU.EX2 R13, R13 ;  /* 0x0000000d000d7308 */ /* 0x000ea20000000800 */
[----:B0-----:R-:W-:-:S07]  /*d9f0*/  FFMA.FTZ R3, R36, R2, R15 ;  /* 0x0000000224037223 */ /* 0x001fce000001000f */
[----:B------:R-:W0:Y:S01]  /*da00*/  MUFU.EX2 R21, R21 ;  /* 0x0000001500157308 */ /* 0x000e220000000800 */
[----:B-1----:R-:W-:-:S07]  /*da10*/  FADD.FTZ R2, R10, R3 ;  /* 0x000000030a027221 */ /* 0x002fce0000010000 */
[----:B------:R-:W1:Y:S01]  /*da20*/  MUFU.EX2 R24, R24 ;  /* 0x0000001800187308 */ /* 0x000e620000000800 */
[----:B--2---:R-:W-:-:S04]  /*da30*/  FADD.FTZ R3, R13, R2 ;  /* 0x000000020d037221 */ /* 0x004fc80000010000 */
[----:B------:R-:W-:-:S03]  /*da40*/  FADD.FTZ R44, R78, R3 ;  /* 0x000000034e2c7221 */ /* 0x000fc60000010000 */
[----:B------:R2:W-:Y:S08]  /*da50*/  MUFU.EX2 R6, R42 ;  /* 0x0000002a00067308 */ /* 0x0005f00000000800 */
[----:B------:R-:W3:Y:S01]  /*da60*/  MUFU.EX2 R27, R27 ;  /* 0x0000001b001b7308 */ /* 0x000ee20000000800 */
[----:B--2---:R-:W-:-:S01]  /*da70*/  FADD.FTZ R42, R8, R73 ;  /* 0x00000049082a7221 */ /* 0x004fc20000010000 */
[----:B0-----:R-:W-:-:S03]  /*da80*/  FADD.FTZ R73, R21, R44 ;  /* 0x0000002c15497221 */ /* 0x001fc60000010000 */
[----:B------:R-:W-:Y:S01]  /*da90*/  FADD.FTZ R2, R11, R42 ;  /* 0x0000002a0b027221 */ /* 0x000fe20000010000 */
[----:B------:R-:W-:-:S02]  /*daa0*/  FFMA.FTZ R42, R54, UR6, -R63 ;  /* 0x00000006362a7c23 */ /* 0x000fc4000801083f */
[----:B------:R-:W0:Y:S01]  /*dab0*/  MUFU.EX2 R28, R28 ;  /* 0x0000001c001c7308 */ /* 0x000e220000000800 */
[----:B------:R-:W-:-:S01]  /*dac0*/  FADD.FTZ R3, R9, R2 ;  /* 0x0000000209037221 */ /* 0x000fc20000010000 */
[----:B-1----:R-:W-:Y:S01]  /*dad0*/  FADD.FTZ R2, R24, R73 ;  /* 0x0000004918027221 */ /* 0x002fe20000010000 */
[----:B------:R-:W-:-:S02]  /*dae0*/  FFMA.FTZ R73, R56, UR6, -R63 ;  /* 0x0000000638497c23 */ /* 0x000fc4000801083f */
[----:B------:R-:W-:-:S03]  /*daf0*/  FADD.FTZ R3, R12, R3 ;  /* 0x000000030c037221 */ /* 0x000fc60000010000 */
[----:B------:R-:W1:Y:S01]  /*db00*/  MUFU.EX2 R30, R30 ;  /* 0x0000001e001e7308 */ /* 0x000e620000000800 */
[----:B------:R-:W-:-:S01]  /*db10*/  FADD.FTZ R44, R20, R3 ;  /* 0x00000003142c7221 */ /* 0x000fc20000010000 */
[----:B---3--:R-:W-:-:S03]  /*db20*/  FADD.FTZ R3, R27, R2 ;  /* 0x000000021b037221 */ /* 0x008fc60000010000 */
[----:B------:R-:W-:-:S03]  /*db30*/  FADD.FTZ R44, R25, R44 ;  /* 0x0000002c192c7221 */ /* 0x000fc60000010000 */
[----:B------:R-:W2:Y:S01]  /*db40*/  MUFU.EX2 R65, R65 ;  /* 0x0000004100417308 */ /* 0x000ea20000000800 */
[----:B0-----:R-:W-:-:S01]  /*db50*/  FADD.FTZ R3, R28, R3 ;  /* 0x000000031c037221 */ /* 0x001fc20000010000 */
[----:B------:R-:W-:Y:S01]  /*db60*/  FADD.FTZ R79, R29, R44 ;  /* 0x0000002c1d4f7221 */ /* 0x000fe20000010000 */
[----:B------:R-:W-:-:S03]  /*db70*/  FFMA.FTZ R44, R60, UR6, -R63 ;  /* 0x000000063c2c7c23 */ /* 0x000fc6000801083f */
[----:B------:R-:W-:Y:S02]  /*db80*/  FADD.FTZ R46, R82, R79 ;  /* 0x0000004f522e7221 */ /* 0x000fe40000010000 */
[----:B------:R-:W0:Y:S01]  /*db90*/  MUFU.EX2 R32, R32 ;  /* 0x0000002000207308 */ /* 0x000e220000000800 */
[----:B-1----:R-:W-:-:S01]  /*dba0*/  FADD.FTZ R2, R30, R3 ;  /* 0x000000031e027221 */ /* 0x002fc20000010000 */
[----:B------:R-:W-:Y:S01]  /*dbb0*/  FADD.FTZ R79, R33, R46 ;  /* 0x0000002e214f7221 */ /* 0x000fe20000010000 */
[----:B------:R-:W-:-:S03]  /*dbc0*/  FFMA.FTZ R46, R62, UR6, -R63 ;  /* 0x000000063e2e7c23 */ /* 0x000fc6000801083f */
[----:B------:R-:W-:Y:S02]  /*dbd0*/  FADD.FTZ R48, R52, R79 ;  /* 0x0000004f34307221 */ /* 0x000fe40000010000 */
[----:B------:R-:W1:Y:S01]  /*dbe0*/  MUFU.EX2 R67, R67 ;  /* 0x0000004300437308 */ /* 0x000e620000000800 */
[----:B--2---:R-:W-:-:S01]  /*dbf0*/  FADD.FTZ R3, R65, R2 ;  /* 0x0000000241037221 */ /* 0x004fc20000010000 */
[----:B------:R-:W-:-:S04]  /*dc00*/  FADD.FTZ R79, R37, R48 ;  /* 0x00000030254f7221 */ /* 0x000fc80000010000 */
[----:B------:R-:W-:Y:S01]  /*dc10*/  FADD.FTZ R48, R58, R79 ;  /* 0x0000004f3a307221 */ /* 0x000fe20000010000 */
[----:B------:R-:W-:-:S01]  /*dc20*/  FFMA.FTZ R79, R64, UR6, -R63 ;  /* 0x00000006404f7c23 */ /* 0x000fc2000801083f */
[----:B------:R-:W2:Y:S01]  /*dc30*/  MUFU.EX2 R34, R34 ;  /* 0x0000002200227308 */ /* 0x000ea20000000800 */
[----:B0-----:R-:W-:-:S01]  /*dc40*/  FADD.FTZ R2, R32, R3 ;  /* 0x0000000320027221 */ /* 0x001fc20000010000 */
[----:B------:R-:W-:Y:S01]  /*dc50*/  FADD.FTZ R81, R43, R48 ;  /* 0x000000302b517221 */ /* 0x000fe20000010000 */
[----:B------:R-:W-:-:S03]  /*dc60*/  FFMA.FTZ R48, R66, UR6, -R63 ;  /* 0x0000000642307c23 */ /* 0x000fc6000801083f */
[----:B------:R-:W-:Y:S02]  /*dc70*/  FADD.FTZ R50, R86, R81 ;  /* 0x0000005156327221 */ /* 0x000fe40000010000 */
[----:B------:R-:W0:Y:S01]  /*dc80*/  MUFU.EX2 R39, R39 ;  /* 0x0000002700277308 */ /* 0x000e220000000800 */
[----:B-1----:R-:W-:-:S01]  /*dc90*/  FADD.FTZ R3, R67, R2 ;  /* 0x0000000243037221 */ /* 0x002fc20000010000 */
[----:B------:R-:W-:-:S04]  /*dca0*/  FADD.FTZ R81, R45, R50 ;  /* 0x000000322d517221 */ /* 0x000fc80000010000 */
[----:B------:R-:W-:Y:S02]  /*dcb0*/  FADD.FTZ R50, R68, R81 ;  /* 0x0000005144327221 */ /* 0x000fe40000010000 */
[----:B------:R-:W1:Y:S01]  /*dcc0*/  MUFU.EX2 R69, R69 ;  /* 0x0000004500457308 */ /* 0x000e620000000800 */
[----:B--2---:R-:W-:-:S01]  /*dcd0*/  FADD.FTZ R2, R34, R3 ;  /* 0x0000000322027221 */ /* 0x004fc20000010000 */
[----:B------:R-:W-:Y:S01]  /*dce0*/  FADD.FTZ R81, R49, R50 ;  /* 0x0000003231517221 */ /* 0x000fe20000010000 */
[----:B------:R-:W-:-:S03]  /*dcf0*/  FFMA.FTZ R50, R70, UR6, -R63 ;  /* 0x0000000646327c23 */ /* 0x000fc6000801083f */
[----:B------:R-:W-:Y:S02]  /*dd00*/  FADD.FTZ R54, R84, R81 ;  /* 0x0000005154367221 */ /* 0x000fe40000010000 */
[----:B------:R-:W2:Y:S01]  /*dd10*/  MUFU.EX2 R38, R38 ;  /* 0x0000002600267308 */ /* 0x000ea20000000800 */
[----:B0-----:R-:W-:-:S01]  /*dd20*/  FADD.FTZ R3, R39, R2 ;  /* 0x0000000227037221 */ /* 0x001fc20000010000 */
[----:B------:R-:W-:-:S03]  /*dd30*/  FADD.FTZ R81, R51, R54 ;  /* 0x0000003633517221 */ /* 0x000fc60000010000 */
[----:B------:R-:W-:Y:S01]  /*dd40*/  FADD.FTZ R2, R6, R3 ;  /* 0x0000000306027221 */ /* 0x000fe20000010000 */
[----:B------:R-:W-:-:S01]  /*dd50*/  FADD.FTZ R54, R136, R81 ;  /* 0x0000005188367221 */ /* 0x000fc20000010000 */
[----:B------:R-:W-:Y:S01]  /*dd60*/  FFMA.FTZ R81, R72, UR6, -R63 ;  /* 0x0000000648517c23 */ /* 0x000fe2000801083f */
        /* <DEDUP_REMOVED lines=12> */
[----:B------:R-:W-:Y:S01]  /*de30*/  FADD.FTZ R3, R53, R54 ;  /* 0x0000003635037221 */ /* 0x000fe20000010000 */
[----:B------:R-:W-:-:S01]  /*de40*/  FFMA.FTZ R54, R74, UR6, -R63 ;  /* 0x000000064a367c23 */ /* 0x000fc2000801083f */
[----:B------:R-:W-:-:S04]  /*de50*/  FFMA.FTZ R63, R77, UR6, -R63 ;  /* 0x000000064d3f7c23 */ /* 0x000fc8000801083f */
        /* <DEDUP_REMOVED lines=36> */
[----:B-1----:R-:W-:-:S03]  /*e0a0*/  FADD.FTZ R3, R26, R77 ;  /* 0x0000004d1a037221 */ /* 0x002fc60000010000 */
[----:B--2---:R-:W-:Y:S01]  /*e0b0*/  FADD.FTZ R2, R63, R2 ;  /* 0x000000023f027221 */ /* 0x004fe20000010000 */
[----:B------:R-:W-:Y:S06]  /*e0c0*/  @!P0 BRA `(.L_x_835) ;  /* 0x0000000000048947 */ /* 0x000fec0003800000 */
[----:B------:R-:W-:Y:S01]  /*e0d0*/  BPT.TRAP 0x1 ;  /* 0x000000040000795c */ /* 0x000fe20000300000 */
.L_x_835:
        /* <DEDUP_REMOVED lines=11> */
[----:B------:R-:W-:Y:S01]  /*e190*/  F2FP.SATFINITE.E4M3.F32.PACK_AB_MERGE_C R49, R68, R45, R49 ;  /* 0x0000002d4431723e */ /* 0x000fe20004807031 */
[----:B------:R-:W-:Y:S01]  /*e1a0*/  FMUL.FTZ R92, R92, R5 ;  /* 0x000000055c5c7220 */ /* 0x000fe20000410000 */
[----:B------:R-:W-:Y:S01]  /*e1b0*/  F2FP.SATFINITE.E4M3.F32.PACK_AB_MERGE_C R8, R11, R8, RZ ;  /* 0x000000080b08723e */ /* 0x000fe200048070ff */
[----:B------:R-:W-:Y:S01]  /*e1c0*/  SYNCS.ARRIVE.TRANS64.RED.A1T0 RZ, [UR7], RZ ;  /* 0x000000ffffff79a7 */ /* 0x000fe20008100407 */
[----:B------:R-:W-:Y:S01]  /*e1d0*/  F2FP.SATFINITE.E4M3.F32.PACK_AB_MERGE_C R13, R78, R13, RZ ;  /* 0x0000000d4e0d723e */ /* 0x000fe200048070ff */
[-C--:B------:R-:W-:Y:S01]  /*e1e0*/  FMUL.FTZ R93, R93, R5.reuse ;  /* 0x000000055d5d7220 */ /* 0x080fe20000410000 */
        /* <DEDUP_REMOVED lines=71> */
[----:B------:R-:W-:Y:S02]  /*e660*/  IMAD.MOV.U32 R5, RZ, RZ, R7 ;  /* 0x000000ffff057224 */ /* 0x000fe400078e0007 */
[----:B------:R-:W-:Y:S01]  /*e670*/  IMAD.MOV.U32 R140, RZ, RZ, R49 ;  /* 0x000000ffff8c7224 */ /* 0x000fe200078e0031 */
[----:B------:R-:W-:Y:S06]  /*e680*/  @P1 BRA `(.L_x_836) ;  /* 0xffffffc800d41947 */ /* 0x000fec000383ffff */
.L_x_817:
[----:B------:R-:W-:Y:S06]  /*e690*/  BAR.ARV 0x8, 0x200 ;  /* 0x0208000000007b1d */ /* 0x000fec0000002000 */
[----:B------:R-:W-:Y:S05]  /*e6a0*/  @!P0 BRA `(.L_x_837) ;  /* 0x0000000000048947 */ /* 0x000fea0003800000 */
[----:B------:R-:W-:Y:S01]  /*e6b0*/  BPT.TRAP 0x1 ;  /* 0x000000040000795c */ /* 0x000fe20000300000 */
.L_x_837:
[----:B------:R-:W-:Y:S01]  /*e6c0*/  ULEA UR14, UR38, UR46, 0x3 ;  /* 0x0000002e260e7291 */ /* 0x000fe2000f8e183f */
[----:B------:R-:W-:-:S05]  /*e6d0*/  IMAD.U32 R0, RZ, RZ, UR37 ;  /* 0x00000025ff007e24 */ /* 0x000fca000f8e00ff */
[----:B------:R-:W-:-:S04]  /*e6e0*/  SHF.L.U32 R0, R0, 0x1f, RZ ;  /* 0x0000001f00007819 */ /* 0x000fc800000006ff */
[----:B------:R0:W1:Y:S01]  /*e6f0*/  SYNCS.PHASECHK.TRANS64.TRYWAIT P1, [UR14+0x19c50], R0 ;  /* 0x019c5000ff0075a7 */ /* 0x000062000802014e */
[----:B------:R-:W-:Y:S05]  /*e700*/  @!P0 BRA `(.L_x_838) ;  /* 0x0000000000048947 */ /* 0x000fea0003800000 */
[----:B------:R-:W-:Y:S01]  /*e710*/  BPT.TRAP 0x1 ;  /* 0x000000040000795c */ /* 0x000fe20000300000 */
.L_x_838:
[----:B-1----:R-:W-:Y:S05]  /*e720*/  @P1 BRA `(.L_x_839) ;  /* 0x0000000000081947 */ /* 0x002fea0003800000 */
[----:B------:R-:W1:Y:S02]  /*e730*/  SYNCS.PHASECHK.TRANS64.TRYWAIT P1, [UR14+0x19c50], R0 ;  /* 0x019c5000ff0075a7 */ /* 0x000e64000802014e */
[----:B-1----:R-:W-:Y:S05]  /*e740*/  @!P1 BRA `(.L_x_840) ;  /* 0x00000070005c9947 */ /* 0x002fea0003800000 */
.L_x_839:
        /* <DEDUP_REMOVED lines=10> */
[----:B------:R-:W-:Y:S01]  /*e7f0*/  @UP0 USHF.R.S32.HI UR7, URZ, 0x1f, UR41 ;  /* 0x0000001f3f070899 */ /* 0x000fe20008011429 */
[----:B------:R-:W-:Y:S01]  /*e800*/  @UP0 ULDC.64 UR10, c[0x0][0x9c8] ;  /* 0x00027200000a0ab9 */ /* 0x000fe20000000a00 */
[----:B------:R-:W-:Y:S02]  /*e810*/  @UP0 USHF.R.S32.HI UR15, URZ, 0x1f, UR43 ;  /* 0x0000001f3f0f0899 */ /* 0x000fe4000801142b */
[----:B------:R-:W-:Y:S01]  /*e820*/  @UP0 UIMAD UR7, UR7, UR10, URZ ;  /* 0x0000000a070702a4 */ /* 0x000fe2000f8e023f */
[----:B------:R-:W-:Y:S01]  /*e830*/  @UP0 ULDC.64 UR12, c[0x0][0x9d0] ;  /* 0x00027400000c0ab9 */ /* 0x000fe20000000a00 */
[----:B------:R-:W-:Y:S02]  /*e840*/  @UP0 UIMAD.WIDE.U32 UR8, UR41, UR10, URZ ;  /* 0x0000000a290802a5 */ /* 0x000fe4000f8e003f */
[----:B------:R-:W-:Y:S02]  /*e850*/  @UP0 UIMAD UR7, UR41, UR11, UR7 ;  /* 0x0000000b290702a4 */ /* 0x000fe4000f8e0207 */
[----:B------:R-:W-:-:S02]  /*e860*/  UIMAD UR10, UR38, 0x300, UR46 ;  /* 0x00000300260a78a4 */ /* 0x000fc4000f8e022e */
[----:B------:R-:W-:Y:S02]  /*e870*/  @UP0 UIMAD UR11, UR15, UR12, URZ ;  /* 0x0000000c0f0b02a4 */ /* 0x000fe4000f8e023f */
[----:B------:R-:W-:Y:S02]  /*e880*/  @UP0 UIADD3 UR9, UR9, UR7, URZ ;  /* 0x0000000709090290 */ /* 0x000fe4000fffe03f */
[----:B------:R-:W-:Y:S02]  /*e890*/  @UP0 UIMAD UR7, UR43, UR13, UR11 ;  /* 0x0000000d2b0702a4 */ /* 0x000fe4000f8e020b */
[----:B------:R-:W-:Y:S01]  /*e8a0*/  @UP0 UIMAD.WIDE.U32 UR8, UR43, UR12, UR8 ;  /* 0x0000000c2b0802a5 */ /* 0x000fe2000f8e0008 */
[----:B------:R-:W-:-:S08]  /*e8b0*/  UMOV UR11, 0x40000040 ;  /* 0x40000040000b7882 */ /* 0x000fd00000000000 */
[----:B------:R-:W-:Y:S01]  /*e8c0*/  QGMMA.64x96x32.F32.E4M3.E4M3 R88, R148, gdesc[UR8], R88, gsb0 ;  /* 0x0160000894587df3 */ /* 0x000fe20008000858 */
[----:B------:R-:W-:Y:S02]  /*e8d0*/  @UP0 UIADD3 UR7, UR9, UR7, URZ ;  /* 0x0000000709070290 */ /* 0x000fe4000fffe03f */
[----:B------:R-:W-:-:S04]  /*e8e0*/  @UP0 ULEA UR4, UP1, UR8, UR4, 0x2 ;  /* 0x0000000408040291 */ /* 0x000fc8000f82103f */
[----:B------:R-:W-:Y:S02]  /*e8f0*/  @UP0 ULEA.HI.X UR5, UR8, UR5, UR7, 0x2, UP1 ;  /* 0x0000000508050291 */ /* 0x000fe400088f1407 */
[----:B------:R-:W-:-:S04]  /*e900*/  IMAD.U32 R4, RZ, RZ, UR4 ;  /* 0x00000004ff047e24 */ /* 0x000fc8000f8e00ff */
[----:B-1----:R-:W-:-:S05]  /*e910*/  IMAD.U32 R5, RZ, RZ, UR5 ;  /* 0x00000005ff057e24 */ /* 0x002fca000f8e00ff */
[----:B------:R1:W2:Y:S01]  /*e920*/  @P1 LDG.E R6, desc[UR50][R4.64] ;  /* 0x0000003204061981 */ /* 0x0002a2000c1e1900 */
        /* <DEDUP_REMOVED lines=9> */
[----:B0-----:R-:W0:Y:S01]  /*e9c0*/  SHFL.BFLY PT, R0, R3, 0x2, 0x1f ;  /* 0x0c401f0003007f89 */ /* 0x001e2200000e0000 */
[----:B------:R-:W-:-:S03]  /*e9d0*/  UIADD3 UR10, UR10, 0x6, URZ ;  /* 0x000000060a0a7890 */ /* 0x000fc6000fffe03f */
[----:B------:R-:W3:Y:S01]  /*e9e0*/  SHFL.BFLY PT, R9, R2, 0x2, 0x1f ;  /* 0x0c401f0002097f89 */ /* 0x000ee200000e0000 */
[----:B------:R-:W-:Y:S01]  /*e9f0*/  UMOV UR11, 0x40000040 ;  /* 0x40000040000b7882 */ /* 0x000fe20000000000 */
[----:B------:R-:W-:Y:S02]  /*ea00*/  WARPGROUP.DEPBAR.LE gsb0, 0x0 ;  /* 0x00008000000079c5 */ /* 0x000fe40000010000 */
[----:B------:R-:W-:-:S06]  /*ea10*/  WARPGROUP.ARRIVE ;  /* 0x00000000000079c5 */ /* 0x000fcc0000000000 */
[----:B------:R-:W-:Y:S01]  /*ea20*/  QGMMA.64x96x32.F32.E4M3.E4M3 R88, R140, gdesc[UR16], R88, gsb0 ;  /* 0x016000108c587df3 */ /* 0x000fe20008000858 */
[----:B0-----:R-:W-:-:S01]  /*ea30*/  FADD.FTZ R0, R0, R3 ;  /* 0x0000000300007221 */ /* 0x001fc20000010000 */
[----:B---3--:R-:W-:-:S04]  /*ea40*/  FADD.FTZ R9, R9, R2 ;  /* 0x0000000209097221 */ /* 0x008fc80000010000 */
[----:B-1----:R-:W0:Y:S04]  /*ea50*/  SHFL.BFLY PT, R5, R0, 0x1, 0x1f ;  /* 0x0c201f0000057f89 */ /* 0x002e2800000e0000 */
        /* <DEDUP_REMOVED lines=17> */
[----:B------:R-:W3:Y:S01]  /*eb70*/  @P1 MUFU.RCP R9, R11 ;  /* 0x0000000b00091308 */ /* 0x000ee20000001000 */
[----:B------:R-:W-:-:S02]  /*eb80*/  IMAD.U32 R4, RZ, RZ, UR6 ;  /* 0x00000006ff047e24 */ /* 0x000fc4000f8e00ff */
[----:B------:R-:W-:Y:S02]  /*eb90*/  IMAD.U32 R13, RZ, RZ, UR6 ;  /* 0x00000006ff0d7e24 */ /* 0x000fe4000f8e00ff */
[----:B0-----:R-:W-:Y:S01]  /*eba0*/  @P2 FMUL.FTZ R5, R5, 0.69314718246459960938 ;  /* 0x3f31721805052820 */ /* 0x001fe20000410000 */
[----:B------:R-:W-:Y:S01]  /*ebb0*/  @P2 FMUL.FTZ R4, R4, 0.69314718246459960938 ;  /* 0x3f31721804042820 */ /* 0x000fe20000410000 */
[----:B------:R-:W-:Y:S01]  /*ebc0*/  @P3 FMUL.FTZ R13, R13, 0.69314718246459960938 ;  /* 0x3f3172180d0d3820 */ /* 0x000fe20000410000 */
[----:B-1----:R-:W-:Y:S01]  /*ebd0*/  @P3 FMUL.FTZ R8, R8, 0.69314718246459960938 ;  /* 0x3f31721808083820 */ /* 0x002fe20000410000 */
[----:B------:R-:W-:Y:S02]  /*ebe0*/  IMAD.MOV.U32 R0, RZ, RZ, -0x800000 ;  /* 0xff800000ff007424 */ /* 0x000fe400078e00ff */
[----:B------:R-:W-:Y:S01]  /*ebf0*/  @P2 FFMA.FTZ R0, R4, R7, R5 ;  /* 0x0000000704002223 */ /* 0x000fe20000010005 */
[----:B------:R-:W-:Y:S02]  /*ec00*/  IMAD.MOV.U32 R2, RZ, RZ, -0x800000 ;  /* 0xff800000ff027424 */ /* 0x000fe400078e00ff */
[----:B------:R-:W-:Y:S01]  /*ec10*/  @P3 FFMA.FTZ R2, R13, R31, R8 ;  /* 0x0000001f0d023223 */ /* 0x000fe20000010008 */
[-C--:B--2---:R-:W-:Y:S01]  /*ec20*/  FMUL.FTZ R3, R3, R6.reuse ;  /* 0x0000000603037220 */ /* 0x084fe20000410000 */
[----:B---3--:R-:W-:Y:S01]  /*ec30*/  FMUL.FTZ R4, R9, R6 ;  /* 0x0000000609047220 */ /* 0x008fe20000410000 */
[----:B------:R-:W-:-:S02]  /*ec40*/  WARPGROUP.DEPBAR.LE gsb0, 0x0 ;  /* 0x00008000000079c5 */ /* 0x000fc40000010000 */
[----:B------:R-:W-:Y:S05]  /*ec50*/  @!P0 BRA `(.L_x_841) ;  /* 0x0000000000048947 */ /* 0x000fea0003800000 */
[----:B------:R-:W-:Y:S01]  /*ec60*/  BPT.TRAP 0x1 ;  /* 0x000000040000795c */ /* 0x000fe20000300000 */
.L_x_841:
        /* <DEDUP_REMOVED lines=14> */
[----:B------:R-:W-:Y:S01]  /*ed50*/  USEL UR4, URZ, 0x1, UP0 ;  /* 0x000000013f047887 */ /* 0x000fe20008000000 */
        /* <DEDUP_REMOVED lines=43> */
.L_x_763:
[----:B------:R-:W0:Y:S01]  /*f010*/  S2R R4, SR_CgaCtaId ;  /* 0x0000000000047919 */ /* 0x000e220000008800 */
[----:B------:R-:W-:Y:S01]  /*f020*/  MOV R3, 0x400 ;  /* 0x0000040000037802 */ /* 0x000fe20000000f00 */
[----:B------:R-:W-:Y:S01]  /*f030*/  BSSY B0, `(.L_x_842) ;  /* 0x00001c7000007945 */ /* 0x000fe20003800000 */
[----:B------:R-:W-:Y:S02]  /*f040*/  BAR.SYNC.DEFER_BLOCKING 0x5, 0x200 ;  /* 0x0148000000007b1d */ /* 0x000fe40000010000 */
[----:B0-----:R-:W-:-:S05]  /*f050*/  LEA R3, R4, R3, 0x18 ;  /* 0x0000000304037211 */ /* 0x001fca00078ec0ff */
[----:B------:R-:W0:Y:S02]  /*f060*/  LDS R4, [R3+0x19cd0] ;  /* 0x019cd00003047984 */ /* 0x000e240000000800 */
[----:B0-----:R-:W-:Y:S01]  /*f070*/  R2UR UR4, R4 ;  /* 0x00000000040472ca */ /* 0x001fe200000e0000 */
[----:B------:R-:W-:Y:S06]  /*f080*/  BAR.ARV 0x4, 0x200 ;  /* 0x0108000000007b1d */ /* 0x000fec0000002000 */
[----:B------:R-:W-:Y:S08]  /*f090*/  @P0 BRA `(.L_x_843) ;  /* 0x0000001400040947 */ /* 0x000ff00003800000 */
[----:B------:R-:W0:Y:S01]  /*f0a0*/  S2R R36, SR_TID.X ;  /* 0x0000000000247919 */ /* 0x000e220000002100 */
[----:B------:R-:W-:Y:S01]  /*f0b0*/  ULDC.64 UR6, c[0x4][0x38] ;  /* 0x01000e0000067ab9 */ /* 0x000fe20000000a00 */
[----:B------:R-:W1:Y:S01]  /*f0c0*/  LDC R48, c[0x0][0xbe8] ;  /* 0x0002fa00ff307b82 */ /* 0x000e620000000800 */
[----:B------:R-:W2:Y:S01]  /*f0d0*/  S2R R38, SR_SWINHI ;  /* 0x0000000000267919 */ /* 0x000ea20000002f00 */
[----:B------:R-:W-:Y:S02]  /*f0e0*/  F2FP.BF16.F32.PACK_AB R132, R132, R9 ;  /* 0x000000098484723e */ /* 0x000fe400000010ff */
[----:B------:R-:W-:Y:S02]  /*f0f0*/  F2FP.BF16.F32.PACK_AB R133, R133, R8 ;  /* 0x000000088585723e */ /* 0x000fe400000010ff */
[----:B------:R-:W-:Y:S02]  /*f100*/  F2FP.BF16.F32.PACK_AB R31, R100, R31 ;  /* 0x0000001f641f723e */ /* 0x000fe400000010ff */
[----:B------:R-:W-:-:S02]  /*f110*/  F2FP.BF16.F32.PACK_AB R30, R101, R30 ;  /* 0x0000001e651e723e */ /* 0x000fc400000010ff */
[----:B------:R-:W-:Y:S02]  /*f120*/  F2FP.BF16.F32.PACK_AB R33, R94, R33 ;  /* 0x000000215e21723e */ /* 0x000fe400000010ff */
[----:B------:R-:W-:Y:S02]  /*f130*/  F2FP.BF16.F32.PACK_AB R32, R95, R32 ;  /* 0x000000205f20723e */ /* 0x000fe400000010ff */
[----:B------:R-:W-:Y:S02]  /*f140*/  F2FP.BF16.F32.PACK_AB R29, R102, R29 ;  /* 0x0000001d661d723e */ /* 0x000fe400000010ff */
[----:B------:R-:W-:Y:S02]  /*f150*/  F2FP.BF16.F32.PACK_AB R28, R103, R28 ;  /* 0x0000001c671c723e */ /* 0x000fe400000010ff */
[----:B------:R-:W-:Y:S02]  /*f160*/  F2FP.BF16.F32.PACK_AB R21, R116, R21 ;  /* 0x000000157415723e */ /* 0x000fe400000010ff */
[----:B------:R-:W-:-:S02]  /*f170*/  F2FP.BF16.F32.PACK_AB R20, R117, R20 ;  /* 0x000000147514723e */ /* 0x000fc400000010ff */
[----:B------:R-:W-:Y:S02]  /*f180*/  F2FP.BF16.F32.PACK_AB R27, R108, R27 ;  /* 0x0000001b6c1b723e */ /* 0x000fe400000010ff */
[----:B------:R-:W-:Y:S02]  /*f190*/  F2FP.BF16.F32.PACK_AB R25, R110, R25 ;  /* 0x000000196e19723e */ /* 0x000fe400000010ff */
[----:B------:R-:W-:Y:S02]  /*f1a0*/  F2FP.BF16.F32.PACK_AB R26, R109, R26 ;  /* 0x0000001a6d1a723e */ /* 0x000fe400000010ff */
[----:B------:R-:W-:Y:S01]  /*f1b0*/  F2FP.BF16.F32.PACK_AB R24, R111, R24 ;  /* 0x000000186f18723e */ /* 0x000fe200000010ff */
[----:B0-----:R-:W-:Y:S01]  /*f1c0*/  IMAD.SHL.U32 R4, R36, 0x4, RZ ;  /* 0x0000000424047824 */ /* 0x001fe200078e00ff */
[----:B------:R-:W-:Y:S02]  /*f1d0*/  F2FP.BF16.F32.PACK_AB R15, R118, R15 ;  /* 0x0000000f760f723e */ /* 0x000fe400000010ff */
[----:B------:R-:W-:-:S02]  /*f1e0*/  F2FP.BF16.F32.PACK_AB R14, R119, R14 ;  /* 0x0000000e770e723e */ /* 0x000fc400000010ff */
[----:B------:R-:W-:Y:S02]  /*f1f0*/  F2FP.BF16.F32.PACK_AB R13, R124, R13 ;  /* 0x0000000d7c0d723e */ /* 0x000fe400000010ff */
[----:B------:R-:W-:Y:S02]  /*f200*/  F2FP.BF16.F32.PACK_AB R11, R126, R11 ;  /* 0x0000000b7e0b723e */ /* 0x000fe400000010ff */
[----:B------:R-:W-:Y:S02]  /*f210*/  F2FP.BF16.F32.PACK_AB R12, R125, R12 ;  /* 0x0000000c7d0c723e */ /* 0x000fe400000010ff */
[----:B------:R-:W-:Y:S01]  /*f220*/  F2FP.BF16.F32.PACK_AB R10, R127, R10 ;  /* 0x0000000a7f0a723e */ /* 0x000fe200000010ff */
[----:B------:R-:W-:Y:S01]  /*f230*/  USHF.R.S32.HI UR12, URZ, 0x1f, UR43 ;  /* 0x0000001f3f0c7899 */ /* 0x000fe2000801142b */
[----:B------:R-:W-:Y:S01]  /*f240*/  LOP3.LUT R4, R4, 0xc, RZ, 0xc0, !PT ;  /* 0x0000000c04047812 */ /* 0x000fe200078ec0ff */
[----:B------:R-:W-:Y:S01]  /*f250*/  ULDC.64 UR8, c[0x0][0xb90] ;  /* 0x0002e40000087ab9 */ /* 0x000fe20000000a00 */
[----:B------:R-:W-:-:S02]  /*f260*/  F2FP.BF16.F32.PACK_AB R7, R134, R7 ;  /* 0x000000078607723e */ /* 0x000fc400000010ff */
[----:B------:R-:W-:Y:S02]  /*f270*/  F2FP.BF16.F32.PACK_AB R6, R135, R6 ;  /* 0x000000068706723e */ /* 0x000fe400000010ff */
[----:B------:R-:W-:Y:S02]  /*f280*/  F2FP.BF16.F32.PACK_AB R35, R92, R35 ;  /* 0x000000235c23723e */ /* 0x000fe400000010ff */
[----:B------:R-:W-:Y:S01]  /*f290*/  F2FP.BF16.F32.PACK_AB R34, R93, R34 ;  /* 0x000000225d22723e */ /* 0x000fe200000010ff */
[----:B------:R-:W-:Y:S01]  /*f2a0*/  USHF.R.S32.HI UR13, URZ, 0x1f, UR41 ;  /* 0x0000001f3f0d7899 */ /* 0x000fe20008011429 */
[----:B------:R-:W-:Y:S01]  /*f2b0*/  BAR.SYNC.DEFER_BLOCKING 0x1, 0x180 ;  /* 0x0046000000007b1d */ /* 0x000fe20000010000 */
[----:B------:R-:W-:-:S05]  /*f2c0*/  IADD3 R4, P0, R4, UR6, RZ ;  /* 0x0000000604047c10 */ /* 0x000fca000ff1e0ff */
[----:B------:R-:W-:Y:S01]  /*f2d0*/  IMAD.X R5, RZ, RZ, UR7, P0 ;  /* 0x00000007ff057e24 */ /* 0x000fe200080e06ff */
[----:B------:R-:W-:-:S04]  /*f2e0*/  ULDC.64 UR10, c[0x0][0xb98] ;  /* 0x0002e600000a7ab9 */ /* 0x000fc80000000a00 */
[----:B------:R0:W3:Y:S01]  /*f2f0*/  LDG.E.CONSTANT R4, desc[UR50][R4.64] ;  /* 0x0000003204047981 */ /* 0x0000e2000c1e9900 */
[----:B------:R-:W-:Y:S02]  /*f300*/  MOV R8, R3 ;  /* 0x0000000300087202 */ /* 0x000fe40000000f00 */
[----:B--2---:R-:W-:Y:S01]  /*f310*/  MOV R9, R38 ;  /* 0x0000002600097202 */ /* 0x004fe20000000f00 */
[----:B------:R-:W-:Y:S02]  /*f320*/  UIMAD UR5, UR12, UR8, URZ ;  /* 0x000000080c0572a4 */ /* 0x000fe4000f8e023f */
[----:B------:R-:W-:Y:S02]  /*f330*/  UIMAD.WIDE.U32 UR6, UR43, UR8, URZ ;  /* 0x000000082b0672a5 */ /* 0x000fe4000f8e003f */
[----:B------:R-:W-:Y:S02]  /*f340*/  UIMAD UR5, UR43, UR9, UR5 ;  /* 0x000000092b0572a4 */ /* 0x000fe4000f8e0205 */
[----:B------:R-:W-:Y:S01]  /*f350*/  UIMAD UR8, UR13, UR10, URZ ;  /* 0x0000000a0d0872a4 */ /* 0x000fe2000f8e023f */
[----:B0-----:R-:W-:Y:S01]  /*f360*/  LOP3.LUT P0, R5, R36, 0x3, RZ, 0xc0, !PT ;  /* 0x0000000324057812 */ /* 0x001fe2000780c0ff */
[----:B------:R-:W-:-:S02]  /*f370*/  UIADD3 UR7, UR7, UR5, URZ ;  /* 0x0000000507077290 */ /* 0x000fc4000fffe03f */
[----:B------:R-:W-:Y:S01]  /*f380*/  UIMAD UR8, UR41, UR11, UR8 ;  /* 0x0000000b290872a4 */ /* 0x000fe2000f8e0208 */
[----:B------:R-:W-:Y:S01]  /*f390*/  ISETP.EQ.OR P0, PT, R5, 0x3, !P0 ;  /* 0x000000030500780c */ /* 0x000fe20004702670 */
[----:B------:R-:W-:Y:S01]  /*f3a0*/  UIMAD.WIDE.U32 UR6, UR41, UR10, UR6 ;  /* 0x0000000a290672a5 */ /* 0x000fe2000f8e0006 */
[----:B------:R-:W-:Y:S02]  /*f3b0*/  ULDC UR5, c[0x0][0xa88] ;  /* 0x0002a20000057ab9 */ /* 0x000fe40000000800 */
[----:B------:R-:W-:Y:S01]  /*f3c0*/  SEL R45, R31, R30, P0 ;  /* 0x0000001e1f2d7207 */ /* 0x000fe20000000000 */
[----:B------:R-:W-:Y:S01]  /*f3d0*/  ULDC.64 UR10, c[0x0][0xaf0] ;  /* 0x0002bc00000a7ab9 */ /* 0x000fe20000000a00 */
[----:B------:R-:W-:Y:S01]  /*f3e0*/  SEL R5, R30, R31, P0 ;  /* 0x0000001f1e057207 */ /* 0x000fe20000000000 */
[----:B------:R-:W-:Y:S01]  /*f3f0*/  IMAD.WIDE R30, R157, 0x2, R8 ;  /* 0x000000029d1e7825 */ /* 0x000fe200078e0208 */
[----:B------:R-:W-:Y:S02]  /*f400*/  SEL R55, R33, R32, P0 ;  /* 0x0000002021377207 */ /* 0x000fe40000000000 */
[----:B------:R-:W-:-:S02]  /*f410*/  SEL R57, R32, R33, P0 ;  /* 0x0000002120397207 */ /* 0x000fc40000000000 */
[----:B------:R-:W-:Y:S02]  /*f420*/  IADD3 R33, P2, R30, 0x6000, RZ ;  /* 0x000060001e217810 */ /* 0x000fe40007f5e0ff */
[----:B------:R-:W-:Y:S02]  /*f430*/  SEL R59, R29, R28, P0 ;  /* 0x0000001c1d3b7207 */ /* 0x000fe40000000000 */
[----:B------:R-:W-:Y:S01]  /*f440*/  SEL R61, R28, R29, P0 ;  /* 0x0000001d1c3d7207 */ /* 0x000fe20000000000 */
[----:B------:R-:W-:Y:S01]  /*f450*/  IMAD.X R29, RZ, RZ, R31, P2 ;  /* 0x000000ffff1d7224 */ /* 0x000fe200010e061f */
[----:B-1----:R-:W-:Y:S02]  /*f460*/  ISETP.NE.AND P2, PT, R48, 0x1, PT ;  /* 0x000000013000780c */ /* 0x002fe40003f45270 */
[----:B------:R-:W-:Y:S02]  /*f470*/  SEL R49, R21, R20, P0 ;  /* 0x0000001415317207 */ /* 0x000fe40000000000 */
[----:B------:R-:W-:-:S02]  /*f480*/  SEL R37, R20, R21, P0 ;  /* 0x0000001514257207 */ /* 0x000fc40000000000 */
[----:B------:R-:W-:Y:S02]  /*f490*/  IADD3 R21, P1, R30, 0x6020, RZ ;  /* 0x000060201e157810 */ /* 0x000fe40007f3e0ff */
[----:B------:R-:W-:Y:S02]  /*f4a0*/  SEL R47, R27, R26, P0 ;  /* 0x0000001a1b2f7207 */ /* 0x000fe40000000000 */
[----:B------:R-:W-:Y:S02]  /*f4b0*/  SEL R36, R26, R27, P0 ;  /* 0x0000001b1a247207 */ /* 0x000fe40000000000 */
[----:B------:R-:W-:Y:S01]  /*f4c0*/  SEL R63, R25, R24, P0 ;  /* 0x00000018193f7207 */ /* 0x000fe20000000000 */
[----:B------:R-:W0:Y:S01]  /*f4d0*/  @P2 LDC R40, c[0x0][0xbec] ;  /* 0x0002fb00ff282b82 */ /* 0x000e220000000800 */
[----:B------:R-:W-:Y:S02]  /*f4e0*/  SEL R65, R24, R25, P0 ;  /* 0x0000001918417207 */ /* 0x000fe40000000000 */
[----:B------:R-:W-:-:S02]  /*f4f0*/  SEL R67, R15, R14, P0 ;  /* 0x0000000e0f437207 */ /* 0x000fc40000000000 */
[----:B------:R-:W-:Y:S01]  /*f500*/  SEL R69, R14, R15, P0 ;  /* 0x0000000f0e457207 */ /* 0x000fe20000000000 */
[----:B------:R-:W-:Y:S01]  /*f510*/  IMAD.X R15, RZ, RZ, R31, P1 ;  /* 0x000000ffff0f7224 */ /* 0x000fe200008e061f */
[----:B------:R-:W-:Y:S01]  /*f520*/  LOP3.LUT R14, R21, 0x180, RZ, 0xc0, !PT ;  /* 0x00000180150e7812 */ /* 0x000fe200078ec0ff */
[----:B------:R-:W1:Y:S01]  /*f530*/  @P2 LDC R42, c[0x0][0xbf0] ;  /* 0x0002fc00ff2a2b82 */ /* 0x000e620000000800 */
[C---:B------:R-:W-:Y:S02]  /*f540*/  IADD3 R27, P3, R30.reuse, 0x3020, RZ ;  /* 0x000030201e1b7810 */ /* 0x040fe40007f7e0ff */
[----:B------:R-:W-:Y:S02]  /*f550*/  IADD3 R25, P4, R30, 0x3000, RZ ;  /* 0x000030001e197810 */ /* 0x000fe40007f9e0ff */
[----:B------:R-:W-:Y:S02]  /*f560*/  SEL R51, R13, R12, P0 ;  /* 0x0000000c0d337207 */ /* 0x000fe40000000000 */
[----:B------:R-:W-:Y:S01]  /*f570*/  SEL R38, R12, R13, P0 ;  /* 0x0000000d0c267207 */ /* 0x000fe20000000000 */
[----:B------:R-:W-:Y:S01]  /*f580*/  IMAD R13, R153, 0x20, R19 ;  /* 0x00000020990d7824 */ /* 0x000fe200078e0213 */
[----:B------:R-:W-:-:S02]  /*f590*/  SEL R71, R11, R10, P0 ;  /* 0x0000000a0b477207 */ /* 0x000fc40000000000 */
[----:B------:R-:W-:Y:S01]  /*f5a0*/  SEL R73, R10, R11, P0 ;  /* 0x0000000b0a497207 */ /* 0x000fe20000000000 */
[----:B------:R-:W-:Y:S01]  /*f5b0*/  IMAD.WIDE R8, R13, 0x2, R8 ;  /* 0x000000020d087825 */ /* 0x000fe200078e0208 */
[----:B------:R-:W-:Y:S02]  /*f5c0*/  SHF.R.U64 R14, R14, 0x3, RZ ;  /* 0x000000030e0e7819 */ /* 0x000fe400000012ff */
[----:B------:R-:W-:Y:S01]  /*f5d0*/  LOP3.LUT R12, R27, 0x180, RZ, 0xc0, !PT ;  /* 0x000001801b0c7812 */ /* 0x000fe200078ec0ff */
[--C-:B------:R-:W-:Y:S01]  /*f5e0*/  IMAD.X R13, RZ, RZ, R31.reuse, P3 ;  /* 0x000000ffff0d7224 */ /* 0x100fe200018e061f */
[----:B------:R-:W-:Y:S01]  /*f5f0*/  LOP3.LUT R10, R25, 0x180, RZ, 0xc0, !PT ;  /* 0x00000180190a7812 */ /* 0x000fe200078ec0ff */
[----:B------:R-:W-:Y:S01]  /*f600*/  IMAD.X R11, RZ, RZ, R31, P4 ;  /* 0x000000ffff0b7224 */ /* 0x000fe200020e061f */
[----:B------:R-:W-:Y:S02]  /*f610*/  LOP3.LUT R14, R14, R21, RZ, 0x3c, !PT ;  /* 0x000000150e0e7212 */ /* 0x000fe400078e3cff */
[----:B------:R-:W-:-:S02]  /*f620*/  LOP3.LUT R20, R33, 0x180, RZ, 0xc0, !PT ;  /* 0x0000018021147812 */ /* 0x000fc400078ec0ff */
[----:B------:R-:W-:Y:S02]  /*f630*/  SHF.R.U64 R12, R12, 0x3, RZ ;  /* 0x000000030c0c7819 */ /* 0x000fe400000012ff */
[----:B------:R-:W-:Y:S02]  /*f640*/  SHF.R.U64 R10, R10, 0x3, RZ ;  /* 0x000000030a0a7819 */ /* 0x000fe400000012ff */
[----:B------:R-:W-:Y:S02]  /*f650*/  IADD3 R21, P5, R30, 0x20, RZ ;  /* 0x000000201e157810 */ /* 0x000fe40007fbe0ff */
[----:B------:R-:W-:Y:S02]  /*f660*/  SEL R75, R7, R6, P0 ;  /* 0x00000006074b7207 */ /* 0x000fe40000000000 */
[----:B------:R-:W-:Y:S02]  /*f670*/  SEL R77, R6, R7, P0 ;  /* 0x00000007064d7207 */ /* 0x000fe40000000000 */
[----:B------:R-:W-:-:S02]  /*f680*/  LOP3.LUT R7, R30, 0x180, RZ, 0xc0, !PT ;  /* 0x000001801e077812 */ /* 0x000fc400078ec0ff */
[----:B------:R-:W-:Y:S02]  /*f690*/  SHF.R.U64 R20, R20, 0x3, RZ ;  /* 0x0000000314147819 */ /* 0x000fe400000012ff */
[----:B------:R-:W-:Y:S02]  /*f6a0*/  LOP3.LUT R12, R12, R27, RZ, 0x3c, !PT ;  /* 0x0000001b0c0c7212 */ /* 0x000fe400078e3cff */
[----:B------:R-:W-:Y:S02]  /*f6b0*/  LOP3.LUT R10, R10, R25, RZ, 0x3c, !PT ;  /* 0x000000190a0a7212 */ /* 0x000fe400078e3cff */
[----:B------:R-:W-:Y:S01]  /*f6c0*/  MOV R64, R14 ;  /* 0x0000000e00407202 */ /* 0x000fe20000000f00 */
[----:B------:R-:W-:Y:S01]  /*f6d0*/  VIADD R15, R18, UR40 ;  /* 0x00000028120f7c36 */ /* 0x000fe20008000000 */
[----:B------:R-:W-:Y:S01]  /*f6e0*/  SEL R41, R35, R34, P0 ;  /* 0x0000002223297207 */ /* 0x000fe20000000000 */
[----:B------:R-:W-:Y:S01]  /*f6f0*/  IMAD.U32 R14, RZ, RZ, UR8 ;  /* 0x00000008ff0e7e24 */ /* 0x000fe2000f8e00ff */
[----:B------:R-:W-:Y:S01]  /*f700*/  SEL R43, R34, R35, P0 ;  /* 0x00000023222b7207 */ /* 0x000fe20000000000 */
[----:B------:R-:W-:Y:S01]  /*f710*/  ULDC.64 UR8, c[0x0][0xae8] ;  /* 0x0002ba0000087ab9 */ /* 0x000fe20000000a00 */
[----:B------:R-:W-:-:S02]  /*f720*/  LOP3.LUT R6, R21, 0x180, RZ, 0xc0, !PT ;  /* 0x0000018015067812 */ /* 0x000fc400078ec0ff */
[----:B------:R-:W-:Y:S02]  /*f730*/  IADD3 R35, P1, R8, 0x1800, RZ ;  /* 0x0000180008237810 */ /* 0x000fe40007f3e0ff */
[----:B------:R-:W-:Y:S02]  /*f740*/  SHF.R.U64 R7, R7, 0x3, RZ ;  /* 0x0000000307077819 */ /* 0x000fe400000012ff */
[----:B------:R-:W-:Y:S02]  /*f750*/  LOP3.LUT R28, R20, R33, RZ, 0x3c, !PT ;  /* 0x00000021141c7212 */ /* 0x000fe400078e3cff */
[----:B------:R-:W-:Y:S02]  /*f760*/  MOV R68, R12 ;  /* 0x0000000c00447202 */ /* 0x000fe40000000f00 */
[----:B------:R-:W-:Y:S01]  /*f770*/  MOV R70, R10 ;  /* 0x0000000a00467202 */ /* 0x000fe20000000f00 */
[----:B0-----:R-:W-:Y:S01]  /*f780*/  @P2 IMAD.HI.U32 R11, R15, R40, RZ ;  /* 0x000000280f0b2227 */ /* 0x001fe200078e00ff */
[----:B------:R-:W-:-:S02]  /*f790*/  SHF.R.U64 R6, R6, 0x3, RZ ;  /* 0x0000000306067819 */ /* 0x000fc400000012ff */
[----:B------:R-:W-:Y:S01]  /*f7a0*/  LOP3.LUT R34, R35, 0x180, RZ, 0xc0, !PT ;  /* 0x0000018023227812 */ /* 0x000fe200078ec0ff */
[----:B------:R-:W-:Y:S01]  /*f7b0*/  IMAD.MOV.U32 R10, RZ, RZ, R15 ;  /* 0x000000ffff0a7224 */ /* 0x000fe200078e000f */
[----:B------:R-:W-:Y:S01]  /*f7c0*/  LOP3.LUT R30, R7, R30, RZ, 0x3c, !PT ;  /* 0x0000001e071e7212 */ /* 0x000fe200078e3cff */
[----:B------:R-:W-:Y:S01]  /*f7d0*/  IMAD.X R7, RZ, RZ, R31, P5 ;  /* 0x000000ffff077224 */ /* 0x000fe200028e061f */
[----:B------:R-:W-:Y:S02]  /*f7e0*/  MOV R66, R28 ;  /* 0x0000001c00427202 */ /* 0x000fe40000000f00 */
[----:B------:R-:W-:Y:S02]  /*f7f0*/  LOP3.LUT R6, R6, R21, RZ, 0x3c, !PT ;  /* 0x0000001506067212 */ /* 0x000fe400078e3cff */
[----:B------:R-:W-:Y:S02]  /*f800*/  SHF.R.U64 R34, R34, 0x3, RZ ;  /* 0x0000000322227819 */ /* 0x000fe400000012ff */
[----:B-1----:R-:W-:-:S02]  /*f810*/  @P2 SHF.R.U32.HI R10, RZ, R42, R11 ;  /* 0x0000002aff0a2219 */ /* 0x002fc4000001160b */
[----:B------:R-:W-:Y:S01]  /*f820*/  LOP3.LUT R34, R34, R35, RZ, 0x3c, !PT ;  /* 0x0000002322227212 */ /* 0x000fe200078e3cff */
[----:B------:R-:W-:Y:S01]  /*f830*/  IMAD.X R35, RZ, RZ, R9, P1 ;  /* 0x000000ffff237224 */ /* 0x000fe200008e0609 */
[----:B------:R-:W-:Y:S01]  /*f840*/  MOV R72, R6 ;  /* 0x0000000600487202 */ /* 0x000fe20000000f00 */
[--C-:B------:R-:W-:Y:S01]  /*f850*/  IMAD.MOV R7, RZ, RZ, -R10.reuse ;  /* 0x000000ffff077224 */ /* 0x100fe200078e0a0a */
[----:B------:R-:W-:Y:S02]  /*f860*/  SHF.R.S32.HI R11, RZ, 0x1f, R10 ;  /* 0x0000001fff0b7819 */ /* 0x000fe4000001140a */
[----:B------:R-:W-:Y:S01]  /*f870*/  IADD3 R10, P1, R10, UR6, RZ ;  /* 0x000000060a0a7c10 */ /* 0x000fe2000ff3e0ff */
[----:B------:R-:W-:Y:S01]  /*f880*/  IMAD R7, R48, R7, R15 ;  /* 0x0000000730077224 */ /* 0x000fe200078e020f */
[----:B------:R-:W-:Y:S02]  /*f890*/  SEL R53, R132, R133, P0 ;  /* 0x0000008584357207 */ /* 0x000fe40000000000 */
[----:B------:R-:W-:-:S02]  /*f8a0*/  SEL R39, R133, R132, P0 ;  /* 0x0000008485277207 */ /* 0x000fc40000000000 */
[----:B------:R-:W-:Y:S01]  /*f8b0*/  IADD3.X R11, R11, UR7, R14, P1, !PT ;  /* 0x000000070b0b7c10 */ /* 0x000fe20008ffe40e */
[----:B------:R-:W-:Y:S01]  /*f8c0*/  ULDC.64 UR6, c[0x0][0xb88] ;  /* 0x0002e20000067ab9 */ /* 0x000fe20000000a00 */
[----:B------:R-:W-:Y:S02]  /*f8d0*/  SHF.R.S32.HI R29, RZ, 0x1f, R7 ;  /* 0x0000001fff1d7819 */ /* 0x000fe40000011407 */
[C---:B------:R-:W-:Y:S01]  /*f8e0*/  IADD3 R33, P3, R8.reuse, 0x3000, RZ ;  /* 0x0000300008217810 */ /* 0x040fe20007f7e0ff */
[----:B------:R-:W-:Y:S01]  /*f8f0*/  IMAD.WIDE.U32 R10, R7, UR6, R10 ;  /* 0x00000006070a7c25 */ /* 0x000fe2000f8e000a */
[----:B------:R-:W-:Y:S02]  /*f900*/  IADD3 R27, P4, R8, 0x4800, RZ ;  /* 0x00004800081b7810 */ /* 0x000fe40007f9e0ff */
[----:B------:R-:W-:Y:S02]  /*f910*/  LOP3.LUT R32, R33, 0x180, RZ, 0xc0, !PT ;  /* 0x0000018021207812 */ /* 0x000fe400078ec0ff */
[----:B------:R-:W-:-:S02]  /*f920*/  LOP3.LUT R26, R27, 0x180, RZ, 0xc0, !PT ;  /* 0x000001801b1a7812 */ /* 0x000fc400078ec0ff */
[----:B------:R-:W-:Y:S02]  /*f930*/  SHF.R.U64 R32, R32, 0x3, RZ ;  /* 0x0000000320207819 */ /* 0x000fe400000012ff */
[----:B------:R-:W-:Y:S02]  /*f940*/  SHF.R.U64 R26, R26, 0x3, RZ ;  /* 0x000000031a1a7819 */ /* 0x000fe400000012ff */
[----:B------:R-:W-:Y:S02]  /*f950*/  LOP3.LUT P1, RZ, R154, 0x3, RZ, 0xc0, !PT ;  /* 0x000000039aff7812 */ /* 0x000fe4000782c0ff */
[----:B------:R-:W-:Y:S01]  /*f960*/  LOP3.LUT R32, R32, R33, RZ, 0x3c, !PT ;  /* 0x0000002120207212 */ /* 0x000fe200078e3cff */
[--C-:B------:R-:W-:Y:S01]  /*f970*/  IMAD.X R33, RZ, RZ, R9.reuse, P3 ;  /* 0x000000ffff217224 */ /* 0x100fe200018e0609 */
[----:B------:R-:W-:Y:S01]  /*f980*/  LOP3.LUT R26, R26, R27, RZ, 0x3c, !PT ;  /* 0x0000001b1a1a7212 */ /* 0x000fe200078e3cff */
[----:B------:R-:W-:Y:S01]  /*f990*/  IMAD.X R27, RZ, RZ, R9, P4 ;  /* 0x000000ffff1b7224 */ /* 0x000fe200020e0609 */
[----:B------:R-:W-:-:S02]  /*f9a0*/  MOV R31, R30 ;  /* 0x0000001e001f7202 */ /* 0x000fc40000000f00 */
[C---:B------:R-:W-:Y:S02]  /*f9b0*/  IADD3 R25, P5, R8.reuse, 0x6000, RZ ;  /* 0x0000600008197810 */ /* 0x040fe40007fbe0ff */
[C---:B------:R-:W-:Y:S02]  /*f9c0*/  IADD3 R79, P6, R8.reuse, 0x7800, RZ ;  /* 0x00007800084f7810 */ /* 0x040fe40007fde0ff */
[----:B------:R-:W-:Y:S02]  /*f9d0*/  LOP3.LUT R24, R25, 0x180, RZ, 0xc0, !PT ;  /* 0x0000018019187812 */ /* 0x000fe400078ec0ff */
[----:B------:R-:W-:Y:S02]  /*f9e0*/  LOP3.LUT R21, R8, 0x180, RZ, 0xc0, !PT ;  /* 0x0000018008157812 */ /* 0x000fe400078ec0ff */
[----:B------:R-:W-:Y:S02]  /*f9f0*/  SHF.R.U64 R24, R24, 0x3, RZ ;  /* 0x0000000318187819 */ /* 0x000fe400000012ff */
[----:B------:R-:W-:-:S02]  /*fa00*/  LOP3.LUT R20, R79, 0x180, RZ, 0xc0, !PT ;  /* 0x000001804f147812 */ /* 0x000fc400078ec0ff */
[----:B------:R-:W-:Y:S01]  /*fa10*/  LOP3.LUT R24, R24, R25, RZ, 0x3c, !PT ;  /* 0x0000001918187212 */ /* 0x000fe200078e3cff */
[--C-:B------:R-:W-:Y:S01]  /*fa20*/  IMAD.X R25, RZ, RZ, R9.reuse, P5 ;  /* 0x000000ffff197224 */ /* 0x100fe200028e0609 */
[----:B------:R-:W-:Y:S02]  /*fa30*/  SHF.R.U64 R21, R21, 0x3, RZ ;  /* 0x0000000315157819 */ /* 0x000fe400000012ff */
[----:B------:R-:W-:Y:S02]  /*fa40*/  SHF.R.U64 R20, R20, 0x3, RZ ;  /* 0x0000000314147819 */ /* 0x000fe400000012ff */
[----:B------:R-:W-:Y:S01]  /*fa50*/  LOP3.LUT R8, R21, R8, RZ, 0x3c, !PT ;  /* 0x0000000815087212 */ /* 0x000fe200078e3cff */
[----:B------:R-:W-:Y:S01]  /*fa60*/  IMAD.X R21, RZ, RZ, R9, P6 ;  /* 0x000000ffff157224 */ /* 0x000fe200030e0609 */
[----:B------:R-:W-:Y:S02]  /*fa70*/  LOP3.LUT R20, R20, R79, RZ, 0x3c, !PT ;  /* 0x0000004f14147212 */ /* 0x000fe400078e3cff */
[----:B---3--:R-:W-:Y:S01]  /*fa80*/  LOP3.LUT R12, R4, 0x2, RZ, 0x3c, !PT ;  /* 0x00000002040c7812 */ /* 0x008fe200078e3cff */
[----:B------:R-:W-:Y:S04]  /*fa90*/  SHFL.IDX PT, R55, R55, R4, 0x1c1f ;  /* 0x001c1f0437377589 */ /* 0x000fe800000e0000 */
[----:B------:R-:W-:Y:S04]  /*faa0*/  SHFL.IDX PT, R28, R57, R12, 0x1c1f ;  /* 0x001c1f0c391c7589 */ /* 0x000fe800000e0000 */
[----:B------:R-:W-:Y:S04]  /*fab0*/  SHFL.IDX PT, R41, R41, R4, 0x1c1f ;  /* 0x001c1f0429297589 */ /* 0x000fe800000e0000 */
[----:B------:R-:W-:Y:S04]  /*fac0*/  SHFL.IDX PT, R6, R43, R12, 0x1c1f ;  /* 0x001c1f0c2b067589 */ /* 0x000fe800000e0000 */
[----:B------:R-:W-:Y:S04]  /*fad0*/  SHFL.IDX PT, R47, R47, R4, 0x1c1f ;  /* 0x001c1f042f2f7589 */ /* 0x000fe800000e0000 */
[----:B------:R-:W0:Y:S04]  /*fae0*/  SHFL.IDX PT, R36, R36, R12, 0x1c1f ;  /* 0x001c1f0c24247589 */ /* 0x000e2800000e0000 */
[----:B------:R1:W-:Y:S04]  /*faf0*/  SHFL.IDX PT, R13, R49, R4, 0x1c1f ;  /* 0x001c1f04310d7589 */ /* 0x0003e800000e0000 */
[----:B------:R-:W2:Y:S04]  /*fb00*/  SHFL.IDX PT, R40, R37, R12, 0x1c1f ;  /* 0x001c1f0c25287589 */ /* 0x000ea800000e0000 */
[----:B------:R-:W-:Y:S01]  /*fb10*/  SHFL.IDX PT, R42, R51, R4, 0x1c1f ;  /* 0x001c1f04332a7589 */ /* 0x000fe200000e0000 */
[----:B-1----:R-:W-:-:S03]  /*fb20*/  IMAD R49, R48, UR5, RZ ;  /* 0x0000000530317c24 */ /* 0x002fc6000f8e02ff */
[----:B------:R2:W-:Y:S04]  /*fb30*/  SHFL.IDX PT, R15, R38, R12, 0x1c1f ;  /* 0x001c1f0c260f7589 */ /* 0x0005e800000e0000 */
[----:B------:R-:W-:Y:S04]  /*fb40*/  SHFL.IDX PT, R45, R45, R4, 0x1c1f ;  /* 0x001c1f042d2d7589 */ /* 0x000fe800000e0000 */
[----:B------:R1:W-:Y:S01]  /*fb50*/  SHFL.IDX PT, R14, R5, R12, 0x1c1f ;  /* 0x001c1f0c050e7589 */ /* 0x0003e200000e0000 */
[----:B0-----:R-:W-:-:S03]  /*fb60*/  SEL R30, R36, R47, P0 ;  /* 0x0000002f241e7207 */ /* 0x001fc60000000000 */
[----:B------:R-:W-:Y:S04]  /*fb70*/  SHFL.IDX PT, R59, R59, R4, 0x1c1f ;  /* 0x001c1f043b3b7589 */ /* 0x000fe800000e0000 */
[----:B------:R-:W-:Y:S01]  /*fb80*/  SHFL.IDX PT, R52, R61, R12, 0x1c1f ;  /* 0x001c1f0c3d347589 */ /* 0x000fe200000e0000 */
[----:B--2---:R-:W-:Y:S02]  /*fb90*/  SEL R38, R40, R13, P0 ;  /* 0x0000000d28267207 */ /* 0x004fe40000000000 */
[----:B-1----:R-:W-:Y:S01]  /*fba0*/  SEL R5, R55, R28, P0 ;  /* 0x0000001c37057207 */ /* 0x002fe20000000000 */
[----:B------:R-:W-:Y:S04]  /*fbb0*/  SHFL.IDX PT, R63, R63, R4, 0x1c1f ;  /* 0x001c1f043f3f7589 */ /* 0x000fe800000e0000 */
[----:B------:R-:W-:Y:S04]  /*fbc0*/  SHFL.IDX PT, R54, R65, R12, 0x1c1f ;  /* 0x001c1f0c41367589 */ /* 0x000fe800000e0000 */
[----:B------:R-:W-:Y:S04]  /*fbd0*/  SHFL.IDX PT, R67, R67, R4, 0x1c1f ;  /* 0x001c1f0443437589 */ /* 0x000fe800000e0000 */
[----:B------:R-:W0:Y:S04]  /*fbe0*/  SHFL.IDX PT, R56, R69, R12, 0x1c1f ;  /* 0x001c1f0c45387589 */ /* 0x000e2800000e0000 */
[----:B------:R-:W-:Y:S04]  /*fbf0*/  SHFL.IDX PT, R53, R53, R4, 0x1c1f ;  /* 0x001c1f0435357589 */ /* 0x000fe800000e0000 */
[----:B------:R-:W-:Y:S04]  /*fc00*/  SHFL.IDX PT, R71, R71, R4, 0x1c1f ;  /* 0x001c1f0447477589 */ /* 0x000fe800000e0000 */
[----:B------:R0:W1:Y:S04]  /*fc10*/  SHFL.IDX PT, R46, R39, R12, 0x1c1f ;  /* 0x001c1f0c272e7589 */ /* 0x00006800000e0000 */
[----:B------:R-:W2:Y:S04]  /*fc20*/  SHFL.IDX PT, R58, R73, R12, 0x1c1f ;  /* 0x001c1f0c493a7589 */ /* 0x000ea800000e0000 */
[----:B------:R3:W-:Y:S04]  /*fc30*/  SHFL.IDX PT, R75, R75, R4, 0x1c1f ;  /* 0x001c1f044b4b7589 */ /* 0x0007e800000e0000 */
[----:B------:R4:W2:Y:S01]  /*fc40*/  SHFL.IDX PT, R62, R77, R12, 0x1c1f ;  /* 0x001c1f0c4d3e7589 */ /* 0x0008a200000e0000 */
[----:B0-----:R-:W-:Y:S01]  /*fc50*/  SEL R39, R56, R67, P0 ;  /* 0x0000004338277207 */ /* 0x001fe20000000000 */
[----:B---3--:R-:W-:-:S04]  /*fc60*/  IMAD R4, R29, UR6, RZ ;  /* 0x000000061d047c24 */ /* 0x008fc8000f8e02ff */
[----:B------:R-:W-:Y:S01]  /*fc70*/  IMAD R29, R7, UR7, R4 ;  /* 0x00000007071d7c24 */ /* 0x000fe2000f8e0204 */
[----:B------:R-:W-:Y:S01]  /*fc80*/  SEL R7, R28, R55, P0 ;  /* 0x000000371c077207 */ /* 0x000fe20000000000 */
[----:B------:R-:W-:Y:S01]  /*fc90*/  VIADD R28, R156, UR40 ;  /* 0x000000289c1c7c36 */ /* 0x000fe20008000000 */
[----:B------:R-:W-:Y:S01]  /*fca0*/  SEL R4, R41, R6, P0 ;  /* 0x0000000629047207 */ /* 0x000fe20000000000 */
[----:B------:R-:W-:Y:S01]  /*fcb0*/  ULDC.64 UR6, c[0x0][0xb50] ;  /* 0x0002d40000067ab9 */ /* 0x000fe20000000a00 */
[----:B------:R-:W-:Y:S01]  /*fcc0*/  SEL R6, R6, R41, P0 ;  /* 0x0000002906067207 */ /* 0x000fe20000000000 */
[C---:B----4-:R-:W-:Y:S01]  /*fcd0*/  VIADD R12, R28.reuse, 0x8 ;  /* 0x000000081c0c7836 */ /* 0x050fe20000000000 */
[----:B------:R-:W-:Y:S01]  /*fce0*/  ISETP.GE.OR P3, PT, R28, R49, P1 ;  /* 0x000000311c00720c */ /* 0x000fe20000f66670 */
[----:B------:R-:W-:Y:S01]  /*fcf0*/  IMAD.IADD R11, R11, 0x1, R29 ;  /* 0x000000010b0b7824 */ /* 0x000fe200078e021d */
[----:B------:R-:W-:Y:S01]  /*fd00*/  LEA R37, P4, R10, UR6, 0x2 ;  /* 0x000000060a257c11 */ /* 0x000fe2000f8810ff */
[----:B------:R0:W-:Y:S01]  /*fd10*/  STSM.16.M88.4 [R31], R4 ;  /* 0x000000041f007844 */ /* 0x0001e20000000200 */
[----:B------:R-:W-:-:S02]  /*fd20*/  SEL R28, R47, R36, P0 ;  /* 0x000000242f1c7207 */ /* 0x000fc40000000000 */
[----:B------:R-:W-:Y:S01]  /*fd30*/  SEL R36, R13, R40, P0 ;  /* 0x000000280d247207 */ /* 0x000fe20000000000 */
[----:B------:R-:W-:Y:S01]  /*fd40*/  SHFL.IDX PT, R50, R37, RZ, 0x1c1f ;  /* 0x001c1fff25327589 */ /* 0x000fe200000e0000 */
[----:B------:R-:W-:Y:S02]  /*fd50*/  ISETP.GE.OR P1, PT, R12, R49, P1 ;  /* 0x000000310c00720c */ /* 0x000fe40000f26670 */
[----:B------:R-:W-:Y:S01]  /*fd60*/  SEL R40, R42, R15, P0 ;  /* 0x0000000f2a287207 */ /* 0x000fe20000000000 */
[----:B------:R3:W-:Y:S01]  /*fd70*/  SHFL.IDX PT, R60, R37, 0x1, 0x1c1f ;  /* 0x003c1f00253c7f89 */ /* 0x0007e200000e0000 */
[----:B------:R-:W-:Y:S02]  /*fd80*/  SEL R12, R45, R14, P0 ;  /* 0x0000000e2d0c7207 */ /* 0x000fe40000000000 */
[----:B------:R-:W-:Y:S02]  /*fd90*/  SEL R42, R15, R42, P0 ;  /* 0x0000002a0f2a7207 */ /* 0x000fe40000000000 */
[----:B------:R-:W-:-:S02]  /*fda0*/  SEL R14, R14, R45, P0 ;  /* 0x0000002d0e0e7207 */ /* 0x000fc40000000000 */
[----:B------:R-:W-:Y:S02]  /*fdb0*/  SEL R13, R59, R52, P0 ;  /* 0x000000343b0d7207 */ /* 0x000fe40000000000 */
[----:B------:R-:W-:Y:S02]  /*fdc0*/  SEL R15, R52, R59, P0 ;  /* 0x0000003b340f7207 */ /* 0x000fe40000000000 */
[----:B------:R-:W-:Y:S02]  /*fdd0*/  SEL R29, R63, R54, P0 ;  /* 0x000000363f1d7207 */ /* 0x000fe40000000000 */
[----:B0-----:R-:W-:Y:S01]  /*fde0*/  SEL R31, R54, R63, P0 ;  /* 0x0000003f361f7207 */ /* 0x001fe20000000000 */
[----:B------:R-:W-:Y:S01]  /*fdf0*/  STSM.16.M88.4 [R72], R12 ;  /* 0x0000000c48007844 */ /* 0x000fe20000000200 */
[----:B---3--:R-:W-:Y:S02]  /*fe00*/  SEL R37, R67, R56, P0 ;  /* 0x0000003843257207 */ /* 0x008fe40000000000 */
[----:B-1----:R-:W-:Y:S01]  /*fe10*/  SEL R44, R53, R46, P0 ;  /* 0x0000002e352c7207 */ /* 0x002fe20000000000 */
[----:B------:R-:W-:Y:S01]  /*fe20*/  STSM.16.M88.4 [R70], R28 ;  /* 0x0000001c46007844 */ /* 0x000fe20000000200 */
[----:B--2---:R-:W-:-:S02]  /*fe30*/  SEL R41, R71, R58, P0 ;  /* 0x0000003a47297207 */ /* 0x004fc40000000000 */
[----:B------:R-:W-:Y:S01]  /*fe40*/  SEL R43, R58, R71, P0 ;  /* 0x000000473a2b7207 */ /* 0x000fe20000000000 */
[----:B------:R0:W-:Y:S01]  /*fe50*/  STSM.16.M88.4 [R68], R36 ;  /* 0x0000002444007844 */ /* 0x0001e20000000200 */
[----:B------:R-:W-:Y:S02]  /*fe60*/  SEL R46, R46, R53, P0 ;  /* 0x000000352e2e7207 */ /* 0x000fe40000000000 */
[----:B------:R-:W-:Y:S01]  /*fe70*/  SEL R45, R75, R62, P0 ;  /* 0x0000003e4b2d7207 */ /* 0x000fe20000000000 */
[----:B------:R-:W-:Y:S01]  /*fe80*/  STSM.16.M88.4 [R66], R40 ;  /* 0x0000002842007844 */ /* 0x000fe20000000200 */
[----:B------:R-:W-:Y:S02]  /*fe90*/  SEL R47, R62, R75, P0 ;  /* 0x0000004b3e2f7207 */ /* 0x000fe40000000000 */
[----:B------:R-:W-:-:S03]  /*fea0*/  LEA.HI.X R11, R10, UR7, R11, 0x2, P4 ;  /* 0x000000070a0b7c11 */ /* 0x000fc6000a0f140b */
[----:B------:R-:W-:Y:S04]  /*feb0*/  STSM.16.M88.4 [R64], R44 ;  /* 0x0000002c40007844 */ /* 0x000fe80000000200 */
[----:B------:R-:W1:Y:S01]  /*fec0*/  SHFL.IDX PT, R51, R11, RZ, 0x1c1f ;  /* 0x001c1fff0b337589 */ /* 0x000e6200000e0000 */
[----:B0-----:R-:W0:Y:S08]  /*fed0*/  @P2 LDC R37, c[0x0][0xbec] ;  /* 0x0002fb00ff252b82 */ /* 0x001e300000000800 */
[----:B------:R-:W-:Y:S08]  /*fee0*/  BAR.SYNC.DEFER_BLOCKING 0x1, 0x180 ;  /* 0x0046000000007b1d */ /* 0x000ff00000010000 */
[----:B------:R-:W2:Y:S01]  /*fef0*/  @P2 LDC R39, c[0x0][0xbf0] ;  /* 0x0002fc00ff272b82 */ /* 0x000ea20000000800 */
[----:B------:R-:W3:Y:S01]  /*ff00*/  SHFL.IDX PT, R61, R11, 0x1, 0x1c1f ;  /* 0x003c1f000b3d7f89 */ /* 0x000ee200000e0000 */
[----:B------:R-:W-:-:S02]  /*ff10*/  UIMAD UR5, UR12, UR8, URZ ;  /* 0x000000080c0572a4 */ /* 0x000fc4000f8e023f */
[----:B------:R-:W-:Y:S02]  /*ff20*/  UIMAD.WIDE.U32 UR6, UR43, UR8, URZ ;  /* 0x000000082b0672a5 */ /* 0x000fe4000f8e003f */
[----:B------:R-:W-:Y:S01]  /*ff30*/  UIMAD UR5, UR43, UR9, UR5 ;  /* 0x000000092b0572a4 */ /* 0x000fe2000f8e0205 */
[----:B-1----:R1:W-:Y:S04]  /*ff40*/  @!P3 ST.E desc[UR50][R50.64], R0 ;  /* 0x000000003200b985 */ /* 0x0023e8000c101932 */
[----:B---3--:R3:W-:Y:S01]  /*ff50*/  @!P1 ST.E desc[UR50][R60.64], R2 ;  /* 0x000000023c009985 */ /* 0x0087e2000c101932 */
[----:B-1----:R-:W-:-:S03]  /*ff60*/  IMAD R0, R152, 0x60, R153 ;  /* 0x0000006098007824 */ /* 0x002fc600078e0299 */
[----:B------:R1:W5:Y:S01]  /*ff70*/  LD.E.128 R56, desc[UR50][R24.64] ;  /* 0x0000003218387980 */ /* 0x000362000c101d00 */
[----:B------:R-:W-:Y:S02]  /*ff80*/  UIMAD UR8, UR13, UR10, URZ ;  /* 0x0000000a0d0872a4 */ /* 0x000fe4000f8e023f */
[----:B------:R-:W-:Y:S01]  /*ff90*/  UIADD3 UR7, UR7, UR5, URZ ;  /* 0x0000000507077290 */ /* 0x000fe2000fffe03f */
[----:B------:R4:W5:Y:S01]  /*ffa0*/  LD.E.128 R12, desc[UR50][R26.64] ;  /* 0x000000321a0c7980 */ /* 0x000962000c101d00 */
[----:B---3--:R-:W-:-:S03]  /*ffb0*/  VIADD R2, R0, UR40 ;  /* 0x0000002800027c36 */ /* 0x008fc60008000000 */
[----:B------:R3:W5:Y:S01]  /*ffc0*/  LD.E.128 R52, desc[UR50][R32.64] ;  /* 0x0000003220347980 */ /* 0x000762000c101d00 */
[----:B0-----:R-:W-:-:S03]  /*ffd0*/  @P2 IMAD.HI.U32 R0, R2, R37, RZ ;  /* 0x0000002502002227 */ /* 0x001fc600078e00ff */
[----:B------:R0:W5:Y:S01]  /*ffe0*/  LD.E.128 R28, desc[UR50][R20.64] ;  /* 0x00000032141c7980 */ /* 0x000162000c101d00 */
[----:B-1----:R-:W-:Y:S01]  /*fff0*/  IMAD.MOV.U32 R25, RZ, RZ, R2 ;  /* 0x000000ffff197224 */ /* 0x002fe200078e0002 */
[----:B--2---:R-:W-:Y:S01]  /*10000*/  @P2 SHF.R.U32.HI R25, RZ, R39, R0 ;  /* 0x00000027ff192219 */ /* 0x004fe20000011600 */
[----:B------:R-:W-:Y:S01]  /*10010*/  UIMAD UR5, UR41, UR11, UR8 ;  /* 0x0000000b290572a4 */ /* 0x000fe2000f8e0208 */
[----:B------:R-:W5:Y:S01]  /*10020*/  LD.E.128 R8, desc[UR50][R8.64] ;  /* 0x0000003208087980 */ /* 0x000f62000c101d00 */
[----:B------:R-:W-:Y:S01]  /*10030*/  UIMAD.WIDE.U32 UR6, UR41, UR10, UR6 ;  /* 0x0000000a290672a5 */ /* 0x000fe2000f8e0006 */
[--C-:B------:R-:W-:Y:S01]  /*10040*/  SHF.R.S32.HI R0, RZ, 0x1f, R25.reuse ;  /* 0x0000001fff007819 */ /* 0x100fe20000011419 */
[----:B----4-:R-:W-:Y:S01]  /*10050*/  IMAD.MOV R27, RZ, RZ, -R25 ;  /* 0x000000ffff1b7224 */ /* 0x010fe200078e0a19 */
        /* <DEDUP_REMOVED lines=10> */
[----:B--2---:R-:W2:Y:S01]  /*10100*/  FENCE.VIEW.ASYNC.S ;  /* 0x00000000000073c6 */ /* 0x004ea20000000000 */
[----:B---3--:R-:W-:Y:S02]  /*10110*/  IMAD R33, R25, UR9, R0 ;  /* 0x0000000919217c24 */ /* 0x008fe4000f8e0200 */
[----:B0-----:R-:W-:Y:S01]  /*10120*/  IMAD.U32 R21, RZ, RZ, UR7 ;  /* 0x00000007ff157e24 */ /* 0x001fe2000f8e00ff */
[----:B------:R-:W-:Y:S01]  /*10130*/  SHF.R.S32.HI R0, RZ, 0x1f, R27 ;  /* 0x0000001fff007819 */ /* 0x000fe2000001141b */
[----:B------:R-:W-:Y:S01]  /*10140*/  IMAD.U32 R20, RZ, RZ, UR6 ;  /* 0x00000006ff147e24 */ /* 0x000fe2000f8e00ff */
[----:B------:R-:W-:Y:S01]  /*10150*/  ULDC.64 UR6, c[0x0][0xad8] ;  /* 0x0002b60000067ab9 */ /* 0x000fe20000000a00 */
[----:B------:R-:W-:-:S02]  /*10160*/  IMAD.U32 R21, RZ, RZ, UR5 ;  /* 0x00000005ff157e24 */ /* 0x000fc4000f8e00ff */
[----:B------:R-:W-:Y:S02]  /*10170*/  IMAD R0, R0, UR6, RZ ;  /* 0x0000000600007c24 */ /* 0x000fe4000f8e02ff */
[----:B------:R-:W-:-:S04]  /*10180*/  IMAD.WIDE.U32 R20, R25, UR8, R20 ;  /* 0x0000000819147c25 */ /* 0x000fc8000f8e0014 */
[----:B------:R-:W-:Y:S02]  /*10190*/  IMAD.IADD R21, R21, 0x1, R33 ;  /* 0x0000000115157824 */ /* 0x000fe400078e0221 */
[----:B------:R-:W-:Y:S02]  /*101a0*/  IMAD R25, R27, UR7, R0 ;  /* 0x000000071b197c24 */ /* 0x000fe4000f8e0200 */
[----:B------:R-:W-:Y:S02]  /*101b0*/  VIADD R0, R153, UR40 ;  /* 0x0000002899007c36 */ /* 0x000fe40008000000 */
        /* <DEDUP_REMOVED lines=8> */
[----:B--2---:R1:W0:Y:S01]  /*10240*/  SHFL.IDX PT, R20, R32, RZ, 0x1c1f ;  /* 0x001c1fff20147589 */ /* 0x00422200000e0000 */
[----:B------:R-:W-:Y:S02]  /*10250*/  BSSY B1, `(.L_x_844) ;  /* 0x0000012000017945 */ /* 0x000fe40003800000 */
[----:B------:R1:W-:Y:S01]  /*10260*/  SYNCS.ARRIVE.TRANS64.RED.A1T0 RZ, [R3+URZ], RZ ;  /* 0x000000ff03ff79a7 */ /* 0x0003e2000810043f */
[----:B------:R1:W2:Y:S01]  /*10270*/  SHFL.IDX PT, R21, R33, RZ, 0x1c1f ;  /* 0x001c1fff21157589 */ /* 0x0002a200000e0000 */
[----:B------:R-:W-:Y:S02]  /*10280*/  SHF.R.S32.HI R74, RZ, 0x1f, R23 ;  /* 0x0000001fff4a7819 */ /* 0x000fe40000011417 */
[----:B------:R-:W-:Y:S01]  /*10290*/  SHF.R.S32.HI R76, RZ, 0x1f, R22 ;  /* 0x0000001fff4c7819 */ /* 0x000fe20000011416 */
[----:B------:R-:W-:Y:S06]  /*102a0*/  @P0 BRA `(.L_x_845) ;  /* 0x0000000000300947 */ /* 0x000fec0003800000 */
[----:B------:R-:W-:Y:S02]  /*102b0*/  ULDC UR5, c[0x0][0xac8] ;  /* 0x0002b20000057ab9 */ /* 0x000fe40000000800 */
[----:B------:R-:W-:Y:S02]  /*102c0*/  ISETP.GE.AND P1, PT, R22, UR5, PT ;  /* 0x0000000516007c0c */ /* 0x000fe4000bf26270 */
[----:B------:R-:W-:Y:S02]  /*102d0*/  ISETP.GE.AND P2, PT, R23, UR5, PT ;  /* 0x0000000517007c0c */ /* 0x000fe4000bf46270 */
[----:B------:R-:W-:-:S09]  /*102e0*/  ISETP.GE.AND P0, PT, R19, UR5, PT ;  /* 0x0000000513007c0c */ /* 0x000fd2000bf06270 */
[CC--:B0-----:R-:W-:Y:S02]  /*102f0*/  @!P1 LEA R24, P3, R22.reuse, R20.reuse, 0x1 ;  /* 0x0000001416189211 */ /* 0x0c1fe400078608ff */
[----:B------:R-:W-:Y:S02]  /*10300*/  @!P2 LEA R26, P4, R23, R20, 0x1 ;  /* 0x00000014171aa211 */ /* 0x000fe400078808ff */
[----:B-12---:R-:W-:Y:S01]  /*10310*/  @!P0 IMAD.WIDE R2, R19, 0x2, R20 ;  /* 0x0000000213028825 */ /* 0x006fe200078e0214 */
[-C--:B------:R-:W-:Y:S02]  /*10320*/  @!P1 LEA.HI.X R25, R22, R21.reuse, R76, 0x1, P3 ;  /* 0x0000001516199211 */ /* 0x080fe400018f0c4c */
[----:B------:R-:W-:Y:S02]  /*10330*/  @!P2 LEA.HI.X R27, R23, R21, R74, 0x1, P4 ;  /* 0x00000015171ba211 */ /* 0x000fe400020f0c4a */
[----:B-----5:R3:W-:Y:S04]  /*10340*/  @!P0 ST.E.128 desc[UR50][R2.64], R8 ;  /* 0x0000000802008985 */ /* 0x0207e8000c101d32 */
[----:B------:R3:W-:Y:S04]  /*10350*/  @!P1 ST.E.128 desc[UR50][R24.64], R52 ;  /* 0x0000003418009985 */ /* 0x0007e8000c101d32 */
[----:B------:R3:W-:Y:S02]  /*10360*/  @!P2 ST.E.128 desc[UR50][R26.64], R56 ;  /* 0x000000381a00a985 */ /* 0x0007e4000c101d32 */
.L_x_845:
[----:B------:R-:W-:Y:S05]  /*10370*/  BSYNC B1 ;  /* 0x0000000000017941 */ /* 0x000fea0003800000 */
.L_x_844:
[----:B------:R-:W-:Y:S01]  /*10380*/  VIADD R0, R0, 0x60 ;  /* 0x0000006000007836 */ /* 0x000fe20000000000 */
[----:B---3-5:R3:W4:Y:S04]  /*10390*/  SHFL.IDX PT, R9, R33, 0x1, 0x1c1f ;  /* 0x003c1f0021097f89 */ /* 0x02872800000e0000 */
[----:B------:R-:W-:Y:S01]  /*103a0*/  ISETP.GE.AND P0, PT, R0, R49, PT ;  /* 0x000000310000720c */ /* 0x000fe20003f06270 */
[----:B------:R3:W0:-:S12]  /*103b0*/  SHFL.IDX PT, R8, R32, 0x1, 0x1c1f ;  /* 0x003c1f0020087f89 */ /* 0x00061800000e0000 */
[----:B---3--:R-:W-:Y:S05]  /*103c0*/  @P0 BRA `(.L_x_846) ;  /* 0x0000000800340947 */ /* 0x008fea0003800000 */
[----:B------:R-:W-:Y:S02]  /*103d0*/  ULDC UR5, c[0x0][0xac8] ;  /* 0x0002b20000057ab9 */ /* 0x000fe40000000800 */
[----:B------:R-:W-:Y:S02]  /*103e0*/  ISETP.GE.AND P2, PT, R22, UR5, PT ;  /* 0x0000000516007c0c */ /* 0x000fe4000bf46270 */
[----:B------:R-:W-:-:S11]  /*103f0*/  ISETP.GE.AND P1, PT, R19, UR5, PT ;  /* 0x0000000513007c0c */ /* 0x000fd6000bf26270 */
[C---:B0-----:R-:W-:Y:S02]  /*10400*/  @!P2 LEA R10, P0, R22.reuse, R8, 0x1 ;  /* 0x00000008160aa211 */ /* 0x041fe400078008ff */
[----:B-1--4-:R-:W-:Y:S02]  /*10410*/  @!P1 IMAD.WIDE R2, R19, 0x2, R8 ;  /* 0x0000000213029825 */ /* 0x012fe400078e0208 */
[----:B------:R-:W-:Y:S02]  /*10420*/  @!P2 LEA.HI.X R11, R22, R9, R76, 0x1, P0 ;  /* 0x00000009160ba211 */ /* 0x000fe400000f0c4c */
[----:B------:R-:W-:Y:S01]  /*10430*/  ISETP.GE.AND P0, PT, R23, UR5, PT ;  /* 0x0000000517007c0c */ /* 0x000fe2000bf06270 */
[----:B------:R3:W-:Y:S04]  /*10440*/  @!P1 ST.E.128 desc[UR50][R2.64], R4 ;  /* 0x0000000402009985 */ /* 0x0007e8000c101d32 */
[----:B------:R3:W-:Y:S08]  /*10450*/  @!P2 ST.E.128 desc[UR50][R10.64], R12 ;  /* 0x0000000c0a00a985 */ /* 0x0007f0000c101d32 */
[----:B------:R-:W-:Y:S05]  /*10460*/  @P0 BRA `(.L_x_846) ;  /* 0x00000008000c0947 */ /* 0x000fea0003800000 */
[----:B---3--:R-:W-:-:S04]  /*10470*/  LEA R2, P0, R23, R8, 0x1 ;  /* 0x0000000817027211 */ /* 0x008fc800078008ff */
[----:B------:R-:W-:-:S05]  /*10480*/  LEA.HI.X R3, R23, R9, R74, 0x1, P0 ;  /* 0x0000000917037211 */ /* 0x000fca00000f0c4a */
[----:B------:R0:W-:Y:S01]  /*10490*/  ST.E.128 desc[UR50][R2.64], R28 ;  /* 0x0000001c02007985 */ /* 0x0001e2000c101d32 */
[----:B------:R-:W-:Y:S05]  /*104a0*/  BRA `(.L_x_846) ;  /* 0x0000000400fc7947 */ /* 0x000fea0003800000 */
.L_x_843:
[----:B------:R-:W0:Y:S01]  /*104b0*/  LDC R8, c[0x0][0xbe8] ;  /* 0x0002fa00ff087b82 */ /* 0x000e220000000800 */
[----:B------:R-:W1:Y:S01]  /*104c0*/  S2R R0, SR_TID.X ;  /* 0x0000000000007919 */ /* 0x000e620000002100 */
[----:B------:R-:W-:Y:S01]  /*104d0*/  USHF.R.S32.HI UR8, URZ, 0x1f, UR43 ;  /* 0x0000001f3f087899 */ /* 0x000fe2000801142b */
[----:B------:R-:W-:Y:S01]  /*104e0*/  BSSY B1, `(.L_x_847) ;  /* 0x0000031000017945 */ /* 0x000fe20003800000 */
[----:B------:R-:W-:Y:S01]  /*104f0*/  USHF.R.S32.HI UR9, URZ, 0x1f, UR41 ;  /* 0x0000001f3f097899 */ /* 0x000fe20008011429 */
[----:B------:R-:W-:Y:S01]  /*10500*/  IMAD R6, R152, 0x60, R153 ;  /* 0x0000006098067824 */ /* 0x000fe200078e0299 */
[----:B0-----:R-:W-:Y:S01]  /*10510*/  ISETP.NE.AND P1, PT, R8, 0x1, PT ;  /* 0x000000010800780c */ /* 0x001fe20003f25270 */
[----:B-1----:R-:W-:-:S12]  /*10520*/  VIADD R0, R0, 0xffffff80 ;  /* 0xffffff8000007836 */ /* 0x002fd80000000000 */
[----:B------:R-:W0:Y:S01]  /*10530*/  @P1 LDC R9, c[0x0][0xbec] ;  /* 0x0002fb00ff091b82 */ /* 0x000e220000000800 */
[----:B------:R-:W-:-:S07]  /*10540*/  ISETP.GE.AND P0, PT, R0, 0xc0, PT ;  /* 0x000000c00000780c */ /* 0x000fce0003f06270 */
[----:B------:R-:W1:Y:S06]  /*10550*/  @P1 LDC R11, c[0x0][0xbf0] ;  /* 0x0002fc00ff0b1b82 */ /* 0x000e6c0000000800 */
[----:B------:R-:W-:Y:S05]  /*10560*/  @P0 BRA `(.L_x_848) ;  /* 0x0000000000a00947 */ /* 0x000fea0003800000 */
[----:B------:R-:W2:Y:S01]  /*10570*/  S2R R0, SR_TID.X ;  /* 0x0000000000007919 */ /* 0x000ea20000002100 */
[----:B------:R-:W3:Y:S01]  /*10580*/  LDC R3, c[0x0][0xbe8] ;  /* 0x0002fa00ff037b82 */ /* 0x000ee20000000800 */
[----:B------:R-:W-:Y:S01]  /*10590*/  IMAD.U32 R4, RZ, RZ, UR40 ;  /* 0x00000028ff047e24 */ /* 0x000fe2000f8e00ff */
[----:B------:R-:W-:Y:S02]  /*105a0*/  ULDC UR5, c[0x0][0xa88] ;  /* 0x0002a20000057ab9 */ /* 0x000fe40000000800 */
[----:B---3--:R-:W-:Y:S02]  /*105b0*/  IMAD R5, R3, UR5, RZ ;  /* 0x0000000503057c24 */ /* 0x008fe4000f8e02ff */
[----:B--2---:R-:W-:-:S04]  /*105c0*/  IADD3 R4, R4, -0x80, R0 ;  /* 0xffffff8004047810 */ /* 0x004fc80007ffe000 */
[----:B------:R-:W-:-:S13]  /*105d0*/  ISETP.GE.AND P0, PT, R4, R5, PT ;  /* 0x000000050400720c */ /* 0x000fda0003f06270 */
[----:B------:R-:W-:Y:S05]  /*105e0*/  @P0 BRA `(.L_x_848) ;  /* 0x0000000000800947 */ /* 0x000fea0003800000 */
[----:B------:R-:W-:Y:S01]  /*105f0*/  ISETP.NE.AND P0, PT, R3, 0x1, PT ;  /* 0x000000010300780c */ /* 0x000fe20003f05270 */
[----:B------:R-:W-:Y:S01]  /*10600*/  ULDC.64 UR10, c[0x0][0xb90] ;  /* 0x0002e400000a7ab9 */ /* 0x000fe20000000a00 */
[----:B------:R-:W-:Y:S01]  /*10610*/  IMAD.MOV.U32 R2, RZ, RZ, R4 ;  /* 0x000000ffff027224 */ /* 0x000fe200078e0004 */
[----:B------:R-:W-:Y:S02]  /*10620*/  UIMAD UR5, UR8, UR10, URZ ;  /* 0x0000000a080572a4 */ /* 0x000fe4000f8e023f */
[----:B------:R-:W-:Y:S02]  /*10630*/  UIMAD.WIDE.U32 UR6, UR43, UR10, URZ ;  /* 0x0000000a2b0672a5 */ /* 0x000fe4000f8e003f */
[----:B------:R-:W-:-:S03]  /*10640*/  UIMAD UR5, UR43, UR11, UR5 ;  /* 0x0000000b2b0572a4 */ /* 0x000fc6000f8e0205 */
[----:B------:R-:W-:Y:S01]  /*10650*/  ULDC.64 UR10, c[0x0][0xb98] ;  /* 0x0002e600000a7ab9 */ /* 0x000fe20000000a00 */
[----:B------:R-:W-:Y:S02]  /*10660*/  UIADD3 UR7, UR7, UR5, URZ ;  /* 0x0000000507077290 */ /* 0x000fe4000fffe03f */
[----:B------:R-:W2:Y:S01]  /*10670*/  @P0 LDC R5, c[0x0][0xbec] ;  /* 0x0002fb00ff050b82 */ /* 0x000ea20000000800 */
[----:B------:R-:W-:Y:S02]  /*10680*/  UIMAD UR5, UR9, UR10, URZ ;  /* 0x0000000a090572a4 */ /* 0x000fe4000f8e023f */
[----:B------:R-:W-:Y:S02]  /*10690*/  UIMAD.WIDE.U32 UR6, UR41, UR10, UR6 ;  /* 0x0000000a290672a5 */ /* 0x000fe4000f8e0006 */
[----:B------:R-:W-:-:S03]  /*106a0*/  UIMAD UR5, UR41, UR11, UR5 ;  /* 0x0000000b290572a4 */ /* 0x000fc6000f8e0205 */
[----:B------:R-:W3:Y:S01]  /*106b0*/  @P0 LDC R7, c[0x0][0xbf0] ;  /* 0x0002fc00ff070b82 */ /* 0x000ee20000000800 */
[----:B------:R-:W-:Y:S01]  /*106c0*/  ULDC.64 UR10, c[0x0][0xb88] ;  /* 0x0002e200000a7ab9 */ /* 0x000fe20000000a00 */
[----:B--2---:R-:W-:-:S05]  /*106d0*/  @P0 IMAD.HI.U32 R0, R4, R5, RZ ;  /* 0x0000000504000227 */ /* 0x004fca00078e00ff */
[----:B---3--:R-:W-:-:S05]  /*106e0*/  @P0 SHF.R.U32.HI R2, RZ, R7, R0 ;  /* 0x00000007ff020219 */ /* 0x008fca0000011600 */
[----:B------:R-:W-:-:S04]  /*106f0*/  IMAD.MOV R5, RZ, RZ, -R2 ;  /* 0x000000ffff057224 */ /* 0x000fc800078e0a02 */
[----:B------:R-:W-:Y:S01]  /*10700*/  IMAD R5, R3, R5, R4 ;  /* 0x0000000503057224 */ /* 0x000fe200078e0204 */
[----:B------:R-:W-:Y:S01]  /*10710*/  SHF.R.S32.HI R3, RZ, 0x1f, R2 ;  /* 0x0000001fff037819 */ /* 0x000fe20000011402 */
[----:B------:R-:W-:Y:S01]  /*10720*/  IMAD.U32 R4, RZ, RZ, UR5 ;  /* 0x00000005ff047e24 */ /* 0x000fe2000f8e00ff */
        /* <DEDUP_REMOVED lines=12> */
.L_x_848:
[----:B------:R-:W-:Y:S05]  /*107f0*/  BSYNC B1 ;  /* 0x0000000000017941 */ /* 0x000fea0003800000 */
.L_x_847:
[----:B------:R-:W-:Y:S01]  /*10800*/  ULDC.64 UR10, c[0x0][0xae8] ;  /* 0x0002ba00000a7ab9 */ /* 0x000fe20000000a00 */
[----:B------:R-:W-:Y:S01]  /*10810*/  VIADD R6, R6, UR40 ;  /* 0x0000002806067c36 */ /* 0x000fe20008000000 */
[----:B------:R-:W-:Y:S01]  /*10820*/  UIMAD UR5, UR8, UR10, URZ ;  /* 0x0000000a080572a4 */ /* 0x000fe2000f8e023f */
[----:B------:R-:W-:Y:S01]  /*10830*/  BSSY B1, `(.L_x_849) ;  /* 0x0000035000017945 */ /* 0x000fe20003800000 */
[----:B------:R-:W-:Y:S01]  /*10840*/  UIMAD.WIDE.U32 UR6, UR43, UR10, URZ ;  /* 0x0000000a2b0672a5 */ /* 0x000fe2000f8e003f */
[----:B0-----:R-:W-:Y:S01]  /*10850*/  @P1 IMAD.HI.U32 R0, R6, R9, RZ ;  /* 0x0000000906001227 */ /* 0x001fe200078e00ff */
[----:B------:R-:W-:Y:S01]  /*10860*/  UIMAD UR5, UR43, UR11, UR5 ;  /* 0x0000000b2b0572a4 */ /* 0x000fe2000f8e0205 */
[----:B------:R-:W-:Y:S02]  /*10870*/  SHF.R.S32.HI R14, RZ, 0x1f, R23 ;  /* 0x0000001fff0e7819 */ /* 0x000fe40000011417 */
[----:B------:R-:W-:Y:S01]  /*10880*/  ULDC.64 UR10, c[0x0][0xaf0] ;  /* 0x0002bc00000a7ab9 */ /* 0x000fe20000000a00 */
[----:B------:R-:W-:Y:S01]  /*10890*/  UIADD3 UR7, UR7, UR5, URZ ;  /* 0x0000000507077290 */ /* 0x000fe2000fffe03f */
[----:B--2---:R-:W-:Y:S01]  /*108a0*/  IMAD.MOV.U32 R5, RZ, RZ, R6 ;  /* 0x000000ffff057224 */ /* 0x004fe200078e0006 */
[----:B------:R-:W-:Y:S01]  /*108b0*/  UIMAD UR5, UR9, UR10, URZ ;  /* 0x0000000a090572a4 */ /* 0x000fe2000f8e023f */
[----:B-1----:R-:W-:Y:S01]  /*108c0*/  @P1 SHF.R.U32.HI R5, RZ, R11, R0 ;  /* 0x0000000bff051219 */ /* 0x002fe20000011600 */
[----:B------:R-:W-:Y:S01]  /*108d0*/  UIMAD.WIDE.U32 UR6, UR41, UR10, UR6 ;  /* 0x0000000a290672a5 */ /* 0x000fe2000f8e0006 */
[----:B------:R-:W-:Y:S01]  /*108e0*/  SHF.R.S32.HI R15, RZ, 0x1f, R22 ;  /* 0x0000001fff0f7819 */ /* 0x000fe20000011416 */
[----:B------:R-:W-:Y:S01]  /*108f0*/  UIMAD UR5, UR41, UR11, UR5 ;  /* 0x0000000b290572a4 */ /* 0x000fe2000f8e0205 */
[--C-:B------:R-:W-:Y:S01]  /*10900*/  SHF.R.S32.HI R0, RZ, 0x1f, R5.reuse ;  /* 0x0000001fff007819 */ /* 0x100fe20000011405 */
[----:B------:R-:W-:Y:S01]  /*10910*/  IMAD.MOV R7, RZ, RZ, -R5 ;  /* 0x000000ffff077224 */ /* 0x000fe200078e0a05 */
[----:B------:R-:W-:Y:S01]  /*10920*/  ULDC.64 UR8, c[0x0][0xae0] ;  /* 0x0002b80000087ab9 */ /* 0x000fe20000000a00 */
[----:B------:R-:W-:-:S02]  /*10930*/  UIADD3 UR5, UR7, UR5, URZ ;  /* 0x0000000507057290 */ /* 0x000fc4000fffe03f */
[----:B------:R-:W-:Y:S02]  /*10940*/  IMAD.U32 R3, RZ, RZ, UR7 ;  /* 0x00000007ff037e24 */ /* 0x000fe4000f8e00ff */
[----:B------:R-:W-:Y:S02]  /*10950*/  IMAD R7, R8, R7, R6 ;  /* 0x0000000708077224 */ /* 0x000fe400078e0206 */
[----:B------:R-:W-:Y:S02]  /*10960*/  IMAD R0, R0, UR8, RZ ;  /* 0x0000000800007c24 */ /* 0x000fe4000f8e02ff */
[----:B------:R-:W-:Y:S01]  /*10970*/  IMAD.U32 R2, RZ, RZ, UR6 ;  /* 0x00000006ff027e24 */ /* 0x000fe2000f8e00ff */
[----:B------:R-:W-:Y:S01]  /*10980*/  ULDC.64 UR6, c[0x0][0xad8] ;  /* 0x0002b60000067ab9 */ /* 0x000fe20000000a00 */
[----:B------:R-:W-:Y:S01]  /*10990*/  IMAD.U32 R3, RZ, RZ, UR5 ;  /* 0x00000005ff037e24 */ /* 0x000fe2000f8e00ff */
[----:B------:R-:W-:Y:S01]  /*109a0*/  ULDC UR5, c[0x0][0xa88] ;  /* 0x0002a20000057ab9 */ /* 0x000fe20000000800 */
[C---:B------:R-:W-:Y:S01]  /*109b0*/  IMAD R9, R5.reuse, UR9, R0 ;  /* 0x0000000905097c24 */ /* 0x040fe2000f8e0200 */
[----:B------:R-:W-:Y:S01]  /*109c0*/  SHF.R.S32.HI R0, RZ, 0x1f, R7 ;  /* 0x0000001fff007819 */ /* 0x000fe20000011407 */
[----:B------:R-:W-:-:S04]  /*109d0*/  IMAD.WIDE.U32 R2, R5, UR8, R2 ;  /* 0x0000000805027c25 */ /* 0x000fc8000f8e0002 */
[----:B------:R-:W-:Y:S02]  /*109e0*/  IMAD R0, R0, UR6, RZ ;  /* 0x0000000600007c24 */ /* 0x000fe4000f8e02ff */
[----:B------:R-:W-:Y:S02]  /*109f0*/  IMAD.IADD R3, R3, 0x1, R9 ;  /* 0x0000000103037824 */ /* 0x000fe400078e0209 */
[C---:B------:R-:W-:Y:S02]  /*10a00*/  IMAD R5, R7.reuse, UR7, R0 ;  /* 0x0000000707057c24 */ /* 0x040fe4000f8e0200 */
[----:B------:R-:W-:Y:S01]  /*10a10*/  IMAD.WIDE.U32 R2, R7, UR6, R2 ;  /* 0x0000000607027c25 */ /* 0x000fe2000f8e0002 */
[----:B------:R-:W-:-:S03]  /*10a20*/  ULDC.64 UR6, c[0x0][0xa80] ;  /* 0x0002a00000067ab9 */ /* 0x000fc60000000a00 */
[----:B------:R-:W-:Y:S01]  /*10a30*/  IMAD R7, R8, UR5, RZ ;  /* 0x0000000508077c24 */ /* 0x000fe2000f8e02ff */
[----:B------:R-:W-:Y:S01]  /*10a40*/  LEA R4, P1, R2, UR6, 0x1 ;  /* 0x0000000602047c11 */ /* 0x000fe2000f8208ff */
[----:B------:R-:W-:Y:S02]  /*10a50*/  VIADD R0, R153, UR40 ;  /* 0x0000002899007c36 */ /* 0x000fe40008000000 */
[----:B------:R-:W-:-:S03]  /*10a60*/  IMAD.IADD R3, R3, 0x1, R5 ;  /* 0x0000000103037824 */ /* 0x000fc600078e0205 */
[----:B------:R-:W-:Y:S02]  /*10a70*/  ISETP.GE.AND P0, PT, R0, R7, PT ;  /* 0x000000070000720c */ /* 0x000fe40003f06270 */
[----:B------:R-:W-:Y:S02]  /*10a80*/  LEA.HI.X R5, R2, UR7, R3, 0x1, P1 ;  /* 0x0000000702057c11 */ /* 0x000fe400088f0c03 */
[----:B------:R0:W1:Y:S04]  /*10a90*/  SHFL.IDX PT, R2, R4, RZ, 0x1c1f ;  /* 0x001c1fff04027589 */ /* 0x00006800000e0000 */
[----:B------:R0:W2:Y:S05]  /*10aa0*/  SHFL.IDX PT, R3, R5, RZ, 0x1c1f ;  /* 0x001c1fff05037589 */ /* 0x0000aa00000e0000 */
[----:B------:R-:W-:Y:S05]  /*10ab0*/  @P0 BRA `(.L_x_850) ;  /* 0x0000000000300947 */ /* 0x000fea0003800000 */
[----:B------:R-:W-:Y:S02]  /*10ac0*/  ULDC UR5, c[0x0][0xac8] ;  /* 0x0002b20000057ab9 */ /* 0x000fe40000000800 */
[----:B------:R-:W-:Y:S02]  /*10ad0*/  ISETP.GE.AND P3, PT, R22, UR5, PT ;  /* 0x0000000516007c0c */ /* 0x000fe4000bf66270 */
[----:B------:R-:W-:Y:S02]  /*10ae0*/  ISETP.GE.AND P4, PT, R23, UR5, PT ;  /* 0x0000000517007c0c */ /* 0x000fe4000bf86270 */
[----:B------:R-:W-:-:S09]  /*10af0*/  ISETP.GE.AND P2, PT, R19, UR5, PT ;  /* 0x0000000513007c0c */ /* 0x000fd2000bf46270 */
[CC--:B-1----:R-:W-:Y:S02]  /*10b00*/  @!P3 LEA R10, P0, R22.reuse, R2.reuse, 0x1 ;  /* 0x00000002160ab211 */ /* 0x0c2fe400078008ff */
[----:B------:R-:W-:Y:S02]  /*10b10*/  @!P4 LEA R12, P1, R23, R2, 0x1 ;  /* 0x00000002170cc211 */ /* 0x000fe400078208ff */
[----:B--2---:R-:W-:Y:S01]  /*10b20*/  @!P2 IMAD.WIDE R8, R19, 0x2, R2 ;  /* 0x000000021308a825 */ /* 0x004fe200078e0202 */
[-C--:B------:R-:W-:Y:S02]  /*10b30*/  @!P3 LEA.HI.X R11, R22, R3.reuse, R15, 0x1, P0 ;  /* 0x00000003160bb211 */ /* 0x080fe400000f0c0f */
[----:B------:R-:W-:Y:S02]  /*10b40*/  @!P4 LEA.HI.X R13, R23, R3, R14, 0x1, P1 ;  /* 0x00000003170dc211 */ /* 0x000fe400008f0c0e */
[----:B------:R3:W-:Y:S04]  /*10b50*/  @!P2 ST.E.128 desc[UR50][R8.64], RZ ;  /* 0x000000ff0800a985 */ /* 0x0007e8000c101d32 */
[----:B------:R3:W-:Y:S04]  /*10b60*/  @!P3 ST.E.128 desc[UR50][R10.64], RZ ;  /* 0x000000ff0a00b985 */ /* 0x0007e8000c101d32 */
[----:B------:R3:W-:Y:S02]  /*10b70*/  @!P4 ST.E.128 desc[UR50][R12.64], RZ ;  /* 0x000000ff0c00c985 */ /* 0x0007e4000c101d32 */
.L_x_850:
[----:B------:R-:W-:Y:S05]  /*10b80*/  BSYNC B1 ;  /* 0x0000000000017941 */ /* 0x000fea0003800000 */
.L_x_849:
        /* <DEDUP_REMOVED lines=9> */
[CC--:B-1----:R-:W-:Y:S02]  /*10c20*/  @!P3 LEA R6, P0, R22.reuse, R2.reuse, 0x1 ;  /* 0x000000021606b211 */ /* 0x0c2fe400078008ff */
[----:B---3--:R-:W-:Y:S02]  /*10c30*/  @!P4 LEA R8, P1, R23, R2, 0x1 ;  /* 0x000000021708c211 */ /* 0x008fe400078208ff */
[----:B0---4-:R-:W-:Y:S01]  /*10c40*/  @!P2 IMAD.WIDE R4, R19, 0x2, R2 ;  /* 0x000000021304a825 */ /* 0x011fe200078e0202 */
[-C--:B------:R-:W-:Y:S02]  /*10c50*/  @!P3 LEA.HI.X R7, R22, R3.reuse, R15, 0x1, P0 ;  /* 0x000000031607b211 */ /* 0x080fe400000f0c0f */
[----:B------:R-:W-:Y:S02]  /*10c60*/  @!P4 LEA.HI.X R9, R23, R3, R14, 0x1, P1 ;  /* 0x000000031709c211 */ /* 0x000fe400008f0c0e */
[----:B------:R0:W-:Y:S04]  /*10c70*/  @!P2 ST.E.128 desc[UR50][R4.64], RZ ;  /* 0x000000ff0400a985 */ /* 0x0001e8000c101d32 */
[----:B------:R0:W-:Y:S04]  /*10c80*/  @!P3 ST.E.128 desc[UR50][R6.64], RZ ;  /* 0x000000ff0600b985 */ /* 0x0001e8000c101d32 */
[----:B------:R0:W-:Y:S02]  /*10c90*/  @!P4 ST.E.128 desc[UR50][R8.64], RZ ;  /* 0x000000ff0800c985 */ /* 0x0001e4000c101d32 */
.L_x_846:
[----:B------:R-:W-:Y:S05]  /*10ca0*/  BSYNC B0 ;  /* 0x0000000000007941 */ /* 0x000fea0003800000 */
.L_x_842:
[----:B------:R-:W-:Y:S02]  /*10cb0*/  ULDC UR5, c[0x0][0xc38] ;  /* 0x00030e0000057ab9 */ /* 0x000fe40000000800 */
[----:B------:R-:W-:-:S06]  /*10cc0*/  UISETP.GE.AND UP0, UPT, UR4, UR5, UPT ;  /* 0x000000050400728c */ /* 0x000fcc000bf06270 */
[----:B------:R-:W-:-:S13]  /*10cd0*/  PLOP3.LUT P0, PT, PT, PT, UP0, 0x80, 0x0 ;  /* 0x000000000000781c */ /* 0x000fda0003f0f008 */
[----:B------:R-:W-:Y:S05]  /*10ce0*/  @!P0 BRA `(.L_x_851) ;  /* 0xfffffefc00ec8947 */ /* 0x000fea000383ffff */
[----:B------:R-:W-:Y:S05]  /*10cf0*/  EXIT ;  /* 0x000000000000794d */ /* 0x000fea0003800000 */
.L_x_753:
[----:B------:R-:W-:-:S08]  /*10d00*/  NOP ;  /* 0x0000000000007918 */ /* 0x000fd00000000000 */
[----:B------:R-:W0:-:S00]  /*10d10*/  USETMAXREG.DEALLOC.CTAPOOL 0x20 ;  /* 0x00000020000079c8 */ /* 0x000e0000080e0500 */
[----:B0-----:R-:W-:-:S06]  /*10d20*/  LOP3.LUT R2, R0, 0x3, RZ, 0xc0, !PT ;  /* 0x0000000300027812 */ /* 0x001fcc00078ec0ff */
[----:B------:R-:W0:Y:S01]  /*10d30*/  S2UR UR5, SR_CTAID.X ;  /* 0x00000000000579c3 */ /* 0x000e220000002500 */
[----:B------:R-:W-:Y:S01]  /*10d40*/  LOP3.LUT R17, R17, 0xfffff7ff, RZ, 0xc0, !PT ;  /* 0xfffff7ff11117812 */ /* 0x000fe200078ec0ff */
[----:B------:R-:W-:Y:S01]  /*10d50*/  STL [R1+0x14], RZ ;  /* 0x000014ff01007387 */ /* 0x000fe20000100800 */
[----:B------:R-:W-:Y:S02]  /*10d60*/  IMAD.MOV.U32 R22, RZ, RZ, RZ ;  /* 0x000000ffff167224 */ /* 0x000fe400078e00ff */
[----:B------:R-:W-:Y:S01]  /*10d70*/  IMAD.MOV.U32 R23, RZ, RZ, 0x1 ;  /* 0x00000001ff177424 */ /* 0x000fe200078e00ff */
[----:B------:R1:W2:Y:S02]  /*10d80*/  SHFL.IDX PT, R3, R2, RZ, 0x1f ;  /* 0x00001fff02037589 */ /* 0x0002a400000e0000 */
[----:B-1----:R-:W0:Y:S01]  /*10d90*/  LDC R2, c[0x0][0xc38] ;  /* 0x00030e00ff027b82 */ /* 0x002e220000000800 */
[----:B--2---:R-:W-:-:S13]  /*10da0*/  ISETP.NE.AND P0, PT, R3, RZ, PT ;  /* 0x000000ff0300720c */ /* 0x004fda0003f05270 */
[----:B------:R-:W-:Y:S01]  /*10db0*/  @P0 LOP3.LUT R17, R17, 0x800, RZ, 0xfc, !PT ;  /* 0x0000080011110812 */ /* 0x000fe200078efcff */
[----:B------:R-:W-:Y:S06]  /*10dc0*/  @P0 BAR.ARV 0x4, 0x200 ;  /* 0x0108000000000b1d */ /* 0x000fec0000002000 */
[----:B0-----:R-:W-:-:S13]  /*10dd0*/  ISETP.LE.AND P0, PT, R2, UR5, PT ;  /* 0x0000000502007c0c */ /* 0x001fda000bf03270 */
[----:B------:R-:W-:Y:S05]  /*10de0*/  @P0 BRA `(.L_x_852) ;  /* 0x0000004000f00947 */ /* 0x000fea0003800000 */
[----:B------:R-:W0:Y:S01]  /*10df0*/  S2R R12, SR_TID.X ;  /* 0x00000000000c7919 */ /* 0x000e220000002100 */
[----:B------:R-:W-:Y:S01]  /*10e00*/  IMAD.SHL.U32 R6, R0, 0x800, RZ ;  /* 0x0000080000067824 */ /* 0x000fe200078e00ff */
[----:B------:R-:W-:Y:S01]  /*10e10*/  ULDC.64 UR42, c[0x0][0x2f0] ;  /* 0x0000bc00002a7ab9 */ /* 0x000fe20000000a00 */
[----:B------:R-:W-:Y:S01]  /*10e20*/  LOP3.LUT R17, R17, 0xfffffffb, RZ, 0xc0, !PT ;  /* 0xfffffffb11117812 */ /* 0x000fe200078ec0ff */
[----:B------:R-:W-:Y:S01]  /*10e30*/  ULDC UR6, c[0x0][0x2b8] ;  /* 0x0000ae0000067ab9 */ /* 0x000fe20000000800 */
[----:B------:R-:W-:Y:S01]  /*10e40*/  MOV R16, 0x400 ;  /* 0x0000040000107802 */ /* 0x000fe20000000f00 */
[----:B------:R-:W-:Y:S01]  /*10e50*/  ULDC.64 UR8, c[0x0][0x418] ;  /* 0x0001060000087ab9 */ /* 0x000fe20000000a00 */
[----:B------:R-:W-:Y:S01]  /*10e60*/  ULDC UR4, c[0x0][0x424] ;  /* 0x0001090000047ab9 */ /* 0x000fe20000000800 */
[----:B------:R-:W-:Y:S01]  /*10e70*/  UISETP.NE.U32.AND UP0, UPT, UR8, URZ, UPT ;  /* 0x0000003f0800728c */ /* 0x000fe2000bf05070 */
[----:B------:R-:W-:Y:S01]  /*10e80*/  LEA R16, R29, R16, 0x18 ;  /* 0x000000101d107211 */ /* 0x000fe200078ec0ff */
[----:B------:R-:W-:Y:S01]  /*10e90*/  ULDC UR40, c[0x0][0x288] ;  /* 0x0000a20000287ab9 */ /* 0x000fe20000000800 */
[----:B------:R-:W-:Y:S01]  /*10ea0*/  ULDC UR41, c[0x0][0x448] ;  /* 0x0001120000297ab9 */ /* 0x000fe20000000800 */
[----:B------:R-:W-:Y:S01]  /*10eb0*/  UISETP.NE.AND.EX UP0, UPT, UR9, URZ, UPT, UP0 ;  /* 0x0000003f0900728c */ /* 0x000fe2000bf05300 */
[----:B------:R-:W-:Y:S01]  /*10ec0*/  IMAD.MOV.U32 R23, RZ, RZ, 0x1 ;  /* 0x00000001ff177424 */ /* 0x000fe200078e00ff */
[----:B------:R-:W-:Y:S01]  /*10ed0*/  UIMAD UR41, UR41, UR40, URZ ;  /* 0x00000028292972a4 */ /* 0x000fe2000f8e023f */
[----:B------:R-:W-:Y:S01]  /*10ee0*/  IMAD.MOV.U32 R22, RZ, RZ, RZ ;  /* 0x000000ffff167224 */ /* 0x000fe200078e00ff */
[----:B------:R-:W-:Y:S01]  /*10ef0*/  USEL UR4, UR4, 0x1, UP0 ;  /* 0x0000000104047887 */ /* 0x000fe20008000000 */
[----:B------:R-:W-:Y:S01]  /*10f00*/  ULDC UR49, c[0x0][0xc] ;  /* 0x0000030000317ab9 */ /* 0x000fe20000000800 */
[----:B------:R-:W-:-:S02]  /*10f10*/  ULOP3.LUT UR48, UR39, 0x2, URZ, 0xfc, !UPT ;  /* 0x0000000227307892 */ /* 0x000fc4000f8efc3f */
[----:B------:R-:W-:Y:S02]  /*10f20*/  UIMAD UR42, UR4, UR42, URZ ;  /* 0x0000002a042a72a4 */ /* 0x000fe4000f8e023f */
[----:B------:R-:W-:Y:S02]  /*10f30*/  ULOP3.LUT UR47, UR39, 0x1, URZ, 0xfc, !UPT ;  /* 0x00000001272f7892 */ /* 0x000fe4000f8efc3f */
[----:B------:R-:W-:Y:S02]  /*10f40*/  UIADD3 UR4, UR42, 0x7f, URZ ;  /* 0x0000007f2a047890 */ /* 0x000fe4000fffe03f */
[----:B------:R-:W-:Y:S02]  /*10f50*/  UIADD3 UR46, UR42, 0x1, -UR40 ;  /* 0x000000012a2e7890 */ /* 0x000fe4000fffe828 */
[----:B------:R-:W-:Y:S01]  /*10f60*/  UIADD3 UR40, UR42, -UR40, URZ ;  /* 0x800000282a287290 */ /* 0x000fe2000fffe03f */
[C---:B0-----:R-:W-:Y:S01]  /*10f70*/  IMAD.SHL.U32 R4, R12.reuse, 0x80, RZ ;  /* 0x000000800c047824 */ /* 0x041fe200078e00ff */
[----:B------:R-:W-:Y:S01]  /*10f80*/  SHF.R.U32.HI R3, RZ, 0x1, R12 ;  /* 0x00000001ff037819 */ /* 0x000fe2000001160c */
[----:B------:R-:W-:-:S02]  /*10f90*/  IMAD.SHL.U32 R0, R12, 0x20, RZ ;  /* 0x000000200c007824 */ /* 0x000fc400078e00ff */
[----:B------:R-:W-:Y:S01]  /*10fa0*/  IMAD.SHL.U32 R11, R12, 0x4, RZ ;  /* 0x000000040c0b7824 */ /* 0x000fe200078e00ff */
[----:B------:R-:W-:Y:S01]  /*10fb0*/  LOP3.LUT R5, R4, 0x400, RZ, 0xc0, !PT ;  /* 0x0000040004057812 */ /* 0x000fe200078ec0ff */
[----:B------:R-:W-:Y:S01]  /*10fc0*/  IMAD.SHL.U32 R9, R12, 0x2, RZ ;  /* 0x000000020c097824 */ /* 0x000fe200078e00ff */
[----:B------:R-:W-:Y:S02]  /*10fd0*/  LOP3.LUT R2, R0, 0x80, RZ, 0xc0, !PT ;  /* 0x0000008000027812 */ /* 0x000fe400078ec0ff */
[----:B------:R-:W-:Y:S01]  /*10fe0*/  LOP3.LUT R6, R5, 0x800, R6, 0xf8, !PT ;  /* 0x0000080005067812 */ /* 0x000fe200078ef806 */
[----:B------:R-:W-:Y:S01]  /*10ff0*/  IMAD.SHL.U32 R5, R12, 0x10, RZ ;  /* 0x000000100c057824 */ /* 0x000fe200078e00ff */
[----:B------:R-:W-:Y:S02]  /*11000*/  LOP3.LUT R2, R2, 0x10, R3, 0xf8, !PT ;  /* 0x0000001002027812 */ /* 0x000fe400078ef803 */
[----:B------:R-:W-:Y:S02]  /*11010*/  LOP3.LUT R3, R3, 0x20, RZ, 0xc0, !PT ;  /* 0x0000002003037812 */ /* 0x000fe400078ec0ff */
[----:B------:R-:W-:-:S02]  /*11020*/  LOP3.LUT R10, R5, 0x10, RZ, 0xc0, !PT ;  /* 0x00000010050a7812 */ /* 0x000fc400078ec0ff */
[----:B------:R-:W-:Y:S02]  /*11030*/  LOP3.LUT R7, R3, 0x10, R12, 0xf8, !PT ;  /* 0x0000001003077812 */ /* 0x000fe400078ef80c */
[----:B------:R-:W-:Y:S02]  /*11040*/  LOP3.LUT R3, R2, 0x10, R11, 0x78, !PT ;  /* 0x0000001002037812 */ /* 0x000fe400078e780b */
[----:B------:R-:W-:Y:S02]  /*11050*/  LOP3.LUT R2, R10, 0x20, RZ, 0xfc, !PT ;  /* 0x000000200a027812 */ /* 0x000fe400078efcff */
[----:B------:R-:W-:Y:S02]  /*11060*/  LOP3.LUT R4, R7, 0x380, R4, 0xf8, !PT ;  /* 0x0000038007047812 */ /* 0x000fe400078ef804 */
[C---:B------:R-:W-:Y:S02]  /*11070*/  ISETP.GE.AND P0, PT, R2.reuse, UR43, PT ;  /* 0x0000002b02007c0c */ /* 0x040fe4000bf06270 */
[----:B------:R-:W-:-:S02]  /*11080*/  ISETP.GE.AND P2, PT, R2, UR43, PT ;  /* 0x0000002b02007c0c */ /* 0x000fc4000bf46270 */
[----:B------:R-:W-:Y:S01]  /*11090*/  ISETP.GE.AND P1, PT, R2, UR6, PT ;  /* 0x0000000602007c0c */ /* 0x000fe2000bf26270 */
[----:B------:R-:W-:Y:S01]  /*110a0*/  IMAD.MOV.U32 R2, RZ, RZ, 0x40 ;  /* 0x00000040ff027424 */ /* 0x000fe200078e00ff */
[----:B------:R-:W-:Y:S02]  /*110b0*/  LOP3.LUT R7, R10, 0x40, RZ, 0xfc, !PT ;  /* 0x000000400a077812 */ /* 0x000fe400078efcff */
[----:B------:R-:W-:Y:S02]  /*110c0*/  LOP3.LUT R0, R0, 0x360, RZ, 0xc0, !PT ;  /* 0x0000036000007812 */ /* 0x000fe400078ec0ff */
[----:B------:R-:W-:Y:S02]  /*110d0*/  LOP3.LUT R8, R5, 0x90, RZ, 0xc0, !PT ;  /* 0x0000009005087812 */ /* 0x000fe400078ec0ff */
[----:B------:R-:W-:Y:S02]  /*110e0*/  LOP3.LUT R0, R0, 0x400, R5, 0xf8, !PT ;  /* 0x0000040000007812 */ /* 0x000fe400078ef805 */
[----:B------:R-:W-:-:S02]  /*110f0*/  @P0 LOP3.LUT R17, R17, 0x4, RZ, 0xfc, !PT ;  /* 0x0000000411110812 */ /* 0x000fc400078efcff */
[----:B------:R-:W-:Y:S02]  /*11100*/  LOP3.LUT P0, RZ, R12, 0x4, RZ, 0xc0, !PT ;  /* 0x000000040cff7812 */ /* 0x000fe4000780c0ff */
[----:B------:R-:W-:Y:S02]  /*11110*/  LOP3.LUT R17, R17, 0xfffffdff, RZ, 0xc0, !PT ;  /* 0xfffffdff11117812 */ /* 0x000fe400078ec0ff */
[----:B------:R-:W-:Y:S02]  /*11120*/  LOP3.LUT R8, R8, 0x10, R9, 0x78, !PT ;  /* 0x0000001008087812 */ /* 0x000fe400078e7809 */
[----:B------:R-:W-:Y:S02]  /*11130*/  @P2 LOP3.LUT R17, R17, 0x200, RZ, 0xfc, !PT ;  /* 0x0000020011112812 */ /* 0x000fe400078efcff */
[----:B------:R-:W-:Y:S02]  /*11140*/  ISETP.GE.AND P2, PT, R7, UR43, PT ;  /* 0x0000002b07007c0c */ /* 0x000fe4000bf46270 */
[----:B------:R-:W-:-:S02]  /*11150*/  LOP3.LUT R17, R17, 0xffffffbf, RZ, 0xc0, !PT ;  /* 0xffffffbf11117812 */ /* 0x000fc400078ec0ff */
[----:B------:R-:W-:Y:S02]  /*11160*/  SEL R2, R2, 0xffffffc0, !P0 ;  /* 0xffffffc002027807 */ /* 0x000fe40004000000 */
[----:B------:R-:W-:Y:S02]  /*11170*/  @P1 LOP3.LUT R17, R17, 0x40, RZ, 0xfc, !PT ;  /* 0x0000004011111812 */ /* 0x000fe400078efcff */
[----:B------:R-:W-:Y:S02]  /*11180*/  LOP3.LUT R0, R0, R3, RZ, 0xfc, !PT ;  /* 0x0000000300007212 */ /* 0x000fe400078efcff */
[--C-:B------:R-:W-:Y:S02]  /*11190*/  LOP3.LUT R2, R8, 0x760, R5.reuse, 0xf8, !PT ;  /* 0x0000076008027812 */ /* 0x100fe400078ef805 */
[----:B------:R-:W-:Y:S01]  /*111a0*/  ISETP.GE.AND P1, PT, R7, UR43, PT ;  /* 0x0000002b07007c0c */ /* 0x000fe2000bf26270 */
[----:B------:R0:W-:Y:S01]  /*111b0*/  STL [R1+0x8], R0 ;  /* 0x0000080001007387 */ /* 0x0001e20000100800 */
[----:B------:R-:W-:Y:S01]  /*111c0*/  LOP3.LUT R5, R4, 0x70, R5, 0x78, !PT ;  /* 0x0000007004057812 */ /* 0x000fe200078e7805 */
[----:B------:R-:W-:Y:S01]  /*111d0*/  IMAD.U32 R4, RZ, RZ, UR5 ;  /* 0x00000005ff047e24 */ /* 0x000fe2000f8e00ff */
[----:B------:R-:W-:Y:S01]  /*111e0*/  LOP3.LUT R17, R17, 0xfffffffd, RZ, 0xc0, !PT ;  /* 0xfffffffd11117812 */ /* 0x000fe200078ec0ff */
[----:B------:R-:W-:Y:S01]  /*111f0*/  STL [R1], R2 ;  /* 0x0000000201007387 */ /* 0x000fe20000100800 */
[----:B------:R-:W-:Y:S01]  /*11200*/  ISETP.GE.AND P0, PT, R7, UR6, PT ;  /* 0x0000000607007c0c */ /* 0x000fe2000bf06270 */
[----:B------:R-:W-:Y:S01]  /*11210*/  USHF.R.S32.HI UR5, URZ, 0x1f, UR4 ;  /* 0x0000001f3f057899 */ /* 0x000fe20008011404 */
[----:B------:R-:W-:-:S02]  /*11220*/  @P2 LOP3.LUT R17, R17, 0x2, RZ, 0xfc, !PT ;  /* 0x0000000211112812 */ /* 0x000fc400078efcff */
[----:B------:R-:W-:Y:S01]  /*11230*/  LOP3.LUT R3, R12, 0x7f, RZ, 0xc0, !PT ;  /* 0x0000007f0c037812 */ /* 0x000fe200078ec0ff */
[----:B------:R-:W-:Y:S01]  /*11240*/  ULEA.HI UR5, UR5, UR4, URZ, 0x7 ;  /* 0x0000000405057291 */ /* 0x000fe2000f8f383f */
[----:B0-----:R-:W-:Y:S02]  /*11250*/  LOP3.LUT R0, R6, R5, RZ, 0xfc, !PT ;  /* 0x0000000506007212 */ /* 0x001fe400078efcff */
[----:B------:R-:W-:Y:S01]  /*11260*/  LOP3.LUT R17, R17, 0xfffffeff, RZ, 0xc0, !PT ;  /* 0xfffffeff11117812 */ /* 0x000fe200078ec0ff */
[----:B------:R-:W-:Y:S01]  /*11270*/  USHF.R.S32.HI UR38, URZ, 0x7, UR5 ;  /* 0x000000073f267899 */ /* 0x000fe20008011405 */
[----:B------:R-:W-:Y:S01]  /*11280*/  SHF.R.U32.HI R3, RZ, 0x1, R3 ;  /* 0x00000001ff037819 */ /* 0x000fe20000011603 */
[----:B------:R0:W-:Y:S01]  /*11290*/  STL [R1+0x4], R0 ;  /* 0x0000040001007387 */ /* 0x0001e20000100800 */
[----:B------:R-:W-:Y:S02]  /*112a0*/  @P1 LOP3.LUT R17, R17, 0x100, RZ, 0xfc, !PT ;  /* 0x0000010011111812 */ /* 0x000fe400078efcff */
[----:B------:R-:W-:Y:S01]  /*112b0*/  ISETP.GE.AND P2, PT, R10, UR43, PT ;  /* 0x0000002b0a007c0c */ /* 0x000fe2000bf46270 */
[----:B------:R1:W-:Y:S01]  /*112c0*/  STL [R1+0xc], R4 ;  /* 0x00000c0401007387 */ /* 0x0003e20000100800 */
[----:B------:R-:W-:-:S02]  /*112d0*/  LOP3.LUT R17, R17, 0xffffffdf, RZ, 0xc0, !PT ;  /* 0xffffffdf11117812 */ /* 0x000fc400078ec0ff */
[----:B------:R-:W-:Y:S01]  /*112e0*/  ISETP.GE.AND P1, PT, R10, UR43, PT ;  /* 0x0000002b0a007c0c */ /* 0x000fe2000bf26270 */
[----:B------:R1:W-:Y:S01]  /*112f0*/  STL [R1+0x14], RZ ;  /* 0x000014ff01007387 */ /* 0x0003e20000100800 */
[----:B------:R-:W-:Y:S01]  /*11300*/  @P0 LOP3.LUT R17, R17, 0x20, RZ, 0xfc, !PT ;  /* 0x0000002011110812 */ /* 0x000fe200078efcff */
[----:B0-----:R-:W-:Y:S01]  /*11310*/  IMAD.SHL.U32 R0, R12, 0x40, RZ ;  /* 0x000000400c007824 */ /* 0x001fe200078e00ff */
[----:B------:R-:W-:Y:S02]  /*11320*/  ISETP.GE.AND P0, PT, R10, UR6, PT ;  /* 0x000000060a007c0c */ /* 0x000fe4000bf06270 */
[----:B------:R-:W-:Y:S02]  /*11330*/  LOP3.LUT R17, R17, 0xfffffff7, RZ, 0xc0, !PT ;  /* 0xfffffff711117812 */ /* 0x000fe400078ec0ff */
[----:B------:R-:W-:Y:S02]  /*11340*/  LOP3.LUT R0, R0, 0x40, RZ, 0xc0, !PT ;  /* 0x0000004000007812 */ /* 0x000fe400078ec0ff */
[----:B------:R-:W-:-:S02]  /*11350*/  @P2 LOP3.LUT R17, R17, 0x8, RZ, 0xfc, !PT ;  /* 0x0000000811112812 */ /* 0x000fc400078efcff */
[----:B------:R-:W-:Y:S01]  /*11360*/  LOP3.LUT R3, R3, R0, RZ, 0xfc, !PT ;  /* 0x0000000003037212 */ /* 0x000fe200078efcff */
[----:B------:R-:W-:Y:S01]  /*11370*/  IMAD.IADD R0, R16, 0x1, R2 ;  /* 0x0000000110007824 */ /* 0x000fe200078e0202 */
[----:B------:R-:W-:-:S04]  /*11380*/  LOP3.LUT R17, R17, 0xffffff7f, RZ, 0xc0, !PT ;  /* 0xffffff7f11117812 */ /* 0x000fc800078ec0ff */
[----:B------:R1:W-:Y:S01]  /*11390*/  STL [R1+0x10], R0 ;  /* 0x0000100001007387 */ /* 0x0003e20000100800 */
[----:B------:R-:W-:-:S04]  /*113a0*/  LOP3.LUT R17, R17, 0xfffffbff, RZ, 0xc0, !PT ;  /* 0xfffffbff11117812 */ /* 0x000fc800078ec0ff */
[----:B------:R-:W-:-:S04]  /*113b0*/  @P1 LOP3.LUT R17, R17, 0x400, RZ, 0xfc, !PT ;  /* 0x0000040011111812 */ /* 0x000fc800078efcff */
[----:B------:R-:W-:-:S07]  /*113c0*/  @P0 LOP3.LUT R17, R17, 0x80, RZ, 0xfc, !PT ;  /* 0x0000008011110812 */ /* 0x000fce00078efcff */
.L_x_925:
[----:B-1----:R-:W2:Y:S01]  /*113d0*/  LDL R0, [R1+0xc] ;  /* 0x00000c0001007983 */ /* 0x002ea20000100800 */
[----:B------:R-:W-:Y:S02]  /*113e0*/  ULDC UR7, c[0x0][0xc60] ;  /* 0x0003180000077ab9 */ /* 0x000fe40000000800 */
[----:B------:R-:W-:-:S11]  /*113f0*/  UISETP.NE.AND UP0, UPT, UR7, 0x1, UPT ;  /* 0x000000010700788c */ /* 0x000fd6000bf05270 */
[----:B------:R-:W-:Y:S01]  /*11400*/  @UP0 ULDC UR4, c[0x0][0xc64] ;  /* 0x0003190000040ab9 */ /* 0x000fe20000000800 */
[----:B------:R-:W-:Y:S01]  /*11410*/  @UP0 ULDC UR8, c[0x0][0xc68] ;  /* 0x00031a0000080ab9 */ /* 0x000fe20000000800 */
[C---:B--2---:R-:W-:Y:S02]  /*11420*/  R2UR UR37, R0.reuse ;  /* 0x00000000002572ca */ /* 0x044fe400000e0000 */
[----:B------:R-:W-:-:S11]  /*11430*/  R2UR UR6, R0 ;  /* 0x00000000000672ca */ /* 0x000fd600000e0000 */
[----:B------:R-:W-:-:S04]  /*11440*/  UIMAD.WIDE.U32 UR4, UR37, UR4, URZ ;  /* 0x00000004250472a5 */ /* 0x000fc8000f8e003f */
[----:B------:R-:W-:-:S03]  /*11450*/  @UP0 USHF.R.U32.HI UR37, URZ, UR8, UR5 ;  /* 0x000000083f250299 */ /* 0x000fc60008011605 */
[----:B------:R-:W-:Y:S02]  /*11460*/  ULDC UR4, c[0x0][0xc78] ;  /* 0x00031e0000047ab9 */ /* 0x000fe40000000800 */
[----:B------:R-:W-:Y:S02]  /*11470*/  UISETP.GE.AND UP0, UPT, UR37, UR4, UPT ;  /* 0x000000042500728c */ /* 0x000fe4000bf06270 */
[----:B------:R-:W-:-:S04]  /*11480*/  UIADD3 UR4, -UR37, URZ, URZ ;  /* 0x0000003f25047290 */ /* 0x000fc8000fffe13f */
[----:B------:R-:W-:Y:S01]  /*11490*/  PLOP3.LUT P0, PT, PT, PT, UP0, 0x40, 0x0 ;  /* 0x000000000000781c */ /* 0x000fe20003f0e808 */
[----:B------:R-:W-:-:S12]  /*114a0*/  UIMAD UR7, UR7, UR4, UR6 ;  /* 0x00000004070772a4 */ /* 0x000fd8000f8e0206 */
[----:B---3--:R-:W-:Y:S05]  /*114b0*/  @P0 BRA `(.L_x_853) ;  /* 0x0000000000200947 */ /* 0x008fea0003800000 */
        /* <DEDUP_REMOVED lines=8> */
.L_x_853:
[----:B------:R-:W-:Y:S01]  /*11540*/  ULDC UR8, c[0x0][0xc54] ;  /* 0x0003150000087ab9 */ /* 0x000fe20000000800 */
[----:B------:R-:W-:Y:S01]  /*11550*/  UMOV UR6, UR7 ;  /* 0x0000000700067c82 */ /* 0x000fe20008000000 */
[----:B------:R-:W-:-:S11]  /*11560*/  UISETP.NE.AND UP0, UPT, UR8, 0x1, UPT ;  /* 0x000000010800788c */ /* 0x000fd6000bf05270 */
[----:B------:R-:W-:Y:S02]  /*11570*/  @UP0 ULDC.64 UR10, c[0x0][0xc58] ;  /* 0x00031600000a0ab9 */ /* 0x000fe40000000a00 */
[----:B------:R-:W-:-:S04]  /*11580*/  UIMAD.WIDE.U32 UR4, UR7, UR10, URZ ;  /* 0x0000000a070472a5 */ /* 0x000fc8000f8e003f */
[----:B------:R-:W-:-:S04]  /*11590*/  @UP0 USHF.R.U32.HI UR6, URZ, UR11, UR5 ;  /* 0x0000000b3f060299 */ /* 0x000fc80008011605 */
[----:B------:R-:W-:-:S12]  /*115a0*/  UIMAD UR4, UR6, UR8, URZ ;  /* 0x00000008060472a4 */ /* 0x000fd8000f8e023f */
.L_x_854:
[----:B------:R-:W-:Y:S01]  /*115b0*/  ULDC UR5, c[0x0][0xc48] ;  /* 0x0003120000057ab9 */ /* 0x000fe20000000800 */
[----:B------:R-:W-:Y:S01]  /*115c0*/  ULDC.64 UR8, c[0x0][0xa28] ;  /* 0x00028a0000087ab9 */ /* 0x000fe20000000a00 */
[----:B------:R-:W-:Y:S01]  /*115d0*/  UISETP.NE.AND UP1, UPT, UR5, 0x1, UPT ;  /* 0x000000010500788c */ /* 0x000fe2000bf25270 */
[----:B------:R-:W-:Y:S01]  /*115e0*/  IMAD.MOV.U32 R28, RZ, RZ, RZ ;  /* 0x000000ffff1c7224 */ /* 0x000fe200078e00ff */
[----:B------:R-:W-:Y:S02]  /*115f0*/  UIADD3 UR4, UR7, -UR4, URZ ;  /* 0x8000000407047290 */ /* 0x000fe4000fffe03f */
[----:B------:R-:W-:Y:S01]  /*11600*/  UISETP.NE.U32.AND UP0, UPT, UR8, URZ, UPT ;  /* 0x0000003f0800728c */ /* 0x000fe2000bf05070 */
[----:B------:R-:W-:Y:S02]  /*11610*/  ULDC UR5, c[0x0][0xc54] ;  /* 0x0003150000057ab9 */ /* 0x000fe40000000800 */
[----:B------:R-:W-:Y:S02]  /*11620*/  UIMAD UR37, UR37, UR5, UR4 ;  /* 0x00000005252572a4 */ /* 0x000fe4000f8e0204 */
[----:B------:R-:W-:-:S02]  /*11630*/  UISETP.NE.AND.EX UP0, UPT, UR9, URZ, UPT, UP0 ;  /* 0x0000003f0900728c */ /* 0x000fc4000bf05300 */
[----:B------:R-:W-:Y:S01]  /*11640*/  @UP1 ULDC UR4, c[0x0][0xc4c] ;  /* 0x0003130000041ab9 */ /* 0x000fe20000000800 */
[----:B------:R-:W-:Y:S01]  /*11650*/  @UP1 ULDC UR7, c[0x0][0xc50] ;  /* 0x0003140000071ab9 */ /* 0x000fe20000000800 */
[----:B------:R-:W-:Y:S02]  /*11660*/  UIMAD.WIDE.U32 UR4, UR37, UR4, URZ ;  /* 0x00000004250472a5 */ /* 0x000fe4000f8e003f */
[----:B------:R-:W-:Y:S01]  /*11670*/  UMOV UR36, UR37 ;  /* 0x0000002500247c82 */ /* 0x000fe20008000000 */
[----:B------:R-:W-:Y:S01]  /*11680*/  ULOP3.LUT UR6, URZ, UR6, URZ, 0x33, !UPT ;  /* 0x000000063f067292 */ /* 0x000fe2000f8e333f */
[----:B------:R-:W-:Y:S01]  /*11690*/  PLOP3.LUT P0, PT, PT, PT, UP0, 0x80, 0x0 ;  /* 0x000000000000781c */ /* 0x000fe20003f0f008 */
[----:B------:R-:W-:-:S03]  /*116a0*/  @UP1 USHF.R.U32.HI UR36, URZ, UR7, UR5 ;  /* 0x000000073f241299 */ /* 0x000fc60008011605 */
[----:B------:R-:W-:Y:S02]  /*116b0*/  @UP0 ULDC.64 UR4, c[0x0][0xa28] ;  /* 0x00028a0000040ab9 */ /* 0x000fe40000000a00 */
[----:B------:R-:W-:-:S06]  /*116c0*/  @UP0 UIMAD.WIDE UR4, UR36, 0x4, UR4 ;  /* 0x00000004240408a5 */ /* 0x000fcc000f8e0204 */
[----:B------:R-:W-:Y:S01]  /*116d0*/  IMAD.U32 R3, RZ, RZ, UR5 ;  /* 0x00000005ff037e24 */ /* 0x000fe2000f8e00ff */
[----:B------:R-:W-:Y:S01]  /*116e0*/  ULDC UR5, c[0x0][0x448] ;  /* 0x0001120000057ab9 */ /* 0x000fe20000000800 */
[----:B------:R-:W-:Y:S01]  /*116f0*/  IMAD.U32 R2, RZ, RZ, UR4 ;  /* 0x00000004ff027e24 */ /* 0x000fe2000f8e00ff */
[----:B------:R-:W-:Y:S01]  /*11700*/  ULDC UR4, c[0x0][0xc3c] ;  /* 0x00030f0000047ab9 */ /* 0x000fe20000000800 */
[----:B------:R-:W-:Y:S02]  /*11710*/  UISETP.NE.AND UP2, UPT, UR5, 0x1, UPT ;  /* 0x000000010500788c */ /* 0x000fe4000bf45270 */
[----:B------:R-:W-:Y:S01]  /*11720*/  UIADD3 UR6, UR6, UR4, URZ ;  /* 0x0000000406067290 */ /* 0x000fe2000fffe03f */
[----:B------:R0:W5:Y:S01]  /*11730*/  @P0 LDG.E R28, desc[UR50][R2.64] ;  /* 0x00000032021c0981 */ /* 0x000162000c1e1900 */
[----:B------:R-:W-:Y:S02]  /*11740*/  UP2UR UR52, UPR, URZ, 0x4 ;  /* 0x000000043f347883 */ /* 0x000fe40008000000 */
[----:B------:R-:W-:-:S04]  /*11750*/  UIMAD UR43, UR6, 0xc0, URZ ;  /* 0x000000c0062b78a4 */ /* 0x000fc8000f8e023f */
[----:B------:R-:W-:Y:S01]  /*11760*/  UIADD3 UR6, UR43, 0xbf, URZ ;  /* 0x000000bf2b067890 */ /* 0x000fe2000fffe03f */
[----:B------:R-:W-:Y:S01]  /*11770*/  @UP2 ULDC UR4, c[0x0][0x44c] ;  /* 0x0001130000042ab9 */ /* 0x000fe20000000800 */
[----:B------:R-:W-:Y:S02]  /*11780*/  @UP2 ULDC UR7, c[0x0][0x450] ;  /* 0x0001140000072ab9 */ /* 0x000fe40000000800 */
[----:B------:R-:W-:-:S04]  /*11790*/  UIMAD.WIDE.U32 UR4, UR6, UR4, URZ ;  /* 0x00000004060472a5 */ /* 0x000fc8000f8e003f */
[----:B------:R-:W-:-:S03]  /*117a0*/  @UP2 USHF.R.U32.HI UR6, URZ, UR7, UR5 ;  /* 0x000000073f062299 */ /* 0x000fc60008011605 */
[----:B------:R-:W-:Y:S01]  /*117b0*/  ULDC.64 UR4, c[0x0][0x9e0] ;  /* 0x0002780000047ab9 */ /* 0x000fe20000000a00 */
[----:B------:R-:W-:Y:S02]  /*117c0*/  UIADD3 UR6, UR46, UR6, URZ ;  /* 0x000000062e067290 */ /* 0x000fe4000fffe03f */
[----:B------:R-:W-:Y:S02]  /*117d0*/  UISETP.GE.AND UP0, UPT, UR5, 0x1, UPT ;  /* 0x000000010500788c */ /* 0x000fe4000bf06270 */
[----:B------:R-:W-:-:S04]  /*117e0*/  UIADD3 UR4, UR6, UR4, URZ ;  /* 0x0000000406047290 */ /* 0x000fc8000fffe03f */
[----:B------:R-:W-:-:S13]  /*117f0*/  PLOP3.LUT P0, PT, PT, PT, UP0, 0x40, 0x0 ;  /* 0x000000000000781c */ /* 0x000fda0003f0e808 */
[----:B0-----:R-:W-:Y:S05]  /*11800*/  @P0 BRA `(.L_x_855) ;  /* 0x0000000000440947 */ /* 0x001fea0003800000 */
        /* <DEDUP_REMOVED lines=10> */
.L_x_856:
[----:B------:R-:W-:-:S11]  /*118b0*/  UISETP.NE.AND UP1, UPT, UR5, 0x1, UPT ;  /* 0x000000010500788c */ /* 0x000fd6000bf25270 */
[----:B------:R-:W-:Y:S02]  /*118c0*/  @UP1 ULDC.64 UR10, c[0x0][0x9e8] ;  /* 0x00027a00000a1ab9 */ /* 0x000fe40000000a00 */
[----:B------:R-:W-:-:S04]  /*118d0*/  UIMAD.WIDE.U32 UR6, UR8, UR10, URZ ;  /* 0x0000000a080672a5 */ /* 0x000fc8000f8e003f */
[----:B------:R-:W-:-:S12]  /*118e0*/  @UP1 USHF.R.U32.HI UR8, URZ, UR11, UR7 ;  /* 0x0000000b3f081299 */ /* 0x000fd80008011607 */
.L_x_857:
[----:B------:R-:W-:-:S04]  /*118f0*/  UIMAD UR8, UR8, UR5, UR5 ;  /* 0x00000005080872a4 */ /* 0x000fc8000f8e0205 */
[----:B------:R-:W-:-:S04]  /*11900*/  UISETP.LT.AND UP1, UPT, UR4, UR8, UPT ;  /* 0x000000080400728c */ /* 0x000fc8000bf21270 */
[----:B------:R-:W-:-:S12]  /*11910*/  USEL UR4, UR4, UR8, UP1 ;  /* 0x0000000804047287 */ /* 0x000fd80008800000 */
.L_x_855:
[----:B------:R-:W-:Y:S01]  /*11920*/  UISETP.NE.AND UP1, UPT, UR52, URZ, UPT ;  /* 0x0000003f3400728c */ /* 0x000fe2000bf25270 */
[----:B------:R-:W-:Y:S01]  /*11930*/  PLOP3.LUT P0, PT, PT, PT, UP0, 0x40, 0x0 ;  /* 0x000000000000781c */ /* 0x000fe20003f0e808 */
[----:B------:R-:W-:-:S04]  /*11940*/  UIADD3 UR4, UR4, 0x7f, URZ ;  /* 0x0000007f04047890 */ /* 0x000fc8000fffe03f */
[----:B------:R-:W-:-:S04]  /*11950*/  USHF.R.S32.HI UR8, URZ, 0x1f, UR4 ;  /* 0x0000001f3f087899 */ /* 0x000fc80008011404 */
[----:B------:R-:W-:Y:S01]  /*11960*/  ULEA.HI UR8, UR8, UR4, URZ, 0x7 ;  /* 0x0000000408087291 */ /* 0x000fe2000f8f383f */
[----:B------:R-:W-:Y:S01]  /*11970*/  @UP1 ULDC UR6, c[0x0][0x44c] ;  /* 0x0001130000061ab9 */ /* 0x000fe20000000800 */
[----:B------:R-:W-:Y:S01]  /*11980*/  @UP1 ULDC UR9, c[0x0][0x450] ;  /* 0x0001140000091ab9 */ /* 0x000fe20000000800 */
[----:B------:R-:W-:Y:S02]  /*11990*/  UIMAD.WIDE.U32 UR6, UR43, UR6, URZ ;  /* 0x000000062b0672a5 */ /* 0x000fe4000f8e003f */
[----:B------:R-:W-:Y:S01]  /*119a0*/  UMOV UR4, UR43 ;  /* 0x0000002b00047c82 */ /* 0x000fe20008000000 */
[----:B------:R-:W-:Y:S02]  /*119b0*/  USHF.R.S32.HI UR8, URZ, 0x7, UR8 ;  /* 0x000000073f087899 */ /* 0x000fe40008011408 */
[----:B------:R-:W-:Y:S02]  /*119c0*/  @UP1 USHF.R.U32.HI UR4, URZ, UR9, UR7 ;  /* 0x000000093f041299 */ /* 0x000fe40008011607 */
[----:B------:R-:W-:-:S02]  /*119d0*/  UISETP.LT.AND UP1, UPT, UR38, UR8, UPT ;  /* 0x000000082600728c */ /* 0x000fc4000bf21270 */
[----:B------:R-:W-:Y:S01]  /*119e0*/  UIADD3 UR4, UR40, UR4, URZ ;  /* 0x0000000428047290 */ /* 0x000fe2000fffe03f */
[----:B------:R-:W-:Y:S01]  /*119f0*/  ULDC UR6, c[0x0][0x9dc] ;  /* 0x0002770000067ab9 */ /* 0x000fe20000000800 */
[----:B------:R-:W-:Y:S02]  /*11a00*/  USEL UR44, UR38, UR8, UP1 ;  /* 0x00000008262c7287 */ /* 0x000fe40008800000 */
[----:B------:R-:W-:Y:S01]  /*11a10*/  UIADD3 UR8, UR4, -UR6, URZ ;  /* 0x8000000604087290 */ /* 0x000fe2000fffe03f */
[----:B------:R-:W-:Y:S11]  /*11a20*/  @P0 BRA `(.L_x_858) ;  /* 0x0000000000440947 */ /* 0x000ff60003800000 */
        /* <DEDUP_REMOVED lines=10> */
.L_x_859:
[----:B------:R-:W-:-:S11]  /*11ad0*/  UISETP.NE.AND UP0, UPT, UR5, 0x1, UPT ;  /* 0x000000010500788c */ /* 0x000fd6000bf05270 */
[----:B------:R-:W-:Y:S02]  /*11ae0*/  @UP0 ULDC.64 UR10, c[0x0][0x9e8] ;  /* 0x00027a00000a0ab9 */ /* 0x000fe40000000a00 */
[----:B------:R-:W-:-:S04]  /*11af0*/  UIMAD.WIDE.U32 UR6, UR4, UR10, URZ ;  /* 0x0000000a040672a5 */ /* 0x000fc8000f8e003f */
[----:B------:R-:W-:-:S12]  /*11b00*/  @UP0 USHF.R.U32.HI UR4, URZ, UR11, UR7 ;  /* 0x0000000b3f040299 */ /* 0x000fd80008011607 */
.L_x_860:
[----:B------:R-:W-:-:S04]  /*11b10*/  UIMAD UR4, UR4, UR5, URZ ;  /* 0x00000005040472a4 */ /* 0x000fc8000f8e023f */
[----:B------:R-:W-:-:S04]  /*11b20*/  UISETP.LT.AND UP0, UPT, UR8, UR4, UPT ;  /* 0x000000040800728c */ /* 0x000fc8000bf01270 */
[----:B------:R-:W-:-:S12]  /*11b30*/  USEL UR8, UR8, UR4, !UP0 ;  /* 0x0000000408087287 */ /* 0x000fd8000c000000 */
.L_x_858:
[----:B------:R-:W-:Y:S01]  /*11b40*/  USHF.R.S32.HI UR4, URZ, 0x1f, UR8 ;  /* 0x0000001f3f047899 */ /* 0x000fe20008011408 */
[----:B------:R-:W-:Y:S03]  /*11b50*/  BSSY B7, `(.L_x_861) ;  /* 0x000034d000077945 */ /* 0x000fe60003800000 */
[----:B------:R-:W-:-:S04]  /*11b60*/  ULEA.HI UR4, UR4, UR8, URZ, 0x7 ;  /* 0x0000000804047291 */ /* 0x000fc8000f8f383f */
[----:B------:R-:W-:-:S04]  /*11b70*/  USHF.R.S32.HI UR4, URZ, 0x7, UR4 ;  /* 0x000000073f047899 */ /* 0x000fc80008011404 */
[----:B------:R-:W-:-:S04]  /*11b80*/  UISETP.LT.AND UP0, UPT, URZ, UR4, UPT ;  /* 0x000000043f00728c */ /* 0x000fc8000bf01270 */
[----:B------:R-:W-:-:S04]  /*11b90*/  USEL UR45, URZ, UR4, !UP0 ;  /* 0x000000043f2d7287 */ /* 0x000fc8000c000000 */
[----:B------:R-:W-:-:S06]  /*11ba0*/  UISETP.GT.AND UP0, UPT, UR44, UR45, UPT ;  /* 0x0000002d2c00728c */ /* 0x000fcc000bf04270 */
[----:B------:R-:W-:-:S13]  /*11bb0*/  PLOP3.LUT P0, PT, PT, PT, UP0, 0x80, 0x0 ;  /* 0x000000000000781c */ /* 0x000fda0003f0f008 */
[----:B------:R-:W-:Y:S05]  /*11bc0*/  @P0 BRA `(.L_x_862) ;  /* 0x0000000000480947 */ /* 0x000fea0003800000 */
[----:B------:R-:W0:Y:S02]  /*11bd0*/  S2R R0, SR_TID.X ;  /* 0x0000000000007919 */ /* 0x000e240000002100 */
[----:B0-----:R-:W-:-:S04]  /*11be0*/  LOP3.LUT R0, R0, 0x7f, RZ, 0xc0, !PT ;  /* 0x0000007f00007812 */ /* 0x001fc800078ec0ff */
[----:B------:R-:W-:-:S13]  /*11bf0*/  ISETP.NE.AND P0, PT, R0, RZ, PT ;  /* 0x000000ff0000720c */ /* 0x000fda0003f05270 */
[----:B------:R-:W-:Y:S05]  /*11c00*/  @P0 BRA `(.L_x_863) ;  /* 0x0000003400040947 */ /* 0x000fea0003800000 */
[----:B------:R-:W0:Y:S01]  /*11c10*/  S2R R7, SR_LANEID ;  /* 0x0000000000077919 */ /* 0x000e220000000000 */
[----:B------:R-:W-:Y:S01]  /*11c20*/  VOTEU.ANY UR4, UPT, PT ;  /* 0x0000000000047886 */ /* 0x000fe200038e0100 */
[----:B------:R-:W1:Y:S01]  /*11c30*/  LDC.64 R2, c[0x0][0xc80] ;  /* 0x00032000ff027b82 */ /* 0x000e620000000a00 */
[----:B------:R-:W0:Y:S08]  /*11c40*/  FLO.U32 R0, UR4 ;  /* 0x0000000400007d00 */ /* 0x000e3000080e0000 */
[----:B------:R-:W1:Y:S01]  /*11c50*/  POPC R5, UR4 ;  /* 0x0000000400057d09 */ /* 0x000e620008000000 */
[----:B0-----:R-:W-:-:S13]  /*11c60*/  ISETP.EQ.U32.AND P1, PT, R0, R7, PT ;  /* 0x000000070000720c */ /* 0x001fda0003f22070 */
[----:B-1----:R-:W2:Y:S01]  /*11c70*/  @P1 ATOMG.E.ADD.STRONG.GPU PT, R3, desc[UR50][R2.64], R5 ;  /* 0x00000005020319a8 */ /* 0x002ea200081ee1f2 */
[----:B------:R-:W0:Y:S02]  /*11c80*/  S2R R4, SR_LTMASK ;  /* 0x0000000000047919 */ /* 0x000e240000003900 */
[----:B0-----:R-:W-:-:S04]  /*11c90*/  LOP3.LUT R4, R4, UR4, RZ, 0xc0, !PT ;  /* 0x0000000404047c12 */ /* 0x001fc8000f8ec0ff */
[----:B------:R-:W0:Y:S01]  /*11ca0*/  POPC R7, R4 ;  /* 0x0000000400077309 */ /* 0x000e220000000000 */
[----:B--2---:R-:W0:Y:S02]  /*11cb0*/  SHFL.IDX PT, R0, R3, R0, 0x1f ;  /* 0x00001f0003007589 */ /* 0x004e2400000e0000 */
[----:B0-----:R-:W-:-:S05]  /*11cc0*/  IADD3 R0, R0, UR49, R7 ;  /* 0x0000003100007c10 */ /* 0x001fca000fffe007 */
[----:B------:R0:W-:Y:S01]  /*11cd0*/  STL [R1+0xc], R0 ;  /* 0x00000c0001007387 */ /* 0x0001e20000100800 */
[----:B------:R-:W-:Y:S05]  /*11ce0*/  BRA `(.L_x_863) ;  /* 0x0000003000cc7947 */ /* 0x000fea0003800000 */
.L_x_862:
        /* <DEDUP_REMOVED lines=8> */
[----:B------:R-:W-:Y:S02]  /*11d70*/  IMAD.U32 R4, RZ, RZ, UR6 ;  /* 0x00000006ff047e24 */ /* 0x000fe4000f8e00ff */
[----:B------:R-:W0:Y:S01]  /*11d80*/  LDC.64 R2, c[0x4][R2] ;  /* 0x0100000002027b82 */ /* 0x000e220000000a00 */
[----:B------:R-:W-:Y:S02]  /*11d90*/  IMAD.U32 R5, RZ, RZ, UR7 ;  /* 0x00000007ff057e24 */ /* 0x000fe4000f8e00ff */
[----:B------:R-:W-:Y:S02]  /*11da0*/  IMAD.U32 R6, RZ, RZ, UR8 ;  /* 0x00000008ff067e24 */ /* 0x000fe4000f8e00ff */
[----:B------:R-:W-:-:S02]  /*11db0*/  IMAD.U32 R7, RZ, RZ, UR9 ;  /* 0x00000009ff077e24 */ /* 0x000fc4000f8e00ff */
[----:B------:R-:W-:Y:S02]  /*11dc0*/  IMAD.U32 R10, RZ, RZ, UR4 ;  /* 0x00000004ff0a7e24 */ /* 0x000fe4000f8e00ff */
[----:B------:R-:W-:Y:S02]  /*11dd0*/  IMAD.U32 R11, RZ, RZ, UR5 ;  /* 0x00000005ff0b7e24 */ /* 0x000fe4000f8e00ff */
[----:B------:R-:W-:Y:S02]  /*11de0*/  IMAD.MOV.U32 R8, RZ, RZ, 0x70 ;  /* 0x00000070ff087424 */ /* 0x000fe400078e00ff */
[----:B------:R-:W-:Y:S02]  /*11df0*/  IMAD.MOV.U32 R12, RZ, RZ, 0x1 ;  /* 0x00000001ff0c7424 */ /* 0x000fe400078e00ff */
[----:B------:R-:W-:-:S07]  /*11e00*/  IMAD.MOV.U32 R13, RZ, RZ, RZ ;  /* 0x000000ffff0d7224 */ /* 0x000fce00078e00ff */
[----:B------:R-:W-:-:S07]  /*11e10*/  LEPC R20, `(.L_x_865) ;  /* 0x000000001014794e */ /* 0x000fce0000000000 */
[----:B0----5:R-:W-:Y:S05]  /*11e20*/  CALL.ABS.NOINC R2 ;  /* 0x0000000002007343 */ /* 0x021fea0003c00000 */
.L_x_865:
[----:B------:R-:W-:Y:S05]  /*11e30*/  BSYNC B6 ;  /* 0x0000000000067941 */ /* 0x000fea0003800000 */
.L_x_864:
        /* <DEDUP_REMOVED lines=22> */
.L_x_867:
[----:B------:R-:W-:Y:S05]  /*11fa0*/  BSYNC B6 ;  /* 0x0000000000067941 */ /* 0x000fea0003800000 */
.L_x_866:
        /* <DEDUP_REMOVED lines=20> */
.L_x_869:
[----:B------:R-:W-:Y:S05]  /*120f0*/  BSYNC B6 ;  /* 0x0000000000067941 */ /* 0x000fea0003800000 */
.L_x_868:
[----:B------:R-:W-:Y:S01]  /*12100*/  LOP3.LUT P6, RZ, R17, 0x1, RZ, 0xc0, !PT ;  /* 0x0000000111ff7812 */ /* 0x000fe200078cc0ff */
[----:B------:R-:W-:-:S12]  /*12110*/  BSSY B6, `(.L_x_870) ;  /* 0x0000012000067945 */ /* 0x000fd80003800000 */
        /* <DEDUP_REMOVED lines=17> */
.L_x_871:
[----:B------:R-:W-:Y:S05]  /*12230*/  BSYNC B6 ;  /* 0x0000000000067941 */ /* 0x000fea0003800000 */
.L_x_870:
[----:B------:R-:W-:Y:S01]  /*12240*/  ULDC.64 UR4, c[0x0][0x9f8] ;  /* 0x00027e0000047ab9 */ /* 0x000fe20000000a00 */
[----:B------:R-:W-:Y:S01]  /*12250*/  IMAD.U32 R24, RZ, RZ, UR36 ;  /* 0x00000024ff187e24 */ /* 0x000fe2000f8e00ff */
[----:B------:R-:W-:Y:S01]  /*12260*/  UISETP.NE.U32.AND UP0, UPT, UR4, URZ, UPT ;  /* 0x0000003f0400728c */ /* 0x000fe2000bf05070 */
[----:B------:R-:W0:Y:S03]  /*12270*/  LDC R10, c[0x0][0x430] ;  /* 0x00010c00ff0a7b82 */ /* 0x000e260000000800 */
[----:B------:R-:W-:-:S06]  /*12280*/  UISETP.NE.AND.EX UP0, UPT, UR5, URZ, UPT, UP0 ;  /* 0x0000003f0500728c */ /* 0x000fcc000bf05300 */
[----:B------:R-:W-:-:S05]  /*12290*/  PLOP3.LUT P0, PT, PT, PT, UP0, 0x80, 0x0 ;  /* 0x000000000000781c */ /* 0x000fca0003f0f008 */
[----:B------:R-:W-:Y:S02]  /*122a0*/  @UP0 ULDC.64 UR4, c[0x0][0x9f8] ;  /* 0x00027e0000040ab9 */ /* 0x000fe40000000a00 */
[----:B------:R-:W-:-:S06]  /*122b0*/  @UP0 UIMAD.WIDE UR4, UR36, 0x4, UR4 ;  /* 0x00000004240408a5 */ /* 0x000fcc000f8e0204 */
[----:B------:R-:W-:Y:S01]  /*122c0*/  IMAD.U32 R2, RZ, RZ, UR4 ;  /* 0x00000004ff027e24 */ /* 0x000fe2000f8e00ff */
[----:B------:R-:W-:Y:S01]  /*122d0*/  ULDC UR4, c[0x0][0xc48] ;  /* 0x0003120000047ab9 */ /* 0x000fe20000000800 */
[----:B------:R-:W-:-:S05]  /*122e0*/  IMAD.U32 R3, RZ, RZ, UR5 ;  /* 0x00000005ff037e24 */ /* 0x000fca000f8e00ff */
[----:B------:R1:W5:Y:S01]  /*122f0*/  @P0 LDG.E R24, desc[UR50][R2.64] ;  /* 0x0000003202180981 */ /* 0x000362000c1e1900 */
[----:B------:R-:W-:Y:S01]  /*12300*/  IMAD.U32 R7, RZ, RZ, UR44 ;  /* 0x0000002cff077e24 */ /* 0x000fe2000f8e00ff */
[----:B------:R-:W-:Y:S01]  /*12310*/  UMOV UR5, 0xffffffff ;  /* 0xffffffff00057882 */ /* 0x000fe20000000000 */
[----:B------:R-:W-:-:S03]  /*12320*/  IMAD.U32 R19, RZ, RZ, UR4 ;  /* 0x00000004ff137e24 */ /* 0x000fc6000f8e00ff */
[----:B------:R-:W-:Y:S01]  /*12330*/  LEA R7, R7, 0xffffff80, 0x7 ;  /* 0xffffff8007077811 */ /* 0x000fe200078e38ff */
[----:B------:R-:W-:Y:S06]  /*12340*/  BRA.DIV UR5, `(.L_x_872) ;  /* 0x0000003605747947 */ /* 0x000fec000b800000 */
.L_x_945:
[----:B-1----:R-:W1:Y:S01]  /*12350*/  S2R R2, SR_TID.X ;  /* 0x0000000000027919 */ /* 0x002e620000002100 */
[----:B0-----:R-:W-:Y:S02]  /*12360*/  ISETP.NE.AND P1, PT, R10, 0x1, PT ;  /* 0x000000010a00780c */ /* 0x001fe40003f25270 */
[----:B-----5:R-:W-:Y:S02]  /*12370*/  SHF.R.S32.HI R27, RZ, 0x1f, R24 ;  /* 0x0000001fff1b7819 */ /* 0x020fe40000011418 */
[----:B------:R-:W-:-:S09]  /*12380*/  LOP3.LUT R17, R17, 0xffffffef, RZ, 0xc0, !PT ;  /* 0xffffffef11117812 */ /* 0x000fd200078ec0ff */
[----:B------:R-:W0:Y:S01]  /*12390*/  @P1 LDC R5, c[0x0][0x434] ;  /* 0x00010d00ff051b82 */ /* 0x000e220000000800 */
[----:B------:R-:W-:-:S07]  /*123a0*/  @P1 LOP3.LUT R17, R17, 0x10, RZ, 0xfc, !PT ;  /* 0x0000001011111812 */ /* 0x000fce00078efcff */
[----:B------:R-:W2:Y:S01]  /*123b0*/  @P1 LDC R4, c[0x0][0x438] ;  /* 0x00010e00ff041b82 */ /* 0x000ea20000000800 */
[C---:B-1----:R-:W-:Y:S01]  /*123c0*/  LOP3.LUT R0, R2.reuse, 0x7f, RZ, 0xc0, !PT ;  /* 0x0000007f02007812 */ /* 0x042fe200078ec0ff */
[----:B------:R-:W-:-:S03]  /*123d0*/  IMAD.SHL.U32 R2, R2, 0x40, RZ ;  /* 0x0000004002027824 */ /* 0x000fc600078e00ff */
[----:B------:R-:W-:Y:S02]  /*123e0*/  SHF.R.U32.HI R0, RZ, 0x1, R0 ;  /* 0x00000001ff007819 */ /* 0x000fe40000011600 */
[----:B------:R-:W-:-:S04]  /*123f0*/  LOP3.LUT R2, R2, 0x40, RZ, 0xc0, !PT ;  /* 0x0000004002027812 */ /* 0x000fc800078ec0ff */
[----:B------:R-:W-:-:S04]  /*12400*/  LOP3.LUT R9, R7, R0, R2, 0xfe, !PT ;  /* 0x0000000007097212 */ /* 0x000fc800078efe02 */
[C---:B------:R-:W-:Y:S01]  /*12410*/  ISETP.GE.AND P0, PT, R9.reuse, UR42, PT ;  /* 0x0000002a09007c0c */ /* 0x040fe2000bf06270 */
[----:B------:R-:W-:-:S04]  /*12420*/  IMAD.IADD R6, R9, 0x1, R28 ;  /* 0x0000000109067824 */ /* 0x000fc800078e021c */
[----:B0-----:R-:W-:-:S04]  /*12430*/  @P1 IMAD.HI.U32 R5, R6, R5, RZ ;  /* 0x0000000506051227 */ /* 0x001fc800078e00ff */
[----:B------:R-:W-:Y:S01]  /*12440*/  IMAD.MOV.U32 R0, RZ, RZ, R6 ;  /* 0x000000ffff007224 */ /* 0x000fe200078e0006 */
[----:B--2---:R-:W-:-:S03]  /*12450*/  @P1 SHF.R.U32.HI R0, RZ, R4, R5 ;  /* 0x00000004ff001219 */ /* 0x004fc60000011605 */
[----:B------:R-:W0:Y:S01]  /*12460*/  @!P0 LDC.64 R2, c[0x0][0x428] ;  /* 0x00010a00ff028b82 */ /* 0x000e220000000a00 */
[--C-:B------:R-:W-:Y:S01]  /*12470*/  @!P0 SHF.R.S32.HI R5, RZ, 0x1f, R0.reuse ;  /* 0x0000001fff058819 */ /* 0x100fe20000011400 */
[----:B------:R-:W-:Y:S02]  /*12480*/  @!P0 IMAD.MOV.U32 R4, RZ, RZ, R0 ;  /* 0x000000ffff048224 */ /* 0x000fe400078e0000 */
[-C--:B0-----:R-:W-:Y:S02]  /*12490*/  @!P0 IMAD R8, R27, R2.reuse, RZ ;  /* 0x000000021b088224 */ /* 0x081fe400078e02ff */
[----:B------:R-:W-:-:S04]  /*124a0*/  @!P0 IMAD.WIDE.U32 R4, R24, R2, R4 ;  /* 0x0000000218048225 */ /* 0x000fc800078e0004 */
[----:B------:R-:W-:Y:S02]  /*124b0*/  @!P0 IMAD R8, R24, R3, R8 ;  /* 0x0000000318088224 */ /* 0x000fe400078e0208 */
[----:B------:R-:W0:Y:S02]  /*124c0*/  @!P0 LDC.64 R2, c[0x0][0x418] ;  /* 0x00010600ff028b82 */ /* 0x000e240000000a00 */
[----:B------:R-:W-:Y:S02]  /*124d0*/  @!P0 IMAD.IADD R8, R5, 0x1, R8 ;  /* 0x0000000105088824 */ /* 0x000fe400078e0208 */
[----:B------:R-:W-:Y:S01]  /*124e0*/  IMAD.MOV.U32 R5, RZ, RZ, RZ ;  /* 0x000000ffff057224 */ /* 0x000fe200078e00ff */
[----:B0-----:R-:W-:-:S04]  /*124f0*/  @!P0 LEA R2, P1, R4, R2, 0x2 ;  /* 0x0000000204028211 */ /* 0x001fc800078210ff */
[----:B------:R-:W-:-:S05]  /*12500*/  @!P0 LEA.HI.X R3, R4, R3, R8, 0x2, P1 ;  /* 0x0000000304038211 */ /* 0x000fca00008f1408 */
[----:B------:R0:W5:Y:S01]  /*12510*/  @!P0 LDG.E R5, desc[UR50][R2.64] ;  /* 0x0000003202058981 */ /* 0x000162000c1e1900 */
[----:B------:R-:W-:Y:S01]  /*12520*/  IMAD.MOV R9, RZ, RZ, -R0 ;  /* 0x000000ffff097224 */ /* 0x000fe200078e0a00 */
[----:B------:R-:W-:Y:S01]  /*12530*/  LOP3.LUT R17, R17, 0xfffffffe, RZ, 0xc0, !PT ;  /* 0xfffffffe11117812 */ /* 0x000fe200078ec0ff */
[----:B------:R-:W-:Y:S02]  /*12540*/  IMAD.U32 R0, RZ, RZ, UR48 ;  /* 0x00000030ff007e24 */ /* 0x000fe4000f8e00ff */
[----:B------:R-:W-:Y:S02]  /*12550*/  IMAD R4, RZ, RZ, -UR36 ;  /* 0x80000024ff047e24 */ /* 0x000fe4000f8e02ff */
[----:B------:R-:W-:Y:S01]  /*12560*/  IMAD R6, R10, R9, R6 ;  /* 0x000000090a067224 */ /* 0x000fe200078e0206 */
[----:B------:R-:W-:Y:S01]  /*12570*/  ISETP.NE.AND P2, PT, R0, 0x3, PT ;  /* 0x000000030000780c */ /* 0x000fe20003f45270 */
[----:B------:R-:W-:-:S05]  /*12580*/  IMAD R19, R19, R4, UR37 ;  /* 0x0000002513137e24 */ /* 0x000fca000f8e0204 */
[----:B------:R-:W-:-:S07]  /*12590*/  SHF.R.S32.HI R25, RZ, 0x1f, R19 ;  /* 0x0000001fff197819 */ /* 0x000fce0000011413 */
[----:B------:R-:W-:Y:S01]  /*125a0*/  @P2 LOP3.LUT R17, R17, 0x1, RZ, 0xfc, !PT ;  /* 0x0000000111112812 */ /* 0x000fe200078efcff */
[----:B0-----:R-:W-:Y:S06]  /*125b0*/  @!P2 BRA `(.L_x_873) ;  /* 0x000000000004a947 */ /* 0x001fec0003800000 */
[----:B------:R-:W-:Y:S01]  /*125c0*/  BPT.TRAP 0x1 ;  /* 0x000000040000795c */ /* 0x000fe20000300000 */
.L_x_873:
[----:B------:R-:W-:Y:S01]  /*125d0*/  IMAD R4, R22, 0x8, R16 ;  /* 0x0000000816047824 */ /* 0x000fe200078e0210 */
[----:B------:R-:W-:Y:S01]  /*125e0*/  SHF.L.U32 R21, R23, 0x1f, RZ ;  /* 0x0000001f17157819 */ /* 0x000fe200000006ff */
[----:B------:R-:W-:Y:S01]  /*125f0*/  BSSY B0, `(.L_x_874) ;  /* 0x0000004000007945 */ /* 0x000fe20003800000 */
[----:B------:R-:W-:Y:S02]  /*12600*/  SHF.R.S32.HI R18, RZ, 0x1f, R6 ;  /* 0x0000001fff127819 */ /* 0x000fe40000011406 */
[----:B------:R-:W0:Y:S02]  /*12610*/  SYNCS.PHASECHK.TRANS64.TRYWAIT P0, [R4+URZ+0x19c80], R21 ;  /* 0x019c8015040075a7 */ /* 0x000e24000800017f */
[----:B0-----:R-:W-:Y:S05]  /*12620*/  @!P0 BRA `(.L_x_875) ;  /* 0x0000003000e88947 */ /* 0x001fea0003800000 */
.L_x_946:
[----:B------:R-:W-:Y:S05]  /*12630*/  BSYNC B0 ;  /* 0x0000000000007941 */ /* 0x000fea0003800000 */
.L_x_874:
[----:B------:R-:W2:Y:S01]  /*12640*/  LDL R10, [R1] ;  /* 0x00000000010a7983 */ /* 0x000ea20000100800 */
[----:B------:R-:W-:Y:S01]  /*12650*/  ULDC.64 UR4, c[0x0][0x328] ;  /* 0x0000ca0000047ab9 */ /* 0x000fe20000000a00 */
[----:B-----5:R-:W-:Y:S01]  /*12660*/  SHF.R.S32.HI R20, RZ, 0x1f, R5 ;  /* 0x0000001fff147819 */ /* 0x020fe20000011405 */
[----:B------:R-:W-:Y:S01]  /*12670*/  IMAD R0, R18, UR4, RZ ;  /* 0x0000000412007c24 */ /* 0x000fe2000f8e02ff */
[----:B------:R-:W1:Y:S01]  /*12680*/  S2R R8, SR_TID.X ;  /* 0x0000000000087919 */ /* 0x000e620000002100 */
[C---:B------:R-:W-:Y:S01]  /*12690*/  IMAD.WIDE.U32 R2, R6.reuse, UR4, RZ ;  /* 0x0000000406027c25 */ /* 0x040fe2000f8e00ff */
[----:B------:R-:W-:Y:S01]  /*126a0*/  ULDC.64 UR6, c[0x0][0x318] ;  /* 0x0000c60000067ab9 */ /* 0x000fe20000000a00 */
[C---:B------:R-:W-:Y:S02]  /*126b0*/  LOP3.LUT P5, RZ, R17.reuse, 0x400, RZ, 0xc0, !PT ;  /* 0x0000040011ff7812 */ /* 0x040fe400078ac0ff */
[----:B------:R-:W-:Y:S01]  /*126c0*/  IMAD R0, R6, UR5, R0 ;  /* 0x0000000506007c24 */ /* 0x000fe2000f8e0200 */
[----:B------:R-:W-:Y:S01]  /*126d0*/  ULDC.64 UR4, c[0x0][0x338] ;  /* 0x0000ce0000047ab9 */ /* 0x000fe20000000a00 */
[----:B------:R-:W-:-:S02]  /*126e0*/  LOP3.LUT P4, RZ, R17, 0x200, RZ, 0xc0, !PT ;  /* 0x0000020011ff7812 */ /* 0x000fc4000788c0ff */
[----:B------:R-:W-:Y:S01]  /*126f0*/  IMAD.IADD R3, R3, 0x1, R0 ;  /* 0x0000000103037824 */ /* 0x000fe200078e0200 */
[----:B------:R-:W-:Y:S01]  /*12700*/  LOP3.LUT P2, RZ, R17, 0x100, RZ, 0xc0, !PT ;  /* 0x0000010011ff7812 */ /* 0x000fe2000784c0ff */
        /* <DEDUP_REMOVED lines=9> */
[----:B-1----:R-:W-:-:S04]  /*127a0*/  LOP3.LUT R8, R8, 0x7f, RZ, 0xc0, !PT ;  /* 0x0000007f08087812 */ /* 0x002fc800078ec0ff */
[----:B------:R-:W-:Y:S02]  /*127b0*/  SHF.R.U32.HI R11, RZ, 0x1, R8 ;  /* 0x00000001ff0b7819 */ /* 0x000fe40000011608 */
[----:B------:R-:W-:Y:S02]  /*127c0*/  IADD3 R8, P0, R2, UR6, RZ ;  /* 0x0000000602087c10 */ /* 0x000fe4000ff1e0ff */
[----:B------:R-:W-:Y:S02]  /*127d0*/  IADD3 R7, -R11, UR42, -R7 ;  /* 0x0000002a0b077c10 */ /* 0x000fe4000fffe907 */
[----:B------:R-:W1:Y:S01]  /*127e0*/  S2R R11, SR_TID.X ;  /* 0x00000000000b7919 */ /* 0x000e620000002100 */
[----:B------:R-:W-:Y:S02]  /*127f0*/  IADD3.X R9, R3, UR7, R9, P0, !PT ;  /* 0x0000000703097c10 */ /* 0x000fe400087fe409 */
[----:B------:R-:W-:Y:S01]  /*12800*/  ISETP.GE.AND P1, PT, R7, 0x1, PT ;  /* 0x000000010700780c */ /* 0x000fe20003f26270 */
[----:B-1----:R-:W-:-:S05]  /*12810*/  IMAD.SHL.U32 R26, R11, 0x10, RZ ;  /* 0x000000100b1a7824 */ /* 0x002fca00078e00ff */
[----:B------:R-:W-:Y:S01]  /*12820*/  LOP3.LUT R26, R26, 0x10, RZ, 0xc0, !PT ;  /* 0x000000101a1a7812 */ /* 0x000fe200078ec0ff */
[----:B--2---:R-:W-:Y:S01]  /*12830*/  IMAD R10, R22, 0x3000, R10 ;  /* 0x00003000160a7824 */ /* 0x004fe200078e020a */
[----:B------:R-:W-:Y:S06]  /*12840*/  BRA.DIV UR4, `(.L_x_876) ;  /* 0x0000003204747947 */ /* 0x000fec000b800000 */
[----:B------:R-:W1:Y:S01]  /*12850*/  SHFL.IDX PT, R2, R8, RZ, 0x1e1f ;  /* 0x001e1fff08027589 */ /* 0x000e6200000e0000 */
[----:B------:R-:W-:-:S03]  /*12860*/  ISETP.GE.AND P3, PT, R7, 0x41, PT ;  /* 0x000000410700780c */ /* 0x000fc60003f66270 */
[----:B------:R-:W2:Y:S04]  /*12870*/  SHFL.IDX PT, R0, R9, RZ, 0x1e1f ;  /* 0x001e1fff09007589 */ /* 0x000ea800000e0000 */
[----:B------:R-:W3:Y:S01]  /*12880*/  SHFL.IDX PT, R9, R9, 0x1, 0x1e1f ;  /* 0x003e1f0009097f89 */ /* 0x000ee200000e0000 */
[----:B-1----:R-:W-:-:S05]  /*12890*/  IADD3 R2, P0, R26, R2, RZ ;  /* 0x000000021a027210 */ /* 0x002fca0007f1e0ff */
[----:B--2---:R-:W-:Y:S01]  /*128a0*/  IMAD.X R3, RZ, RZ, R0, P0 ;  /* 0x000000ffff037224 */ /* 0x004fe200000e0600 */
[----:B------:R-:W-:Y:S01]  /*128b0*/  ISETP.LT.OR P0, PT, R7, 0x1, P5 ;  /* 0x000000010700780c */ /* 0x000fe20002f01670 */
[----:B------:R-:W-:-:S12]  /*128c0*/  IMAD.IADD R0, R16, 0x1, R10 ;  /* 0x0000000110007824 */ /* 0x000fd800078e020a */
[----:B------:R-:W-:Y:S01]  /*128d0*/  LDGSTS.E.BYPASS.LTC128B.128 [R0+0x9000], desc[UR50][R2.64], !P0 ;  /* 0x0900000002007fae */ /* 0x000fe2000c101d72 */
[----:B------:R-:W-:-:S13]  /*128e0*/  ISETP.LT.OR P0, PT, R7, 0x1, P4 ;  /* 0x000000010700780c */ /* 0x000fda0002701670 */
[----:B------:R-:W-:Y:S01]  /*128f0*/  LDGSTS.E.BYPASS.LTC128B.128 [R0+0xa000], desc[UR50][R2.64+0x20], !P0 ;  /* 0x0a00002002007fae */ /* 0x000fe2000c101d72 */
[----:B------:R-:W-:-:S13]  /*12900*/  ISETP.LT.OR P0, PT, R7, 0x1, P2 ;  /* 0x000000010700780c */ /* 0x000fda0001701670 */
[----:B------:R1:W-:Y:S04]  /*12910*/  LDGSTS.E.BYPASS.LTC128B.128 [R0+0xb000], desc[UR50][R2.64+0x40], !P0 ;  /* 0x0b00004002007fae */ /* 0x0003e8000c101d72 */
[----:B-1-3--:R1:W2:Y:S02]  /*12920*/  SHFL.IDX PT, R2, R8, 0x1, 0x1e1f ;  /* 0x003e1f0008027f89 */ /* 0x00a2a400000e0000 */
.L_x_952:
[----:B--2---:R-:W-:-:S05]  /*12930*/  IADD3 R2, P0, R26, R2, RZ ;  /* 0x000000021a027210 */ /* 0x004fca0007f1e0ff */
[----:B------:R-:W-:Y:S01]  /*12940*/  IMAD.X R3, RZ, RZ, R9, P0 ;  /* 0x000000ffff037224 */ /* 0x000fe200000e0609 */
[----:B------:R-:W-:-:S13]  /*12950*/  ISETP.LT.OR P0, PT, R7, 0x41, P5 ;  /* 0x000000410700780c */ /* 0x000fda0002f01670 */
[----:B------:R-:W-:Y:S01]  /*12960*/  @!PT LDS RZ, [RZ] ;  /* 0x00000000fffff984 */ /* 0x000fe20000000800 */
[----:B------:R-:W-:Y:S01]  /*12970*/  @!PT LDS RZ, [RZ] ;  /* 0x00000000fffff984 */ /* 0x000fe20000000800 */
[----:B------:R-:W-:Y:S01]  /*12980*/  @!PT LDS RZ, [RZ] ;  /* 0x00000000fffff984 */ /* 0x000fe20000000800 */
[----:B------:R2:W-:Y:S01]  /*12990*/  LDGSTS.E.BYPASS.LTC128B.128 [R0+0x9800], desc[UR50][R2.64], !P0 ;  /* 0x0980000002007fae */ /* 0x0005e2000c101d72 */
[----:B------:R-:W-:-:S13]  /*129a0*/  ISETP.LT.OR P0, PT, R7, 0x41, P4 ;  /* 0x000000410700780c */ /* 0x000fda0002701670 */
[----:B------:R2:W-:Y:S01]  /*129b0*/  LDGSTS.E.BYPASS.LTC128B.128 [R0+0xa800], desc[UR50][R2.64+0x20], !P0 ;  /* 0x0a80002002007fae */ /* 0x0005e2000c101d72 */
[----:B------:R-:W-:-:S13]  /*129c0*/  ISETP.LT.OR P0, PT, R7, 0x41, P2 ;  /* 0x000000410700780c */ /* 0x000fda0001701670 */
[----:B------:R2:W-:Y:S01]  /*129d0*/  LDGSTS.E.BYPASS.LTC128B.128 [R0+0xb800], desc[UR50][R2.64+0x40], !P0 ;  /* 0x0b80004002007fae */ /* 0x0005e2000c101d72 */
[----:B------:R-:W-:Y:S01]  /*129e0*/  PLOP3.LUT P0, PT, PT, PT, PT, 0x80, 0x0 ;  /* 0x000000000000781c */ /* 0x000fe20003f0f070 */
[----:B------:R-:W-:-:S12]  /*129f0*/  NOP ;  /* 0x0000000000007918 */ /* 0x000fd80000000000 */
.L_x_877:
        /* <DEDUP_REMOVED lines=11> */
.L_x_878:
[----:B------:R2:W-:Y:S01]  /*12ab0*/  SYNCS.ARRIVE.TRANS64.A1T0 RZ, [R4+URZ+0x19c70], RZ ;  /* 0x019c70ff04ff79a7 */ /* 0x0005e2000810003f */
[----:B------:R-:W-:Y:S05]  /*12ac0*/  @!P4 BRA `(.L_x_879) ;  /* 0x000000000004c947 */ /* 0x000fea0003800000 */
[----:B------:R-:W-:Y:S01]  /*12ad0*/  BPT.TRAP 0x1 ;  /* 0x000000040000795c */ /* 0x000fe20000300000 */
.L_x_879:
[----:B------:R-:W3:Y:S01]  /*12ae0*/  SYNCS.PHASECHK.TRANS64.TRYWAIT P0, [R4+URZ+0x19c40], R21 ;  /* 0x019c4015040075a7 */ /* 0x000ee2000800017f */
[----:B------:R-:W-:Y:S04]  /*12af0*/  BSSY B0, `(.L_x_880) ;  /* 0x0000002000007945 */ /* 0x000fe80003800000 */
[----:B---3--:R-:W-:Y:S05]  /*12b00*/  @!P0 BRA `(.L_x_881) ;  /* 0x00000030007c8947 */ /* 0x008fea0003800000 */
.L_x_953:
[----:B------:R-:W-:Y:S05]  /*12b10*/  BSYNC B0 ;  /* 0x0000000000007941 */ /* 0x000fea0003800000 */
.L_x_880:
[----:B-1----:R-:W1:Y:S01]  /*12b20*/  S2R R8, SR_TID.X ;  /* 0x0000000000087919 */ /* 0x002e620000002100 */
[----:B------:R-:W-:Y:S01]  /*12b30*/  ULDC.64 UR4, c[0x0][0x300] ;  /* 0x0000c00000047ab9 */ /* 0x000fe20000000a00 */
[----:B------:R-:W-:Y:S01]  /*12b40*/  ULDC.64 UR6, c[0x0][0x2e8] ;  /* 0x0000ba0000067ab9 */ /* 0x000fe20000000a00 */
[----:B------:R-:W-:Y:S01]  /*12b50*/  IMAD R7, R18, UR4, RZ ;  /* 0x0000000412077c24 */ /* 0x000fe2000f8e02ff */
[C---:B------:R-:W-:Y:S01]  /*12b60*/  LOP3.LUT P5, RZ, R17.reuse, 0x8, RZ, 0xc0, !PT ;  /* 0x0000000811ff7812 */ /* 0x040fe200078ac0ff */
[C---:B------:R-:W-:Y:S01]  /*12b70*/  IMAD.WIDE.U32 R2, R6.reuse, UR4, RZ ;  /* 0x0000000406027c25 */ /* 0x040fe2000f8e00ff */
        /* <DEDUP_REMOVED lines=15> */
[----:B-1----:R-:W-:-:S03]  /*12c70*/  IMAD.SHL.U32 R8, R8, 0x10, RZ ;  /* 0x0000001008087824 */ /* 0x002fc600078e00ff */
[----:B------:R-:W-:Y:S02]  /*12c80*/  IADD3.X R6, R3, UR7, R6, P0, !PT ;  /* 0x0000000703067c10 */ /* 0x000fe400087fe406 */
[----:B------:R-:W-:Y:S01]  /*12c90*/  LOP3.LUT R8, R8, 0x10, RZ, 0xc0, !PT ;  /* 0x0000001008087812 */ /* 0x000fe200078ec0ff */
[----:B------:R-:W-:Y:S06]  /*12ca0*/  BRA.DIV UR4, `(.L_x_882) ;  /* 0x0000003204287947 */ /* 0x000fec000b800000 */
[----:B------:R-:W1:Y:S04]  /*12cb0*/  SHFL.IDX PT, R3, R5, RZ, 0x1e1f ;  /* 0x001e1fff05037589 */ /* 0x000e6800000e0000 */
[----:B------:R-:W4:Y:S04]  /*12cc0*/  SHFL.IDX PT, R2, R6, RZ, 0x1e1f ;  /* 0x001e1fff06027589 */ /* 0x000f2800000e0000 */
[----:B------:R-:W0:Y:S04]  /*12cd0*/  SHFL.IDX PT, R5, R5, 0x1, 0x1e1f ;  /* 0x003e1f0005057f89 */ /* 0x000e2800000e0000 */
[----:B------:R-:W0:Y:S01]  /*12ce0*/  SHFL.IDX PT, R6, R6, 0x1, 0x1e1f ;  /* 0x003e1f0006067f89 */ /* 0x000e2200000e0000 */
[----:B-1----:R-:W-:-:S05]  /*12cf0*/  @P1 IADD3 R3, P0, R8, R3, RZ ;  /* 0x0000000308031210 */ /* 0x002fca0007f1e0ff */
[----:B----4-:R-:W-:-:S05]  /*12d00*/  @P1 IMAD.X R2, RZ, RZ, R2, P0 ;  /* 0x000000ffff021224 */ /* 0x010fca00000e0602 */
[----:B------:R-:W-:-:S04]  /*12d10*/  @P1 LOP3.LUT R3, R3, R2, RZ, 0x3c, !PT ;  /* 0x0000000203031212 */ /* 0x000fc800078e3cff */
[----:B------:R-:W-:-:S04]  /*12d20*/  @P1 LOP3.LUT R2, R3, R2, RZ, 0x3c, !PT ;  /* 0x0000000203021212 */ /* 0x000fc800078e3cff */
[----:B------:R-:W-:-:S05]  /*12d30*/  @P1 LOP3.LUT R3, R3, R2, RZ, 0x3c, !PT ;  /* 0x0000000203031212 */ /* 0x000fca00078e3cff */
[----:B------:R1:W-:Y:S04]  /*12d40*/  @P1 LDGSTS.E.BYPASS.LTC128B.128 [R0+0x13800], desc[UR50][R2.64], !P5 ;  /* 0x1380000002001fae */ /* 0x0003e8000e901d72 */
[----:B------:R1:W-:Y:S04]  /*12d50*/  @P1 LDGSTS.E.BYPASS.LTC128B.128 [R0+0x14800], desc[UR50][R2.64+0x20], !P4 ;  /* 0x1480002002001fae */ /* 0x0003e8000e101d72 */
[----:B0-----:R1:W-:Y:S02]  /*12d60*/  @P1 LDGSTS.E.BYPASS.LTC128B.128 [R0+0x15800], desc[UR50][R2.64+0x40], !P2 ;  /* 0x1580004002001fae */ /* 0x0013e4000d101d72 */
.L_x_959:
        /* <DEDUP_REMOVED lines=10> */
.L_x_883:
        /* <DEDUP_REMOVED lines=11> */
.L_x_884:
[----:B------:R-:W-:Y:S01]  /*12ec0*/  VIADD R0, R16, 0xf000 ;  /* 0x0000f00010007836 */ /* 0x000fe20000000000 */
[----:B------:R0:W-:Y:S06]  /*12ed0*/  SYNCS.ARRIVE.TRANS64.A1T0 RZ, [R4+URZ+0x19c30], RZ ;  /* 0x019c30ff04ff79a7 */ /* 0x0001ec000810003f */
[----:B------:R-:W-:Y:S05]  /*12ee0*/  WARPSYNC.ALL ;  /* 0x0000000000007948 */ /* 0x000fea0003800000 */
[----:B------:R-:W-:Y:S01]  /*12ef0*/  BAR.SYNC.DEFER_BLOCKING 0x8, 0x200 ;  /* 0x0208000000007b1d */ /* 0x000fe20000010000 */
[----:B------:R-:W-:-:S05]  /*12f00*/  LOP3.LUT P0, RZ, R0, 0x9f, RZ, 0xc0, !PT ;  /* 0x0000009f00ff7812 */ /* 0x000fca000780c0ff */
[----:B------:R-:W-:Y:S08]  /*12f10*/  BSSY B6, `(.L_x_885) ;  /* 0x0000012000067945 */ /* 0x000ff00003800000 */
[----:B------:R-:W-:Y:S05]  /*12f20*/  @!P0 BRA `(.L_x_886) ;  /* 0x0000000000408947 */ /* 0x000fea0003800000 */
[----:B------:R-:W-:Y:S01]  /*12f30*/  MOV R2, 0x0 ;  /* 0x0000000000027802 */ /* 0x000fe20000000f00 */
[----:B------:R-:W-:Y:S01]  /*12f40*/  ULDC.64 UR6, c[0x4][0x98] ;  /* 0x0100260000067ab9 */ /* 0x000fe20000000a00 */
[----:B------:R-:W-:Y:S01]  /*12f50*/  ULDC.64 UR8, c[0x4][0xa0] ;  /* 0x0100280000087ab9 */ /* 0x000fe20000000a00 */
[----:B------:R-:W-:Y:S01]  /*12f60*/  ULDC.64 UR4, c[0x4][0x28] ;  /* 0x01000a0000047ab9 */ /* 0x000fe20000000a00 */
[----:B0-23--:R-:W-:Y:S02]  /*12f70*/  IMAD.U32 R4, RZ, RZ, UR6 ;  /* 0x00000006ff047e24 */ /* 0x00dfe4000f8e00ff */
        /* <DEDUP_REMOVED lines=10> */
[----:B0-----:R-:W-:Y:S05]  /*13020*/  CALL.ABS.NOINC R2 ;  /* 0x0000000002007343 */ /* 0x001fea0003c00000 */
.L_x_886:
[----:B------:R-:W-:Y:S05]  /*13030*/  BSYNC B6 ;  /* 0x0000000000067941 */ /* 0x000fea0003800000 */
.L_x_885:
[----:B------:R1:W5:Y:S01]  /*13040*/  LDL R8, [R1+0x10] ;  /* 0x0000100001087983 */ /* 0x0003620000100800 */
[----:B------:R-:W-:Y:S01]  /*13050*/  UISETP.NE.AND UP0, UPT, UR52, URZ, UPT ;  /* 0x0000003f3400728c */ /* 0x000fe2000bf05270 */
[----:B------:R-:W4:Y:S01]  /*13060*/  S2R R18, SR_TID.X ;  /* 0x0000000000127919 */ /* 0x000f220000002100 */
[----:B------:R-:W-:Y:S01]  /*13070*/  R2UR UR6, R25 ;  /* 0x00000000190672ca */ /* 0x000fe200000e0000 */
[----:B------:R-:W-:-:S03]  /*13080*/  ULDC.64 UR8, c[0x0][0x2d8] ;  /* 0x0000b60000087ab9 */ /* 0x000fc60000000a00 */
[----:B------:R-:W-:Y:S01]  /*13090*/  PLOP3.LUT P0, PT, PT, PT, UP0, 0x80, 0x0 ;  /* 0x000000000000781c */ /* 0x000fe20003f0f008 */
[----:B------:R-:W-:Y:S01]  /*130a0*/  ULDC UR12, c[0x0][0x448] ;  /* 0x00011200000c7ab9 */ /* 0x000fe20000000800 */
[----:B------:R-:W-:Y:S01]  /*130b0*/  R2UR UR7, R19 ;  /* 0x00000000130772ca */ /* 0x000fe200000e0000 */
[----:B------:R-:W-:Y:S01]  /*130c0*/  ULDC.64 UR10, c[0x0][0x280] ;  /* 0x0000a000000a7ab9 */ /* 0x000fe20000000a00 */
[C---:B------:R-:W-:Y:S01]  /*130d0*/  LOP3.LUT P3, RZ, R17.reuse, 0x80, RZ, 0xc0, !PT ;  /* 0x0000008011ff7812 */ /* 0x040fe2000786c0ff */
[----:B------:R-:W-:Y:S01]  /*130e0*/  @UP0 ULDC UR4, c[0x0][0x44c] ;  /* 0x0001130000040ab9 */ /* 0x000fe20000000800 */
[----:B------:R-:W-:Y:S01]  /*130f0*/  @UP0 ULDC UR13, c[0x0][0x44c] ;  /* 0x00011300000d0ab9 */ /* 0x000fe20000000800 */
[C---:B------:R-:W-:Y:S02]  /*13100*/  LOP3.LUT P4, RZ, R17.reuse, 0x40, RZ, 0xc0, !PT ;  /* 0x0000004011ff7812 */ /* 0x040fe4000788c0ff */
[----:B------:R-:W-:Y:S02]  /*13110*/  LOP3.LUT P5, RZ, R17, 0x20, RZ, 0xc0, !PT ;  /* 0x0000002011ff7812 */ /* 0x000fe400078ac0ff */
[C---:B----4-:R-:W-:Y:S01]  /*13120*/  LOP3.LUT R2, R18.reuse, 0x7f, RZ, 0xc0, !PT ;  /* 0x0000007f12027812 */ /* 0x050fe200078ec0ff */
[----:B------:R-:W-:-:S03]  /*13130*/  IMAD.SHL.U32 R18, R18, 0x40, RZ ;  /* 0x0000004012127824 */ /* 0x000fc600078e00ff */
[----:B------:R-:W-:Y:S02]  /*13140*/  SHF.R.U32.HI R2, RZ, 0x1, R2 ;  /* 0x00000001ff027819 */ /* 0x000fe40000011602 */
[----:B------:R-:W-:-:S04]  /*13150*/  LOP3.LUT R18, R18, 0x40, RZ, 0xc0, !PT ;  /* 0x0000004012127812 */ /* 0x000fc800078ec0ff */
[----:B------:R-:W-:-:S05]  /*13160*/  LOP3.LUT R2, R2, R18, RZ, 0xfc, !PT ;  /* 0x0000001202027212 */ /* 0x000fca00078efcff */
[----:B------:R-:W-:-:S04]  /*13170*/  VIADD R6, R2, UR43 ;  /* 0x0000002b02067c36 */ /* 0x000fc80008000000 */
[----:B------:R-:W-:Y:S01]  /*13180*/  @P0 IMAD.HI.U32 R0, R6, UR4, RZ ;  /* 0x0000000406000c27 */ /* 0x000fe2000f8e00ff */
[----:B------:R-:W-:Y:S01]  /*13190*/  PLOP3.LUT P0, PT, PT, PT, UP0, 0x80, 0x0 ;  /* 0x000000000000781c */ /* 0x000fe20003f0f008 */
[----:B------:R-:W-:Y:S02]  /*131a0*/  @UP0 ULDC UR4, c[0x0][0x450] ;  /* 0x0001140000040ab9 */ /* 0x000fe40000000800 */
[----:B------:R-:W-:Y:S01]  /*131b0*/  IMAD.MOV.U32 R2, RZ, RZ, R6 ;  /* 0x000000ffff027224 */ /* 0x000fe200078e0006 */
[----:B------:R-:W-:-:S09]  /*131c0*/  UIMAD UR6, UR6, UR8, URZ ;  /* 0x00000008060672a4 */ /* 0x000fd2000f8e023f */
[----:B------:R-:W-:Y:S02]  /*131d0*/  @P0 SHF.R.U32.HI R2, RZ, UR4, R0 ;  /* 0x00000004ff020c19 */ /* 0x000fe40008011600 */
[----:B------:R-:W-:Y:S01]  /*131e0*/  R2UR UR4, R19 ;  /* 0x00000000130472ca */ /* 0x000fe200000e0000 */
[----:B------:R-:W-:Y:S02]  /*131f0*/  UIMAD UR7, UR7, UR9, UR6 ;  /* 0x00000009070772a4 */ /* 0x000fe4000f8e0206 */
[----:B------:R-:W-:Y:S01]  /*13200*/  USHF.R.S32.HI UR6, URZ, 0x1f, UR36 ;  /* 0x0000001f3f067899 */ /* 0x000fe20008011424 */
[----:B------:R-:W-:-:S09]  /*13210*/  SHF.R.S32.HI R0, RZ, 0x1f, R2 ;  /* 0x0000001fff007819 */ /* 0x000fd20000011402 */
[----:B------:R-:W-:-:S03]  /*13220*/  UIMAD.WIDE.U32 UR4, UR4, UR8, URZ ;  /* 0x00000008040472a5 */ /* 0x000fc6000f8e003f */
[----:B------:R-:W-:Y:S01]  /*13230*/  ULDC.64 UR8, c[0x0][0x2e0] ;  /* 0x0000b80000087ab9 */ /* 0x000fe20000000a00 */
[----:B------:R-:W-:Y:S02]  /*13240*/  UIADD3 UR5, UR5, UR7, URZ ;  /* 0x0000000705057290 */ /* 0x000fe4000fffe03f */
[----:B------:R-:W-:Y:S02]  /*13250*/  UIMAD UR6, UR6, UR8, URZ ;  /* 0x00000008060672a4 */ /* 0x000fe4000f8e023f */
[----:B------:R-:W-:Y:S02]  /*13260*/  UIMAD.WIDE.U32 UR4, UR36, UR8, UR4 ;  /* 0x00000008240472a5 */ /* 0x000fe4000f8e0004 */
[----:B------:R-:W-:-:S03]  /*13270*/  UIMAD UR6, UR36, UR9, UR6 ;  /* 0x00000009240672a4 */ /* 0x000fc6000f8e0206 */
[----:B------:R-:W-:Y:S01]  /*13280*/  ULDC.64 UR8, c[0x0][0x2d0] ;  /* 0x0000b40000087ab9 */ /* 0x000fe20000000a00 */
[----:B------:R-:W-:Y:S01]  /*13290*/  UIADD3 UR5, UR5, UR6, URZ ;  /* 0x0000000605057290 */ /* 0x000fe2000fffe03f */
[----:B------:R-:W-:Y:S02]  /*132a0*/  IMAD R3, R0, UR8, RZ ;  /* 0x0000000800037c24 */ /* 0x000fe4000f8e02ff */
[----:B------:R-:W-:Y:S01]  /*132b0*/  IMAD.U32 R5, RZ, RZ, UR8 ;  /* 0x00000008ff057e24 */ /* 0x000fe2000f8e00ff */
[----:B------:R-:W-:Y:S01]  /*132c0*/  ULDC.64 UR6, c[0x0][0x2c8] ;  /* 0x0000b20000067ab9 */ /* 0x000fe20000000a00 */
[----:B------:R-:W-:Y:S02]  /*132d0*/  IMAD.MOV R0, RZ, RZ, -R2 ;  /* 0x000000ffff007224 */ /* 0x000fe400078e0a02 */
[C---:B0-23--:R-:W-:Y:S02]  /*132e0*/  IMAD R4, R2.reuse, UR9, R3 ;  /* 0x0000000902047c24 */ /* 0x04dfe4000f8e0203 */
[----:B------:R-:W-:-:S04]  /*132f0*/  IMAD.WIDE.U32 R2, R2, R5, UR4 ;  /* 0x0000000402027e25 */ /* 0x000fc8000f8e0005 */
[----:B------:R-:W-:Y:S02]  /*13300*/  IMAD R0, R0, UR12, R6 ;  /* 0x0000000c00007c24 */ /* 0x000fe4000f8e0206 */
[----:B------:R-:W-:-:S03]  /*13310*/  IMAD.IADD R3, R3, 0x1, R4 ;  /* 0x0000000103037824 */ /* 0x000fc600078e0204 */
[----:B------:R-:W-:Y:S01]  /*13320*/  SHF.R.S32.HI R4, RZ, 0x1f, R0 ;  /* 0x0000001fff047819 */ /* 0x000fe20000011400 */
[----:B------:R-:W-:-:S04]  /*13330*/  IMAD.WIDE.U32 R2, R0, UR6, R2 ;  /* 0x0000000600027c25 */ /* 0x000fc8000f8e0002 */
[----:B------:R-:W-:-:S04]  /*13340*/  IMAD R4, R4, UR6, RZ ;  /* 0x0000000604047c24 */ /* 0x000fc8000f8e02ff */
[----:B------:R-:W-:Y:S01]  /*13350*/  IMAD R0, R0, UR7, R4 ;  /* 0x0000000700007c24 */ /* 0x000fe2000f8e0204 */
[----:B------:R-:W-:-:S04]  /*13360*/  IADD3 R4, P0, R2, UR10, RZ ;  /* 0x0000000a02047c10 */ /* 0x000fc8000ff1e0ff */
[----:B------:R-:W-:Y:S02]  /*13370*/  IADD3.X R0, R3, UR11, R0, P0, !PT ;  /* 0x0000000b03007c10 */ /* 0x000fe400087fe400 */
[----:B------:R-:W-:Y:S01]  /*13380*/  PLOP3.LUT P0, PT, PT, PT, UP0, 0x80, 0x0 ;  /* 0x000000000000781c */ /* 0x000fe20003f0f008 */
[----:B------:R-:W-:-:S12]  /*13390*/  VIADD R6, R6, 0x80 ;  /* 0x0000008006067836 */ /* 0x000fd80000000000 */
[----:B------:R-:W-:Y:S01]  /*133a0*/  @P0 IMAD.HI.U32 R3, R6, UR13, RZ ;  /* 0x0000000d06030c27 */ /* 0x000fe2000f8e00ff */
[----:B------:R-:W-:Y:S01]  /*133b0*/  PLOP3.LUT P0, PT, PT, PT, UP0, 0x80, 0x0 ;  /* 0x000000000000781c */ /* 0x000fe20003f0f008 */
[----:B------:R-:W-:Y:S02]  /*133c0*/  @UP0 ULDC UR13, c[0x0][0x450] ;  /* 0x00011400000d0ab9 */ /* 0x000fe40000000800 */
[----:B------:R-:W-:Y:S01]  /*133d0*/  IMAD.MOV.U32 R2, RZ, RZ, R6 ;  /* 0x000000ffff027224 */ /* 0x000fe200078e0006 */
[----:B------:R-:W0:Y:S09]  /*133e0*/  S2R R20, SR_TID.X ;  /* 0x0000000000147919 */ /* 0x000e320000002100 */
[----:B------:R-:W-:-:S05]  /*133f0*/  @P0 SHF.R.U32.HI R2, RZ, UR13, R3 ;  /* 0x0000000dff020c19 */ /* 0x000fca0008011603 */
[----:B------:R-:W-:-:S04]  /*13400*/  IMAD.MOV R3, RZ, RZ, -R2 ;  /* 0x000000ffff037224 */ /* 0x000fc800078e0a02 */
[----:B------:R-:W-:Y:S01]  /*13410*/  IMAD R6, R3, UR12, R6 ;  /* 0x0000000c03067c24 */ /* 0x000fe2000f8e0206 */
[----:B------:R-:W-:-:S05]  /*13420*/  SHF.R.S32.HI R3, RZ, 0x1f, R2 ;  /* 0x0000001fff037819 */ /* 0x000fca0000011402 */
[----:B------:R-:W-:-:S04]  /*13430*/  IMAD R3, R3, UR8, RZ ;  /* 0x0000000803037c24 */ /* 0x000fc8000f8e02ff */
[C---:B------:R-:W-:Y:S02]  /*13440*/  IMAD R7, R2.reuse, UR9, R3 ;  /* 0x0000000902077c24 */ /* 0x040fe4000f8e0203 */
[----:B------:R-:W-:Y:S01]  /*13450*/  IMAD.WIDE.U32 R2, R2, R5, UR4 ;  /* 0x0000000402027e25 */ /* 0x000fe2000f8e0005 */
[----:B------:R-:W-:-:S03]  /*13460*/  SHF.R.S32.HI R5, RZ, 0x1f, R6 ;  /* 0x0000001fff057819 */ /* 0x000fc60000011406 */
[----:B------:R-:W-:Y:S02]  /*13470*/  IMAD.IADD R3, R3, 0x1, R7 ;  /* 0x0000000103037824 */ /* 0x000fe400078e0207 */
[----:B------:R-:W-:Y:S02]  /*13480*/  IMAD R5, R5, UR6, RZ ;  /* 0x0000000605057c24 */ /* 0x000fe4000f8e02ff */
[----:B------:R-:W-:Y:S01]  /*13490*/  IMAD.WIDE.U32 R2, R6, UR6, R2 ;  /* 0x0000000606027c25 */ /* 0x000fe2000f8e0002 */
[----:B------:R-:W-:-:S03]  /*134a0*/  UMOV UR4, 0xffffffff ;  /* 0xffffffff00047882 */ /* 0x000fc60000000000 */
[----:B------:R-:W-:Y:S01]  /*134b0*/  IMAD R6, R6, UR7, R5 ;  /* 0x0000000706067c24 */ /* 0x000fe2000f8e0205 */
[----:B------:R-:W-:Y:S01]  /*134c0*/  IADD3 R7, P0, R2, UR10, RZ ;  /* 0x0000000a02077c10 */ /* 0x000fe2000ff1e0ff */
[C---:B0-----:R-:W-:Y:S01]  /*134d0*/  IMAD.SHL.U32 R9, R20.reuse, 0x10, RZ ;  /* 0x0000001014097824 */ /* 0x041fe200078e00ff */
[----:B------:R-:W-:Y:S02]  /*134e0*/  LOP3.LUT R18, R20, 0x7f, RZ, 0xc0, !PT ;  /* 0x0000007f14127812 */ /* 0x000fe400078ec0ff */
[----:B------:R-:W-:Y:S02]  /*134f0*/  IADD3.X R6, R3, UR11, R6, P0, !PT ;  /* 0x0000000b03067c10 */ /* 0x000fe400087fe406 */
[----:B------:R-:W-:Y:S02]  /*13500*/  LOP3.LUT R9, R9, 0x10, RZ, 0xc0, !PT ;  /* 0x0000001009097812 */ /* 0x000fe400078ec0ff */
[----:B------:R-:W-:Y:S01]  /*13510*/  SHF.R.U32.HI R10, RZ, 0x1, R18 ;  /* 0x00000001ff0a7819 */ /* 0x000fe20000011612 */
[----:B-1----:R-:W-:Y:S06]  /*13520*/  BRA.DIV UR4, `(.L_x_887) ;  /* 0x0000002a04ac7947 */ /* 0x002fec000b800000 */
[----:B------:R-:W0:Y:S01]  /*13530*/  SHFL.IDX PT, R3, R4, RZ, 0x1e1f ;  /* 0x001e1fff04037589 */ /* 0x000e2200000e0000 */
[----:B------:R-:W-:-:S03]  /*13540*/  VIADD R5, R10, UR43 ;  /* 0x0000002b0a057c36 */ /* 0x000fc60008000000 */
[----:B------:R-:W1:Y:S02]  /*13550*/  SHFL.IDX PT, R2, R0, RZ, 0x1e1f ;  /* 0x001e1fff00027589 */ /* 0x000e6400000e0000 */
[----:B------:R-:W-:Y:S02]  /*13560*/  ISETP.GE.AND P1, PT, R5, UR41, PT ;  /* 0x0000002905007c0c */ /* 0x000fe4000bf26270 */
[----:B------:R-:W2:Y:S04]  /*13570*/  SHFL.IDX PT, R4, R4, 0x1, 0x1e1f ;  /* 0x003e1f0004047f89 */ /* 0x000ea800000e0000 */
[----:B------:R-:W3:Y:S04]  /*13580*/  SHFL.IDX PT, R0, R0, 0x1, 0x1e1f ;  /* 0x003e1f0000007f89 */ /* 0x000ee800000e0000 */
[----:B------:R-:W4:Y:S04]  /*13590*/  SHFL.IDX PT, R6, R6, RZ, 0x1e1f ;  /* 0x001e1fff06067589 */ /* 0x000f2800000e0000 */
[----:B------:R1:W2:Y:S01]  /*135a0*/  SHFL.IDX PT, R14, R7, RZ, 0x1e1f ;  /* 0x001e1fff070e7589 */ /* 0x0002a200000e0000 */
        /* <DEDUP_REMOVED lines=9> */
[----:B------:R-:W-:-:S13]  /*13640*/  ISETP.GE.AND P1, PT, R2, UR41, PT ;  /* 0x0000002902007c0c */ /* 0x000fda000bf26270 */
[----:B--2---:R-:W-:-:S05]  /*13650*/  @!P1 IADD3 R2, P0, R9, R4, RZ ;  /* 0x0000000409029210 */ /* 0x004fca0007f1e0ff */
[----:B---3--:R-:W-:-:S04]  /*13660*/  @!P1 IMAD.X R0, RZ, RZ, R0, P0 ;  /* 0x000000ffff009224 */ /* 0x008fc800000e0600 */
[----:B------:R-:W-:-:S05]  /*13670*/  @!P1 IMAD.MOV.U32 R3, RZ, RZ, R0 ;  /* 0x000000ffff039224 */ /* 0x000fca00078e0000 */
[----:B------:R1:W-:Y:S04]  /*13680*/  @!P1 LDGSTS.E.BYPASS.LTC128B.128 [R8+0xf800], desc[UR50][R2.64], !P3 ;  /* 0x0f80000002089fae */ /* 0x0003e8000d901d72 */
[----:B------:R1:W-:Y:S04]  /*13690*/  @!P1 LDGSTS.E.BYPASS.LTC128B.128 [R8+0x11000], desc[UR50][R2.64+0x20], !P4 ;  /* 0x1100002002089fae */ /* 0x0003e8000e101d72 */
[----:B----4-:R1:W-:Y:S02]  /*136a0*/  @!P1 LDGSTS.E.BYPASS.LTC128B.128 [R8+0x12800], desc[UR50][R2.64+0x40], !P5 ;  /* 0x1280004002089fae */ /* 0x0103e4000e901d72 */
.L_x_966:
        /* <DEDUP_REMOVED lines=12> */
.L_x_889:
[----:B------:R-:W-:Y:S05]  /*13770*/  BSYNC B0 ;  /* 0x0000000000007941 */ /* 0x000fea0003800000 */
.L_x_888:
[----:B------:R-:W-:Y:S01]  /*13780*/  NOP ;  /* 0x0000000000007918 */ /* 0x000fe20000000000 */
[----:B------:R-:W-:-:S13]  /*13790*/  PLOP3.LUT P0, PT, PT, PT, PT, 0x80, 0x0 ;  /* 0x000000000000781c */ /* 0x000fda0003f0f070 */
.L_x_890:
[----:B------:R-:W-:Y:S02]  /*137a0*/  PLOP3.LUT P1, PT, P1, P0, PT, 0xa2, 0x0 ;  /* 0x000000000000781c */ /* 0x000fe40000f21472 */
[----:B------:R-:W-:-:S08]  /*137b0*/  @P0 R2UR P1, UR4, R16 ;  /* 0x00000000100402ca */ /* 0x000fd00000020000 */
[----:B------:R-:W-:-:S05]  /*137c0*/  @P0 PLOP3.LUT P0, PT, P1, PT, PT, 0x80, 0x0 ;  /* 0x000000000000081c */ /* 0x000fca0000f0f070 */
[----:B------:R-:W-:Y:S01]  /*137d0*/  @!P1 SYNCS.ARRIVE.TRANS64.RED.A0T1 RZ, [UR4+0x19c00], RZ ;  /* 0x019c00ffffff99a7 */ /* 0x000fe20008200404 */
[----:B------:R-:W-:Y:S07]  /*137e0*/  @!P1 ARRIVES.LDGSTSBAR.64.TRANSCNT [UR4+0x19c00] ;  /* 0x019c0000ff0099b0 */ /* 0x000fee0008000a84 */
[----:B------:R-:W-:Y:S05]  /*137f0*/  @P0 BRA.U.ANY `(.L_x_890) ;  /* 0xfffffffd00e80947 */ /* 0x000fea000393ffff */
[----:B012---:R-:W2:Y:S02]  /*13800*/  LDL.LU R2, [R1+0x14] ;  /* 0x0000140001027983 */ /* 0x007ea40000300800 */
        /* <DEDUP_REMOVED lines=9> */
[----:B------:R-:W1:Y:S03]  /*138a0*/  SYNCS.PHASECHK.TRANS64.TRYWAIT P0, [R16+URZ+0x19c20], R3 ;  /* 0x019c2003100075a7 */ /* 0x000e66000800017f */
[----:B01----:R-:W-:Y:S05]  /*138b0*/  @!P0 BRA `(.L_x_892) ;  /* 0x0000002800b48947 */ /* 0x003fea0003800000 */
.L_x_967:
[----:B------:R-:W-:Y:S05]  /*138c0*/  BSYNC B0 ;  /* 0x0000000000007941 */ /* 0x000fea0003800000 */
.L_x_891:
[----:B------:R-:W-:-:S04]  /*138d0*/  UIADD3 UR4, UR44, -0x2, URZ ;  /* 0xfffffffe2c047890 */ /* 0x000fc8000fffe03f */
[----:B------:R-:W-:-:S06]  /*138e0*/  UISETP.GE.AND UP0, UPT, UR4, UR45, UPT ;  /* 0x0000002d0400728c */ /* 0x000fcc000bf06270 */
[----:B------:R-:W-:-:S13]  /*138f0*/  PLOP3.LUT P0, PT, PT, PT, UP0, 0x40, 0x0 ;  /* 0x000000000000781c */ /* 0x000fda0003f0e808 */
[----:B------:R-:W-:Y:S05]  /*13900*/  @P0 BRA `(.L_x_893) ;  /* 0x0000001000140947 */ /* 0x000fea0003800000 */
[----:B------:R-:W-:Y:S02]  /*13910*/  IMAD.MOV.U32 R0, RZ, RZ, R22 ;  /* 0x000000ffff007224 */ /* 0x000fe400078e0016 */
[----:B------:R-:W-:Y:S02]  /*13920*/  IMAD.MOV.U32 R5, RZ, RZ, R23 ;  /* 0x000000ffff057224 */ /* 0x000fe400078e0017 */
[----:B------:R-:W-:-:S07]  /*13930*/  IMAD.U32 R20, RZ, RZ, UR4 ;  /* 0x00000004ff147e24 */ /* 0x000fce000f8e00ff */
.L_x_913:
[----:B-1----:R-:W1:Y:S01]  /*13940*/  LDC R4, c[0x0][0x430] ;  /* 0x00010c00ff047b82 */ /* 0x002e620000000800 */
[----:B0-----:R-:W0:Y:S01]  /*13950*/  S2R R2, SR_TID.X ;  /* 0x0000000000027919 */ /* 0x001e220000002100 */
[----:B------:R-:W-:Y:S05]  /*13960*/  YIELD ;  /* 0x0000000000007946 */ /* 0x000fea0003800000 */
[----:B------:R-:W-:Y:S01]  /*13970*/  ULDC UR4, c[0x0][0x430] ;  /* 0x00010c0000047ab9 */ /* 0x000fe20000000800 */
[----:B-1----:R-:W-:Y:S02]  /*13980*/  ISETP.NE.AND P0, PT, R4, 0x1, PT ;  /* 0x000000010400780c */ /* 0x002fe40003f05270 */
[C---:B0-----:R-:W-:Y:S01]  /*13990*/  LOP3.LUT R3, R2.reuse, 0x7f, RZ, 0xc0, !PT ;  /* 0x0000007f02037812 */ /* 0x041fe200078ec0ff */
[----:B------:R-:W-:-:S10]  /*139a0*/  IMAD.SHL.U32 R2, R2, 0x40, RZ ;  /* 0x0000004002027824 */ /* 0x000fd400078e00ff */
[----:B------:R-:W0:Y:S01]  /*139b0*/  @P0 LDC R7, c[0x0][0x434] ;  /* 0x00010d00ff070b82 */ /* 0x000e220000000800 */
[----:B------:R-:W-:Y:S02]  /*139c0*/  SHF.R.U32.HI R4, RZ, 0x1, R3 ;  /* 0x00000001ff047819 */ /* 0x000fe40000011603 */
[----:B------:R-:W-:-:S03]  /*139d0*/  LOP3.LUT R2, R2, 0x40, RZ, 0xc0, !PT ;  /* 0x0000004002027812 */ /* 0x000fc600078ec0ff */
[----:B------:R-:W-:Y:S02]  /*139e0*/  IMAD R9, R20, 0x80, R4 ;  /* 0x0000008014097824 */ /* 0x000fe400078e0204 */
[----:B------:R-:W1:Y:S03]  /*139f0*/  @P0 LDC R3, c[0x0][0x438] ;  /* 0x00010e00ff030b82 */ /* 0x000e660000000800 */
[----:B------:R-:W-:-:S05]  /*13a00*/  IADD3 R4, R2, R9, R28 ;  /* 0x0000000902047210 */ /* 0x000fca0007ffe01c */
[----:B------:R-:W-:Y:S02]  /*13a10*/  IMAD.MOV.U32 R2, RZ, RZ, R4 ;  /* 0x000000ffff027224 */ /* 0x000fe400078e0004 */
[----:B0-----:R-:W-:-:S05]  /*13a20*/  @P0 IMAD.HI.U32 R6, R4, R7, RZ ;  /* 0x0000000704060227 */ /* 0x001fca00078e00ff */
[----:B-1----:R-:W-:-:S05]  /*13a30*/  @P0 SHF.R.U32.HI R2, RZ, R3, R6 ;  /* 0x00000003ff020219 */ /* 0x002fca0000011606 */
        /* <DEDUP_REMOVED lines=10> */
[----:B------:R-:W-:-:S06]  /*13ae0*/  LEA.HI.X R7, R2, UR5, R4, 0x2, P0 ;  /* 0x0000000502077c11 */ /* 0x000fcc00080f1404 */
[----:B------:R-:W2:Y:S01]  /*13af0*/  LDG.E R7, desc[UR50][R6.64] ;  /* 0x0000003206077981 */ /* 0x000ea2000c1e1900 */
[----:B------:R-:W-:Y:S01]  /*13b00*/  IMAD.U32 R10, RZ, RZ, UR48 ;  /* 0x00000030ff0a7e24 */ /* 0x000fe2000f8e00ff */
[----:B------:R-:W-:Y:S01]  /*13b10*/  ISETP.GT.AND P1, PT, R20, UR45, PT ;  /* 0x0000002d14007c0c */ /* 0x000fe2000bf24270 */
[----:B------:R-:W-:Y:S02]  /*13b20*/  VIADD R22, R0, 0x1 ;  /* 0x0000000100167836 */ /* 0x000fe40000000000 */
[----:B------:R-:W-:Y:S01]  /*13b30*/  VIADD R20, R20, 0xffffffff ;  /* 0xffffffff14147836 */ /* 0x000fe20000000000 */
[----:B------:R-:W-:Y:S02]  /*13b40*/  ISETP.NE.AND P2, PT, R10, 0x3, PT ;  /* 0x000000030a00780c */ /* 0x000fe40003f45270 */
[----:B------:R-:W-:-:S04]  /*13b50*/  ISETP.NE.AND P0, PT, R22, 0x2, PT ;  /* 0x000000021600780c */ /* 0x000fc80003f05270 */
[----:B------:R-:W-:Y:S02]  /*13b60*/  SEL R23, RZ, 0x1, P0 ;  /* 0x00000001ff177807 */ /* 0x000fe40000000000 */
[----:B------:R-:W-:Y:S02]  /*13b70*/  SEL R22, R22, RZ, P0 ;  /* 0x000000ff16167207 */ /* 0x000fe40000000000 */
[----:B------:R-:W-:Y:S02]  /*13b80*/  LOP3.LUT R23, R5, R23, RZ, 0x3c, !PT ;  /* 0x0000001705177212 */ /* 0x000fe400078e3cff */
[----:B--2---:R-:W-:Y:S01]  /*13b90*/  SHF.R.S32.HI R18, RZ, 0x1f, R7 ;  /* 0x0000001fff127819 */ /* 0x004fe20000011407 */
[----:B------:R-:W-:Y:S06]  /*13ba0*/  @!P2 BRA `(.L_x_894) ;  /* 0x000000000004a947 */ /* 0x000fec0003800000 */
[----:B------:R-:W-:Y:S01]  /*13bb0*/  BPT.TRAP 0x1 ;  /* 0x000000040000795c */ /* 0x000fe20000300000 */
.L_x_894:
[----:B------:R-:W-:Y:S01]  /*13bc0*/  IMAD R4, R22, 0x8, R16 ;  /* 0x0000000816047824 */ /* 0x000fe200078e0210 */
[----:B------:R-:W-:Y:S01]  /*13bd0*/  SHF.L.U32 R10, R23, 0x1f, RZ ;  /* 0x0000001f170a7819 */ /* 0x000fe200000006ff */
[----:B------:R-:W-:Y:S01]  /*13be0*/  BSSY B0, `(.L_x_895) ;  /* 0x0000004000007945 */ /* 0x000fe20003800000 */
[----:B------:R-:W-:Y:S02]  /*13bf0*/  SHF.R.S32.HI R9, RZ, 0x1f, R8 ;  /* 0x0000001fff097819 */ /* 0x000fe40000011408 */
[----:B------:R-:W0:Y:S02]  /*13c00*/  SYNCS.PHASECHK.TRANS64.TRYWAIT P0, [R4+URZ+0x19c80], R10 ;  /* 0x019c800a040075a7 */ /* 0x000e24000800017f */
[----:B0-----:R-:W-:Y:S05]  /*13c10*/  @!P0 BRA `(.L_x_896) ;  /* 0x0000002400f08947 */ /* 0x001fea0003800000 */
.L_x_968:
[----:B------:R-:W-:Y:S05]  /*13c20*/  BSYNC B0 ;  /* 0x0000000000007941 */ /* 0x000fea0003800000 */
.L_x_895:
[----:B------:R-:W2:Y:S01]  /*13c30*/  LDL R11, [R1] ;  /* 0x00000000010b7983 */ /* 0x000ea20000100800 */
        /* <DEDUP_REMOVED lines=19> */
[----:B------:R-:W-:-:S04]  /*13d70*/  IADD3 R21, P0, R2, UR6, RZ ;  /* 0x0000000602157c10 */ /* 0x000fc8000ff1e0ff */
[----:B------:R-:W-:Y:S01]  /*13d80*/  IADD3.X R26, R26, UR7, R3, P0, !PT ;  /* 0x000000071a1a7c10 */ /* 0x000fe200087fe403 */
[----:B--2---:R-:W-:Y:S01]  /*13d90*/  IMAD R6, R22, 0x3000, R11 ;  /* 0x0000300016067824 */ /* 0x004fe200078e020b */
[----:B------:R-:W-:Y:S07]  /*13da0*/  BRA.DIV UR4, `(.L_x_897) ;  /* 0x0000002604a07947 */ /* 0x000fee000b800000 */
[----:B------:R-:W1:Y:S01]  /*13db0*/  S2R R3, SR_TID.X ;  /* 0x0000000000037919 */ /* 0x000e620000002100 */
[----:B------:R-:W-:Y:S01]  /*13dc0*/  IMAD.IADD R6, R16, 0x1, R6 ;  /* 0x0000000110067824 */ /* 0x000fe200078e0206 */
[----:B------:R-:W2:Y:S01]  /*13dd0*/  SHFL.IDX PT, R2, R21, RZ, 0x1e1f ;  /* 0x001e1fff15027589 */ /* 0x000ea200000e0000 */
[----:B-1----:R-:W-:-:S03]  /*13de0*/  IMAD.SHL.U32 R11, R3, 0x10, RZ ;  /* 0x00000010030b7824 */ /* 0x002fc600078e00ff */
[----:B------:R-:W1:Y:S02]  /*13df0*/  SHFL.IDX PT, R3, R26, RZ, 0x1e1f ;  /* 0x001e1fff1a037589 */ /* 0x000e6400000e0000 */
[----:B------:R-:W-:Y:S02]  /*13e00*/  LOP3.LUT R11, R11, 0x10, RZ, 0xc0, !PT ;  /* 0x000000100b0b7812 */ /* 0x000fe400078ec0ff */
[----:B------:R-:W3:Y:S02]  /*13e10*/  SHFL.IDX PT, R26, R26, 0x1, 0x1e1f ;  /* 0x003e1f001a1a7f89 */ /* 0x000ee400000e0000 */
[----:B--2---:R-:W-:-:S05]  /*13e20*/  IADD3 R2, P0, R11, R2, RZ ;  /* 0x000000020b027210 */ /* 0x004fca0007f1e0ff */
[----:B-1----:R-:W-:-:S05]  /*13e30*/  IMAD.X R3, RZ, RZ, R3, P0 ;  /* 0x000000ffff037224 */ /* 0x002fca00000e0603 */
[----:B------:R-:W-:Y:S04]  /*13e40*/  LDGSTS.E.BYPASS.LTC128B.128 [R6+0x9000], desc[UR50][R2.64], !P4 ;  /* 0x0900000002067fae */ /* 0x000fe8000e101d72 */
[----:B------:R-:W-:Y:S04]  /*13e50*/  LDGSTS.E.BYPASS.LTC128B.128 [R6+0xa000], desc[UR50][R2.64+0x20], !P3 ;  /* 0x0a00002002067fae */ /* 0x000fe8000d901d72 */
[----:B------:R1:W-:Y:S04]  /*13e60*/  LDGSTS.E.BYPASS.LTC128B.128 [R6+0xb000], desc[UR50][R2.64+0x40], !P2 ;  /* 0x0b00004002067fae */ /* 0x0003e8000d101d72 */
[----:B-1-3--:R1:W2:Y:S02]  /*13e70*/  SHFL.IDX PT, R2, R21, 0x1, 0x1e1f ;  /* 0x003e1f0015027f89 */ /* 0x00a2a400000e0000 */
.L_x_974:
        /* <DEDUP_REMOVED lines=13> */
.L_x_898:
        /* <DEDUP_REMOVED lines=11> */
.L_x_899:
[----:B------:R2:W-:Y:S01]  /*14000*/  SYNCS.ARRIVE.TRANS64.A1T0 RZ, [R4+URZ+0x19c70], RZ ;  /* 0x019c70ff04ff79a7 */ /* 0x0005e2000810003f */
[----:B------:R-:W-:Y:S05]  /*14010*/  @!P3 BRA `(.L_x_900) ;  /* 0x000000000004b947 */ /* 0x000fea0003800000 */
[----:B------:R-:W-:Y:S01]  /*14020*/  BPT.TRAP 0x1 ;  /* 0x000000040000795c */ /* 0x000fe20000300000 */
.L_x_900:
[----:B------:R-:W3:Y:S01]  /*14030*/  SYNCS.PHASECHK.TRANS64.TRYWAIT P0, [R4+URZ+0x19c40], R10 ;  /* 0x019c400a040075a7 */ /* 0x000ee2000800017f */
[----:B------:R-:W-:Y:S04]  /*14040*/  BSSY B0, `(.L_x_901) ;  /* 0x0000002000007945 */ /* 0x000fe80003800000 */
[----:B---3--:R-:W-:Y:S05]  /*14050*/  @!P0 BRA `(.L_x_902) ;  /* 0x0000002400a08947 */ /* 0x008fea0003800000 */
.L_x_975:
[----:B------:R-:W-:Y:S05]  /*14060*/  BSYNC B0 ;  /* 0x0000000000007941 */ /* 0x000fea0003800000 */
.L_x_901:
[----:B------:R-:W1:Y:S01]  /*14070*/  S2R R11, SR_TID.X ;  /* 0x00000000000b7919 */ /* 0x000e620000002100 */
        /* <DEDUP_REMOVED lines=33> */
.L_x_981:
        /* <DEDUP_REMOVED lines=10> */
.L_x_904:
        /* <DEDUP_REMOVED lines=11> */
.L_x_905:
[----:B------:R-:W-:Y:S01]  /*143e0*/  IMAD.U32 R2, RZ, RZ, UR47 ;  /* 0x0000002fff027e24 */ /* 0x000fe2000f8e00ff */
[----:B------:R0:W-:Y:S04]  /*143f0*/  SYNCS.ARRIVE.TRANS64.A1T0 RZ, [R4+URZ+0x19c30], RZ ;  /* 0x019c30ff04ff79a7 */ /* 0x0001e8000810003f */
[----:B------:R-:W-:-:S13]  /*14400*/  ISETP.NE.AND P0, PT, R2, 0x3, PT ;  /* 0x000000030200780c */ /* 0x000fda0003f05270 */
[----:B0-----:R-:W-:Y:S05]  /*14410*/  @!P0 BRA `(.L_x_906) ;  /* 0x0000000000048947 */ /* 0x001fea0003800000 */
[----:B------:R-:W-:Y:S01]  /*14420*/  BPT.TRAP 0x1 ;  /* 0x000000040000795c */ /* 0x000fe20000300000 */
.L_x_906:
[----:B------:R-:W-:Y:S01]  /*14430*/  LOP3.LUT R3, R5, 0x1, RZ, 0x3c, !PT ;  /* 0x0000000105037812 */ /* 0x000fe200078e3cff */
[----:B------:R-:W-:Y:S01]  /*14440*/  IMAD R2, R0, 0x8, R16 ;  /* 0x0000000800027824 */ /* 0x000fe200078e0210 */
[----:B------:R-:W-:Y:S02]  /*14450*/  BSSY B0, `(.L_x_907) ;  /* 0x0000004000007945 */ /* 0x000fe40003800000 */
[----:B------:R-:W-:-:S04]  /*14460*/  SHF.L.U32 R3, R3, 0x1f, RZ ;  /* 0x0000001f03037819 */ /* 0x000fc800000006ff */
[----:B------:R-:W0:Y:S02]  /*14470*/  SYNCS.PHASECHK.TRANS64.TRYWAIT P2, [R2+URZ+0x19c70], R3 ;  /* 0x019c7003020075a7 */ /* 0x000e24000804017f */
[----:B0-----:R-:W-:Y:S05]  /*14480*/  @!P2 BRA `(.L_x_908) ;  /* 0x000000240040a947 */ /* 0x001fea0003800000 */
.L_x_982:
[----:B------:R-:W-:Y:S05]  /*14490*/  BSYNC B0 ;  /* 0x0000000000007941 */ /* 0x000fea0003800000 */
.L_x_907:
[----:B--23--:R-:W-:-:S05]  /*144a0*/  IMAD.U32 R4, RZ, RZ, UR48 ;  /* 0x00000030ff047e24 */ /* 0x00cfca000f8e00ff */
[----:B------:R-:W-:-:S13]  /*144b0*/  ISETP.NE.AND P2, PT, R4, 0x3, PT ;  /* 0x000000030400780c */ /* 0x000fda0003f45270 */
[----:B------:R-:W-:Y:S05]  /*144c0*/  @!P2 BRA `(.L_x_909) ;  /* 0x000000000004a947 */ /* 0x000fea0003800000 */
[----:B------:R-:W-:Y:S01]  /*144d0*/  BPT.TRAP 0x1 ;  /* 0x000000040000795c */ /* 0x000fe20000300000 */
.L_x_909:
[----:B------:R-:W-:Y:S01]  /*144e0*/  SHF.L.U32 R4, R5, 0x1f, RZ ;  /* 0x0000001f05047819 */ /* 0x000fe200000006ff */
[----:B0-----:R-:W-:-:S03]  /*144f0*/  IMAD R3, R0, 0x3000, RZ ;  /* 0x0000300000037824 */ /* 0x001fc600078e02ff */
[----:B------:R-:W0:Y:S02]  /*14500*/  SYNCS.PHASECHK.TRANS64.TRYWAIT P2, [R2+URZ+0x19c60], R4 ;  /* 0x019c6004020075a7 */ /* 0x000e24000804017f */
[----:B0-----:R-:W-:Y:S05]  /*14510*/  @!P2 BRA `(.L_x_910) ;  /* 0x000000240030a947 */ /* 0x001fea0003800000 */
.L_x_983:
[----:B------:R-:W2:Y:S04]  /*14520*/  LDL R0, [R1+0x8] ;  /* 0x0000080001007983 */ /* 0x000ea80000100800 */
[----:B------:R-:W3:Y:S01]  /*14530*/  LDL R10, [R1+0x4] ;  /* 0x00000400010a7983 */ /* 0x000ee20000100800 */
[----:B------:R-:W-:Y:S05]  /*14540*/  WARPSYNC.ALL ;  /* 0x0000000000007948 */ /* 0x000fea0003800000 */
[----:B------:R-:W4:Y:S02]  /*14550*/  S2R R12, SR_TID.X ;  /* 0x00000000000c7919 */ /* 0x000f240000002100 */
[----:B----4-:R-:W-:Y:S01]  /*14560*/  LOP3.LUT P2, RZ, R12, 0x4, RZ, 0xc0, !PT ;  /* 0x000000040cff7812 */ /* 0x010fe2000784c0ff */
[----:B------:R-:W-:-:S05]  /*14570*/  IMAD.MOV.U32 R12, RZ, RZ, 0x40 ;  /* 0x00000040ff0c7424 */ /* 0x000fca00078e00ff */
[----:B------:R-:W-:Y:S02]  /*14580*/  SEL R12, R12, 0xffffffc0, !P2 ;  /* 0xffffffc00c0c7807 */ /* 0x000fe40005000000 */
[C---:B--2---:R-:W-:Y:S02]  /*14590*/  LOP3.LUT R5, R3.reuse, R0, RZ, 0xfc, !PT ;  /* 0x0000000003057212 */ /* 0x044fe400078efcff */
[----:B---3--:R-:W-:-:S03]  /*145a0*/  LOP3.LUT R3, R3, R10, RZ, 0xfc, !PT ;  /* 0x0000000a03037212 */ /* 0x008fc600078efcff */
[C---:B------:R-:W-:Y:S02]  /*145b0*/  IMAD.IADD R0, R16.reuse, 0x1, R5 ;  /* 0x0000000110007824 */ /* 0x040fe400078e0205 */
[----:B------:R-:W-:-:S03]  /*145c0*/  IMAD.IADD R3, R16, 0x1, R3 ;  /* 0x0000000110037824 */ /* 0x000fc600078e0203 */
[----:B01----:R-:W0:Y:S02]  /*145d0*/  LDSM.16.MT88.4 R4, [R0+0x9000] ;  /* 0x009000000004783b */ /* 0x003e240000004200 */
        /* <DEDUP_REMOVED lines=17> */
[----:B------:R-:W1:Y:S01]  /*146f0*/  LDSM.16.MT88.4 R4, [R0+0x9800] ;  /* 0x009800000004783b */ /* 0x000e620000004200 */
[----:B0-----:R-:W-:Y:S01]  /*14700*/  IADD3 R3, R12, 0x3000, R3 ;  /* 0x000030000c037810 */ /* 0x001fe20007ffe003 */
[----:B------:R-:W-:-:S05]  /*14710*/  IMAD.U32 R12, RZ, RZ, UR48 ;  /* 0x00000030ff0c7e24 */ /* 0x000fca000f8e00ff */
[----:B------:R-:W-:Y:S02]  /*14720*/  ISETP.NE.AND P2, PT, R12, 0x3, PT ;  /* 0x000000030c00780c */ /* 0x000fe40003f45270 */
[C-C-:B-1----:R-:W-:Y:S02]  /*14730*/  PRMT R8, R4.reuse, 0x6420, R5.reuse ;  /* 0x0000642004087816 */ /* 0x142fe40000000005 */
        /* <DEDUP_REMOVED lines=24> */
.L_x_911:
[----:B-1----:R1:W-:Y:S01]  /*148c0*/  SYNCS.ARRIVE.TRANS64.A1T0 RZ, [R2+URZ+0x19c50], RZ ;  /* 0x019c50ff02ff79a7 */ /* 0x0023e2000810003f */
[----:B------:R-:W-:Y:S06]  /*148d0*/  BAR.SYNC.DEFER_BLOCKING 0x2, 0x80 ;  /* 0x0082000000007b1d */ /* 0x000fec0000010000 */
[----:B------:R-:W-:Y:S05]  /*148e0*/  @!P0 BRA `(.L_x_912) ;  /* 0x0000000000048947 */ /* 0x000fea0003800000 */
[----:B------:R-:W-:Y:S01]  /*148f0*/  BPT.TRAP 0x1 ;  /* 0x000000040000795c */ /* 0x000fe20000300000 */
.L_x_912:
[----:B-1----:R-:W-:Y:S02]  /*14900*/  VIADD R2, R2, 0x19c80 ;  /* 0x00019c8002027836 */ /* 0x002fe40000000000 */
[----:B------:R-:W-:Y:S02]  /*14910*/  IMAD.MOV.U32 R0, RZ, RZ, R22 ;  /* 0x000000ffff007224 */ /* 0x000fe400078e0016 */
[----:B------:R-:W-:Y:S01]  /*14920*/  IMAD.MOV.U32 R5, RZ, RZ, R23 ;  /* 0x000000ffff057224 */ /* 0x000fe200078e0017 */
[----:B------:R-:W-:-:S04]  /*14930*/  PRMT R2, R29, 0x654, R2 ;  /* 0x000006541d027816 */ /* 0x000fc80000000002 */
[----:B------:R1:W-:Y:S01]  /*14940*/  SYNCS.ARRIVE.TRANS64.RED.A1T0 RZ, [R2+URZ], RZ ;  /* 0x000000ff02ff79a7 */ /* 0x0003e2000810043f */
[----:B------:R-:W-:Y:S05]  /*14950*/  @P1 BRA `(.L_x_913) ;  /* 0xffffffec00f81947 */ /* 0x000fea000383ffff */
.L_x_893:
[----:B-1----:R-:W1:Y:S01]  /*14960*/  S2R R2, SR_TID.X ;  /* 0x0000000000027919 */ /* 0x002e620000002100 */
[----:B------:R-:W-:Y:S01]  /*14970*/  BSSY B0, `(.L_x_914) ;  /* 0x0000012000007945 */ /* 0x000fe20003800000 */
[----:B------:R-:W-:Y:S01]  /*14980*/  IMAD.U32 R6, RZ, RZ, UR47 ;  /* 0x0000002fff067e24 */ /* 0x000fe2000f8e00ff */
[----:B-1----:R-:W-:-:S04]  /*14990*/  LOP3.LUT R2, R2, 0x7f, RZ, 0xc0, !PT ;  /* 0x0000007f02027812 */ /* 0x002fc800078ec0ff */
[----:B------:R-:W-:-:S13]  /*149a0*/  ISETP.NE.AND P0, PT, R2, RZ, PT ;  /* 0x000000ff0200720c */ /* 0x000fda0003f05270 */
[----:B------:R-:W-:Y:S05]  /*149b0*/  @P0 BRA `(.L_x_915) ;  /* 0x0000000000340947 */ /* 0x000fea0003800000 */
[----:B------:R-:W1:Y:S01]  /*149c0*/  S2R R7, SR_LANEID ;  /* 0x0000000000077919 */ /* 0x000e620000000000 */
[----:B------:R-:W-:Y:S01]  /*149d0*/  VOTEU.ANY UR4, UPT, PT ;  /* 0x0000000000047886 */ /* 0x000fe200038e0100 */
[----:B0-----:R-:W0:Y:S01]  /*149e0*/  LDC.64 R2, c[0x0][0xc80] ;  /* 0x00032000ff027b82 */ /* 0x001e220000000a00 */
[----:B------:R-:W1:Y:S08]  /*149f0*/  FLO.U32 R0, UR4 ;  /* 0x0000000400007d00 */ /* 0x000e7000080e0000 */
[----:B------:R-:W0:Y:S01]  /*14a00*/  POPC R5, UR4 ;  /* 0x0000000400057d09 */ /* 0x000e220008000000 */
[----:B-1----:R-:W-:-:S13]  /*14a10*/  ISETP.EQ.U32.AND P1, PT, R0, R7, PT ;  /* 0x000000070000720c */ /* 0x002fda0003f22070 */
[----:B0-----:R-:W2:Y:S01]  /*14a20*/  @P1 ATOMG.E.ADD.STRONG.GPU PT, R3, desc[UR50][R2.64], R5 ;  /* 0x00000005020319a8 */ /* 0x001ea200081ee1f2 */
[----:B------:R-:W0:Y:S02]  /*14a30*/  S2R R4, SR_LTMASK ;  /* 0x0000000000047919 */ /* 0x000e240000003900 */
[----:B0-----:R-:W-:-:S04]  /*14a40*/  LOP3.LUT R4, R4, UR4, RZ, 0xc0, !PT ;  /* 0x0000000404047c12 */ /* 0x001fc8000f8ec0ff */
[----:B------:R-:W0:Y:S01]  /*14a50*/  POPC R7, R4 ;  /* 0x0000000400077309 */ /* 0x000e220000000000 */
[----:B--2---:R-:W0:Y:S02]  /*14a60*/  SHFL.IDX PT, R0, R3, R0, 0x1f ;  /* 0x00001f0003007589 */ /* 0x004e2400000e0000 */
[----:B0-----:R-:W-:-:S05]  /*14a70*/  IADD3 R0, R0, UR49, R7 ;  /* 0x0000003100007c10 */ /* 0x001fca000fffe007 */
[----:B------:R1:W-:Y:S02]  /*14a80*/  STL [R1+0xc], R0 ;  /* 0x00000c0001007387 */ /* 0x0003e40000100800 */
.L_x_915:
[----:B------:R-:W-:Y:S05]  /*14a90*/  BSYNC B0 ;  /* 0x0000000000007941 */ /* 0x000fea0003800000 */
.L_x_914:
[----:B------:R-:W-:-:S13]  /*14aa0*/  ISETP.NE.AND P1, PT, R6, 0x3, PT ;  /* 0x000000030600780c */ /* 0x000fda0003f25270 */
[----:B------:R-:W-:Y:S05]  /*14ab0*/  @!P1 BRA `(.L_x_916) ;  /* 0x0000000000049947 */ /* 0x000fea0003800000 */
[----:B------:R-:W-:Y:S01]  /*14ac0*/  BPT.TRAP 0x1 ;  /* 0x000000040000795c */ /* 0x000fe20000300000 */
.L_x_916:
[----:B-1----:R-:W-:Y:S01]  /*14ad0*/  LOP3.LUT R0, R23, 0x1, RZ, 0x3c, !PT ;  /* 0x0000000117007812 */ /* 0x002fe200078e3cff */
[----:B0-----:R-:W-:Y:S01]  /*14ae0*/  IMAD R3, R22, 0x8, R16 ;  /* 0x0000000816037824 */ /* 0x001fe200078e0210 */
[----:B------:R-:W-:Y:S02]  /*14af0*/  BSSY B0, `(.L_x_917) ;  /* 0x0000004000007945 */ /* 0x000fe40003800000 */
[----:B------:R-:W-:-:S04]  /*14b00*/  SHF.L.U32 R0, R0, 0x1f, RZ ;  /* 0x0000001f00007819 */ /* 0x000fc800000006ff */
[----:B------:R-:W0:Y:S02]  /*14b10*/  SYNCS.PHASECHK.TRANS64.TRYWAIT P2, [R3+URZ+0x19c70], R0 ;  /* 0x019c7000030075a7 */ /* 0x000e24000804017f */
[----:B0-----:R-:W-:Y:S05]  /*14b20*/  @!P2 BRA `(.L_x_918) ;  /* 0x0000001c00c0a947 */ /* 0x001fea0003800000 */
.L_x_984:
[----:B------:R-:W-:Y:S05]  /*14b30*/  BSYNC B0 ;  /* 0x0000000000007941 */ /* 0x000fea0003800000 */
.L_x_917:
[----:B------:R-:W-:-:S05]  /*14b40*/  IMAD.U32 R2, RZ, RZ, UR48 ;  /* 0x00000030ff027e24 */ /* 0x000fca000f8e00ff */
[----:B------:R-:W-:-:S13]  /*14b50*/  ISETP.NE.AND P2, PT, R2, 0x3, PT ;  /* 0x000000030200780c */ /* 0x000fda0003f45270 */
[----:B------:R-:W-:Y:S05]  /*14b60*/  @!P2 BRA `(.L_x_919) ;  /* 0x000000000004a947 */ /* 0x000fea0003800000 */
[----:B------:R-:W-:Y:S01]  /*14b70*/  BPT.TRAP 0x1 ;  /* 0x000000040000795c */ /* 0x000fe20000300000 */
.L_x_919:
[----:B0-----:R-:W-:-:S04]  /*14b80*/  SHF.L.U32 R0, R23, 0x1f, RZ ;  /* 0x0000001f17007819 */ /* 0x001fc800000006ff */
[----:B------:R-:W0:Y:S02]  /*14b90*/  SYNCS.PHASECHK.TRANS64.TRYWAIT P2, [R3+URZ+0x19c60], R0 ;  /* 0x019c6000030075a7 */ /* 0x000e24000804017f */
[----:B0-----:R-:W-:Y:S05]  /*14ba0*/  @!P2 BRA `(.L_x_920) ;  /* 0x0000001c00b4a947 */ /* 0x001fea0003800000 */
.L_x_985:
[----:B------:R-:W2:Y:S04]  /*14bb0*/  LDL R4, [R1+0x8] ;  /* 0x0000080001047983 */ /* 0x000ea80000100800 */
[----:B------:R-:W3:Y:S01]  /*14bc0*/  LDL R10, [R1+0x4] ;  /* 0x00000400010a7983 */ /* 0x000ee20000100800 */
[----:B------:R-:W-:Y:S01]  /*14bd0*/  IMAD R2, R22, 0x3000, RZ ;  /* 0x0000300016027824 */ /* 0x000fe200078e02ff */
[----:B------:R-:W-:Y:S05]  /*14be0*/  WARPSYNC.ALL ;  /* 0x0000000000007948 */ /* 0x000fea0003800000 */
[----:B------:R-:W1:Y:S02]  /*14bf0*/  S2R R12, SR_TID.X ;  /* 0x00000000000c7919 */ /* 0x000e640000002100 */
[----:B-1----:R-:W-:Y:S01]  /*14c00*/  LOP3.LUT P2, RZ, R12, 0x4, RZ, 0xc0, !PT ;  /* 0x000000040cff7812 */ /* 0x002fe2000784c0ff */
[----:B------:R-:W-:-:S05]  /*14c10*/  IMAD.MOV.U32 R12, RZ, RZ, 0x40 ;  /* 0x00000040ff0c7424 */ /* 0x000fca00078e00ff */
[----:B------:R-:W-:Y:S02]  /*14c20*/  SEL R12, R12, 0xffffffc0, !P2 ;  /* 0xffffffc00c0c7807 */ /* 0x000fe40005000000 */
[----:B--2---:R-:W-:-:S05]  /*14c30*/  LOP3.LUT R5, R2, R4, RZ, 0xfc, !PT ;  /* 0x0000000402057212 */ /* 0x004fca00078efcff */
[----:B0-----:R-:W-:-:S05]  /*14c40*/  IMAD.IADD R0, R16, 0x1, R5 ;  /* 0x0000000110007824 */ /* 0x001fca00078e0205 */
[----:B------:R-:W0:Y:S02]  /*14c50*/  LDSM.16.MT88.4 R4, [R0+0x9000] ;  /* 0x009000000004783b */ /* 0x000e240000004200 */
[C-C-:B0-----:R-:W-:Y:S02]  /*14c60*/  PRMT R8, R4.reuse, 0x6420, R5.reuse ;  /* 0x0000642004087816 */ /* 0x141fe40000000005 */
[----:B------:R-:W-:Y:S02]  /*14c70*/  PRMT R9, R4, 0x7531, R5 ;  /* 0x0000753104097816 */ /* 0x000fe40000000005 */
[----:B---3--:R-:W-:Y:S02]  /*14c80*/  LOP3.LUT R5, R2, R10, RZ, 0xfc, !PT ;  /* 0x0000000a02057212 */ /* 0x008fe400078efcff */
[C-C-:B------:R-:W-:Y:S02]  /*14c90*/  PRMT R10, R6.reuse, 0x6420, R7.reuse ;  /* 0x00006420060a7816 */ /* 0x140fe40000000007 */
[----:B------:R-:W-:Y:S01]  /*14ca0*/  PRMT R11, R6, 0x7531, R7 ;  /* 0x00007531060b7816 */ /* 0x000fe20000000007 */
[----:B------:R-:W-:-:S05]  /*14cb0*/  IMAD.IADD R2, R16, 0x1, R5 ;  /* 0x0000000110027824 */ /* 0x000fca00078e0205 */
        /* <DEDUP_REMOVED lines=42> */
.L_x_921:
[----:B-1----:R1:W-:Y:S01]  /*14f60*/  SYNCS.ARRIVE.TRANS64.A1T0 RZ, [R3+URZ+0x19c50], RZ ;  /* 0x019c50ff03ff79a7 */ /* 0x0023e2000810003f */
[----:B------:R-:W-:Y:S06]  /*14f70*/  BAR.SYNC.DEFER_BLOCKING 0x2, 0x80 ;  /* 0x0082000000007b1d */ /* 0x000fec0000010000 */
[----:B------:R-:W-:Y:S05]  /*14f80*/  @!P1 BRA `(.L_x_922) ;  /* 0x0000000000049947 */ /* 0x000fea0003800000 */
[----:B------:R-:W-:Y:S01]  /*14f90*/  BPT.TRAP 0x1 ;  /* 0x000000040000795c */ /* 0x000fe20000300000 */
.L_x_922:
[----:B------:R-:W-:Y:S02]  /*14fa0*/  VIADD R0, R3, 0x19c80 ;  /* 0x00019c8003007836 */ /* 0x000fe40000000000 */
[----:B------:R-:W-:-:S03]  /*14fb0*/  VIADD R22, R22, 0x1 ;  /* 0x0000000116167836 */ /* 0x000fc60000000000 */
[----:B------:R-:W-:Y:S02]  /*14fc0*/  PRMT R0, R29, 0x654, R0 ;  /* 0x000006541d007816 */ /* 0x000fe40000000000 */
[C---:B------:R-:W-:Y:S02]  /*14fd0*/  ISETP.NE.AND P1, PT, R22.reuse, 0x2, PT ;  /* 0x000000021600780c */ /* 0x040fe40003f25270 */
[----:B------:R2:W-:Y:S02]  /*14fe0*/  SYNCS.ARRIVE.TRANS64.RED.A1T0 RZ, [R0+URZ], RZ ;  /* 0x000000ff00ff79a7 */ /* 0x0005e4000810043f */
[----:B0-----:R-:W-:Y:S02]  /*14ff0*/  SEL R2, RZ, 0x1, P1 ;  /* 0x00000001ff027807 */ /* 0x001fe40000800000 */
[----:B------:R-:W-:Y:S02]  /*15000*/  SEL R22, R22, RZ, P1 ;  /* 0x000000ff16167207 */ /* 0x000fe40000800000 */
[----:B------:R-:W-:-:S07]  /*15010*/  LOP3.LUT R23, R23, R2, RZ, 0x3c, !PT ;  /* 0x0000000217177212 */ /* 0x000fce00078e3cff */
.L_x_863:
[----:B------:R-:W-:Y:S05]  /*15020*/  BSYNC B7 ;  /* 0x0000000000077941 */ /* 0x000fea0003800000 */
.L_x_861:
[----:B------:R3:W5:Y:S01]  /*15030*/  LDL R2, [R1+0xc] ;  /* 0x00000c0001027983 */ /* 0x0007620000100800 */
[----:B------:R-:W-:-:S13]  /*15040*/  LOP3.LUT P1, RZ, R17, 0x800, RZ, 0xc0, !PT ;  /* 0x0000080011ff7812 */ /* 0x000fda000782c0ff */
[----:B---3--:R-:W-:Y:S05]  /*15050*/  @!P1 BRA `(.L_x_923) ;  /* 0x0000000000249947 */ /* 0x008fea0003800000 */
[----:B------:R-:W3:Y:S08]  /*15060*/  S2UR UR4, SR_CgaCtaId ;  /* 0x00000000000479c3 */ /* 0x000ef00000008800 */
[----:B------:R-:W-:Y:S01]  /*15070*/  BAR.SYNC.DEFER_BLOCKING 0x5, 0x200 ;  /* 0x0148000000007b1d */ /* 0x000fe20000010000 */
[----:B------:R-:W-:Y:S01]  /*15080*/  MOV R16, 0x400 ;  /* 0x0000040000107802 */ /* 0x000fe20000000f00 */
[----:B---3--:R-:W-:-:S05]  /*15090*/  IMAD.U32 R29, RZ, RZ, UR4 ;  /* 0x00000004ff1d7e24 */ /* 0x008fca000f8e00ff */
[----:B------:R-:W-:-:S05]  /*150a0*/  LEA R16, R29, R16, 0x18 ;  /* 0x000000101d107211 */ /* 0x000fca00078ec0ff */
[----:B-----5:R-:W3:Y:S04]  /*150b0*/  LDS R2, [R16+0x19cd0] ;  /* 0x019cd00010027984 */ /* 0x020ee80000000800 */
[----:B---3--:R3:W-:Y:S01]  /*150c0*/  STL [R1+0xc], R2 ;  /* 0x00000c0201007387 */ /* 0x0087e20000100800 */
[----:B------:R-:W-:Y:S06]  /*150d0*/  BAR.ARV 0x4, 0x200 ;  /* 0x0108000000007b1d */ /* 0x000fec0000002000 */
[----:B------:R-:W-:Y:S05]  /*150e0*/  BRA `(.L_x_924) ;  /* 0x0000000000207947 */ /* 0x000fea0003800000 */
.L_x_923:
[----:B------:R-:W3:Y:S01]  /*150f0*/  @!P0 S2R R29, SR_CgaCtaId ;  /* 0x00000000001d8919 */ /* 0x000ee20000008800 */
[----:B0-2---:R-:W-:Y:S01]  /*15100*/  @!P0 MOV R0, 0x400 ;  /* 0x0000040000008802 */ /* 0x005fe20000000f00 */
[----:B------:R-:W-:Y:S03]  /*15110*/  BAR.SYNC.DEFER_BLOCKING 0x4, 0x200 ;  /* 0x0108000000007b1d */ /* 0x000fe60000010000 */
[----:B---3--:R-:W-:-:S03]  /*15120*/  @!P0 LEA R16, R29, R0, 0x18 ;  /* 0x000000001d108211 */ /* 0x008fc600078ec0ff */
[----:B-----5:R-:W0:Y:S04]  /*15130*/  SHFL.IDX PT, R0, R2, RZ, 0x1f ;  /* 0x00001fff02007589 */ /* 0x020e2800000e0000 */
[----:B------:R4:W-:Y:S04]  /*15140*/  @!P0 STS [R16+0x19cd0], R2 ;  /* 0x019cd00210008388 */ /* 0x0009e80000000800 */
[----:B0-----:R4:W-:Y:S01]  /*15150*/  STL [R1+0xc], R0 ;  /* 0x00000c0001007387 */ /* 0x0019e20000100800 */
[----:B------:R-:W-:Y:S06]  /*15160*/  BAR.ARV 0x5, 0x200 ;  /* 0x0148000000007b1d */ /* 0x000fec0000002000 */
.L_x_924:
[----:B0-2-4-:R-:W2:Y:S01]  /*15170*/  LDL R0, [R1+0xc] ;  /* 0x00000c0001007983 */ /* 0x015ea20000100800 */
[----:B------:R-:W-:Y:S02]  /*15180*/  ULDC UR4, c[0x0][0xc38] ;  /* 0x00030e0000047ab9 */ /* 0x000fe40000000800 */
[----:B--2---:R-:W-:-:S13]  /*15190*/  ISETP.GE.AND P0, PT, R0, UR4, PT ;  /* 0x0000000400007c0c */ /* 0x004fda000bf06270 */
[----:B------:R-:W-:Y:S05]  /*151a0*/  @!P0 BRA `(.L_x_925) ;  /* 0xffffffc000888947 */ /* 0x000fea000383ffff */
.L_x_852:
[----:B------:R-:W2:Y:S01]  /*151b0*/  LDL.LU R0, [R1+0x14] ;  /* 0x0000140001007983 */ /* 0x000ea20000300800 */
[----:B------:R-:W-:Y:S01]  /*151c0*/  BSSY B0, `(.L_x_926) ;  /* 0x000000b000007945 */ /* 0x000fe20003800000 */
[----:B------:R-:W0:Y:S01]  /*151d0*/  S2R R5, SR_CgaCtaId ;  /* 0x0000000000057919 */ /* 0x000e220000008800 */
[----:B--2---:R-:W-:-:S05]  /*151e0*/  VIADD R0, R0, 0x1 ;  /* 0x0000000100007836 */ /* 0x004fca0000000000 */
[----:B---3--:R-:W-:-:S04]  /*151f0*/  LEA.HI R2, R0, R0, RZ, 0x1 ;  /* 0x0000000000027211 */ /* 0x008fc800078f08ff */
[----:B-1----:R-:W-:Y:S02]  /*15200*/  LOP3.LUT R3, R2, 0xfffffffe, RZ, 0xc0, !PT ;  /* 0xfffffffe02037812 */ /* 0x002fe400078ec0ff */
[----:B------:R-:W-:-:S03]  /*15210*/  MOV R2, 0x400 ;  /* 0x0000040000027802 */ /* 0x000fc60000000f00 */
[----:B------:R-:W-:Y:S01]  /*15220*/  IMAD.IADD R0, R0, 0x1, -R3 ;  /* 0x0000000100007824 */ /* 0x000fe200078e0a03 */
[----:B0-----:R-:W-:-:S04]  /*15230*/  LEA R5, R5, R2, 0x18 ;  /* 0x0000000205057211 */ /* 0x001fc800078ec0ff */
[----:B------:R-:W-:-:S04]  /*15240*/  SHF.L.U32 R0, R0, 0x1f, RZ ;  /* 0x0000001f00007819 */ /* 0x000fc800000006ff */
[----:B------:R-:W0:Y:S02]  /*15250*/  SYNCS.PHASECHK.TRANS64.TRYWAIT P0, [R5+URZ+0x19c20], R0 ;  /* 0x019c2000050075a7 */ /* 0x000e24000800017f */
[----:B0-----:R-:W-:Y:S05]  /*15260*/  @!P0 BRA `(.L_x_927) ;  /* 0x0000001800188947 */ /* 0x001fea0003800000 */
.L_x_986:
[----:B------:R-:W-:Y:S05]  /*15270*/  BSYNC B0 ;  /* 0x0000000000007941 */ /* 0x000fea0003800000 */
.L_x_926:
[----:B------:R-:W-:-:S03]  /*15280*/  UMOV UR4, 0xffffffff ;  /* 0xffffffff00047882 */ /* 0x000fc60000000000 */
[----:B------:R-:W-:Y:S05]  /*15290*/  BRA.DIV UR4, `(.L_x_928) ;  /* 0x0000001a04207947 */ /* 0x000fea000b800000 */
[----:B0-----:R-:W0:Y:S02]  /*152a0*/  S2R R0, SR_TID.X ;  /* 0x0000000000007919 */ /* 0x001e240000002100 */
[----:B0-----:R-:W-:-:S04]  /*152b0*/  SHF.R.U32.HI R0, RZ, 0x5, R0 ;  /* 0x00000005ff007819 */ /* 0x001fc80000011600 */
[----:B------:R-:W-:-:S05]  /*152c0*/  LOP3.LUT R0, R0, 0x3, RZ, 0xc0, !PT ;  /* 0x0000000300007812 */ /* 0x000fca00078ec0ff */
[----:B------:R0:W1:Y:S02]  /*152d0*/  SHFL.IDX PT, R14, R0, RZ, 0x1f ;  /* 0x00001fff000e7589 */ /* 0x00006400000e0000 */
.L_x_989:
[----:B-1----:R-:W-:Y:S01]  /*152e0*/  ISETP.NE.AND P0, PT, R14, RZ, PT ;  /* 0x000000ff0e00720c */ /* 0x002fe20003f05270 */
[----:B------:R-:W-:-:S12]  /*152f0*/  BSSY B0, `(.L_x_929) ;  /* 0x000002c000007945 */ /* 0x000fd80003800000 */
[----:B------:R-:W-:Y:S05]  /*15300*/  @P0 BRA `(.L_x_930) ;  /* 0x0000000000a80947 */ /* 0x000fea0003800000 */
[----:B------:R-:W-:-:S03]  /*15310*/  UMOV UR4, 0xffffffff ;  /* 0xffffffff00047882 */ /* 0x000fc60000000000 */
[----:B------:R-:W-:Y:S05]  /*15320*/  BRA.DIV UR4, `(.L_x_931) ;  /* 0x0000001a04307947 */ /* 0x000fea000b800000 */
[----:B------:R-:W-:-:S13]  /*15330*/  ELECT P6, URZ, PT ;  /* 0x00000000003f782f */ /* 0x000fda00038c0000 */
.L_x_992:
[----:B------:R-:W-:Y:S05]  /*15340*/  @!P6 BRA `(.L_x_930) ;  /* 0x000000000098e947 */ /* 0x000fea0003800000 */
[----:B------:R-:W-:-:S06]  /*15350*/  ULOP3.LUT UR4, UR39, 0x2, URZ, 0xfc, !UPT ;  /* 0x0000000227047892 */ /* 0x000fcc000f8efc3f */
[----:B0-----:R-:W-:-:S05]  /*15360*/  IMAD.U32 R0, RZ, RZ, UR4 ;  /* 0x00000004ff007e24 */ /* 0x001fca000f8e00ff */
[----:B------:R-:W-:-:S13]  /*15370*/  ISETP.NE.AND P0, PT, R0, 0x3, PT ;  /* 0x000000030000780c */ /* 0x000fda0003f05270 */
[----:B------:R-:W-:Y:S05]  /*15380*/  @!P0 BRA `(.L_x_932) ;  /* 0x0000000000048947 */ /* 0x000fea0003800000 */
[----:B------:R-:W-:Y:S01]  /*15390*/  BPT.TRAP 0x1 ;  /* 0x000000040000795c */ /* 0x000fe20000300000 */
.L_x_932:
[C---:B------:R-:W-:Y:S01]  /*153a0*/  IMAD R3, R22.reuse, 0x8, R5 ;  /* 0x0000000816037824 */ /* 0x040fe200078e0205 */
[----:B------:R-:W-:Y:S01]  /*153b0*/  SHF.L.U32 R2, R23, 0x1f, RZ ;  /* 0x0000001f17027819 */ /* 0x000fe200000006ff */
[----:B------:R-:W-:-:S03]  /*153c0*/  VIADD R22, R22, 0x1 ;  /* 0x0000000116167836 */ /* 0x000fc60000000000 */
[----:B------:R-:W0:Y:S02]  /*153d0*/  SYNCS.PHASECHK.TRANS64.TRYWAIT P1, [R3+URZ+0x19c40], R2 ;  /* 0x019c4002030075a7 */ /* 0x000e24000802017f */
[----:B------:R-:W-:-:S04]  /*153e0*/  ISETP.NE.AND P2, PT, R22, 0x2, PT ;  /* 0x000000021600780c */ /* 0x000fc80003f45270 */
[----:B------:R-:W-:Y:S01]  /*153f0*/  SEL R0, RZ, 0x1, P2 ;  /* 0x00000001ff007807 */ /* 0x000fe20001000000 */
[----:B0-----:R-:W-:Y:S08]  /*15400*/  @!P1 BRA `(.L_x_933) ;  /* 0x0000001800189947 */ /* 0x001ff00003800000 */
.L_x_993:
[----:B------:R-:W-:Y:S02]  /*15410*/  SEL R22, R22, RZ, P2 ;  /* 0x000000ff16167207 */ /* 0x000fe40001000000 */
[----:B------:R-:W-:Y:S01]  /*15420*/  LOP3.LUT R0, R23, R0, RZ, 0x3c, !PT ;  /* 0x0000000017007212 */ /* 0x000fe200078e3cff */
[----:B------:R-:W-:Y:S06]  /*15430*/  @!P0 BRA `(.L_x_934) ;  /* 0x0000000000048947 */ /* 0x000fec0003800000 */
[----:B------:R-:W-:Y:S01]  /*15440*/  BPT.TRAP 0x1 ;  /* 0x000000040000795c */ /* 0x000fe20000300000 */
.L_x_934:
[----:B------:R-:W-:Y:S01]  /*15450*/  IMAD R5, R22, 0x8, R5 ;  /* 0x0000000816057824 */ /* 0x000fe200078e0205 */
[----:B------:R-:W-:-:S04]  /*15460*/  SHF.L.U32 R0, R0, 0x1f, RZ ;  /* 0x0000001f00007819 */ /* 0x000fc800000006ff */
[----:B------:R-:W1:Y:S02]  /*15470*/  SYNCS.PHASECHK.TRANS64.TRYWAIT P1, [R5+URZ+0x19c40], R0 ;  /* 0x019c4000050075a7 */ /* 0x000e64000802017f */
[----:B-1----:R-:W-:Y:S05]  /*15480*/  @!P1 BRA `(.L_x_935) ;  /* 0x00000018000c9947 */ /* 0x002fea0003800000 */
.L_x_994:
[----:B------:R-:W-:Y:S05]  /*15490*/  @!P0 BRA `(.L_x_936) ;  /* 0x0000000000048947 */ /* 0x000fea0003800000 */
[----:B------:R-:W-:Y:S01]  /*154a0*/  BPT.TRAP 0x1 ;  /* 0x000000040000795c */ /* 0x000fe20000300000 */
.L_x_936:
[----:B------:R-:W2:Y:S02]  /*154b0*/  SYNCS.PHASECHK.TRANS64.TRYWAIT P1, [R3+URZ+0x19c60], R2 ;  /* 0x019c6002030075a7 */ /* 0x000ea4000802017f */
[----:B--2---:R-:W-:Y:S05]  /*154c0*/  @!P1 BRA `(.L_x_937) ;  /* 0x0000001800109947 */ /* 0x004fea0003800000 */
.L_x_995:
[----:B------:R-:W-:Y:S05]  /*154d0*/  @!P0 BRA `(.L_x_938) ;  /* 0x0000000000048947 */ /* 0x000fea0003800000 */
[----:B------:R-:W-:Y:S01]  /*154e0*/  BPT.TRAP 0x1 ;  /* 0x000000040000795c */ /* 0x000fe20000300000 */
.L_x_938:
[----:B------:R-:W3:Y:S02]  /*154f0*/  SYNCS.PHASECHK.TRANS64.TRYWAIT P1, [R5+URZ+0x19c60], R0 ;  /* 0x019c6000050075a7 */ /* 0x000ee4000802017f */
[----:B---3--:R-:W-:Y:S05]  /*15500*/  @!P1 BRA `(.L_x_939) ;  /* 0x0000001800149947 */ /* 0x008fea0003800000 */
.L_x_996:
[----:B------:R-:W-:Y:S05]  /*15510*/  @!P0 BRA `(.L_x_940) ;  /* 0x0000000000048947 */ /* 0x000fea0003800000 */
[----:B------:R-:W-:Y:S01]  /*15520*/  BPT.TRAP 0x1 ;  /* 0x000000040000795c */ /* 0x000fe20000300000 */
.L_x_940:
[----:B------:R-:W4:Y:S02]  /*15530*/  SYNCS.PHASECHK.TRANS64.TRYWAIT P1, [R3+URZ+0x19c80], R2 ;  /* 0x019c8002030075a7 */ /* 0x000f24000802017f */
[----:B----4-:R-:W-:Y:S05]  /*15540*/  @!P1 BRA `(.L_x_941) ;  /* 0x0000001800189947 */ /* 0x010fea0003800000 */
.L_x_997:
[----:B------:R-:W-:Y:S05]  /*15550*/  @!P0 BRA `(.L_x_942) ;  /* 0x0000000000048947 */ /* 0x000fea0003800000 */
[----:B------:R-:W-:Y:S01]  /*15560*/  BPT.TRAP 0x1 ;  /* 0x000000040000795c */ /* 0x000fe20000300000 */
.L_x_942:
[----:B------:R0:W0:Y:S02]  /*15570*/  SYNCS.PHASECHK.TRANS64.TRYWAIT P0, [R5+URZ+0x19c80], R0 ;  /* 0x019c8000050075a7 */ /* 0x000024000800017f */
[----:B0-----:R-:W-:Y:S05]  /*15580*/  @!P0 NANOSLEEP.SYNCS 0x989680 ;  /* 0x009896800000895d */ /* 0x001fea0003900000 */
[----:B------:R-:W0:Y:S02]  /*15590*/  @!P0 SYNCS.PHASECHK.TRANS64 P0, [R5+URZ+0x19c80], R0 ;  /* 0x019c8000050085a7 */ /* 0x000e24000800007f */
[----:B0-----:R-:W-:Y:S05]  /*155a0*/  @!P0 BRA `(.L_x_942) ;  /* 0xfffffffc00f08947 */ /* 0x001fea000383ffff */
.L_x_930:
[----:B------:R-:W-:Y:S05]  /*155b0*/  BSYNC B0 ;  /* 0x0000000000007941 */ /* 0x000fea0003800000 */
.L_x_929:
[----:B------:R-:W-:Y:S05]  /*155c0*/  EXIT ;  /* 0x000000000000794d */ /* 0x000fea0003800000 */
.L_x_765:
[----:B0-----:R-:W-:-:S04]  /*155d0*/  IMAD.U32 R3, RZ, RZ, UR46 ;  /* 0x0000002eff037e24 */ /* 0x001fc8000f8e00ff */
[----:B------:R0:W1:Y:S03]  /*155e0*/  SYNCS.PHASECHK.TRANS64.TRYWAIT P1, [R3+URZ+0x19c00], R6 ;  /* 0x019c0006030075a7 */ /* 0x000066000802017f */
[----:B-1----:R-:W-:Y:S05]  /*155f0*/  @!P1 NANOSLEEP.SYNCS 0x989680 ;  /* 0x009896800000995d */ /* 0x002fea0003900000 */
[----:B------:R-:W1:Y:S02]  /*15600*/  @!P1 SYNCS.PHASECHK.TRANS64 P1, [R3+URZ+0x19c00], R6 ;  /* 0x019c0006030095a7 */ /* 0x000e64000802007f */
[----:B-1----:R-:W-:Y:S05]  /*15610*/  @!P1 BRA `(.L_x_765) ;  /* 0xfffffffc00ec9947 */ /* 0x002fea000383ffff */
[----:B------:R-:W-:Y:S05]  /*15620*/  BRA `(.L_x_943) ;  /* 0xfffffec400707947 */ /* 0x000fea000383ffff */
.L_x_769:
[----:B-1----:R1:W2:Y:S02]  /*15630*/  SYNCS.PHASECHK.TRANS64.TRYWAIT P1, [R12+URZ+0x19c30], R3 ;  /* 0x019c30030c0075a7 */ /* 0x0022a4000802017f */
[----:B--2---:R-:W-:Y:S05]  /*15640*/  @!P1 NANOSLEEP.SYNCS 0x989680 ;  /* 0x009896800000995d */ /* 0x004fea0003900000 */
[----:B------:R-:W2:Y:S02]  /*15650*/  @!P1 SYNCS.PHASECHK.TRANS64 P1, [R12+URZ+0x19c30], R3 ;  /* 0x019c30030c0095a7 */ /* 0x000ea4000802007f */
[----:B--2---:R-:W-:Y:S05]  /*15660*/  @!P1 BRA `(.L_x_769) ;  /* 0xfffffffc00f09947 */ /* 0x004fea000383ffff */
[----:B------:R-:W-:Y:S05]  /*15670*/  BRA `(.L_x_768) ;  /* 0xfffffec4008c7947 */ /* 0x000fea000383ffff */
.L_x_786:
[----:B-1----:R-:W-:-:S04]  /*15680*/  IMAD.U32 R8, RZ, RZ, UR20 ;  /* 0x00000014ff087e24 */ /* 0x002fc8000f8e00ff */
[----:B------:R1:W2:Y:S03]  /*15690*/  SYNCS.PHASECHK.TRANS64.TRYWAIT P1, [R8+URZ+0x19c30], R7 ;  /* 0x019c3007080075a7 */ /* 0x0002a6000802017f */
[----:B--2---:R-:W-:Y:S05]  /*156a0*/  @!P1 NANOSLEEP.SYNCS 0x989680 ;  /* 0x009896800000995d */ /* 0x004fea0003900000 */
[----:B------:R-:W2:Y:S02]  /*156b0*/  @!P1 SYNCS.PHASECHK.TRANS64 P1, [R8+URZ+0x19c30], R7 ;  /* 0x019c3007080095a7 */ /* 0x000ea4000802007f */
[----:B--2---:R-:W-:Y:S05]  /*156c0*/  @!P1 BRA `(.L_x_786) ;  /* 0xfffffffc00ec9947 */ /* 0x004fea000383ffff */
[----:B------:R-:W-:Y:S05]  /*156d0*/  BRA `(.L_x_785) ;  /* 0xffffff0000247947 */ /* 0x000fea000383ffff */
.L_x_790:
[----:B-1----:R-:W-:-:S04]  /*156e0*/  IMAD.U32 R8, RZ, RZ, UR11 ;  /* 0x0000000bff087e24 */ /* 0x002fc8000f8e00ff */
[----:B------:R1:W2:Y:S03]  /*156f0*/  SYNCS.PHASECHK.TRANS64.TRYWAIT P1, [R8+URZ+0x19c50], R7 ;  /* 0x019c5007080075a7 */ /* 0x0002a6000802017f */
[----:B--2---:R-:W-:Y:S05]  /*15700*/  @!P1 NANOSLEEP.SYNCS 0x989680 ;  /* 0x009896800000995d */ /* 0x004fea0003900000 */
[----:B------:R-:W2:Y:S02]  /*15710*/  @!P1 SYNCS.PHASECHK.TRANS64 P1, [R8+URZ+0x19c50], R7 ;  /* 0x019c5007080095a7 */ /* 0x000ea4000802007f */
[----:B--2---:R-:W-:Y:S05]  /*15720*/  @!P1 BRA `(.L_x_790) ;  /* 0xfffffffc00ec9947 */ /* 0x004fea000383ffff */
[----:B------:R-:W-:Y:S05]  /*15730*/  BRA `(.L_x_789) ;  /* 0xffffff0000747947 */ /* 0x000fea000383ffff */
.L_x_809:
[----:B-1----:R-:W-:-:S04]  /*15740*/  IMAD.U32 R10, RZ, RZ, UR6 ;  /* 0x00000006ff0a7e24 */ /* 0x002fc8000f8e00ff */
[----:B------:R1:W2:Y:S03]  /*15750*/  SYNCS.PHASECHK.TRANS64.TRYWAIT P1, [R10+URZ+0x19c30], R7 ;  /* 0x019c30070a0075a7 */ /* 0x0002a6000802017f */
[----:B--2---:R-:W-:Y:S05]  /*15760*/  @!P1 NANOSLEEP.SYNCS 0x989680 ;  /* 0x009896800000995d */ /* 0x004fea0003900000 */
[----:B------:R-:W2:Y:S02]  /*15770*/  @!P1 SYNCS.PHASECHK.TRANS64 P1, [R10+URZ+0x19c30], R7 ;  /* 0x019c30070a0095a7 */ /* 0x000ea4000802007f */
[----:B--2---:R-:W-:Y:S05]  /*15780*/  @!P1 BRA `(.L_x_809) ;  /* 0xfffffffc00ec9947 */ /* 0x004fea000383ffff */
[----:B------:R-:W-:Y:S05]  /*15790*/  BRA `(.L_x_808) ;  /* 0xffffff3400c47947 */ /* 0x000fea000383ffff */
.L_x_813:
[----:B-1----:R-:W-:-:S04]  /*157a0*/  IMAD.U32 R10, RZ, RZ, UR11 ;  /* 0x0000000bff0a7e24 */ /* 0x002fc8000f8e00ff */
[----:B------:R1:W2:Y:S03]  /*157b0*/  SYNCS.PHASECHK.TRANS64.TRYWAIT P1, [R10+URZ+0x19c50], R7 ;  /* 0x019c50070a0075a7 */ /* 0x0002a6000802017f */
[----:B--2---:R-:W-:Y:S05]  /*157c0*/  @!P1 NANOSLEEP.SYNCS 0x989680 ;  /* 0x009896800000995d */ /* 0x004fea0003900000 */
[----:B------:R-:W2:Y:S02]  /*157d0*/  @!P1 SYNCS.PHASECHK.TRANS64 P1, [R10+URZ+0x19c50], R7 ;  /* 0x019c50070a0095a7 */ /* 0x000ea4000802007f */
[----:B--2---:R-:W-:Y:S05]  /*157e0*/  @!P1 BRA `(.L_x_813) ;  /* 0xfffffffc00ec9947 */ /* 0x004fea000383ffff */
[----:B------:R-:W-:Y:S05]  /*157f0*/  BRA `(.L_x_812) ;  /* 0xffffff3800147947 */ /* 0x000fea000383ffff */
.L_x_821:
[----:B-1----:R-:W-:-:S04]  /*15800*/  IMAD.U32 R8, RZ, RZ, UR6 ;  /* 0x00000006ff087e24 */ /* 0x002fc8000f8e00ff */
[----:B------:R1:W2:Y:S03]  /*15810*/  SYNCS.PHASECHK.TRANS64.TRYWAIT P1, [R8+URZ+0x19c30], R7 ;  /* 0x019c3007080075a7 */ /* 0x0002a6000802017f */
[----:B--2---:R-:W-:Y:S05]  /*15820*/  @!P1 NANOSLEEP.SYNCS 0x989680 ;  /* 0x009896800000995d */ /* 0x004fea0003900000 */
[----:B------:R-:W2:Y:S02]  /*15830*/  @!P1 SYNCS.PHASECHK.TRANS64 P1, [R8+URZ+0x19c30], R7 ;  /* 0x019c3007080095a7 */ /* 0x000ea4000802007f */
[----:B--2---:R-:W-:Y:S05]  /*15840*/  @!P1 BRA `(.L_x_821) ;  /* 0xfffffffc00ec9947 */ /* 0x004fea000383ffff */
[----:B------:R-:W-:Y:S05]  /*15850*/  BRA `(.L_x_820) ;  /* 0xffffff5800a07947 */ /* 0x000fea000383ffff */
.L_x_825:
[----:B-1----:R-:W-:-:S04]  /*15860*/  IMAD.U32 R8, RZ, RZ, UR11 ;  /* 0x0000000bff087e24 */ /* 0x002fc8000f8e00ff */
[----:B------:R1:W2:Y:S03]  /*15870*/  SYNCS.PHASECHK.TRANS64.TRYWAIT P1, [R8+URZ+0x19c50], R7 ;  /* 0x019c5007080075a7 */ /* 0x0002a6000802017f */
[----:B--2---:R-:W-:Y:S05]  /*15880*/  @!P1 NANOSLEEP.SYNCS 0x989680 ;  /* 0x009896800000995d */ /* 0x004fea0003900000 */
[----:B------:R-:W2:Y:S02]  /*15890*/  @!P1 SYNCS.PHASECHK.TRANS64 P1, [R8+URZ+0x19c50], R7 ;  /* 0x019c5007080095a7 */ /* 0x000ea4000802007f */
[----:B--2---:R-:W-:Y:S05]  /*158a0*/  @!P1 BRA `(.L_x_825) ;  /* 0xfffffffc00ec9947 */ /* 0x004fea000383ffff */
[----:B------:R-:W-:Y:S05]  /*158b0*/  BRA `(.L_x_824) ;  /* 0xffffff5800f07947 */ /* 0x000fea000383ffff */
.L_x_840:
[----:B-1----:R-:W-:-:S04]  /*158c0*/  IMAD.U32 R5, RZ, RZ, UR14 ;  /* 0x0000000eff057e24 */ /* 0x002fc8000f8e00ff */
[----:B------:R1:W2:Y:S03]  /*158d0*/  SYNCS.PHASECHK.TRANS64.TRYWAIT P1, [R5+URZ+0x19c50], R0 ;  /* 0x019c5000050075a7 */ /* 0x0002a6000802017f */
[----:B--2---:R-:W-:Y:S05]  /*158e0*/  @!P1 NANOSLEEP.SYNCS 0x989680 ;  /* 0x009896800000995d */ /* 0x004fea0003900000 */
[----:B------:R-:W2:Y:S02]  /*158f0*/  @!P1 SYNCS.PHASECHK.TRANS64 P1, [R5+URZ+0x19c50], R0 ;  /* 0x019c5000050095a7 */ /* 0x000ea4000802007f */
[----:B--2---:R-:W-:Y:S05]  /*15900*/  @!P1 BRA `(.L_x_840) ;  /* 0xfffffffc00ec9947 */ /* 0x004fea000383ffff */
[----:B------:R-:W-:Y:S05]  /*15910*/  BRA `(.L_x_839) ;  /* 0xffffff8c008c7947 */ /* 0x000fea000383ffff */
.L_x_872:
        /* <DEDUP_REMOVED lines=10> */
.L_x_944:
[----:B------:R-:W-:Y:S05]  /*159c0*/  BRA `(.L_x_945) ;  /* 0xffffffc800607947 */ /* 0x000fea000383ffff */
.L_x_875:
[----:B0-----:R0:W1:Y:S02]  /*159d0*/  SYNCS.PHASECHK.TRANS64.TRYWAIT P0, [R4+URZ+0x19c80], R21 ;  /* 0x019c8015040075a7 */ /* 0x001064000800017f */
[----:B-1----:R-:W-:Y:S05]  /*159e0*/  @!P0 NANOSLEEP.SYNCS 0x989680 ;  /* 0x009896800000895d */ /* 0x002fea0003900000 */
[----:B------:R-:W1:Y:S02]  /*159f0*/  @!P0 SYNCS.PHASECHK.TRANS64 P0, [R4+URZ+0x19c80], R21 ;  /* 0x019c8015040085a7 */ /* 0x000e64000800007f */
[----:B-1----:R-:W-:Y:S05]  /*15a00*/  @!P0 BRA `(.L_x_875) ;  /* 0xfffffffc00f08947 */ /* 0x002fea000383ffff */
[----:B------:R-:W-:Y:S05]  /*15a10*/  BRA `(.L_x_946) ;  /* 0xffffffcc00047947 */ /* 0x000fea000383ffff */
.L_x_876:
[----:B------:R-:W-:Y:S01]  /*15a20*/  BSSY B0, `(.L_x_947) ;  /* 0x0000008000007945 */ /* 0x000fe20003800000 */
[----:B------:R-:W-:Y:S02]  /*15a30*/  IMAD.MOV.U32 R13, RZ, RZ, R9 ;  /* 0x000000ffff0d7224 */ /* 0x000fe400078e0009 */
[----:B------:R-:W-:Y:S02]  /*15a40*/  IMAD.MOV.U32 R12, RZ, RZ, RZ ;  /* 0x000000ffff0c7224 */ /* 0x000fe400078e00ff */
[----:B------:R-:W-:Y:S02]  /*15a50*/  IMAD.MOV.U32 R11, RZ, RZ, 0x1e1f ;  /* 0x00001e1fff0b7424 */ /* 0x000fe400078e00ff */
[----:B------:R-:W-:-:S07]  /*15a60*/  IMAD.MOV.U32 R15, RZ, RZ, -0x1 ;  /* 0xffffffffff0f7424 */ /* 0x000fce00078e00ff */
[----:B0-----:R-:W-:Y:S05]  /*15a70*/  WARPSYNC.COLLECTIVE R15, `(.L_x_948) ;  /* 0x000000000f087348 */ /* 0x001fea0003c00000 */
[----:B------:R1:W2:Y:S02]  /*15a80*/  SHFL.IDX P6, R14, R13, R12, R11 ;  /* 0x0000000c0d0e7389 */ /* 0x0002a400000c000b */
[----:B012---:R-:W-:Y:S01]  /*15a90*/  ENDCOLLECTIVE ;  /* 0x000000000000791b */ /* 0x007fe20003800000 */
.L_x_948:
[----:B------:R-:W-:Y:S05]  /*15aa0*/  BSYNC B0 ;  /* 0x0000000000007941 */ /* 0x000fea0003800000 */
.L_x_947:
[----:B------:R-:W-:Y:S01]  /*15ab0*/  IMAD.MOV.U32 R13, RZ, RZ, R8 ;  /* 0x000000ffff0d7224 */ /* 0x000fe200078e0008 */
[----:B------:R-:W-:Y:S01]  /*15ac0*/  ISETP.GE.AND P3, PT, R7, 0x41, PT ;  /* 0x000000410700780c */ /* 0x000fe20003f66270 */
[----:B------:R-:W-:Y:S02]  /*15ad0*/  IMAD.MOV.U32 R12, RZ, RZ, RZ ;  /* 0x000000ffff0c7224 */ /* 0x000fe400078e00ff */
[----:B------:R-:W-:Y:S02]  /*15ae0*/  IMAD.MOV.U32 R11, RZ, RZ, 0x1e1f ;  /* 0x00001e1fff0b7424 */ /* 0x000fe400078e00ff */
[----:B------:R-:W-:Y:S02]  /*15af0*/  IMAD.MOV.U32 R15, RZ, RZ, -0x1 ;  /* 0xffffffffff0f7424 */ /* 0x000fe400078e00ff */
[----:B------:R-:W-:-:S07]  /*15b00*/  IMAD.MOV.U32 R0, RZ, RZ, R14 ;  /* 0x000000ffff007224 */ /* 0x000fce00078e000e */
[----:B------:R-:W-:Y:S05]  /*15b10*/  WARPSYNC.COLLECTIVE R15, `(.L_x_949) ;  /* 0x000000000f087348 */ /* 0x000fea0003c00000 */
[----:B------:R0:W1:Y:S02]  /*15b20*/  SHFL.IDX P6, R14, R13, R12, R11 ;  /* 0x0000000c0d0e7389 */ /* 0x00006400000c000b */
[----:B01----:R-:W-:Y:S01]  /*15b30*/  ENDCOLLECTIVE ;  /* 0x000000000000791b */ /* 0x003fe20003800000 */
.L_x_949:
[----:B------:R-:W-:Y:S02]  /*15b40*/  IMAD.MOV.U32 R13, RZ, RZ, R9 ;  /* 0x000000ffff0d7224 */ /* 0x000fe400078e0009 */
[----:B------:R-:W-:Y:S02]  /*15b50*/  IMAD.MOV.U32 R12, RZ, RZ, 0x1 ;  /* 0x00000001ff0c7424 */ /* 0x000fe400078e00ff */
[----:B------:R-:W-:-:S07]  /*15b60*/  IMAD.MOV.U32 R2, RZ, RZ, R14 ;  /* 0x000000ffff027224 */ /* 0x000fce00078e000e */
[----:B------:R-:W-:Y:S05]  /*15b70*/  WARPSYNC.COLLECTIVE R15, `(.L_x_950) ;  /* 0x000000000f087348 */ /* 0x000fea0003c00000 */
[----:B------:R0:W1:Y:S02]  /*15b80*/  SHFL.IDX P6, R14, R13, R12, R11 ;  /* 0x0000000c0d0e7389 */ /* 0x00006400000c000b */
[----:B01----:R-:W-:Y:S01]  /*15b90*/  ENDCOLLECTIVE ;  /* 0x000000000000791b */ /* 0x003fe20003800000 */
.L_x_950:
[----:B------:R-:W-:-:S05]  /*15ba0*/  IADD3 R2, P0, R26, R2, RZ ;  /* 0x000000021a027210 */ /* 0x000fca0007f1e0ff */
[----:B------:R-:W-:Y:S01]  /*15bb0*/  IMAD.X R3, RZ, RZ, R0, P0 ;  /* 0x000000ffff037224 */ /* 0x000fe200000e0600 */
[----:B------:R-:W-:Y:S01]  /*15bc0*/  ISETP.LT.OR P0, PT, R7, 0x1, P5 ;  /* 0x000000010700780c */ /* 0x000fe20002f01670 */
[----:B------:R-:W-:Y:S02]  /*15bd0*/  IMAD.IADD R0, R16, 0x1, R10 ;  /* 0x0000000110007824 */ /* 0x000fe400078e020a */
[----:B------:R-:W-:-:S10]  /*15be0*/  IMAD.MOV.U32 R13, RZ, RZ, R8 ;  /* 0x000000ffff0d7224 */ /* 0x000fd400078e0008 */
[----:B------:R-:W-:Y:S01]  /*15bf0*/  @!PT LDS RZ, [RZ] ;  /* 0x00000000fffff984 */ /* 0x000fe20000000800 */
[----:B------:R-:W-:Y:S01]  /*15c00*/  @!PT LDS RZ, [RZ] ;  /* 0x00000000fffff984 */ /* 0x000fe20000000800 */
[----:B------:R-:W-:Y:S01]  /*15c10*/  @!PT LDS RZ, [RZ] ;  /* 0x00000000fffff984 */ /* 0x000fe20000000800 */
[----:B------:R0:W-:Y:S01]  /*15c20*/  LDGSTS.E.BYPASS.LTC128B.128 [R0+0x9000], desc[UR50][R2.64], !P0 ;  /* 0x0900000002007fae */ /* 0x0001e2000c101d72 */
[----:B------:R-:W-:Y:S01]  /*15c30*/  ISETP.LT.OR P0, PT, R7, 0x1, P4 ;  /* 0x000000010700780c */ /* 0x000fe20002701670 */
[----:B------:R-:W-:-:S12]  /*15c40*/  IMAD.MOV.U32 R9, RZ, RZ, R14 ;  /* 0x000000ffff097224 */ /* 0x000fd800078e000e */
[----:B0-----:R-:W-:Y:S05]  /*15c50*/  WARPSYNC.COLLECTIVE R15, `(.L_x_951) ;  /* 0x000000000f087348 */ /* 0x001fea0003c00000 */
[----:B------:R1:W2:Y:S02]  /*15c60*/  SHFL.IDX P6, R14, R13, R12, R11 ;  /* 0x0000000c0d0e7389 */ /* 0x0002a400000c000b */
[----:B012---:R-:W-:Y:S01]  /*15c70*/  ENDCOLLECTIVE ;  /* 0x000000000000791b */ /* 0x007fe20003800000 */
.L_x_951:
[----:B------:R-:W-:Y:S01]  /*15c80*/  @!PT LDS RZ, [RZ] ;  /* 0x00000000fffff984 */ /* 0x000fe20000000800 */
[----:B------:R-:W-:Y:S01]  /*15c90*/  @!PT LDS RZ, [RZ] ;  /* 0x00000000fffff984 */ /* 0x000fe20000000800 */
[----:B------:R-:W-:Y:S01]  /*15ca0*/  @!PT LDS RZ, [RZ] ;  /* 0x00000000fffff984 */ /* 0x000fe20000000800 */
[----:B------:R-:W-:Y:S01]  /*15cb0*/  LDGSTS.E.BYPASS.LTC128B.128 [R0+0xa000], desc[UR50][R2.64+0x20], !P0 ;  /* 0x0a00002002007fae */ /* 0x000fe2000c101d72 */
[----:B------:R-:W-:-:S13]  /*15cc0*/  ISETP.LT.OR P0, PT, R7, 0x1, P2 ;  /* 0x000000010700780c */ /* 0x000fda0001701670 */
[----:B------:R0:W-:Y:S02]  /*15cd0*/  LDGSTS.E.BYPASS.LTC128B.128 [R0+0xb000], desc[UR50][R2.64+0x40], !P0 ;  /* 0x0b00004002007fae */ /* 0x0001e4000c101d72 */
[----:B0-----:R-:W-:Y:S01]  /*15ce0*/  IMAD.MOV.U32 R2, RZ, RZ, R14 ;  /* 0x000000ffff027224 */ /* 0x001fe200078e000e */
[----:B------:R-:W-:Y:S06]  /*15cf0*/  BRA `(.L_x_952) ;  /* 0xffffffcc000c7947 */ /* 0x000fec000383ffff */
.L_x_881:
[----:B---3--:R3:W4:Y:S02]  /*15d00*/  SYNCS.PHASECHK.TRANS64.TRYWAIT P0, [R4+URZ+0x19c40], R21 ;  /* 0x019c4015040075a7 */ /* 0x008724000800017f */
[----:B----4-:R-:W-:Y:S05]  /*15d10*/  @!P0 NANOSLEEP.SYNCS 0x989680 ;  /* 0x009896800000895d */ /* 0x010fea0003900000 */
[----:B------:R-:W4:Y:S02]  /*15d20*/  @!P0 SYNCS.PHASECHK.TRANS64 P0, [R4+URZ+0x19c40], R21 ;  /* 0x019c4015040085a7 */ /* 0x000f24000800007f */
[----:B----4-:R-:W-:Y:S05]  /*15d30*/  @!P0 BRA `(.L_x_881) ;  /* 0xfffffffc00f08947 */ /* 0x010fea000383ffff */
[----:B------:R-:W-:Y:S05]  /*15d40*/  BRA `(.L_x_953) ;  /* 0xffffffcc00707947 */ /* 0x000fea000383ffff */
.L_x_882:
[----:B------:R-:W-:Y:S01]  /*15d50*/  BSSY B0, `(.L_x_954) ;  /* 0x0000008000007945 */ /* 0x000fe20003800000 */
[----:B------:R-:W-:Y:S02]  /*15d60*/  IMAD.MOV.U32 R13, RZ, RZ, R6 ;  /* 0x000000ffff0d7224 */ /* 0x000fe400078e0006 */
[----:B------:R-:W-:Y:S02]  /*15d70*/  IMAD.MOV.U32 R12, RZ, RZ, RZ ;  /* 0x000000ffff0c7224 */ /* 0x000fe400078e00ff */
[----:B------:R-:W-:Y:S02]  /*15d80*/  IMAD.MOV.U32 R11, RZ, RZ, 0x1e1f ;  /* 0x00001e1fff0b7424 */ /* 0x000fe400078e00ff */
[----:B------:R-:W-:-:S07]  /*15d90*/  IMAD.MOV.U32 R15, RZ, RZ, -0x1 ;  /* 0xffffffffff0f7424 */ /* 0x000fce00078e00ff */
[----:B0-23--:R-:W-:Y:S05]  /*15da0*/  WARPSYNC.COLLECTIVE R15, `(.L_x_955) ;  /* 0x000000000f087348 */ /* 0x00dfea0003c00000 */
[----:B------:R1:W4:Y:S02]  /*15db0*/  SHFL.IDX P6, R14, R13, R12, R11 ;  /* 0x0000000c0d0e7389 */ /* 0x00032400000c000b */
[----:B01234-:R-:W-:Y:S01]  /*15dc0*/  ENDCOLLECTIVE ;  /* 0x000000000000791b */ /* 0x01ffe20003800000 */
.L_x_955:
[----:B------:R-:W-:Y:S05]  /*15dd0*/  BSYNC B0 ;  /* 0x0000000000007941 */ /* 0x000fea0003800000 */
.L_x_954:
        /* <DEDUP_REMOVED lines=8> */
.L_x_956:
[----:B------:R-:W-:Y:S02]  /*15e60*/  IMAD.MOV.U32 R13, RZ, RZ, R6 ;  /* 0x000000ffff0d7224 */ /* 0x000fe400078e0006 */
[----:B------:R-:W-:Y:S02]  /*15e70*/  IMAD.MOV.U32 R12, RZ, RZ, 0x1 ;  /* 0x00000001ff0c7424 */ /* 0x000fe400078e00ff */
[----:B------:R-:W-:-:S07]  /*15e80*/  IMAD.MOV.U32 R3, RZ, RZ, R14 ;  /* 0x000000ffff037224 */ /* 0x000fce00078e000e */
[----:B------:R-:W-:Y:S05]  /*15e90*/  WARPSYNC.COLLECTIVE R15, `(.L_x_957) ;  /* 0x000000000f087348 */ /* 0x000fea0003c00000 */
[----:B------:R0:W1:Y:S02]  /*15ea0*/  SHFL.IDX P6, R14, R13, R12, R11 ;  /* 0x0000000c0d0e7389 */ /* 0x00006400000c000b */
[----:B01----:R-:W-:Y:S01]  /*15eb0*/  ENDCOLLECTIVE ;  /* 0x000000000000791b */ /* 0x003fe20003800000 */
.L_x_957:
        /* <DEDUP_REMOVED lines=10> */
.L_x_958:
        /* <DEDUP_REMOVED lines=8> */
.L_x_887:
[----:B------:R-:W-:Y:S02]  /*15fe0*/  IMAD.MOV.U32 R13, RZ, RZ, R0 ;  /* 0x000000ffff0d7224 */ /* 0x000fe400078e0000 */
[----:B------:R-:W-:Y:S02]  /*15ff0*/  IMAD.MOV.U32 R12, RZ, RZ, RZ ;  /* 0x000000ffff0c7224 */ /* 0x000fe400078e00ff */
[----:B------:R-:W-:Y:S02]  /*16000*/  IMAD.MOV.U32 R11, RZ, RZ, 0x1e1f ;  /* 0x00001e1fff0b7424 */ /* 0x000fe400078e00ff */
[----:B------:R-:W-:Y:S02]  /*16010*/  IMAD.MOV.U32 R15, RZ, RZ, -0x1 ;  /* 0xffffffffff0f7424 */ /* 0x000fe400078e00ff */
[----:B------:R-:W-:-:S07]  /*16020*/  VIADD R5, R10, UR43 ;  /* 0x0000002b0a057c36 */ /* 0x000fce0008000000 */
[----:B-----5:R-:W-:Y:S05]  /*16030*/  WARPSYNC.COLLECTIVE R15, `(.L_x_960) ;  /* 0x000000000f087348 */ /* 0x020fea0003c00000 */
[----:B------:R0:W1:Y:S02]  /*16040*/  SHFL.IDX P6, R14, R13, R12, R11 ;  /* 0x0000000c0d0e7389 */ /* 0x00006400000c000b */
[----:B01---5:R-:W-:Y:S01]  /*16050*/  ENDCOLLECTIVE ;  /* 0x000000000000791b */ /* 0x023fe20003800000 */
.L_x_960:
[----:B------:R-:W-:Y:S01]  /*16060*/  ISETP.GE.AND P1, PT, R5, UR41, PT ;  /* 0x0000002905007c0c */ /* 0x000fe2000bf26270 */
[----:B------:R-:W-:Y:S02]  /*16070*/  IMAD.MOV.U32 R13, RZ, RZ, R4 ;  /* 0x000000ffff0d7224 */ /* 0x000fe400078e0004 */
[----:B------:R-:W-:-:S10]  /*16080*/  IMAD.MOV.U32 R2, RZ, RZ, R14 ;  /* 0x000000ffff027224 */ /* 0x000fd400078e000e */
[----:B------:R-:W-:Y:S05]  /*16090*/  WARPSYNC.COLLECTIVE R15, `(.L_x_961) ;  /* 0x000000000f087348 */ /* 0x000fea0003c00000 */
[----:B------:R0:W1:Y:S02]  /*160a0*/  SHFL.IDX P6, R14, R13, R12, R11 ;  /* 0x0000000c0d0e7389 */ /* 0x00006400000c000b */
[----:B01----:R-:W-:Y:S01]  /*160b0*/  ENDCOLLECTIVE ;  /* 0x000000000000791b */ /* 0x003fe20003800000 */
.L_x_961:
[----:B------:R-:W-:Y:S02]  /*160c0*/  IMAD.MOV.U32 R13, RZ, RZ, R0 ;  /* 0x000000ffff0d7224 */ /* 0x000fe400078e0000 */
[----:B------:R-:W-:Y:S02]  /*160d0*/  IMAD.MOV.U32 R12, RZ, RZ, 0x1 ;  /* 0x00000001ff0c7424 */ /* 0x000fe400078e00ff */
[----:B------:R-:W-:-:S07]  /*160e0*/  IMAD.MOV.U32 R3, RZ, RZ, R14 ;  /* 0x000000ffff037224 */ /* 0x000fce00078e000e */
[----:B------:R-:W-:Y:S05]  /*160f0*/  WARPSYNC.COLLECTIVE R15, `(.L_x_962) ;  /* 0x000000000f087348 */ /* 0x000fea0003c00000 */
[----:B------:R0:W1:Y:S02]  /*16100*/  SHFL.IDX P6, R14, R13, R12, R11 ;  /* 0x0000000c0d0e7389 */ /* 0x00006400000c000b */
[----:B01----:R-:W-:Y:S01]  /*16110*/  ENDCOLLECTIVE ;  /* 0x000000000000791b */ /* 0x003fe20003800000 */
.L_x_962:
[----:B------:R-:W-:-:S05]  /*16120*/  @!P1 IADD3 R3, P0, R9, R3, RZ ;  /* 0x0000000309039210 */ /* 0x000fca0007f1e0ff */
[----:B------:R-:W-:-:S05]  /*16130*/  @!P1 IMAD.X R2, RZ, RZ, R2, P0 ;  /* 0x000000ffff029224 */ /* 0x000fca00000e0602 */
[----:B------:R-:W-:Y:S01]  /*16140*/  @!P1 LOP3.LUT R3, R3, R2, RZ, 0x3c, !PT ;  /* 0x0000000203039212 */ /* 0x000fe200078e3cff */
[----:B------:R-:W-:-:S03]  /*16150*/  IMAD.MOV.U32 R13, RZ, RZ, R4 ;  /* 0x000000ffff0d7224 */ /* 0x000fc600078e0004 */
[----:B------:R-:W-:-:S04]  /*16160*/  @!P1 LOP3.LUT R2, R3, R2, RZ, 0x3c, !PT ;  /* 0x0000000203029212 */ /* 0x000fc800078e3cff */
[----:B------:R-:W-:Y:S01]  /*16170*/  @!P1 LOP3.LUT R3, R3, R2, RZ, 0x3c, !PT ;  /* 0x0000000203039212 */ /* 0x000fe200078e3cff */
[----:B------:R-:W-:-:S07]  /*16180*/  IMAD.MOV.U32 R0, RZ, RZ, R14 ;  /* 0x000000ffff007224 */ /* 0x000fce00078e000e */
[----:B------:R-:W-:Y:S05]  /*16190*/  WARPSYNC.COLLECTIVE R15, `(.L_x_963) ;  /* 0x000000000f087348 */ /* 0x000fea0003c00000 */
[----:B------:R0:W1:Y:S02]  /*161a0*/  SHFL.IDX P6, R14, R13, R12, R11 ;  /* 0x0000000c0d0e7389 */ /* 0x00006400000c000b */
[----:B01----:R-:W-:Y:S01]  /*161b0*/  ENDCOLLECTIVE ;  /* 0x000000000000791b */ /* 0x003fe20003800000 */
.L_x_963:
        /* <DEDUP_REMOVED lines=13> */
.L_x_964:
[----:B------:R-:W-:-:S13]  /*16290*/  ISETP.GE.AND P1, PT, R2, UR41, PT ;  /* 0x0000002902007c0c */ /* 0x000fda000bf26270 */
[----:B------:R-:W-:Y:S01]  /*162a0*/  @!P1 IADD3 R2, P0, R9, R4, RZ ;  /* 0x0000000409029210 */ /* 0x000fe20007f1e0ff */
[----:B------:R-:W-:-:S04]  /*162b0*/  IMAD.MOV.U32 R13, RZ, RZ, R7 ;  /* 0x000000ffff0d7224 */ /* 0x000fc800078e0007 */
[----:B------:R-:W-:-:S04]  /*162c0*/  @!P1 IMAD.X R0, RZ, RZ, R0, P0 ;  /* 0x000000ffff009224 */ /* 0x000fc800000e0600 */
[----:B------:R-:W-:Y:S02]  /*162d0*/  @!P1 IMAD.MOV.U32 R3, RZ, RZ, R0 ;  /* 0x000000ffff039224 */ /* 0x000fe400078e0000 */
[----:B------:R-:W-:-:S07]  /*162e0*/  IMAD.MOV.U32 R6, RZ, RZ, R14 ;  /* 0x000000ffff067224 */ /* 0x000fce00078e000e */
[----:B------:R-:W-:Y:S05]  /*162f0*/  WARPSYNC.COLLECTIVE R15, `(.L_x_965) ;  /* 0x000000000f087348 */ /* 0x000fea0003c00000 */
[----:B------:R0:W1:Y:S02]  /*16300*/  SHFL.IDX P6, R14, R13, R12, R11 ;  /* 0x0000000c0d0e7389 */ /* 0x00006400000c000b */
[----:B01----:R-:W-:Y:S01]  /*16310*/  ENDCOLLECTIVE ;  /* 0x000000000000791b */ /* 0x003fe20003800000 */
.L_x_965:
[----:B------:R-:W-:Y:S01]  /*16320*/  @!PT LDS RZ, [RZ] ;  /* 0x00000000fffff984 */ /* 0x000fe20000000800 */
[----:B------:R-:W-:Y:S01]  /*16330*/  @!PT LDS RZ, [RZ] ;  /* 0x00000000fffff984 */ /* 0x000fe20000000800 */
[----:B------:R-:W-:Y:S01]  /*16340*/  @!PT LDS RZ, [RZ] ;  /* 0x00000000fffff984 */ /* 0x000fe20000000800 */
[----:B------:R0:W-:Y:S04]  /*16350*/  @!P1 LDGSTS.E.BYPASS.LTC128B.128 [R8+0xf800], desc[UR50][R2.64], !P3 ;  /* 0x0f80000002089fae */ /* 0x0001e8000d901d72 */
[----:B------:R0:W-:Y:S04]  /*16360*/  @!P1 LDGSTS.E.BYPASS.LTC128B.128 [R8+0x11000], desc[UR50][R2.64+0x20], !P4 ;  /* 0x1100002002089fae */ /* 0x0001e8000e101d72 */
[----:B------:R0:W-:Y:S01]  /*16370*/  @!P1 LDGSTS.E.BYPASS.LTC128B.128 [R8+0x12800], desc[UR50][R2.64+0x40], !P5 ;  /* 0x1280004002089fae */ /* 0x0001e2000e901d72 */
[----:B------:R-:W-:Y:S05]  /*16380*/  BRA `(.L_x_966) ;  /* 0xffffffd000c87947 */ /* 0x000fea000383ffff */
.L_x_892:
[----:B0-----:R0:W1:Y:S02]  /*16390*/  SYNCS.PHASECHK.TRANS64.TRYWAIT P0, [R16+URZ+0x19c20], R3 ;  /* 0x019c2003100075a7 */ /* 0x001064000800017f */
[----:B-1----:R-:W-:Y:S05]  /*163a0*/  @!P0 NANOSLEEP.SYNCS 0x989680 ;  /* 0x009896800000895d */ /* 0x002fea0003900000 */
[----:B------:R-:W1:Y:S02]  /*163b0*/  @!P0 SYNCS.PHASECHK.TRANS64 P0, [R16+URZ+0x19c20], R3 ;  /* 0x019c2003100085a7 */ /* 0x000e64000800007f */
[----:B-1----:R-:W-:Y:S05]  /*163c0*/  @!P0 BRA `(.L_x_892) ;  /* 0xfffffffc00f08947 */ /* 0x002fea000383ffff */
[----:B------:R-:W-:Y:S05]  /*163d0*/  BRA `(.L_x_967) ;  /* 0xffffffd400387947 */ /* 0x000fea000383ffff */
.L_x_896:
[----:B0-----:R0:W1:Y:S02]  /*163e0*/  SYNCS.PHASECHK.TRANS64.TRYWAIT P0, [R4+URZ+0x19c80], R10 ;  /* 0x019c800a040075a7 */ /* 0x001064000800017f */
[----:B-1----:R-:W-:Y:S05]  /*163f0*/  @!P0 NANOSLEEP.SYNCS 0x989680 ;  /* 0x009896800000895d */ /* 0x002fea0003900000 */
[----:B------:R-:W1:Y:S02]  /*16400*/  @!P0 SYNCS.PHASECHK.TRANS64 P0, [R4+URZ+0x19c80], R10 ;  /* 0x019c800a040085a7 */ /* 0x000e64000800007f */
[----:B-1----:R-:W-:Y:S05]  /*16410*/  @!P0 BRA `(.L_x_896) ;  /* 0xfffffffc00f08947 */ /* 0x002fea000383ffff */
[----:B------:R-:W-:Y:S05]  /*16420*/  BRA `(.L_x_968) ;  /* 0xffffffd400fc7947 */ /* 0x000fea000383ffff */
.L_x_897:
        /* <DEDUP_REMOVED lines=8> */
.L_x_970:
[----:B------:R-:W-:Y:S05]  /*164b0*/  BSYNC B0 ;  /* 0x0000000000007941 */ /* 0x000fea0003800000 */
.L_x_969:
        /* <DEDUP_REMOVED lines=10> */
.L_x_971:
        /* <DEDUP_REMOVED lines=11> */
.L_x_972:
        /* <DEDUP_REMOVED lines=11> */
.L_x_973:
[----:B------:R-:W-:Y:S01]  /*166c0*/  IMAD.MOV.U32 R2, RZ, RZ, R14 ;  /* 0x000000ffff027224 */ /* 0x000fe200078e000e */
[----:B------:R-:W-:Y:S06]  /*166d0*/  BRA `(.L_x_974) ;  /* 0xffffffd400e87947 */ /* 0x000fec000383ffff */
.L_x_902:
[----:B---3--:R3:W4:Y:S02]  /*166e0*/  SYNCS.PHASECHK.TRANS64.TRYWAIT P0, [R4+URZ+0x19c40], R10 ;  /* 0x019c400a040075a7 */ /* 0x008724000800017f */
[----:B----4-:R-:W-:Y:S05]  /*166f0*/  @!P0 NANOSLEEP.SYNCS 0x989680 ;  /* 0x009896800000895d */ /* 0x010fea0003900000 */
[----:B------:R-:W4:Y:S02]  /*16700*/  @!P0 SYNCS.PHASECHK.TRANS64 P0, [R4+URZ+0x19c40], R10 ;  /* 0x019c400a040085a7 */ /* 0x000f24000800007f */
[----:B----4-:R-:W-:Y:S05]  /*16710*/  @!P0 BRA `(.L_x_902) ;  /* 0xfffffffc00f08947 */ /* 0x010fea000383ffff */
[----:B------:R-:W-:Y:S05]  /*16720*/  BRA `(.L_x_975) ;  /* 0xffffffd8004c7947 */ /* 0x000fea000383ffff */
.L_x_903:
        /* <DEDUP_REMOVED lines=8> */
.L_x_977:
[----:B------:R-:W-:Y:S05]  /*167b0*/  BSYNC B0 ;  /* 0x0000000000007941 */ /* 0x000fea0003800000 */
.L_x_976:
        /* <DEDUP_REMOVED lines=8> */
.L_x_978:
[----:B------:R-:W-:Y:S02]  /*16840*/  IMAD.MOV.U32 R13, RZ, RZ, R8 ;  /* 0x000000ffff0d7224 */ /* 0x000fe400078e0008 */
[----:B------:R-:W-:Y:S02]  /*16850*/  IMAD.MOV.U32 R12, RZ, RZ, 0x1 ;  /* 0x00000001ff0c7424 */ /* 0x000fe400078e00ff */
[----:B------:R-:W-:-:S07]  /*16860*/  IMAD.MOV.U32 R2, RZ, RZ, R14 ;  /* 0x000000ffff027224 */ /* 0x000fce00078e000e */
[----:B------:R-:W-:Y:S05]  /*16870*/  WARPSYNC.COLLECTIVE R15, `(.L_x_979) ;  /* 0x000000000f087348 */ /* 0x000fea0003c00000 */
[----:B------:R0:W1:Y:S02]  /*16880*/  SHFL.IDX P6, R14, R13, R12, R11 ;  /* 0x0000000c0d0e7389 */ /* 0x00006400000c000b */
[----:B01----:R-:W-:Y:S01]  /*16890*/  ENDCOLLECTIVE ;  /* 0x000000000000791b */ /* 0x003fe20003800000 */
.L_x_979:
        /* <DEDUP_REMOVED lines=13> */
.L_x_980:
[----:B------:R-:W-:Y:S01]  /*16970*/  IMAD.MOV.U32 R2, RZ, RZ, R14 ;  /* 0x000000ffff027224 */ /* 0x000fe200078e000e */
[----:B------:R-:W-:Y:S06]  /*16980*/  BRA `(.L_x_981) ;  /* 0xffffffd800407947 */ /* 0x000fec000383ffff */
.L_x_908:
[----:B0-----:R0:W4:Y:S02]  /*16990*/  SYNCS.PHASECHK.TRANS64.TRYWAIT P2, [R2+URZ+0x19c70], R3 ;  /* 0x019c7003020075a7 */ /* 0x001124000804017f */
[----:B----4-:R-:W-:Y:S05]  /*169a0*/  @!P2 NANOSLEEP.SYNCS 0x989680 ;  /* 0x009896800000a95d */ /* 0x010fea0003900000 */
[----:B------:R-:W4:Y:S02]  /*169b0*/  @!P2 SYNCS.PHASECHK.TRANS64 P2, [R2+URZ+0x19c70], R3 ;  /* 0x019c70030200a5a7 */ /* 0x000f24000804007f */
[----:B----4-:R-:W-:Y:S05]  /*169c0*/  @!P2 BRA `(.L_x_908) ;  /* 0xfffffffc00f0a947 */ /* 0x010fea000383ffff */
[----:B------:R-:W-:Y:S05]  /*169d0*/  BRA `(.L_x_982) ;  /* 0xffffffd800ac7947 */ /* 0x000fea000383ffff */
.L_x_910:
[----:B0-----:R0:W2:Y:S02]  /*169e0*/  SYNCS.PHASECHK.TRANS64.TRYWAIT P2, [R2+URZ+0x19c60], R4 ;  /* 0x019c6004020075a7 */ /* 0x0010a4000804017f */
[----:B--2---:R-:W-:Y:S05]  /*169f0*/  @!P2 NANOSLEEP.SYNCS 0x989680 ;  /* 0x009896800000a95d */ /* 0x004fea0003900000 */
[----:B------:R-:W2:Y:S02]  /*16a00*/  @!P2 SYNCS.PHASECHK.TRANS64 P2, [R2+URZ+0x19c60], R4 ;  /* 0x019c60040200a5a7 */ /* 0x000ea4000804007f */
[----:B--2---:R-:W-:Y:S05]  /*16a10*/  @!P2 BRA `(.L_x_910) ;  /* 0xfffffffc00f0a947 */ /* 0x004fea000383ffff */
[----:B------:R-:W-:Y:S05]  /*16a20*/  BRA `(.L_x_983) ;  /* 0xffffffd800bc7947 */ /* 0x000fea000383ffff */
.L_x_918:
[----:B0-----:R0:W1:Y:S02]  /*16a30*/  SYNCS.PHASECHK.TRANS64.TRYWAIT P2, [R3+URZ+0x19c70], R0 ;  /* 0x019c7000030075a7 */ /* 0x001064000804017f */
[----:B-1----:R-:W-:Y:S05]  /*16a40*/  @!P2 NANOSLEEP.SYNCS 0x989680 ;  /* 0x009896800000a95d */ /* 0x002fea0003900000 */
[----:B------:R-:W1:Y:S02]  /*16a50*/  @!P2 SYNCS.PHASECHK.TRANS64 P2, [R3+URZ+0x19c70], R0 ;  /* 0x019c70000300a5a7 */ /* 0x000e64000804007f */
[----:B-1----:R-:W-:Y:S05]  /*16a60*/  @!P2 BRA `(.L_x_918) ;  /* 0xfffffffc00f0a947 */ /* 0x002fea000383ffff */
[----:B------:R-:W-:Y:S05]  /*16a70*/  BRA `(.L_x_984) ;  /* 0xffffffe0002c7947 */ /* 0x000fea000383ffff */
.L_x_920:
[----:B0-----:R0:W1:Y:S02]  /*16a80*/  SYNCS.PHASECHK.TRANS64.TRYWAIT P2, [R3+URZ+0x19c60], R0 ;  /* 0x019c6000030075a7 */ /* 0x001064000804017f */
[----:B-1----:R-:W-:Y:S05]  /*16a90*/  @!P2 NANOSLEEP.SYNCS 0x989680 ;  /* 0x009896800000a95d */ /* 0x002fea0003900000 */
[----:B------:R-:W1:Y:S02]  /*16aa0*/  @!P2 SYNCS.PHASECHK.TRANS64 P2, [R3+URZ+0x19c60], R0 ;  /* 0x019c60000300a5a7 */ /* 0x000e64000804007f */
[----:B-1----:R-:W-:Y:S05]  /*16ab0*/  @!P2 BRA `(.L_x_920) ;  /* 0xfffffffc00f0a947 */ /* 0x002fea000383ffff */
[----:B------:R-:W-:Y:S05]  /*16ac0*/  BRA `(.L_x_985) ;  /* 0xffffffe000387947 */ /* 0x000fea000383ffff */
.L_x_927:
[----:B0-----:R0:W1:Y:S02]  /*16ad0*/  SYNCS.PHASECHK.TRANS64.TRYWAIT P0, [R5+URZ+0x19c20], R0 ;  /* 0x019c2000050075a7 */ /* 0x001064000800017f */
[----:B-1----:R-:W-:Y:S05]  /*16ae0*/  @!P0 NANOSLEEP.SYNCS 0x989680 ;  /* 0x009896800000895d */ /* 0x002fea0003900000 */
[----:B------:R-:W1:Y:S02]  /*16af0*/  @!P0 SYNCS.PHASECHK.TRANS64 P0, [R5+URZ+0x19c20], R0 ;  /* 0x019c2000050085a7 */ /* 0x000e64000800007f */
[----:B-1----:R-:W-:Y:S05]  /*16b00*/  @!P0 BRA `(.L_x_927) ;  /* 0xfffffffc00f08947 */ /* 0x002fea000383ffff */
[----:B------:R-:W-:Y:S05]  /*16b10*/  BRA `(.L_x_986) ;  /* 0xffffffe400d47947 */ /* 0x000fea000383ffff */
.L_x_928:
        /* <DEDUP_REMOVED lines=11> */
.L_x_988:
[----:B------:R-:W-:Y:S05]  /*16bd0*/  BSYNC B0 ;  /* 0x0000000000007941 */ /* 0x000fea0003800000 */
.L_x_987:
[----:B------:R-:W-:Y:S05]  /*16be0*/  BRA `(.L_x_989) ;  /* 0xffffffe400bc7947 */ /* 0x000fea000383ffff */
.L_x_931:
[----:B------:R-:W-:Y:S01]  /*16bf0*/  BSSY B1, `(.L_x_990) ;  /* 0x0000006000017945 */ /* 0x000fe20003800000 */
[----:B------:R-:W-:-:S07]  /*16c00*/  IMAD.MOV.U32 R15, RZ, RZ, -0x1 ;  /* 0xffffffffff0f7424 */ /* 0x000fce00078e00ff */
[----:B0-----:R-:W-:Y:S05]  /*16c10*/  WARPSYNC.COLLECTIVE R15, `(.L_x_991) ;  /* 0x000000000f0c7348 */ /* 0x001fea0003c00000 */
[----:B------:R-:W-:Y:S02]  /*16c20*/  ELECT P6, UR62, PT ;  /* 0x00000000003e782f */ /* 0x000fe400038c0000 */
[----:B------:R-:W-:Y:S01]  /*16c30*/  MOV R14, UR62 ;  /* 0x0000003e000e7c02 */ /* 0x000fe20008000f00 */
[----:B0-----:R-:W-:Y:S10]  /*16c40*/  ENDCOLLECTIVE ;  /* 0x000000000000791b */ /* 0x001ff40003800000 */
.L_x_991:
[----:B------:R-:W-:Y:S05]  /*16c50*/  BSYNC B1 ;  /* 0x0000000000017941 */ /* 0x000fea0003800000 */
.L_x_990:
[----:B------:R-:W-:Y:S05]  /*16c60*/  BRA `(.L_x_992) ;  /* 0xffffffe400b47947 */ /* 0x000fea000383ffff */
.L_x_933:
[----:B0-----:R0:W1:Y:S02]  /*16c70*/  SYNCS.PHASECHK.TRANS64.TRYWAIT P1, [R3+URZ+0x19c40], R2 ;  /* 0x019c4002030075a7 */ /* 0x001064000802017f */
[----:B-1----:R-:W-:Y:S05]  /*16c80*/  @!P1 NANOSLEEP.SYNCS 0x989680 ;  /* 0x009896800000995d */ /* 0x002fea0003900000 */
[----:B------:R-:W1:Y:S02]  /*16c90*/  @!P1 SYNCS.PHASECHK.TRANS64 P1, [R3+URZ+0x19c40], R2 ;  /* 0x019c4002030095a7 */ /* 0x000e64000802007f */
[----:B-1----:R-:W-:Y:S05]  /*16ca0*/  @!P1 BRA `(.L_x_933) ;  /* 0xfffffffc00f09947 */ /* 0x002fea000383ffff */
[----:B------:R-:W-:Y:S05]  /*16cb0*/  BRA `(.L_x_993) ;  /* 0xffffffe400d47947 */ /* 0x000fea000383ffff */
.L_x_935:
[----:B-1----:R1:W2:Y:S02]  /*16cc0*/  SYNCS.PHASECHK.TRANS64.TRYWAIT P1, [R5+URZ+0x19c40], R0 ;  /* 0x019c4000050075a7 */ /* 0x0022a4000802017f */
[----:B--2---:R-:W-:Y:S05]  /*16cd0*/  @!P1 NANOSLEEP.SYNCS 0x989680 ;  /* 0x009896800000995d */ /* 0x004fea0003900000 */
[----:B------:R-:W2:Y:S02]  /*16ce0*/  @!P1 SYNCS.PHASECHK.TRANS64 P1, [R5+URZ+0x19c40], R0 ;  /* 0x019c4000050095a7 */ /* 0x000ea4000802007f */
[----:B--2---:R-:W-:Y:S05]  /*16cf0*/  @!P1 BRA `(.L_x_935) ;  /* 0xfffffffc00f09947 */ /* 0x004fea000383ffff */
[----:B------:R-:W-:Y:S05]  /*16d00*/  BRA `(.L_x_994) ;  /* 0xffffffe400e07947 */ /* 0x000fea000383ffff */
.L_x_937:
[----:B--2---:R2:W3:Y:S02]  /*16d10*/  SYNCS.PHASECHK.TRANS64.TRYWAIT P1, [R3+URZ+0x19c60], R2 ;  /* 0x019c6002030075a7 */ /* 0x0044e4000802017f */
[----:B---3--:R-:W-:Y:S05]  /*16d20*/  @!P1 NANOSLEEP.SYNCS 0x989680 ;  /* 0x009896800000995d */ /* 0x008fea0003900000 */
[----:B------:R-:W3:Y:S02]  /*16d30*/  @!P1 SYNCS.PHASECHK.TRANS64 P1, [R3+URZ+0x19c60], R2 ;  /* 0x019c6002030095a7 */ /* 0x000ee4000802007f */
[----:B---3--:R-:W-:Y:S05]  /*16d40*/  @!P1 BRA `(.L_x_937) ;  /* 0xfffffffc00f09947 */ /* 0x008fea000383ffff */
[----:B------:R-:W-:Y:S05]  /*16d50*/  BRA `(.L_x_995) ;  /* 0xffffffe400dc7947 */ /* 0x000fea000383ffff */
.L_x_939:
[----:B---3--:R3:W4:Y:S02]  /*16d60*/  SYNCS.PHASECHK.TRANS64.TRYWAIT P1, [R5+URZ+0x19c60], R0 ;  /* 0x019c6000050075a7 */ /* 0x008724000802017f */
[----:B----4-:R-:W-:Y:S05]  /*16d70*/  @!P1 NANOSLEEP.SYNCS 0x989680 ;  /* 0x009896800000995d */ /* 0x010fea0003900000 */
[----:B------:R-:W4:Y:S02]  /*16d80*/  @!P1 SYNCS.PHASECHK.TRANS64 P1, [R5+URZ+0x19c60], R0 ;  /* 0x019c6000050095a7 */ /* 0x000f24000802007f */
[----:B----4-:R-:W-:Y:S05]  /*16d90*/  @!P1 BRA `(.L_x_939) ;  /* 0xfffffffc00f09947 */ /* 0x010fea000383ffff */
[----:B------:R-:W-:Y:S05]  /*16da0*/  BRA `(.L_x_996) ;  /* 0xffffffe400d87947 */ /* 0x000fea000383ffff */
.L_x_941:
[----:B----4-:R4:W0:Y:S02]  /*16db0*/  SYNCS.PHASECHK.TRANS64.TRYWAIT P1, [R3+URZ+0x19c80], R2 ;  /* 0x019c8002030075a7 */ /* 0x010824000802017f */
[----:B0-----:R-:W-:Y:S05]  /*16dc0*/  @!P1 NANOSLEEP.SYNCS 0x989680 ;  /* 0x009896800000995d */ /* 0x001fea0003900000 */
[----:B------:R-:W0:Y:S02]  /*16dd0*/  @!P1 SYNCS.PHASECHK.TRANS64 P1, [R3+URZ+0x19c80], R2 ;  /* 0x019c8002030095a7 */ /* 0x000e24000802007f */
[----:B0-----:R-:W-:Y:S05]  /*16de0*/  @!P1 BRA `(.L_x_941) ;  /* 0xfffffffc00f09947 */ /* 0x001fea000383ffff */
[----:B------:R-:W-:Y:S05]  /*16df0*/  BRA `(.L_x_997) ;  /* 0xffffffe400d47947 */ /* 0x000fea000383ffff */
.L_x_998:
        /* <DEDUP_REMOVED lines=16> */
.L_x_2581:


//--------------------- .text._ZN7cutlass13device_kernelIN5flash11enable_sm90INS1_16FlashAttnFwdSm90INS1_25CollectiveMainloopFwdSm90ILi2EN4cute5tupleIJNS5_1CILi1EEES8_S8_EEENS6_IJNS7_ILi192EEENS7_ILi128EEENS7_ILi96EEEEEELi96ENS_12float_e4m3_tEfNS_4arch4Sm90ELb0ELb1ELb1ELb1ELb1ELb0ELb0ELb1ELb1ELb1ELb0ELb0EEENS1_21CollectiveEpilogueFwdINS6_IJSA_SC_SB_EEES9_NS_10bfloat16_tESG_Li384ELb1ELb1ELb0ELb1EEENS1_36VarlenDynamicPersistentTileSchedulerILi192ELi128ELi384ELi128ELb0ELb1ELb1ELb1ELb0ELb1EEEEEEEEEvNT_6ParamsE --------------------------
	.section	.text._ZN7cutlass13device_kernelIN5flash11enable_sm90INS1_16FlashAttnFwdSm90INS1_25CollectiveMainloopFwdSm90ILi2EN4cute5tupleIJNS5_1CILi1EEES8_S8_EEENS6_IJNS7_ILi192EEENS7_ILi128EEENS7_ILi96EEEEEELi96ENS_12float_e4m3_tEfNS_4arch4Sm90ELb0ELb1ELb1ELb1ELb1ELb0ELb0ELb1ELb1ELb1ELb0ELb0EEENS1_21CollectiveEpilogueFwdINS6_IJSA_SC_SB_EEES9_NS_10bfloat16_tESG_Li384ELb1ELb1ELb0ELb1EEENS1_36VarlenDynamicPersistentTileSchedulerILi192ELi128ELi384ELi128ELb0ELb1ELb1ELb1ELb0ELb1EEEEEEEEEvNT_6ParamsE,"ax",@progbits
	.align	128
.text._ZN7cutlass13device_kernelIN5flash11enable_sm90INS1_16FlashAttnFwdSm90INS1_25CollectiveMainloopFwdSm90ILi2EN4cute5tupleIJNS5_1CILi1EEES8_S8_EEENS6_IJNS7_ILi192EEENS7_ILi128EEENS7_ILi96EEEEEELi96ENS_12float_e4m3_tEfNS_4arch4Sm90ELb0ELb1ELb1ELb1ELb1ELb0ELb0ELb1ELb1ELb1ELb0ELb0EEENS1_21CollectiveEpilogueFwdINS6_IJSA_SC_SB_EEES9_NS_10bfloat16_tESG_Li384ELb1ELb1ELb0ELb1EEENS1_36VarlenDynamicPersistentTileSchedulerILi192ELi128ELi384ELi128ELb0ELb1ELb1ELb1ELb0ELb1EEEEEEEEEvNT_6ParamsE:
        .type           _ZN7cutlass13device_kernelIN5flash11enable_sm90INS1_16FlashAttnFwdSm90INS1_25CollectiveMainloopFwdSm90ILi2EN4cute5tupleIJNS5_1CILi1EEES8_S8_EEENS6_IJNS7_ILi192EEENS7_ILi128EEENS7_ILi96EEEEEELi96ENS_12float_e4m3_tEfNS_4arch4Sm90ELb0ELb1ELb1ELb1ELb1ELb0ELb0ELb1ELb1ELb1ELb0ELb0EEENS1_21CollectiveEpilogueFwdINS6_IJSA_SC_SB_EEES9_NS_10bfloat16_tESG_Li384ELb1ELb1ELb0ELb1EEENS1_36VarlenDynamicPersistentTileSchedulerILi192ELi128ELi384ELi128ELb0ELb1ELb1ELb1ELb0ELb1EEEEEEEEEvNT_6ParamsE,@function
        .size           _ZN7cutlass13device_kernelIN5flash11enable_sm90INS1_16FlashAttnFwdSm90INS1_25CollectiveMainloopFwdSm90ILi2EN4cute5tupleIJNS5_1CILi1EEES8_S8_EEENS6_IJNS7_ILi192EEENS7_ILi128EEENS7_ILi96EEEEEELi96ENS_12float_e4m3_tEfNS_4arch4Sm90ELb0ELb1ELb1ELb1ELb1ELb0ELb0ELb1ELb1ELb1ELb0ELb0EEENS1_21CollectiveEpilogueFwdINS6_IJSA_SC_SB_EEES9_NS_10bfloat16_tESG_Li384ELb1ELb1ELb0ELb1EEENS1_36VarlenDynamicPersistentTileSchedulerILi192ELi128ELi384ELi128ELb0ELb1ELb1ELb1ELb0ELb1EEEEEEEEEvNT_6ParamsE,(.L_x_2582 - _ZN7cutlass13device_kernelIN5flash11enable_sm90INS1_16FlashAttnFwdSm90INS1_25CollectiveMainloopFwdSm90ILi2EN4cute5tupleIJNS5_1CILi1EEES8_S8_EEENS6_IJNS7_ILi192EEENS7_ILi128EEENS7_ILi96EEEEEELi96ENS_12float_e4m3_tEfNS_4arch4Sm90ELb0ELb1ELb1ELb1ELb1ELb0ELb0ELb1ELb1ELb1ELb0ELb0EEENS1_21CollectiveEpilogueFwdINS6_IJSA_SC_SB_EEES9_NS_10bfloat16_tESG_Li384ELb1ELb1ELb0ELb1EEENS1_36VarlenDynamicPersistentTileSchedulerILi192ELi128ELi384ELi128ELb0ELb1ELb1ELb1ELb0ELb1EEEEEEEEEvNT_6ParamsE)
        .other          _ZN7cutlass13device_kernelIN5flash11enable_sm90INS1_16FlashAttnFwdSm90INS1_25CollectiveMainloopFwdSm90ILi2EN4cute5tupleIJNS5_1CILi1EEES8_S8_EEENS6_IJNS7_ILi192EEENS7_ILi128EEENS7_ILi96EEEEEELi96ENS_12float_e4m3_tEfNS_4arch4Sm90ELb0ELb1ELb1ELb1ELb1ELb0ELb0ELb1ELb1ELb1ELb0ELb0EEENS1_21CollectiveEpilogueFwdINS6_IJSA_SC_SB_EEES9_NS_10bfloat16_tESG_Li384ELb1ELb1ELb0ELb1EEENS1_36VarlenDynamicPersistentTileSchedulerILi192ELi128ELi384ELi128ELb0ELb1ELb1ELb1ELb0ELb1EEEEEEEEEvNT_6ParamsE,@"STO_CUDA_ENTRY STV_DEFAULT"
_ZN7cutlass13device_kernelIN5flash11enable_sm90INS1_16FlashAttnFwdSm90INS1_25CollectiveMainloopFwdSm90ILi2EN4cute5tupleIJNS5_1CILi1EEES8_S8_EEENS6_IJNS7_ILi192EEENS7_ILi128EEENS7_ILi96EEEEEELi96ENS_12float_e4m3_tEfNS_4arch4Sm90ELb0ELb1ELb1ELb1ELb1ELb0ELb0ELb1ELb1ELb1ELb0ELb0EEENS1_21CollectiveEpilogueFwdINS6_IJSA_SC_SB_EEES9_NS_10bfloat16_tESG_Li384ELb1ELb1ELb0ELb1EEENS1_36VarlenDynamicPersistentTileSchedulerILi192ELi128ELi384ELi128ELb0ELb1ELb1ELb1ELb0ELb1EEEEEEEEEvNT_6ParamsE:
        /* <DEDUP_REMOVED lines=45> */
.L_x_999:
        /* <DEDUP_REMOVED lines=22> */
.L_x_1000:
        /* <DEDUP_REMOVED lines=18> */
.L_x_1001:
        /* <DEDUP_REMOVED lines=22> */
.L_x_1002:
        /* <DEDUP_REMOVED lines=24> */
.L_x_1003:
        /* <DEDUP_REMOVED lines=8> */
.L_x_1005:
        /* <DEDUP_REMOVED lines=19> */
[----:B------:R-:W-:Y:S01]  /*09e0*/  R2UR UR49, R11 ;  /* 0x000000000b3172ca */ /* 0x000fe200000e0000 */
        /* <DEDUP_REMOVED lines=49> */
.L_x_1105:
[----:B------:R-:W-:Y:S01]  /*0d00*/  ULDC.64 UR6, c[0x0][0xa28] ;  /* 0x00028a0000067ab9 */ /* 0x000fe20000000a00 */
[----:B------:R-:W-:Y:S01]  /*0d10*/  ULDC UR4, c[0x0][0x424] ;  /* 0x0001090000047ab9 */ /* 0x000fe20000000800 */
[----:B------:R-:W-:-:S04]  /*0d20*/  UISETP.NE.U32.AND UP0, UPT, UR6, URZ, UPT ;  /* 0x0000003f0600728c */ /* 0x000fc8000bf05070 */
[----:B------:R-:W-:-:S03]  /*0d30*/  UISETP.NE.AND.EX UP0, UPT, UR7, URZ, UPT, UP0 ;  /* 0x0000003f0700728c */ /* 0x000fc6000bf05300 */
[----:B------:R-:W-:Y:S02]  /*0d40*/  ULDC.64 UR6, c[0x0][0xa18] ;  /* 0x0002860000067ab9 */ /* 0x000fe40000000a00 */
[----:B------:R-:W-:Y:S01]  /*0d50*/  UISETP.NE.U32.AND UP1, UPT, UR6, URZ, UPT ;  /* 0x0000003f0600728c */ /* 0x000fe2000bf25070 */
[----:B------:R-:W-:-:S03]  /*0d60*/  PLOP3.LUT P0, PT, PT, PT, UP0, 0x80, 0x0 ;  /* 0x000000000000781c */ /* 0x000fc60003f0f008 */
[----:B------:R-:W-:-:S03]  /*0d70*/  UISETP.NE.AND.EX UP1, UPT, UR7, URZ, UPT, UP1 ;  /* 0x0000003f0700728c */ /* 0x000fc6000bf25310 */
[----:B------:R-:W-:Y:S02]  /*0d80*/  @UP0 ULDC.64 UR6, c[0x0][0xa28] ;  /* 0x00028a0000060ab9 */ /* 0x000fe40000000a00 */
[----:B------:R-:W-:Y:S01]  /*0d90*/  @UP0 UIMAD.WIDE UR6, UR49, 0x4, UR6 ;  /* 0x00000004310608a5 */ /* 0x000fe2000f8e0206 */
[----:B------:R-:W-:-:S05]  /*0da0*/  PLOP3.LUT P2, PT, PT, PT, UP1, 0x80, 0x0 ;  /* 0x000000000000781c */ /* 0x000fca0003f4f018 */
[----:B------:R-:W-:Y:S01]  /*0db0*/  @UP1 ULDC.64 UR8, c[0x0][0xa18] ;  /* 0x0002860000081ab9 */ /* 0x000fe20000000a00 */
[----:B01-3--:R-:W-:Y:S02]  /*0dc0*/  IMAD.U32 R2, RZ, RZ, UR6 ;  /* 0x00000006ff027e24 */ /* 0x00bfe4000f8e00ff */
[----:B----4-:R-:W-:Y:S01]  /*0dd0*/  IMAD.U32 R3, RZ, RZ, UR7 ;  /* 0x00000007ff037e24 */ /* 0x010fe2000f8e00ff */
[----:B------:R-:W-:-:S04]  /*0de0*/  @UP1 UIMAD.WIDE UR6, UR49, 0x4, UR8 ;  /* 0x00000004310618a5 */ /* 0x000fc8000f8e0208 */
[----:B--2---:R-:W2:Y:S02]  /*0df0*/  @P0 LDG.E R2, desc[UR54][R2.64] ;  /* 0x0000003602020981 */ /* 0x004ea4000c1e1900 */
[----:B------:R-:W-:Y:S02]  /*0e00*/  IMAD.U32 R4, RZ, RZ, UR6 ;  /* 0x00000006ff047e24 */ /* 0x000fe4000f8e00ff */
[----:B------:R-:W-:Y:S01]  /*0e10*/  IMAD.U32 R5, RZ, RZ, UR7 ;  /* 0x00000007ff057e24 */ /* 0x000fe2000f8e00ff */
[----:B------:R-:W-:-:S04]  /*0e20*/  ULDC.64 UR6, c[0x0][0x418] ;  /* 0x0001060000067ab9 */ /* 0x000fc80000000a00 */
[----:B------:R-:W3:Y:S01]  /*0e30*/  @P2 LDG.E R4, desc[UR54][R4.64] ;  /* 0x0000003604042981 */ /* 0x000ee2000c1e1900 */
[----:B------:R-:W-:Y:S01]  /*0e40*/  UISETP.NE.U32.AND UP0, UPT, UR6, URZ, UPT ;  /* 0x0000003f0600728c */ /* 0x000fe2000bf05070 */
[----:B------:R-:W-:-:S03]  /*0e50*/  UMOV UR43, URZ ;  /* 0x0000003f002b7c82 */ /* 0x000fc60008000000 */
[----:B------:R-:W-:-:S03]  /*0e60*/  UISETP.NE.AND.EX UP0, UPT, UR7, URZ, UPT, UP0 ;  /* 0x0000003f0700728c */ /* 0x000fc6000bf05300 */
[----:B------:R-:W-:Y:S01]  /*0e70*/  ULDC.64 UR6, c[0x0][0xa20] ;  /* 0x0002880000067ab9 */ /* 0x000fe20000000a00 */
[----:B------:R-:W-:Y:S01]  /*0e80*/  USEL UR4, UR4, 0x1, UP0 ;  /* 0x0000000104047887 */ /* 0x000fe20008000000 */
[----:B------:R-:W-:Y:S01]  /*0e90*/  ISETP.NE.U32.AND P1, PT, RZ, UR6, PT ;  /* 0x00000006ff007c0c */ /* 0x000fe2000bf25070 */
[----:B------:R-:W-:Y:S02]  /*0ea0*/  ULDC UR6, c[0x0][0x2f0] ;  /* 0x0000bc0000067ab9 */ /* 0x000fe40000000800 */
[----:B------:R-:W-:Y:S01]  /*0eb0*/  UIMAD UR4, UR4, UR6, URZ ;  /* 0x00000006040472a4 */ /* 0x000fe2000f8e023f */
[----:B------:R-:W-:Y:S02]  /*0ec0*/  ISETP.NE.AND.EX P1, PT, RZ, UR7, PT, P1 ;  /* 0x00000007ff007c0c */ /* 0x000fe4000bf25310 */
[----:B--2---:R-:W-:Y:S02]  /*0ed0*/  @P0 R2UR UR43, R2 ;  /* 0x00000000022b02ca */ /* 0x004fe400000e0000 */
[----:B---3--:R-:W-:Y:S01]  /*0ee0*/  @P2 R2UR UR39, R4 ;  /* 0x00000000042722ca */ /* 0x008fe200000e0000 */
[----:B------:R-:W-:-:S14]  /*0ef0*/  @P2 BRA `(.L_x_1006) ;  /* 0x0000000000382947 */ /* 0x000fdc0003800000 */
[----:B------:R-:W-:Y:S01]  /*0f00*/  ULDC.64 UR6, c[0x0][0xa00] ;  /* 0x0002800000067ab9 */ /* 0x000fe20000000a00 */
[----:B------:R-:W-:Y:S01]  /*0f10*/  ULDC UR39, c[0x0][0x288] ;  /* 0x0000a20000277ab9 */ /* 0x000fe20000000800 */
        /* <DEDUP_REMOVED lines=12> */
.L_x_1006:
[----:B------:R-:W-:Y:S01]  /*0fe0*/  UMOV UR40, UR50 ;  /* 0x0000003200287c82 */ /* 0x000fe20008000000 */
[----:B------:R-:W-:Y:S01]  /*0ff0*/  UMOV UR41, UR49 ;  /* 0x0000003100297c82 */ /* 0x000fe20008000000 */
[----:B------:R-:W-:Y:S05]  /*1000*/  @!P1 BRA `(.L_x_1007) ;  /* 0x00000000001c9947 */ /* 0x000fea0003800000 */
[----:B------:R-:W-:Y:S02]  /*1010*/  ULDC.64 UR6, c[0x0][0xa20] ;  /* 0x0002880000067ab9 */ /* 0x000fe40000000a00 */
[----:B------:R-:W-:-:S06]  /*1020*/  UIMAD.WIDE UR6, UR49, 0x4, UR6 ;  /* 0x00000004310678a5 */ /* 0x000fcc000f8e0206 */
[----:B------:R-:W-:Y:S02]  /*1030*/  IMAD.U32 R2, RZ, RZ, UR6 ;  /* 0x00000006ff027e24 */ /* 0x000fe4000f8e00ff */
[----:B------:R-:W-:-:S05]  /*1040*/  IMAD.U32 R3, RZ, RZ, UR7 ;  /* 0x00000007ff037e24 */ /* 0x000fca000f8e00ff */
[----:B------:R-:W2:Y:S02]  /*1050*/  LDG.E R2, desc[UR54][R2.64] ;  /* 0x0000003602027981 */ /* 0x000ea4000c1e1900 */
[----:B--2---:R-:W-:Y:S01]  /*1060*/  R2UR UR4, R2 ;  /* 0x00000000020472ca */ /* 0x004fe200000e0000 */
[----:B------:R-:W-:-:S14]  /*1070*/  BRA `(.L_x_1008) ;  /* 0x0000000000347947 */ /* 0x000fdc0003800000 */
.L_x_1007:
        /* <DEDUP_REMOVED lines=13> */
.L_x_1008:
[----:B------:R-:W-:Y:S01]  /*1150*/  ULDC UR6, c[0x0][0x448] ;  /* 0x0001120000067ab9 */ /* 0x000fe20000000800 */
[----:B------:R-:W-:Y:S02]  /*1160*/  UIMAD UR42, UR5, 0xc0, URZ ;  /* 0x000000c0052a78a4 */ /* 0x000fe4000f8e023f */
[----:B------:R-:W-:Y:S02]  /*1170*/  UISETP.NE.AND UP0, UPT, UR6, 0x1, UPT ;  /* 0x000000010600788c */ /* 0x000fe4000bf05270 */
[----:B------:R-:W-:Y:S02]  /*1180*/  UIADD3 UR8, UR42, 0xbf, URZ ;  /* 0x000000bf2a087890 */ /* 0x000fe4000fffe03f */
[----:B------:R-:W-:Y:S02]  /*1190*/  UIADD3 UR43, -UR43, UR4, URZ ;  /* 0x000000042b2b7290 */ /* 0x000fe4000fffe13f */
[----:B------:R-:W-:Y:S01]  /*11a0*/  UP2UR UR52, UPR, URZ, 0x1 ;  /* 0x000000013f347883 */ /* 0x000fe20008000000 */
[----:B------:R-:W-:Y:S01]  /*11b0*/  ULDC.64 UR4, c[0x0][0x9e0] ;  /* 0x0002780000047ab9 */ /* 0x000fe20000000a00 */
[----:B------:R-:W-:-:S03]  /*11c0*/  UIADD3 UR9, UR43, 0x1, -UR39 ;  /* 0x000000012b097890 */ /* 0x000fc6000fffe827 */
[----:B------:R-:W-:Y:S01]  /*11d0*/  @UP0 ULDC UR6, c[0x0][0x44c] ;  /* 0x0001130000060ab9 */ /* 0x000fe20000000800 */
[----:B------:R-:W-:Y:S01]  /*11e0*/  @UP0 ULDC UR10, c[0x0][0x450] ;  /* 0x00011400000a0ab9 */ /* 0x000fe20000000800 */
[----:B------:R-:W-:-:S04]  /*11f0*/  UIMAD.WIDE.U32 UR6, UR8, UR6, URZ ;  /* 0x00000006080672a5 */ /* 0x000fc8000f8e003f */
[----:B------:R-:W-:Y:S02]  /*1200*/  @UP0 USHF.R.U32.HI UR8, URZ, UR10, UR7 ;  /* 0x0000000a3f080299 */ /* 0x000fe40008011607 */
[----:B------:R-:W-:Y:S02]  /*1210*/  UISETP.GE.AND UP0, UPT, UR5, 0x1, UPT ;  /* 0x000000010500788c */ /* 0x000fe4000bf06270 */
[----:B------:R-:W-:Y:S02]  /*1220*/  UIADD3 UR8, UR9, UR8, URZ ;  /* 0x0000000809087290 */ /* 0x000fe4000fffe03f */
[----:B------:R-:W-:Y:S02]  /*1230*/  UP2UR UR51, UPR, URZ, 0x1 ;  /* 0x000000013f337883 */ /* 0x000fe40008000000 */
[----:B------:R-:W-:Y:S01]  /*1240*/  PLOP3.LUT P0, PT, PT, PT, UP0, 0x40, 0x0 ;  /* 0x000000000000781c */ /* 0x000fe20003f0e808 */
[----:B------:R-:W-:-:S06]  /*1250*/  UIADD3 UR4, UR8, UR4, URZ ;  /* 0x0000000408047290 */ /* 0x000fcc000fffe03f */
[----:B------:R-:W-:-:S06]  /*1260*/  IMAD.U32 R0, RZ, RZ, UR4 ;  /* 0x00000004ff007e24 */ /* 0x000fcc000f8e00ff */
[----:B------:R-:W-:Y:S05]  /*1270*/  @P0 BRA `(.L_x_1009) ;  /* 0x0000000000400947 */ /* 0x000fea0003800000 */
        /* <DEDUP_REMOVED lines=10> */
.L_x_1010:
[----:B------:R-:W-:-:S11]  /*1320*/  UISETP.NE.AND UP0, UPT, UR5, 0x1, UPT ;  /* 0x000000010500788c */ /* 0x000fd6000bf05270 */
[----:B------:R-:W-:Y:S02]  /*1330*/  @UP0 ULDC.64 UR8, c[0x0][0x9e8] ;  /* 0x00027a0000080ab9 */ /* 0x000fe40000000a00 */
[----:B------:R-:W-:-:S04]  /*1340*/  UIMAD.WIDE.U32 UR6, UR4, UR8, URZ ;  /* 0x00000008040672a5 */ /* 0x000fc8000f8e003f */
[----:B------:R-:W-:-:S12]  /*1350*/  @UP0 USHF.R.U32.HI UR4, URZ, UR9, UR7 ;  /* 0x000000093f040299 */ /* 0x000fd80008011607 */
.L_x_1011:
[----:B------:R-:W-:-:S06]  /*1360*/  UIMAD UR4, UR4, UR5, UR5 ;  /* 0x00000005040472a4 */ /* 0x000fcc000f8e0205 */
[----:B------:R-:W-:-:S07]  /*1370*/  VIMNMX R0, R0, UR4, PT ;  /* 0x0000000400007c48 */ /* 0x000fce000bfe0100 */
.L_x_1009:
[----:B------:R-:W-:Y:S01]  /*1380*/  UISETP.NE.AND UP0, UPT, UR52, URZ, UPT ;  /* 0x0000003f3400728c */ /* 0x000fe2000bf05270 */
[----:B------:R-:W-:Y:S01]  /*1390*/  VIADD R0, R0, 0x7f ;  /* 0x0000007f00007836 */ /* 0x000fe20000000000 */
[----:B------:R-:W-:Y:S01]  /*13a0*/  UMOV UR9, UR42 ;  /* 0x0000002a00097c82 */ /* 0x000fe20008000000 */
[----:B------:R-:W-:Y:S02]  /*13b0*/  UIADD3 UR4, UR43, 0x7f, URZ ;  /* 0x0000007f2b047890 */ /* 0x000fe4000fffe03f */
[----:B------:R-:W-:Y:S01]  /*13c0*/  UIADD3 UR53, UR43, -UR39, URZ ;  /* 0x800000272b357290 */ /* 0x000fe2000fffe03f */
        /* <DEDUP_REMOVED lines=27> */
.L_x_1013:
[----:B------:R-:W-:-:S11]  /*1580*/  UISETP.NE.AND UP0, UPT, UR5, 0x1, UPT ;  /* 0x000000010500788c */ /* 0x000fd6000bf05270 */
[----:B------:R-:W-:Y:S02]  /*1590*/  @UP0 ULDC.64 UR10, c[0x0][0x9e8] ;  /* 0x00027a00000a0ab9 */ /* 0x000fe40000000a00 */
[----:B------:R-:W-:-:S04]  /*15a0*/  UIMAD.WIDE.U32 UR6, UR4, UR10, URZ ;  /* 0x0000000a040672a5 */ /* 0x000fc8000f8e003f */
[----:B------:R-:W-:-:S12]  /*15b0*/  @UP0 USHF.R.U32.HI UR4, URZ, UR11, UR7 ;  /* 0x0000000b3f040299 */ /* 0x000fd80008011607 */
.L_x_1014:
[----:B------:R-:W-:-:S04]  /*15c0*/  UIMAD UR4, UR4, UR5, URZ ;  /* 0x00000005040472a4 */ /* 0x000fc8000f8e023f */
[----:B------:R-:W-:-:S04]  /*15d0*/  UISETP.LT.AND UP0, UPT, UR9, UR4, UPT ;  /* 0x000000040900728c */ /* 0x000fc8000bf01270 */
[----:B------:R-:W-:-:S12]  /*15e0*/  USEL UR9, UR9, UR4, !UP0 ;  /* 0x0000000409097287 */ /* 0x000fd8000c000000 */
.L_x_1012:
        /* <DEDUP_REMOVED lines=9> */
[----:B------:R-:W-:Y:S01]  /*1680*/  IMAD.MOV.U32 R8, RZ, RZ, RZ ;  /* 0x000000ffff087224 */ /* 0x000fe200078e00ff */
[----:B------:R-:W-:-:S02]  /*1690*/  CS2R R10, SRZ ;  /* 0x00000000000a7805 */ /* 0x000fc4000001ff00 */
[----:B------:R-:W-:Y:S01]  /*16a0*/  CS2R R126, SRZ ;  /* 0x00000000007e7805 */ /* 0x000fe2000001ff00 */
[----:B------:R-:W-:Y:S01]  /*16b0*/  UISETP.LT.AND UP0, UPT, URZ, UR4, UPT ;  /* 0x000000043f00728c */ /* 0x000fe2000bf01270 */
[----:B------:R-:W-:Y:S02]  /*16c0*/  CS2R R124, SRZ ;  /* 0x00000000007c7805 */ /* 0x000fe4000001ff00 */
[----:B------:R-:W-:Y:S02]  /*16d0*/  CS2R R12, SRZ ;  /* 0x00000000000c7805 */ /* 0x000fe4000001ff00 */
[----:B------:R-:W-:Y:S01]  /*16e0*/  CS2R R14, SRZ ;  /* 0x00000000000e7805 */ /* 0x000fe2000001ff00 */
[----:B------:R-:W-:Y:S01]  /*16f0*/  USEL UR44, URZ, UR4, !UP0 ;  /* 0x000000043f2c7287 */ /* 0x000fe2000c000000 */
[----:B------:R-:W-:Y:S02]  /*1700*/  CS2R R118, SRZ ;  /* 0x0000000000767805 */ /* 0x000fe4000001ff00 */
[----:B------:R-:W-:-:S02]  /*1710*/  CS2R R116, SRZ ;  /* 0x0000000000747805 */ /* 0x000fc4000001ff00 */
[----:B------:R-:W-:Y:S02]  /*1720*/  CS2R R20, SRZ ;  /* 0x0000000000147805 */ /* 0x000fe4000001ff00 */
[----:B------:R-:W-:Y:S02]  /*1730*/  CS2R R28, SRZ ;  /* 0x00000000001c7805 */ /* 0x000fe4000001ff00 */
[----:B------:R-:W-:Y:S02]  /*1740*/  CS2R R110, SRZ ;  /* 0x00000000006e7805 */ /* 0x000fe4000001ff00 */
[----:B------:R-:W-:Y:S02]  /*1750*/  ISETP.GT.AND P1, PT, R88, UR44, PT ;  /* 0x0000002c58007c0c */ /* 0x000fe4000bf24270 */
        /* <DEDUP_REMOVED lines=9> */
[----:B------:R-:W-:Y:S01]  /*17f0*/  CS2R R38, SRZ ;  /* 0x0000000000267805 */ /* 0x000fe2000001ff00 */
[----:B------:R-:W-:Y:S01]  /*1800*/  IMAD.MOV.U32 R41, RZ, RZ, RZ ;  /* 0x000000ffff297224 */ /* 0x000fe200078e00ff */
        /* <DEDUP_REMOVED lines=32> */
.L_x_1016:
        /* <DEDUP_REMOVED lines=18> */
[----:B------:R-:W-:Y:S02]  /*1b30*/  @UP1 UIMAD.WIDE.U32 UR8, UR49, UR10, URZ ;  /* 0x0000000a310812a5 */ /* 0x000fe4000f8e003f */
[----:B------:R-:W-:Y:S02]  /*1b40*/  @UP1 UIMAD UR18, UR49, UR11, UR14 ;  /* 0x0000000b311212a4 */ /* 0x000fe4000f8e020e */
[----:B------:R-:W-:Y:S02]  /*1b50*/  @UP0 USHF.R.S32.HI UR16, URZ, 0x1f, UR50 ;  /* 0x0000001f3f100899 */ /* 0x000fe40008011432 */
[----:B------:R-:W-:Y:S01]  /*1b60*/  @UP1 USHF.R.S32.HI UR19, URZ, 0x1f, UR50 ;  /* 0x0000001f3f131899 */ /* 0x000fe20008011432 */
[----:B------:R-:W-:Y:S01]  /*1b70*/  @UP0 ULDC.64 UR14, c[0x0][0x9b0] ;  /* 0x00026c00000e0ab9 */ /* 0x000fe20000000a00 */
[----:B------:R-:W-:Y:S01]  /*1b80*/  @UP1 ULDC.64 UR10, c[0x0][0x9c0] ;  /* 0x00027000000a1ab9 */ /* 0x000fe20000000a00 */
[----:B------:R-:W-:Y:S02]  /*1b90*/  @UP0 UIADD3 UR13, UR13, UR17, URZ ;  /* 0x000000110d0d0290 */ /* 0x000fe4000fffe03f */
[----:B------:R-:W-:-:S02]  /*1ba0*/  @UP0 UIMAD UR16, UR16, UR14, URZ ;  /* 0x0000000e101002a4 */ /* 0x000fc4000f8e023f */
[----:B------:R-:W-:Y:S02]  /*1bb0*/  @UP1 UIMAD UR17, UR19, UR10, URZ ;  /* 0x0000000a131112a4 */ /* 0x000fe4000f8e023f */
[----:B------:R-:W-:Y:S02]  /*1bc0*/  @UP1 UIADD3 UR9, UR9, UR18, URZ ;  /* 0x0000001209091290 */ /* 0x000fe4000fffe03f */
[----:B------:R-:W-:Y:S02]  /*1bd0*/  @UP0 UIMAD UR15, UR50, UR15, UR16 ;  /* 0x0000000f320f02a4 */ /* 0x000fe4000f8e0210 */
[----:B------:R-:W-:Y:S02]  /*1be0*/  @UP0 UIMAD.WIDE.U32 UR12, UR50, UR14, UR12 ;  /* 0x0000000e320c02a5 */ /* 0x000fe4000f8e000c */
[----:B------:R-:W-:Y:S02]  /*1bf0*/  @UP1 UIMAD UR11, UR50, UR11, UR17 ;  /* 0x0000000b320b12a4 */ /* 0x000fe4000f8e0211 */
        /* <DEDUP_REMOVED lines=25> */
.L_x_1213:
[----:B------:R-:W-:Y:S05]  /*1d90*/  @!P0 BRA `(.L_x_1018) ;  /* 0x0000000000048947 */ /* 0x000fea0003800000 */
[----:B------:R-:W-:Y:S01]  /*1da0*/  BPT.TRAP 0x1 ;  /* 0x000000040000795c */ /* 0x000fe20000300000 */
.L_x_1018:
[----:B------:R-:W-:Y:S02]  /*1db0*/  IMAD.U32 R21, RZ, RZ, UR37 ;  /* 0x00000025ff157e24 */ /* 0x000fe4000f8e00ff */
[----:B------:R-:W-:-:S03]  /*1dc0*/  IMAD.U32 R2, RZ, RZ, UR36 ;  /* 0x00000024ff027e24 */ /* 0x000fc6000f8e00ff */
[----:B------:R-:W-:Y:S02]  /*1dd0*/  LEA R21, R21, UR46, 0x3 ;  /* 0x0000002e15157c11 */ /* 0x000fe4000f8e18ff */
[----:B------:R-:W-:-:S04]  /*1de0*/  SHF.L.U32 R2, R2, 0x1f, RZ ;  /* 0x0000001f02027819 */ /* 0x000fc800000006ff */
[----:B------:R1:W2:Y:S01]  /*1df0*/  SYNCS.PHASECHK.TRANS64.TRYWAIT P1, [R21+URZ+0x19c30], R2 ;  /* 0x019c3002150075a7 */ /* 0x0002a2000802017f */
[----:B------:R-:W-:Y:S05]  /*1e00*/  @!P0 BRA `(.L_x_1019) ;  /* 0x0000000000048947 */ /* 0x000fea0003800000 */
[----:B------:R-:W-:Y:S01]  /*1e10*/  BPT.TRAP 0x1 ;  /* 0x000000040000795c */ /* 0x000fe20000300000 */
.L_x_1019:
[----:B--2---:R-:W-:Y:S05]  /*1e20*/  @P1 BRA `(.L_x_1020) ;  /* 0x0000000000081947 */ /* 0x004fea0003800000 */
[----:B------:R-:W2:Y:S02]  /*1e30*/  SYNCS.PHASECHK.TRANS64.TRYWAIT P1, [R21+URZ+0x19c30], R2 ;  /* 0x019c3002150075a7 */ /* 0x000ea4000802017f */
[----:B--2---:R-:W-:Y:S05]  /*1e40*/  @!P1 BRA `(.L_x_1021) ;  /* 0x0000015000b49947 */ /* 0x004fea0003800000 */
.L_x_1020:
        /* <DEDUP_REMOVED lines=28> */
.L_x_1022:
[----:B------:R-:W-:Y:S01]  /*2010*/  UISETP.NE.AND UP1, UPT, UR52, URZ, UPT ;  /* 0x0000003f3400728c */ /* 0x000fe2000bf25270 */
[C---:B------:R-:W-:Y:S01]  /*2020*/  FMUL.FTZ R9, R0.reuse, R39 ;  /* 0x0000002700097220 */ /* 0x040fe20000410000 */
[C---:B------:R-:W-:Y:S01]  /*2030*/  FMUL.FTZ R39, R0.reuse, R71 ;  /* 0x0000004700277220 */ /* 0x040fe20000410000 */
[----:B------:R-:W-:Y:S01]  /*2040*/  VIADD R71, R17, UR42 ;  /* 0x0000002a11477c36 */ /* 0x000fe20008000000 */
[----:B------:R-:W-:Y:S01]  /*2050*/  R2UR UR6, R21 ;  /* 0x00000000150672ca */ /* 0x000fe200000e0000 */
[C---:B------:R-:W-:Y:S01]  /*2060*/  FMUL.FTZ R94, R0.reuse, R37 ;  /* 0x00000025005e7220 */ /* 0x040fe20000410000 */
[----:B------:R-:W-:Y:S01]  /*2070*/  PLOP3.LUT P1, PT, PT, PT, UP1, 0x80, 0x0 ;  /* 0x000000000000781c */ /* 0x000fe20003f2f018 */
[C---:B0-----:R-:W-:Y:S01]  /*2080*/  FMUL.FTZ R3, R0.reuse, R27 ;  /* 0x0000001b00037220 */ /* 0x041fe20000410000 */
[----:B------:R-:W-:Y:S01]  /*2090*/  PLOP3.LUT P2, PT, PT, PT, UP1, 0x80, 0x0 ;  /* 0x000000000000781c */ /* 0x000fe20003f4f018 */
[C---:B------:R-:W-:Y:S01]  /*20a0*/  FMUL.FTZ R37, R0.reuse, R67 ;  /* 0x0000004300257220 */ /* 0x040fe20000410000 */
[C---:B------:R-:W-:Y:S01]  /*20b0*/  FMUL.FTZ R27, R0.reuse, R59 ;  /* 0x0000003b001b7220 */ /* 0x040fe20000410000 */
[----:B------:R-:W-:Y:S01]  /*20c0*/  @UP1 ULDC UR7, c[0x0][0x44c] ;  /* 0x0001130000071ab9 */ /* 0x000fe20000000800 */
[C---:B------:R-:W-:Y:S01]  /*20d0*/  FMUL.FTZ R67, R0.reuse, R69 ;  /* 0x0000004500437220 */ /* 0x040fe20000410000 */
[C---:B------:R-:W-:Y:S01]  /*20e0*/  FMUL.FTZ R69, R0.reuse, R73 ;  /* 0x0000004900457220 */ /* 0x040fe20000410000 */
[----:B------:R-:W-:Y:S01]  /*20f0*/  UISETP.NE.AND UP0, UPT, UR51, URZ, UPT ;  /* 0x0000003f3300728c */ /* 0x000fe2000bf05270 */
[C---:B------:R-:W-:Y:S01]  /*2100*/  FMUL.FTZ R4, R0.reuse, R24 ;  /* 0x0000001800047220 */ /* 0x040fe20000410000 */
[C---:B------:R-:W-:Y:S01]  /*2110*/  FMUL.FTZ R10, R0.reuse, R38 ;  /* 0x00000026000a7220 */ /* 0x040fe20000410000 */
[----:B------:R-:W-:Y:S01]  /*2120*/  UIADD3 UR6, UR6, 0x19c40, URZ ;  /* 0x00019c4006067890 */ /* 0x000fe2000fffe03f */
[----:B------:R-:W-:Y:S01]  /*2130*/  FMUL.FTZ R12, R0, R42 ;  /* 0x0000002a000c7220 */ /* 0x000fe20000410000 */
[----:B-12---:R-:W-:Y:S01]  /*2140*/  @P1 IMAD.HI.U32 R21, R71, UR7, RZ ;  /* 0x0000000747151c27 */ /* 0x006fe2000f8e00ff */
[----:B------:R-:W-:-:S03]  /*2150*/  @UP1 ULDC UR7, c[0x0][0x450] ;  /* 0x0001140000071ab9 */ /* 0x000fc60000000800 */
[C---:B------:R-:W-:Y:S01]  /*2160*/  FMUL.FTZ R11, R0.reuse, R43 ;  /* 0x0000002b000b7220 */ /* 0x040fe20000410000 */
[C---:B------:R-:W-:Y:S01]  /*2170*/  FMUL.FTZ R20, R0.reuse, R25 ;  /* 0x0000001900147220 */ /* 0x040fe20000410000 */
[C---:B------:R-:W-:Y:S01]  /*2180*/  FMUL.FTZ R2, R0.reuse, R26 ;  /* 0x0000001a00027220 */ /* 0x040fe20000410000 */
[----:B------:R-:W-:Y:S01]  /*2190*/  @P2 SHF.R.U32.HI R71, RZ, UR7, R21 ;  /* 0x00000007ff472c19 */ /* 0x000fe20008011615 */
[----:B------:R-:W-:Y:S02]  /*21a0*/  IMAD.MOV.U32 R21, RZ, RZ, -0x80 ;  /* 0xffffff80ff157424 */ /* 0x000fe400078e00ff */
[C---:B------:R-:W-:Y:S01]  /*21b0*/  FMUL.FTZ R95, R0.reuse, R40 ;  /* 0x00000028005f7220 */ /* 0x040fe20000410000 */
[C---:B------:R-:W-:Y:S01]  /*21c0*/  FMUL.FTZ R42, R0.reuse, R44 ;  /* 0x0000002c002a7220 */ /* 0x040fe20000410000 */
[----:B------:R-:W-:Y:S01]  /*21d0*/  FMUL.FTZ R43, R0, R45 ;  /* 0x0000002d002b7220 */ /* 0x000fe20000410000 */
[----:B------:R-:W0:Y:S01]  /*21e0*/  SHFL.IDX PT, R59, R71, RZ, 0x1c1f ;  /* 0x001c1fff473b7589 */ /* 0x000e2200000e0000 */
[----:B------:R-:W-:-:S02]  /*21f0*/  IMAD R73, R88, R21, 0x80 ;  /* 0x0000008058497424 */ /* 0x000fc400078e0215 */
        /* <DEDUP_REMOVED lines=51> */
[----:B------:R-:W-:Y:S01]  /*2530*/  IMAD.U32 R53, RZ, RZ, UR39 ;  /* 0x00000027ff357e24 */ /* 0x000fe2000f8e00ff */
[----:B------:R-:W1:Y:S01]  /*2540*/  MUFU.TANH R4, R4 ;  /* 0x0000000400047308 */ /* 0x000e620000002400 */
[----:B------:R-:W-:Y:S01]  /*2550*/  ULDC UR18, c[0x0][0x9dc] ;  /* 0x0002770000127ab9 */ /* 0x000fe20000000800 */
[----:B------:R-:W-:Y:S01]  /*2560*/  SYNCS.ARRIVE.TRANS64.RED.A1T0 RZ, [UR6], RZ ;  /* 0x000000ffffff79a7 */ /* 0x000fe20008100406 */
[----:B------:R-:W-:Y:S01]  /*2570*/  ULOP3.LUT UR6, URZ, UR18, URZ, 0x33, !UPT ;  /* 0x000000123f067292 */ /* 0x000fe2000f8e333f */
[----:B------:R-:W-:Y:S01]  /*2580*/  IADD3 R52, -R53, UR43, R52 ;  /* 0x0000002b35347c10 */ /* 0x000fe2000fffe134 */
[----:B------:R-:W-:Y:S01]  /*2590*/  VIADD R21, R73, UR43 ;  /* 0x0000002b49157c36 */ /* 0x000fe20008000000 */
[----:B------:R-:W-:Y:S01]  /*25a0*/  ULDC UR14, c[0x0][0x9e0] ;  /* 0x00027800000e7ab9 */ /* 0x000fe20000000800 */
[----:B------:R-:W-:Y:S01]  /*25b0*/  LEA R74, R88, 0xffffff80, 0x7 ;  /* 0xffffff80584a7811 */ /* 0x000fe200078e38ff */
[----:B------:R-:W2:Y:S01]  /*25c0*/  MUFU.TANH R20, R20 ;  /* 0x0000001400147308 */ /* 0x000ea20000002400 */
[----:B------:R-:W-:-:S02]  /*25d0*/  IMAD R75, R16, -0x2, R21 ;  /* 0xfffffffe104b7824 */ /* 0x000fc400078e0215 */
[C---:B------:R-:W-:Y:S02]  /*25e0*/  VIADD R76, R52.reuse, UR14 ;  /* 0x0000000e344c7c36 */ /* 0x040fe40008000000 */
        /* <DEDUP_REMOVED lines=66> */
[----:B------:R-:W-:Y:S01]  /*2a10*/  IMAD.U32 R52, RZ, RZ, UR39 ;  /* 0x00000027ff347e24 */ /* 0x000fe2000f8e00ff */
[----:B------:R-:W-:Y:S04]  /*2a20*/  BSSY B0, `(.L_x_1024) ;  /* 0x0000013000007945 */ /* 0x000fe80003800000 */
[----:B------:R-:W-:-:S04]  /*2a30*/  IADD3 R59, -R52, UR43, R59 ;  /* 0x0000002b343b7c10 */ /* 0x000fc8000fffe13b */
        /* <DEDUP_REMOVED lines=11> */
.L_x_1025:
[----:B------:R-:W-:Y:S02]  /*2af0*/  ULDC UR6, c[0x0][0x9e4] ;  /* 0x0002790000067ab9 */ /* 0x000fe40000000800 */
[----:B------:R-:W-:-:S05]  /*2b00*/  IMAD.U32 R58, RZ, RZ, UR6 ;  /* 0x00000006ff3a7e24 */ /* 0x000fca000f8e00ff */
[----:B------:R-:W-:-:S13]  /*2b10*/  ISETP.NE.AND P1, PT, R58, 0x1, PT ;  /* 0x000000013a00780c */ /* 0x000fda0003f25270 */
[----:B------:R-:W1:Y:S02]  /*2b20*/  @P1 LDC.64 R52, c[0x0][0x9e8] ;  /* 0x00027a00ff341b82 */ /* 0x000e640000000a00 */
[----:B-1----:R-:W-:-:S05]  /*2b30*/  @P1 IMAD.HI.U32 R52, R59, R52, RZ ;  /* 0x000000343b341227 */ /* 0x002fca00078e00ff */
[----:B------:R-:W-:-:S07]  /*2b40*/  @P1 SHF.R.U32.HI R59, RZ, R53, R52 ;  /* 0x00000035ff3b1219 */ /* 0x000fce0000011634 */
.L_x_1026:
[----:B------:R-:W-:Y:S05]  /*2b50*/  BSYNC B0 ;  /* 0x0000000000007941 */ /* 0x000fea0003800000 */
.L_x_1024:
[----:B------:R-:W-:-:S04]  /*2b60*/  IMAD R59, R59, R58, -R74 ;  /* 0x0000003a3b3b7224 */ /* 0x000fc800078e0a4a */
[----:B------:R-:W-:-:S05]  /*2b70*/  IMAD R59, R16, -0x2, R59 ;  /* 0xfffffffe103b7824 */ /* 0x000fca00078e023b */
[----:B------:R-:W-:Y:S02]  /*2b80*/  VIADDMNMX R21, R59, R58, R21, PT ;  /* 0x0000003a3b157246 */ /* 0x000fe40003800115 */
[----:B------:R-:W-:-:S07]  /*2b90*/  VIMNMX R72, R72, R59, !PT ;  /* 0x0000003b48487248 */ /* 0x000fce0007fe0100 */
.L_x_1023:
[C---:B------:R-:W-:Y:S01]  /*2ba0*/  ISETP.GE.AND P6, PT, R73.reuse, 0xa, PT ;  /* 0x0000000a4900780c */ /* 0x040fe20003fc6270 */
[----:B------:R-:W-:Y:S01]  /*2bb0*/  UISETP.NE.AND UP0, UPT, UR51, URZ, UPT ;  /* 0x0000003f3300728c */ /* 0x000fe2000bf05270 */
[C---:B------:R-:W-:Y:S02]  /*2bc0*/  ISETP.GE.AND P1, PT, R73.reuse, 0x2, PT ;  /* 0x000000024900780c */ /* 0x040fe40003f26270 */
        /* <DEDUP_REMOVED lines=144> */
[----:B------:R-:W-:Y:S02]  /*34d0*/  FSEL R50, R69, -INF , !P3 ;  /* 0xff80000045327808 */ /* 0x000fe40005800000 */
[----:B------:R-:W-:Y:S01]  /*34e0*/  LOP3.LUT R23, R23, 0xfbffffff, RZ, 0xc0, !PT ;  /* 0xfbffffff17177812 */ /* 0x000fe200078ec0ff */
[----:B------:R-:W0:Y:S01]  /*34f0*/  SHFL.IDX PT, R69, R71, 0x1, 0x1c1f ;  /* 0x003c1f0047457f89 */ /* 0x000e2200000e0000 */
        /* <DEDUP_REMOVED lines=9> */
[----:B------:R-:W-:Y:S01]  /*3590*/  ISETP.GE.AND P3, PT, R73, 0x71, PT ;  /* 0x000000714900780c */ /* 0x000fe20003f66270 */
[----:B0-----:R-:W-:Y:S01]  /*35a0*/  IMAD.IADD R67, R78, 0x1, R69 ;  /* 0x000000014e437824 */ /* 0x001fe200078e0245 */
[----:B------:R-:W-:Y:S02]  /*35b0*/  @P4 LOP3.LUT R23, R23, 0x20, RZ, 0xfc, !PT ;  /* 0x0000002017174812 */ /* 0x000fe400078efcff */
[----:B------:R-:W-:Y:S02]  /*35c0*/  ISETP.GT.AND P4, PT, R72, 0x70, !P3 ;  /* 0x000000704800780c */ /* 0x000fe40005f84270 */
[----:B------:R-:W-:Y:S02]  /*35d0*/  LOP3.LUT R23, R23, 0xfffffffd, RZ, 0xc0, !PT ;  /* 0xfffffffd17177812 */ /* 0x000fe400078ec0ff */
[----:B------:R-:W-:-:S02]  /*35e0*/  ISETP.LT.OR P4, PT, R21, 0x71, P4 ;  /* 0x000000711500780c */ /* 0x000fc40002781670 */
[----:B------:R-:W-:Y:S02]  /*35f0*/  VIADDMNMX R66, R69, R76, R75, PT ;  /* 0x0000004c45427246 */ /* 0x000fe4000380014b */
        /* <DEDUP_REMOVED lines=36> */
.L_x_1029:
[----:B------:R-:W-:Y:S02]  /*3840*/  ULDC UR6, c[0x0][0x9e4] ;  /* 0x0002790000067ab9 */ /* 0x000fe40000000800 */
[----:B------:R-:W-:-:S05]  /*3850*/  IMAD.U32 R70, RZ, RZ, UR6 ;  /* 0x00000006ff467e24 */ /* 0x000fca000f8e00ff */
[----:B------:R-:W-:-:S13]  /*3860*/  ISETP.NE.AND P6, PT, R70, 0x1, PT ;  /* 0x000000014600780c */ /* 0x000fda0003fc5270 */
[----:B------:R-:W0:Y:S02]  /*3870*/  @P6 LDC.64 R20, c[0x0][0x9e8] ;  /* 0x00027a00ff146b82 */ /* 0x000e240000000a00 */
[----:B0-----:R-:W-:-:S05]  /*3880*/  @P6 IMAD.HI.U32 R20, R69, R20, RZ ;  /* 0x0000001445146227 */ /* 0x001fca00078e00ff */
[----:B------:R-:W-:-:S07]  /*3890*/  @P6 SHF.R.U32.HI R69, RZ, R21, R20 ;  /* 0x00000015ff456219 */ /* 0x000fce0000011614 */
.L_x_1030:
[----:B------:R-:W-:Y:S05]  /*38a0*/  BSYNC B0 ;  /* 0x0000000000007941 */ /* 0x000fea0003800000 */
.L_x_1028:
[----:B------:R-:W-:-:S04]  /*38b0*/  IMAD R69, R69, R70, -R74 ;  /* 0x0000004645457224 */ /* 0x000fc800078e0a4a */
[----:B------:R-:W-:-:S05]  /*38c0*/  IMAD R69, R16, -0x2, R69 ;  /* 0xfffffffe10457824 */ /* 0x000fca00078e0245 */
[----:B------:R-:W-:Y:S02]  /*38d0*/  VIADDMNMX R66, R69, R70, R66, PT ;  /* 0x0000004645427246 */ /* 0x000fe40003800142 */
[----:B------:R-:W-:-:S07]  /*38e0*/  VIMNMX R67, R67, R69, !PT ;  /* 0x0000004543437248 */ /* 0x000fce0007fe0100 */
.L_x_1027:
[----:B------:R-:W-:Y:S01]  /*38f0*/  ISETP.GT.AND P1, PT, R67, 0x1, !P1 ;  /* 0x000000014300780c */ /* 0x000fe20004f24270 */
[----:B------:R-:W-:Y:S01]  /*3900*/  ULDC UR6, c[0x0][0x988] ;  /* 0x0002620000067ab9 */ /* 0x000fe20000000800 */
[----:B------:R-:W-:Y:S01]  /*3910*/  LOP3.LUT P6, RZ, R23, 0x4, RZ, 0xc0, !PT ;  /* 0x0000000417ff7812 */ /* 0x000fe200078cc0ff */
[----:B------:R-:W-:Y:S01]  /*3920*/  UISETP.NE.AND UP1, UPT, UR52, URZ, UPT ;  /* 0x0000003f3400728c */ /* 0x000fe2000bf25270 */
[----:B------:R-:W-:Y:S01]  /*3930*/  ISETP.LT.OR P1, PT, R66, 0x2, P1 ;  /* 0x000000024200780c */ /* 0x000fe20000f21670 */
[----:B------:R-:W-:Y:S01]  /*3940*/  UISETP.NE.AND UP0, UPT, UR51, URZ, UPT ;  /* 0x0000003f3300728c */ /* 0x000fe2000bf05270 */
[----:B------:R-:W-:Y:S01]  /*3950*/  ISETP.GT.AND P2, PT, R67, 0x8, !P2 ;  /* 0x000000084300780c */ /* 0x000fe20005744270 */
[----:B------:R-:W-:Y:S01]  /*3960*/  UMOV UR7, UR42 ;  /* 0x0000002a00077c82 */ /* 0x000fe20008000000 */
[----:B------:R-:W-:Y:S02]  /*3970*/  FSEL R21, R3, -INF , !P1 ;  /* 0xff80000003157808 */ /* 0x000fe40004800000 */
[----:B------:R-:W-:-:S02]  /*3980*/  ISETP.GT.AND P1, PT, R67, 0x9, !P6 ;  /* 0x000000094300780c */ /* 0x000fc40007724270 */
[C---:B------:R-:W-:Y:S02]  /*3990*/  ISETP.LT.OR P2, PT, R66.reuse, 0x9, P2 ;  /* 0x000000094200780c */ /* 0x040fe40001741670 */
[----:B------:R-:W-:Y:S01]  /*39a0*/  ISETP.LT.OR P1, PT, R66, 0xa, P1 ;  /* 0x0000000a4200780c */ /* 0x000fe20000f21670 */
[----:B------:R-:W-:Y:S01]  /*39b0*/  @UP1 ULDC UR10, c[0x0][0x44c] ;  /* 0x00011300000a1ab9 */ /* 0x000fe20000000800 */
[----:B------:R-:W-:Y:S01]  /*39c0*/  FSEL R20, R5, -INF , !P2 ;  /* 0xff80000005147808 */ /* 0x000fe20005000000 */
[----:B------:R-:W-:Y:S01]  /*39d0*/  UIMAD.WIDE.U32 UR10, UR42, UR10, URZ ;  /* 0x0000000a2a0a72a5 */ /* 0x000fe2000f8e003f */
[----:B------:R-:W-:Y:S01]  /*39e0*/  FSEL R6, R6, -INF , !P1 ;  /* 0xff80000006067808 */ /* 0x000fe20004800000 */
[----:B------:R-:W-:Y:S01]  /*39f0*/  @UP1 ULDC UR15, c[0x0][0x450] ;  /* 0x00011400000f1ab9 */ /* 0x000fe20000000800 */
[C---:B------:R-:W-:Y:S01]  /*3a00*/  LOP3.LUT P1, RZ, R23.reuse, 0x8, RZ, 0xc0, !PT ;  /* 0x0000000817ff7812 */ /* 0x040fe2000782c0ff */
[----:B------:R-:W-:Y:S01]  /*3a10*/  @UP1 USHF.R.U32.HI UR7, URZ, UR15, UR11 ;  /* 0x0000000f3f071299 */ /* 0x000fe2000801160b */
[----:B------:R-:W-:-:S02]  /*3a20*/  LOP3.LUT P2, RZ, R23, 0x40000, RZ, 0xc0, !PT ;  /* 0x0004000017ff7812 */ /* 0x000fc4000784c0ff */
[----:B------:R-:W-:Y:S01]  /*3a30*/  ISETP.GT.AND P1, PT, R67, 0x10, !P1 ;  /* 0x000000104300780c */ /* 0x000fe20004f24270 */
[----:B------:R-:W-:Y:S01]  /*3a40*/  UIADD3 UR53, UR53, UR7, URZ ;  /* 0x0000000735357290 */ /* 0x000fe2000fffe03f */
[----:B------:R-:W-:Y:S02]  /*3a50*/  LOP3.LUT P6, RZ, R23, 0x20000, RZ, 0xc0, !PT ;  /* 0x0002000017ff7812 */ /* 0x000fe400078cc0ff */
[----:B------:R-:W-:Y:S01]  /*3a60*/  ISETP.LT.OR P1, PT, R66, 0x11, P1 ;  /* 0x000000114200780c */ /* 0x000fe20000f21670 */
[----:B------:R-:W-:Y:S01]  /*3a70*/  UIADD3 UR7, UR53, UR14, URZ ;  /* 0x0000000e35077290 */ /* 0x000fe2000fffe03f */
[----:B------:R-:W-:Y:S02]  /*3a80*/  ISETP.GT.AND P3, PT, R67, 0x70, !P3 ;  /* 0x000000704300780c */ /* 0x000fe40005f64270 */
[----:B------:R-:W-:Y:S02]  /*3a90*/  FSEL R8, R8, -INF , !P1 ;  /* 0xff80000008087808 */ /* 0x000fe40004800000 */
[----:B------:R-:W-:-:S02]  /*3aa0*/  LOP3.LUT P1, RZ, R23, 0x10, RZ, 0xc0, !PT ;  /* 0x0000001017ff7812 */ /* 0x000fc4000782c0ff */
[C---:B------:R-:W-:Y:S02]  /*3ab0*/  ISETP.GT.AND P4, PT, R67.reuse, 0x71, !P4 ;  /* 0x000000714300780c */ /* 0x040fe40006784270 */
[C---:B------:R-:W-:Y:S02]  /*3ac0*/  ISETP.GT.AND P1, PT, R67.reuse, 0x11, !P1 ;  /* 0x000000114300780c */ /* 0x040fe40004f24270 */
[----:B------:R-:W-:Y:S02]  /*3ad0*/  ISETP.GT.AND P5, PT, R67, 0x78, !P5 ;  /* 0x000000784300780c */ /* 0x000fe40006fa4270 */
[C---:B------:R-:W-:Y:S02]  /*3ae0*/  ISETP.LT.OR P1, PT, R66.reuse, 0x12, P1 ;  /* 0x000000124200780c */ /* 0x040fe40000f21670 */
[----:B------:R-:W-:Y:S02]  /*3af0*/  ISETP.LT.OR P3, PT, R66, 0x71, P3 ;  /* 0x000000714200780c */ /* 0x000fe40001f61670 */
[----:B------:R-:W-:-:S02]  /*3b00*/  FSEL R5, R7, -INF , !P1 ;  /* 0xff80000007057808 */ /* 0x000fc40004800000 */
[----:B------:R-:W-:Y:S02]  /*3b10*/  LOP3.LUT P1, RZ, R23, 0x2000000, RZ, 0xc0, !PT ;  /* 0x0200000017ff7812 */ /* 0x000fe4000782c0ff */
[C---:B------:R-:W-:Y:S02]  /*3b20*/  ISETP.LT.OR P4, PT, R66.reuse, 0x72, P4 ;  /* 0x000000724200780c */ /* 0x040fe40002781670 */
[----:B------:R-:W-:Y:S02]  /*3b30*/  ISETP.GT.AND P1, PT, R67, 0x18, !P1 ;  /* 0x000000184300780c */ /* 0x000fe40004f24270 */
[----:B------:R-:W-:Y:S02]  /*3b40*/  FSEL R31, R31, -INF , !P3 ;  /* 0xff8000001f1f7808 */ /* 0x000fe40005800000 */
[C---:B------:R-:W-:Y:S02]  /*3b50*/  ISETP.LT.OR P1, PT, R66.reuse, 0x19, P1 ;  /* 0x000000194200780c */ /* 0x040fe40000f21670 */
[----:B------:R-:W-:-:S02]  /*3b60*/  ISETP.LT.OR P5, PT, R66, 0x79, P5 ;  /* 0x000000794200780c */ /* 0x000fc40002fa1670 */
[----:B------:R-:W-:Y:S02]  /*3b70*/  FSEL R10, R10, -INF , !P1 ;  /* 0xff8000000a0a7808 */ /* 0x000fe40004800000 */
[----:B------:R-:W-:Y:S02]  /*3b80*/  LOP3.LUT P1, RZ, R23, 0x1000000, RZ, 0xc0, !PT ;  /* 0x0100000017ff7812 */ /* 0x000fe4000782c0ff */
[----:B------:R-:W-:Y:S02]  /*3b90*/  FSEL R32, R32, -INF , !P4 ;  /* 0xff80000020207808 */ /* 0x000fe40006000000 */
[----:B------:R-:W-:Y:S02]  /*3ba0*/  ISETP.GT.AND P1, PT, R67, 0x19, !P1 ;  /* 0x000000194300780c */ /* 0x000fe40004f24270 */
[----:B------:R-:W-:Y:S02]  /*3bb0*/  FSEL R33, R33, -INF , !P5 ;  /* 0xff80000021217808 */ /* 0x000fe40006800000 */
        /* <DEDUP_REMOVED lines=22> */
[----:B------:R-:W-:Y:S02]  /*3d20*/  ISETP.GT.AND P1, PT, R67, 0x31, !P2 ;  /* 0x000000314300780c */ /* 0x000fe40005724270 */
[----:B------:R-:W-:Y:S02]  /*3d30*/  LOP3.LUT P2, RZ, R23, 0x80, RZ, 0xc0, !PT ;  /* 0x0000008017ff7812 */ /* 0x000fe4000784c0ff */
[----:B------:R-:W-:-:S04]  /*3d40*/  ISETP.LT.OR P1, PT, R66, 0x32, P1 ;  /* 0x000000324200780c */ /* 0x000fc80000f21670 */
[----:B------:R-:W-:Y:S02]  /*3d50*/  FSEL R15, R15, -INF , !P1 ;  /* 0xff8000000f0f7808 */ /* 0x000fe40004800000 */
[----:B------:R-:W-:Y:S02]  /*3d60*/  ISETP.GT.AND P1, PT, R67, 0x38, !P6 ;  /* 0x000000384300780c */ /* 0x000fe40007724270 */
[----:B------:R-:W-:Y:S02]  /*3d70*/  LOP3.LUT P6, RZ, R23, 0x40, RZ, 0xc0, !PT ;  /* 0x0000004017ff7812 */ /* 0x000fe400078cc0ff */
        /* <DEDUP_REMOVED lines=27> */
[----:B------:R-:W-:Y:S02]  /*3f30*/  LOP3.LUT P1, RZ, R23, 0x400, RZ, 0xc0, !PT ;  /* 0x0000040017ff7812 */ /* 0x000fe4000782c0ff */
[----:B------:R-:W-:Y:S02]  /*3f40*/  FMNMX.FTZ R7, R89, R38, !PT ;  /* 0x0000002659077209 */ /* 0x000fe40007810000 */
[----:B------:R-:W-:Y:S02]  /*3f50*/  ISETP.GT.AND P1, PT, R67, 0x51, !P1 ;  /* 0x000000514300780c */ /* 0x000fe40004f24270 */
[----:B------:R-:W-:-:S02]  /*3f60*/  FMNMX.FTZ R38, R90, R7, !PT ;  /* 0x000000075a267209 */ /* 0x000fc40007810000 */
[----:B------:R-:W-:Y:S02]  /*3f70*/  ISETP.LT.OR P1, PT, R66, 0x52, P1 ;  /* 0x000000524200780c */ /* 0x000fe40000f21670 */
[----:B------:R-:W-:Y:S02]  /*3f80*/  FMNMX.FTZ R7, R91, R38, !PT ;  /* 0x000000265b077209 */ /* 0x000fe40007810000 */
[----:B------:R-:W-:Y:S02]  /*3f90*/  FSEL R37, R37, -INF , !P1 ;  /* 0xff80000025257808 */ /* 0x000fe40004800000 */
[----:B------:R-:W-:Y:S02]  /*3fa0*/  FMNMX.FTZ R38, R92, R7, !PT ;  /* 0x000000075c267209 */ /* 0x000fe40007810000 */
[----:B------:R-:W-:Y:S02]  /*3fb0*/  LOP3.LUT P1, RZ, R23, 0x200, RZ, 0xc0, !PT ;  /* 0x0000020017ff7812 */ /* 0x000fe4000782c0ff */
[----:B------:R-:W-:-:S02]  /*3fc0*/  FMNMX.FTZ R7, R93, R38, !PT ;  /* 0x000000265d077209 */ /* 0x000fc40007810000 */
[----:B------:R-:W-:Y:S02]  /*3fd0*/  ISETP.GT.AND P1, PT, R67, 0x58, !P1 ;  /* 0x000000584300780c */ /* 0x000fe40004f24270 */
[----:B------:R-:W-:Y:S02]  /*3fe0*/  FMNMX.FTZ R38, R94, R7, !PT ;  /* 0x000000075e267209 */ /* 0x000fe40007810000 */
[----:B------:R-:W-:Y:S02]  /*3ff0*/  ISETP.LT.OR P1, PT, R66, 0x59, P1 ;  /* 0x000000594200780c */ /* 0x000fe40000f21670 */
[----:B------:R-:W-:Y:S02]  /*4000*/  FMNMX.FTZ R7, R95, R38, !PT ;  /* 0x000000265f077209 */ /* 0x000fe40007810000 */
[----:B------:R-:W-:Y:S02]  /*4010*/  FSEL R40, R40, -INF , !P1 ;  /* 0xff80000028287808 */ /* 0x000fe40004800000 */
[----:B------:R-:W-:-:S02]  /*4020*/  FMNMX.FTZ R7, R62, R7, !PT ;  /* 0x000000073e077209 */ /* 0x000fc40007810000 */
[----:B------:R-:W-:Y:S02]  /*4030*/  LOP3.LUT P1, RZ, R23, 0x100, RZ, 0xc0, !PT ;  /* 0x0000010017ff7812 */ /* 0x000fe4000782c0ff */
[----:B------:R-:W-:Y:S02]  /*4040*/  FMNMX.FTZ R38, R58, R7, !PT ;  /* 0x000000073a267209 */ /* 0x000fe40007810000 */
[----:B------:R-:W-:Y:S02]  /*4050*/  ISETP.GT.AND P1, PT, R67, 0x59, !P1 ;  /* 0x000000594300780c */ /* 0x000fe40004f24270 */
[----:B------:R-:W-:Y:S02]  /*4060*/  FMNMX.FTZ R38, R63, R38, !PT ;  /* 0x000000263f267209 */ /* 0x000fe40007810000 */
[----:B------:R-:W-:Y:S02]  /*4070*/  ISETP.LT.OR P1, PT, R66, 0x5a, P1 ;  /* 0x0000005a4200780c */ /* 0x000fe40000f21670 */
[----:B------:R-:W-:-:S02]  /*4080*/  FMNMX.FTZ R7, R61, R38, !PT ;  /* 0x000000263d077209 */ /* 0x000fc40007810000 */
[----:B------:R-:W-:Y:S02]  /*4090*/  FSEL R39, R39, -INF , !P1 ;  /* 0xff80000027277808 */ /* 0x000fe40004800000 */
        /* <DEDUP_REMOVED lines=13> */
[C---:B------:R-:W-:Y:S02]  /*4170*/  LOP3.LUT P6, RZ, R23.reuse, 0x2, RZ, 0xc0, !PT ;  /* 0x0000000217ff7812 */ /* 0x040fe400078cc0ff */
        /* <DEDUP_REMOVED lines=8> */
[----:B------:R-:W-:-:S04]  /*4200*/  FMNMX.FTZ R7, R49, R38, !PT ;  /* 0x0000002631077209 */ /* 0x000fc80007810000 */
[----:B------:R-:W-:-:S04]  /*4210*/  FMNMX.FTZ R38, R50, R7, !PT ;  /* 0x0000000732267209 */ /* 0x000fc80007810000 */
[----:B------:R-:W-:-:S04]  /*4220*/  FMNMX.FTZ R7, R51, R38, !PT ;  /* 0x0000002633077209 */ /* 0x000fc80007810000 */
[----:B------:R-:W-:-:S04]  /*4230*/  FMNMX.FTZ R38, R44, R7, !PT ;  /* 0x000000072c267209 */ /* 0x000fc80007810000 */
[----:B------:R-:W-:-:S04]  /*4240*/  FMNMX.FTZ R7, R43, R38, !PT ;  /* 0x000000262b077209 */ /* 0x000fc80007810000 */
[----:B------:R-:W-:-:S04]  /*4250*/  FMNMX.FTZ R38, R42, R7, !PT ;  /* 0x000000072a267209 */ /* 0x000fc80007810000 */
[----:B------:R-:W-:-:S04]  /*4260*/  FMNMX.FTZ R7, R41, R38, !PT ;  /* 0x0000002629077209 */ /* 0x000fc80007810000 */
[----:B------:R-:W-:-:S05]  /*4270*/  FMNMX.FTZ R38, R4, R7, !PT ;  /* 0x0000000704267209 */ /* 0x000fca0007810000 */
[----:B------:R-:W0:Y:S02]  /*4280*/  SHFL.BFLY PT, R7, R38, 0x2, 0x1f ;  /* 0x0c401f0026077f89 */ /* 0x000e2400000e0000 */
[----:B0-----:R-:W-:-:S05]  /*4290*/  FMNMX.FTZ R69, R38, R7, !PT ;  /* 0x0000000726457209 */ /* 0x001fca0007810000 */
[----:B------:R-:W0:Y:S02]  /*42a0*/  SHFL.BFLY PT, R70, R69, 0x1, 0x1f ;  /* 0x0c201f0045467f89 */ /* 0x000e2400000e0000 */
[----:B0-----:R-:W-:Y:S01]  /*42b0*/  FMNMX.FTZ R7, R69, R70, !PT ;  /* 0x0000004645077209 */ /* 0x001fe20007810000 */
[----:B------:R-:W-:-:S03]  /*42c0*/  IMAD.U32 R70, RZ, RZ, UR6 ;  /* 0x00000006ff467e24 */ /* 0x000fc6000f8e00ff */
        /* <DEDUP_REMOVED lines=60> */
[----:B------:R1:W-:Y:S01]  /*4690*/  MUFU.EX2 R75, R62 ;  /* 0x0000003e004b7308 */ /* 0x0003e20000000800 */
[----:B------:R-:W-:-:S01]  /*46a0*/  FFMA.FTZ R4, R4, UR6, -R77 ;  /* 0x0000000604047c23 */ /* 0x000fc2000801084d */
[----:B------:R-:W-:-:S02]  /*46b0*/  FMNMX.FTZ R79, R15, R38, !PT ;  /* 0x000000260f4f7209 */ /* 0x000fc40007810000 */
[----:B0-----:R-:W-:Y:S02]  /*46c0*/  F2FP.SATFINITE.E4M3.F32.PACK_AB_MERGE_C R148, R69, R68, RZ ;  /* 0x000000444594723e */ /* 0x001fe400048070ff */
[----:B------:R-:W-:Y:S02]  /*46d0*/  FMNMX.FTZ R38, R26, R79, !PT ;  /* 0x0000004f1a267209 */ /* 0x000fe40007810000 */
[----:B------:R-:W-:Y:S01]  /*46e0*/  MUFU.EX2 R70, R70 ;  /* 0x0000004600467308 */ /* 0x000fe20000000800 */
[----:B-1----:R-:W-:-:S01]  /*46f0*/  FFMA.FTZ R62, R64, UR6, -R77 ;  /* 0x00000006403e7c23 */ /* 0x002fc2000801084d */
[----:B------:R-:W-:Y:S02]  /*4700*/  FMNMX.FTZ R79, R25, R38, !PT ;  /* 0x00000026194f7209 */ /* 0x000fe40007810000 */
[----:B------:R-:W-:Y:S02]  /*4710*/  F2FP.SATFINITE.E4M3.F32.PACK_AB_MERGE_C R148, R65, R2, R148 ;  /* 0x000000024194723e */ /* 0x000fe40004807094 */
[----:B------:R-:W-:-:S02]  /*4720*/  FMNMX.FTZ R38, R28, R79, !PT ;  /* 0x0000004f1c267209 */ /* 0x000fc40007810000 */
[----:B------:R-:W-:Y:S02]  /*4730*/  MUFU.EX2 R71, R92 ;  /* 0x0000005c00477308 */ /* 0x000fe40000000800 */
[----:B------:R-:W-:-:S04]  /*4740*/  FMNMX.FTZ R79, R27, R38, !PT ;  /* 0x000000261b4f7209 */ /* 0x000fc80007810000 */
[----:B------:R-:W-:Y:S02]  /*4750*/  FMNMX.FTZ R38, R36, R79, !PT ;  /* 0x0000004f24267209 */ /* 0x000fe40007810000 */
[----:B------:R-:W-:Y:S02]  /*4760*/  MUFU.EX2 R72, R72 ;  /* 0x0000004800487308 */ /* 0x000fe40000000800 */
[----:B------:R-:W-:-:S04]  /*4770*/  FMNMX.FTZ R38, R35, R38, !PT ;  /* 0x0000002623267209 */ /* 0x000fc80007810000 */
[----:B------:R-:W-:Y:S02]  /*4780*/  FMNMX.FTZ R38, R3, R38, !PT ;  /* 0x0000002603267209 */ /* 0x000fe40007810000 */
[----:B------:R-:W0:Y:S02]  /*4790*/  MUFU.EX2 R73, R94 ;  /* 0x0000005e00497308 */ /* 0x000e240000000800 */
[----:B------:R-:W-:-:S04]  /*47a0*/  FMNMX.FTZ R79, R37, R38, !PT ;  /* 0x00000026254f7209 */ /* 0x000fc80007810000 */
[----:B------:R-:W-:Y:S02]  /*47b0*/  FMNMX.FTZ R38, R40, R79, !PT ;  /* 0x0000004f28267209 */ /* 0x000fe40007810000 */
[----:B------:R-:W-:Y:S02]  /*47c0*/  MUFU.EX2 R74, R74 ;  /* 0x0000004a004a7308 */ /* 0x000fe40000000800 */
[----:B------:R-:W-:-:S04]  /*47d0*/  FMNMX.FTZ R79, R39, R38, !PT ;  /* 0x00000026274f7209 */ /* 0x000fc80007810000 */
[----:B------:R-:W-:Y:S02]  /*47e0*/  FMNMX.FTZ R38, R46, R79, !PT ;  /* 0x0000004f2e267209 */ /* 0x000fe40007810000 */
[----:B------:R-:W-:Y:S01]  /*47f0*/  MUFU.EX2 R58, R58 ;  /* 0x0000003a003a7308 */ /* 0x000fe20000000800 */
[----:B0-----:R-:W-:Y:S02]  /*4800*/  F2FP.SATFINITE.E4M3.F32.PACK_AB_MERGE_C R150, R73, R72, RZ ;  /* 0x000000484996723e */ /* 0x001fe400048070ff */
[----:B------:R-:W-:Y:S02]  /*4810*/  FMNMX.FTZ R38, R47, R38, !PT ;  /* 0x000000262f267209 */ /* 0x000fe40007810000 */
[----:B------:R-:W-:Y:S02]  /*4820*/  F2FP.SATFINITE.E4M3.F32.PACK_AB_MERGE_C R150, R71, R70, R150 ;  /* 0x000000464796723e */ /* 0x000fe40004807096 */
[----:B------:R-:W-:Y:S01]  /*4830*/  FMNMX.FTZ R67, R29, R38, !PT ;  /* 0x000000261d437209 */ /* 0x000fe20007810000 */
[----:B------:R-:W0:Y:S03]  /*4840*/  MUFU.EX2 R63, R63 ;  /* 0x0000003f003f7308 */ /* 0x000e260000000800 */
[----:B------:R-:W-:-:S04]  /*4850*/  FMNMX.FTZ R38, R30, R67, !PT ;  /* 0x000000431e267209 */ /* 0x000fc80007810000 */
[----:B------:R-:W-:Y:S01]  /*4860*/  FMNMX.FTZ R67, R31, R38, !PT ;  /* 0x000000261f437209 */ /* 0x000fe20007810000 */
[----:B------:R-:W-:Y:S03]  /*4870*/  MUFU.EX2 R54, R54 ;  /* 0x0000003600367308 */ /* 0x000fe60000000800 */
[----:B------:R-:W-:-:S04]  /*4880*/  FMNMX.FTZ R38, R32, R67, !PT ;  /* 0x0000004320267209 */ /* 0x000fc80007810000 */
[----:B------:R-:W-:Y:S01]  /*4890*/  FMNMX.FTZ R67, R33, R38, !PT ;  /* 0x0000002621437209 */ /* 0x000fe20007810000 */
[----:B------:R-:W-:Y:S01]  /*48a0*/  MUFU.EX2 R55, R55 ;  /* 0x0000003700377308 */ /* 0x000fe20000000800 */
[----:B0-----:R-:W-:Y:S02]  /*48b0*/  F2FP.SATFINITE.E4M3.F32.PACK_AB_MERGE_C R144, R63, R58, RZ ;  /* 0x0000003a3f90723e */ /* 0x001fe400048070ff */
[----:B------:R-:W-:Y:S02]  /*48c0*/  FMNMX.FTZ R67, R34, R67, !PT ;  /* 0x0000004322437209 */ /* 0x000fe40007810000 */
[----:B------:R-:W-:-:S03]  /*48d0*/  F2FP.SATFINITE.E4M3.F32.PACK_AB_MERGE_C R144, R75, R74, R144 ;  /* 0x0000004a4b90723e */ /* 0x000fc60004807090 */
[----:B------:R-:W0:Y:S01]  /*48e0*/  SHFL.BFLY PT, R38, R67, 0x2, 0x1f ;  /* 0x0c401f0043267f89 */ /* 0x000e2200000e0000 */
[----:B------:R-:W-:Y:S08]  /*48f0*/  MUFU.EX2 R61, R61 ;  /* 0x0000003d003d7308 */ /* 0x000ff00000000800 */
[----:B------:R-:W-:Y:S08]  /*4900*/  MUFU.EX2 R53, R53 ;  /* 0x0000003500357308 */ /* 0x000ff00000000800 */
[----:B------:R-:W-:Y:S01]  /*4910*/  MUFU.EX2 R52, R52 ;  /* 0x0000003400347308 */ /* 0x000fe20000000800 */
[----:B0-----:R-:W-:-:S07]  /*4920*/  FMNMX.FTZ R64, R67, R38, !PT ;  /* 0x0000002643407209 */ /* 0x001fce0007810000 */
[----:B------:R-:W-:Y:S01]  /*4930*/  MUFU.EX2 R60, R60 ;  /* 0x0000003c003c7308 */ /* 0x000fe20000000800 */
[----:B------:R-:W0:Y:S07]  /*4940*/  SHFL.BFLY PT, R67, R64, 0x1, 0x1f ;  /* 0x0c201f0040437f89 */ /* 0x000e2e00000e0000 */
[----:B------:R-:W-:Y:S08]  /*4950*/  MUFU.EX2 R59, R59 ;  /* 0x0000003b003b7308 */ /* 0x000ff00000000800 */
[----:B------:R-:W1:Y:S08]  /*4960*/  MUFU.EX2 R62, R62 ;  /* 0x0000003e003e7308 */ /* 0x000e700000000800 */
[----:B------:R-:W-:Y:S01]  /*4970*/  MUFU.EX2 R45, R45 ;  /* 0x0000002d002d7308 */ /* 0x000fe20000000800 */
[----:B0-----:R-:W-:Y:S01]  /*4980*/  FMNMX.FTZ R38, R64, R67, !PT ;  /* 0x0000004340267209 */ /* 0x001fe20007810000 */
[----:B------:R-:W-:-:S03]  /*4990*/  IMAD.U32 R67, RZ, RZ, UR6 ;  /* 0x00000006ff437e24 */ /* 0x000fc6000f8e00ff */
[C---:B------:R-:W-:Y:S01]  /*49a0*/  FSETP.NEU.FTZ.AND P1, PT, R38.reuse, -INF , PT ;  /* 0xff8000002600780b */ /* 0x040fe20003f3d000 */
[----:B------:R-:W-:-:S01]  /*49b0*/  FFMA.FTZ R66, R38, R67, -8 ;  /* 0xc100000026427423 */ /* 0x000fc20000010043 */
[----:B-1----:R-:W-:Y:S01]  /*49c0*/  F2FP.SATFINITE.E4M3.F32.PACK_AB_MERGE_C R146, R62, R59, RZ ;  /* 0x0000003b3e92723e */ /* 0x002fe200048070ff */
[----:B------:R-:W-:Y:S03]  /*49d0*/  MUFU.EX2 R48, R48 ;  /* 0x0000003000307308 */ /* 0x000fe60000000800 */
[----:B------:R-:W-:Y:S02]  /*49e0*/  FSEL R66, R66, RZ, P1 ;  /* 0x000000ff42427208 */ /* 0x000fe40000800000 */
[----:B------:R-:W-:Y:S02]  /*49f0*/  PLOP3.LUT P1, PT, PT, PT, UP0, 0x40, 0x0 ;  /* 0x000000000000781c */ /* 0x000fe40003f2e808 */
[----:B------:R-:W-:Y:S01]  /*4a00*/  F2FP.SATFINITE.E4M3.F32.PACK_AB_MERGE_C R146, R60, R61, R146 ;  /* 0x0000003d3c92723e */ /* 0x000fe20004807092 */
        /* <DEDUP_REMOVED lines=40> */
[----:B------:R-:W-:Y:S01]  /*4c90*/  FADD.FTZ R79, R73, R76 ;  /* 0x0000004c494f7221 */ /* 0x000fe20000010000 */
[----:B------:R-:W-:-:S01]  /*4ca0*/  FFMA.FTZ R31, R31, UR6, -R66 ;  /* 0x000000061f1f7c23 */ /* 0x000fc20008010842 */
[--C-:B------:R-:W-:Y:S01]  /*4cb0*/  FFMA.FTZ R32, R32, UR6, -R66.reuse ;  /* 0x0000000620207c23 */ /* 0x100fe20008010842 */
[----:B------:R-:W-:-:S01]  /*4cc0*/  FFMA.FTZ R33, R33, UR6, -R66 ;  /* 0x0000000621217c23 */ /* 0x000fc20008010842 */
[----:B------:R-:W-:Y:S01]  /*4cd0*/  FADD.FTZ R76, R74, R79 ;  /* 0x0000004f4a4c7221 */ /* 0x000fe20000010000 */
[----:B------:R-:W-:-:S01]  /*4ce0*/  FFMA.FTZ R34, R34, UR6, -R66 ;  /* 0x0000000622227c23 */ /* 0x000fc20008010842 */
[----:B------:R-:W1:Y:S01]  /*4cf0*/  MUFU.EX2 R5, R5 ;  /* 0x0000000500057308 */ /* 0x000e620000000800 */
[----:B--2---:R-:W-:-:S01]  /*4d00*/  FADD.FTZ R35, R67, R28 ;  /* 0x0000001c43237221 */ /* 0x004fc20000010000 */
[----:B------:R-:W-:Y:S01]  /*4d10*/  FFMA.FTZ R28, R37, UR6, -R66 ;  /* 0x00000006251c7c23 */ /* 0x000fe20008010842 */
[----:B------:R-:W-:-:S01]  /*4d20*/  FADD.FTZ R37, R75, R76 ;  /* 0x0000004c4b257221 */ /* 0x000fc20000010000 */
[----:B------:R-:W-:-:S04]  /*4d30*/  F2FP.SATFINITE.E4M3.F32.PACK_AB_MERGE_C R20, R67, R20, RZ ;  /* 0x000000144314723e */ /* 0x000fc800048070ff */
        /* <DEDUP_REMOVED lines=19> */
[----:B------:R-:W-:-:S04]  /*4e70*/  FADD.FTZ R37, R53, R62 ;  /* 0x0000003e35257221 */ /* 0x000fc80000010000 */
[----:B------:R-:W-:Y:S02]  /*4e80*/  FADD.FTZ R37, R52, R37 ;  /* 0x0000002534257221 */ /* 0x000fe40000010000 */
[----:B------:R-:W1:Y:S01]  /*4e90*/  MUFU.EX2 R14, R14 ;  /* 0x0000000e000e7308 */ /* 0x000e620000000800 */
[----:B--2---:R-:W-:-:S07]  /*4ea0*/  FADD.FTZ R2, R10, R35 ;  /* 0x000000230a027221 */ /* 0x004fce0000010000 */
[----:B------:R-:W2:Y:S01]  /*4eb0*/  MUFU.EX2 R12, R12 ;  /* 0x0000000c000c7308 */ /* 0x000ea20000000800 */
[----:B0-----:R-:W-:-:S01]  /*4ec0*/  FADD.FTZ R35, R11, R2 ;  /* 0x000000020b237221 */ /* 0x001fc20000010000 */
[----:B------:R-:W-:Y:S01]  /*4ed0*/  F2FP.SATFINITE.E4M3.F32.PACK_AB_MERGE_C R2, R55, R54, RZ ;  /* 0x000000363702723e */ /* 0x000fe200048070ff */
[----:B------:R-:W-:-:S01]  /*4ee0*/  FADD.FTZ R54, R54, R37 ;  /* 0x0000002536367221 */ /* 0x000fc20000010000 */
[----:B------:R-:W-:Y:S02]  /*4ef0*/  F2FP.SATFINITE.E4M3.F32.PACK_AB_MERGE_C R37, R48, R45, RZ ;  /* 0x0000002d3025723e */ /* 0x000fe400048070ff */
[----:B------:R-:W-:Y:S01]  /*4f00*/  F2FP.SATFINITE.E4M3.F32.PACK_AB_MERGE_C R140, R52, R53, R2 ;  /* 0x00000035348c723e */ /* 0x000fe20004807002 */
[----:B------:R-:W-:Y:S01]  /*4f10*/  FADD.FTZ R55, R55, R54 ;  /* 0x0000003637377221 */ /* 0x000fe20000010000 */
        /* <DEDUP_REMOVED lines=18> */
[----:B------:R-:W-:Y:S01]  /*5040*/  MUFU.EX2 R56, R56 ;  /* 0x0000003800387308 */ /* 0x000fe20000000800 */
[----:B--2---:R-:W-:-:S07]  /*5050*/  FADD.FTZ R11, R27, R2 ;  /* 0x000000021b0b7221 */ /* 0x004fce0000010000 */
[----:B------:R-:W1:Y:S01]  /*5060*/  MUFU.EX2 R57, R57 ;  /* 0x0000003900397308 */ /* 0x000e620000000800 */
[----:B0-----:R-:W-:-:S01]  /*5070*/  FADD.FTZ R2, R36, R11 ;  /* 0x0000000b24027221 */ /* 0x001fc20000010000 */
[----:B------:R-:W-:-:S04]  /*5080*/  F2FP.SATFINITE.E4M3.F32.PACK_AB_MERGE_C R27, R36, R27, RZ ;  /* 0x0000001b241b723e */ /* 0x000fc800048070ff */
[----:B------:R-:W-:Y:S02]  /*5090*/  F2FP.SATFINITE.E4M3.F32.PACK_AB_MERGE_C R141, R26, R15, R27 ;  /* 0x0000000f1a8d723e */ /* 0x000fe4000480701b */
[----:B------:R-:W0:Y:S08]  /*50a0*/  MUFU.EX2 R3, R3 ;  /* 0x0000000300037308 */ /* 0x000e300000000800 */
[----:B------:R-:W2:Y:S01]  /*50b0*/  MUFU.EX2 R28, R28 ;  /* 0x0000001c001c7308 */ /* 0x000ea20000000800 */
[----:B-1----:R-:W-:Y:S01]  /*50c0*/  F2FP.SATFINITE.E4M3.F32.PACK_AB_MERGE_C R142, R57, R56, R37 ;  /* 0x00000038398e723e */ /* 0x002fe20004807025 */
[----:B------:R-:W-:-:S04]  /*50d0*/  FADD.FTZ R56, R56, R55 ;  /* 0x0000003738387221 */ /* 0x000fc80000010000 */
[----:B------:R-:W-:Y:S02]  /*50e0*/  FADD.FTZ R56, R57, R56 ;  /* 0x0000003839387221 */ /* 0x000fe40000010000 */
[----:B------:R-:W1:Y:S01]  /*50f0*/  MUFU.EX2 R40, R40 ;  /* 0x0000002800287308 */ /* 0x000e620000000800 */
[----:B0-----:R-:W-:-:S01]  /*5100*/  FADD.FTZ R11, R3, R2 ;  /* 0x00000002030b7221 */ /* 0x001fc20000010000 */
[----:B------:R-:W-:-:S04]  /*5110*/  FADD.FTZ R45, R45, R56 ;  /* 0x000000382d2d7221 */ /* 0x000fc80000010000 */
[----:B------:R-:W-:Y:S02]  /*5120*/  FADD.FTZ R48, R48, R45 ;  /* 0x0000002d30307221 */ /* 0x000fe40000010000 */
[----:B------:R-:W-:Y:S01]  /*5130*/  MUFU.EX2 R51, R51 ;  /* 0x0000003300337308 */ /* 0x000fe20000000800 */
[----:B--2---:R-:W-:-:S07]  /*5140*/  FADD.FTZ R11, R28, R11 ;  /* 0x0000000b1c0b7221 */ /* 0x004fce0000010000 */
[----:B------:R-:W0:Y:S01]  /*5150*/  MUFU.EX2 R44, R44 ;  /* 0x0000002c002c7308 */ /* 0x000e220000000800 */
[----:B-1----:R-:W-:-:S07]  /*5160*/  FADD.FTZ R2, R40, R11 ;  /* 0x0000000b28027221 */ /* 0x002fce0000010000 */
[----:B------:R-:W1:Y:S08]  /*5170*/  MUFU.EX2 R39, R39 ;  /* 0x0000002700277308 */ /* 0x000e700000000800 */
[----:B------:R-:W-:Y:S01]  /*5180*/  MUFU.EX2 R49, R49 ;  /* 0x0000003100317308 */ /* 0x000fe20000000800 */
[----:B0-----:R-:W-:-:S07]  /*5190*/  F2FP.SATFINITE.E4M3.F32.PACK_AB_MERGE_C R25, R44, R51, RZ ;  /* 0x000000332c19723e */ /* 0x001fce00048070ff */
[----:B------:R-:W0:Y:S01]  /*51a0*/  MUFU.EX2 R50, R50 ;  /* 0x0000003200327308 */ /* 0x000e220000000800 */
[C---:B-1----:R-:W-:Y:S01]  /*51b0*/  F2FP.SATFINITE.E4M3.F32.PACK_AB_MERGE_C R40, R39.reuse, R40, RZ ;  /* 0x000000282728723e */ /* 0x042fe200048070ff */
[----:B------:R-:W-:-:S03]  /*51c0*/  FADD.FTZ R39, R39, R2 ;  /* 0x0000000227277221 */ /* 0x000fc60000010000 */
[----:B------:R-:W-:-:S03]  /*51d0*/  F2FP.SATFINITE.E4M3.F32.PACK_AB_MERGE_C R143, R28, R3, R40 ;  /* 0x000000031c8f723e */ /* 0x000fc60004807028 */
[----:B------:R-:W1:Y:S08]  /*51e0*/  MUFU.EX2 R46, R46 ;  /* 0x0000002e002e7308 */ /* 0x000e700000000800 */
[----:B------:R-:W-:Y:S01]  /*51f0*/  MUFU.EX2 R41, R41 ;  /* 0x0000002900297308 */ /* 0x000fe20000000800 */
[----:B0-----:R-:W-:Y:S01]  /*5200*/  F2FP.SATFINITE.E4M3.F32.PACK_AB_MERGE_C R136, R50, R49, R25 ;  /* 0x000000313288723e */ /* 0x001fe20004807019 */
[----:B------:R-:W-:-:S04]  /*5210*/  FADD.FTZ R49, R49, R48 ;  /* 0x0000003031317221 */ /* 0x000fc80000010000 */
[----:B------:R-:W-:Y:S02]  /*5220*/  FADD.FTZ R50, R50, R49 ;  /* 0x0000003132327221 */ /* 0x000fe40000010000 */
[----:B------:R-:W0:Y:S01]  /*5230*/  MUFU.EX2 R4, R4 ;  /* 0x0000000400047308 */ /* 0x000e220000000800 */
[----:B-1----:R-:W-:-:S01]  /*5240*/  FADD.FTZ R2, R46, R39 ;  /* 0x000000272e027221 */ /* 0x002fc20000010000 */
[----:B------:R-:W-:-:S04]  /*5250*/  FADD.FTZ R51, R51, R50 ;  /* 0x0000003233337221 */ /* 0x000fc80000010000 */
[----:B------:R-:W-:Y:S02]  /*5260*/  FADD.FTZ R44, R44, R51 ;  /* 0x000000332c2c7221 */ /* 0x000fe40000010000 */
[----:B------:R-:W1:Y:S08]  /*5270*/  MUFU.EX2 R47, R47 ;  /* 0x0000002f002f7308 */ /* 0x000e700000000800 */
[----:B------:R-:W-:Y:S01]  /*5280*/  MUFU.EX2 R43, R43 ;  /* 0x0000002b002b7308 */ /* 0x000fe20000000800 */
[----:B0-----:R-:W-:-:S07]  /*5290*/  F2FP.SATFINITE.E4M3.F32.PACK_AB_MERGE_C R5, R4, R41, RZ ;  /* 0x000000290405723e */ /* 0x001fce00048070ff */
[----:B------:R-:W0:Y:S01]  /*52a0*/  MUFU.EX2 R42, R42 ;  /* 0x0000002a002a7308 */ /* 0x000e220000000800 */
[----:B-1----:R-:W-:-:S07]  /*52b0*/  FADD.FTZ R2, R47, R2 ;  /* 0x000000022f027221 */ /* 0x002fce0000010000 */
[----:B------:R-:W1:Y:S08]  /*52c0*/  MUFU.EX2 R29, R29 ;  /* 0x0000001d001d7308 */ /* 0x000e700000000800 */
[----:B------:R-:W2:Y:S01]  /*52d0*/  MUFU.EX2 R30, R30 ;  /* 0x0000001e001e7308 */ /* 0x000ea20000000800 */
[----:B0-----:R-:W-:Y:S01]  /*52e0*/  F2FP.SATFINITE.E4M3.F32.PACK_AB_MERGE_C R138, R42, R43, R5 ;  /* 0x0000002b2a8a723e */ /* 0x001fe20004807005 */
[----:B------:R-:W-:-:S04]  /*52f0*/  FADD.FTZ R43, R43, R44 ;  /* 0x0000002c2b2b7221 */ /* 0x000fc80000010000 */
[----:B------:R-:W-:Y:S02]  /*5300*/  FADD.FTZ R42, R42, R43 ;  /* 0x0000002b2a2a7221 */ /* 0x000fe40000010000 */
[----:B------:R-:W0:Y:S01]  /*5310*/  MUFU.EX2 R31, R31 ;  /* 0x0000001f001f7308 */ /* 0x000e220000000800 */
[----:B-1----:R-:W-:-:S01]  /*5320*/  FADD.FTZ R5, R29, R2 ;  /* 0x000000021d057221 */ /* 0x002fc20000010000 */
[----:B------:R-:W-:-:S06]  /*5330*/  FADD.FTZ R41, R41, R42 ;  /* 0x0000002a29297221 */ /* 0x000fcc0000010000 */
[----:B------:R-:W1:Y:S01]  /*5340*/  MUFU.EX2 R32, R32 ;  /* 0x0000002000207308 */ /* 0x000e620000000800 */
[C---:B--2---:R-:W-:Y:S01]  /*5350*/  F2FP.SATFINITE.E4M3.F32.PACK_AB_MERGE_C R29, R30.reuse, R29, RZ ;  /* 0x0000001d1e1d723e */ /* 0x044fe200048070ff */
[----:B------:R-:W-:-:S03]  /*5360*/  FADD.FTZ R30, R30, R5 ;  /* 0x000000051e1e7221 */ /* 0x000fc60000010000 */
[----:B------:R-:W-:-:S03]  /*5370*/  F2FP.SATFINITE.E4M3.F32.PACK_AB_MERGE_C R137, R47, R46, R29 ;  /* 0x0000002e2f89723e */ /* 0x000fc6000480701d */
[----:B------:R-:W-:Y:S01]  /*5380*/  MUFU.EX2 R33, R33 ;  /* 0x0000002100217308 */ /* 0x000fe20000000800 */
[----:B0-----:R-:W-:-:S07]  /*5390*/  FADD.FTZ R3, R31, R30 ;  /* 0x0000001e1f037221 */ /* 0x001fce0000010000 */
[----:B------:R-:W0:Y:S01]  /*53a0*/  MUFU.EX2 R34, R34 ;  /* 0x0000002200227308 */ /* 0x000e220000000800 */
[----:B-1----:R-:W-:-:S01]  /*53b0*/  FADD.FTZ R2, R32, R3 ;  /* 0x0000000320027221 */ /* 0x002fc20000010000 */
[----:B0-----:R-:W-:-:S03]  /*53c0*/  F2FP.SATFINITE.E4M3.F32.PACK_AB_MERGE_C R3, R34, R33, RZ ;  /* 0x000000212203723e */ /* 0x001fc600048070ff */
        /* <DEDUP_REMOVED lines=17> */
.L_x_1032:
[----:B------:R-:W-:Y:S02]  /*54e0*/  ULDC UR19, c[0x0][0x9e4] ;  /* 0x0002790000137ab9 */ /* 0x000fe40000000800 */
[----:B------:R-:W-:-:S11]  /*54f0*/  UISETP.NE.AND UP0, UPT, UR19, 0x1, UPT ;  /* 0x000000011300788c */ /* 0x000fd6000bf05270 */
[----:B------:R-:W-:Y:S02]  /*5500*/  @UP0 ULDC.64 UR10, c[0x0][0x9e8] ;  /* 0x00027a00000a0ab9 */ /* 0x000fe40000000a00 */
[----:B------:R-:W-:-:S04]  /*5510*/  UIMAD.WIDE.U32 UR14, UR17, UR10, URZ ;  /* 0x0000000a110e72a5 */ /* 0x000fc8000f8e003f */
[----:B------:R-:W-:-:S12]  /*5520*/  @UP0 USHF.R.U32.HI UR17, URZ, UR11, UR15 ;  /* 0x0000000b3f110299 */ /* 0x000fd8000801160f */
.L_x_1033:
[----:B------:R-:W-:-:S04]  /*5530*/  UIMAD UR17, UR17, UR19, UR19 ;  /* 0x00000013111172a4 */ /* 0x000fc8000f8e0213 */
[----:B------:R-:W-:-:S04]  /*5540*/  UISETP.LT.AND UP0, UPT, UR7, UR17, UPT ;  /* 0x000000110700728c */ /* 0x000fc8000bf01270 */
[----:B------:R-:W-:-:S12]  /*5550*/  USEL UR7, UR7, UR17, UP0 ;  /* 0x0000001107077287 */ /* 0x000fd80008000000 */
.L_x_1031:
        /* <DEDUP_REMOVED lines=40> */
.L_x_1053:
[----:B------:R-:W-:-:S04]  /*57e0*/  UISETP.NE.AND UP0, UPT, UR22, 0x1, UPT ;  /* 0x000000011600788c */ /* 0x000fc8000bf05270 */
[----:B------:R-:W-:-:S04]  /*57f0*/  USEL UR36, URZ, 0x1, UP0 ;  /* 0x000000013f247887 */ /* 0x000fc80008000000 */
[----:B------:R-:W-:Y:S01]  /*5800*/  ULOP3.LUT UR36, UR21, UR36, URZ, 0x3c, !UPT ;  /* 0x0000002415247292 */ /* 0x000fe2000f8e3c3f */
[----:B------:R-:W-:Y:S11]  /*5810*/  @!P0 BRA `(.L_x_1035) ;  /* 0x0000000000048947 */ /* 0x000ff60003800000 */
[----:B------:R-:W-:Y:S01]  /*5820*/  BPT.TRAP 0x1 ;  /* 0x000000040000795c */ /* 0x000fe20000300000 */
.L_x_1035:
        /* <DEDUP_REMOVED lines=9> */
.L_x_1036:
[----:B-1----:R-:W-:Y:S05]  /*58c0*/  @P1 BRA `(.L_x_1037) ;  /* 0x0000000000081947 */ /* 0x002fea0003800000 */
[----:B------:R-:W1:Y:S02]  /*58d0*/  SYNCS.PHASECHK.TRANS64.TRYWAIT P1, [UR20+0x19c30], R7 ;  /* 0x019c3007ff0075a7 */ /* 0x000e640008020154 */
[----:B-1----:R-:W-:Y:S05]  /*58e0*/  @!P1 BRA `(.L_x_1038) ;  /* 0x0000011800209947 */ /* 0x002fea0003800000 */
.L_x_1037:
        /* <DEDUP_REMOVED lines=17> */
.L_x_1039:
[----:B------:R-:W-:Y:S01]  /*5a00*/  ULEA UR11, UR22, UR46, 0x3 ;  /* 0x0000002e160b7291 */ /* 0x000fe2000f8e183f */
[----:B01----:R-:W-:-:S05]  /*5a10*/  IMAD.U32 R7, RZ, RZ, UR21 ;  /* 0x00000015ff077e24 */ /* 0x003fca000f8e00ff */
[----:B------:R-:W-:-:S04]  /*5a20*/  SHF.L.U32 R7, R7, 0x1f, RZ ;  /* 0x0000001f07077819 */ /* 0x000fc800000006ff */
[----:B------:R0:W1:Y:S01]  /*5a30*/  SYNCS.PHASECHK.TRANS64.TRYWAIT P1, [UR11+0x19c50], R7 ;  /* 0x019c5007ff0075a7 */ /* 0x000062000802014b */
[----:B------:R-:W-:Y:S05]  /*5a40*/  @!P0 BRA `(.L_x_1040) ;  /* 0x0000000000048947 */ /* 0x000fea0003800000 */
[----:B------:R-:W-:Y:S01]  /*5a50*/  BPT.TRAP 0x1 ;  /* 0x000000040000795c */ /* 0x000fe20000300000 */
.L_x_1040:
[----:B-1----:R-:W-:Y:S05]  /*5a60*/  @P1 BRA `(.L_x_1041) ;  /* 0x0000000000081947 */ /* 0x002fea0003800000 */
[----:B------:R-:W1:Y:S02]  /*5a70*/  SYNCS.PHASECHK.TRANS64.TRYWAIT P1, [UR11+0x19c50], R7 ;  /* 0x019c5007ff0075a7 */ /* 0x000e64000802014b */
[----:B-1----:R-:W-:Y:S05]  /*5a80*/  @!P1 BRA `(.L_x_1042) ;  /* 0x0000011400d09947 */ /* 0x002fea0003800000 */
.L_x_1041:
        /* <DEDUP_REMOVED lines=27> */
.L_x_1043:
[----:B------:R-:W-:Y:S01]  /*5c40*/  UISETP.NE.AND UP1, UPT, UR52, URZ, UPT ;  /* 0x0000003f3400728c */ /* 0x000fe2000bf25270 */
[----:B------:R-:W-:Y:S02]  /*5c50*/  VIADD R136, R17, UR42 ;  /* 0x0000002a11887c36 */ /* 0x000fe40008000000 */
[C---:B------:R-:W-:Y:S01]  /*5c60*/  FMUL.FTZ R9, R0.reuse, R26 ;  /* 0x0000001a00097220 */ /* 0x040fe20000410000 */
[C---:B------:R-:W-:Y:S01]  /*5c70*/  FMUL.FTZ R11, R0.reuse, R28 ;  /* 0x0000001c000b7220 */ /* 0x040fe20000410000 */
[C---:B------:R-:W-:Y:S01]  /*5c80*/  FMUL.FTZ R20, R0.reuse, R33 ;  /* 0x0000002100147220 */ /* 0x040fe20000410000 */
[C---:B------:R-:W-:Y:S01]  /*5c90*/  FMUL.FTZ R28, R0.reuse, R37 ;  /* 0x00000025001c7220 */ /* 0x040fe20000410000 */
[----:B------:R-:W-:Y:S01]  /*5ca0*/  PLOP3.LUT P1, PT, PT, PT, UP1, 0x80, 0x0 ;  /* 0x000000000000781c */ /* 0x000fe20003f2f018 */
[C---:B------:R-:W-:Y:S01]  /*5cb0*/  FMUL.FTZ R33, R0.reuse, R42 ;  /* 0x0000002a00217220 */ /* 0x040fe20000410000 */
        /* <DEDUP_REMOVED lines=9> */
[C---:B------:R-:W-:Y:S01]  /*5d50*/  FMUL.FTZ R67, R0.reuse, R73 ;  /* 0x0000004900437220 */ /* 0x040fe20000410000 */
[----:B01----:R-:W-:Y:S01]  /*5d60*/  FMUL.FTZ R7, R0, R24 ;  /* 0x0000001800077220 */ /* 0x003fe20000410000 */
[----:B------:R-:W-:Y:S01]  /*5d70*/  @P1 IMAD.HI.U32 R26, R136, UR6, RZ ;  /* 0x00000006881a1c27 */ /* 0x000fe2000f8e00ff */
[----:B------:R-:W-:-:S03]  /*5d80*/  @UP1 ULDC UR6, c[0x0][0x450] ;  /* 0x0001140000061ab9 */ /* 0x000fc60000000800 */
[C---:B------:R-:W-:Y:S01]  /*5d90*/  FMUL.FTZ R8, R0.reuse, R25 ;  /* 0x0000001900087220 */ /* 0x040fe20000410000 */
[C---:B------:R-:W-:Y:S01]  /*5da0*/  FMUL.FTZ R71, R0.reuse, R77 ;  /* 0x0000004d00477220 */ /* 0x040fe20000410000 */
[C---:B------:R-:W-:Y:S01]  /*5db0*/  FMUL.FTZ R73, R0.reuse, R80 ;  /* 0x0000005000497220 */ /* 0x040fe20000410000 */
[----:B------:R-:W-:Y:S01]  /*5dc0*/  @P2 SHF.R.U32.HI R136, RZ, UR6, R26 ;  /* 0x00000006ff882c19 */ /* 0x000fe2000801161a */
[C---:B------:R-:W-:Y:S01]  /*5dd0*/  FMUL.FTZ R13, R0.reuse, R30 ;  /* 0x0000001e000d7220 */ /* 0x040fe20000410000 */
[C---:B------:R-:W-:Y:S01]  /*5de0*/  FMUL.FTZ R14, R0.reuse, R31 ;  /* 0x0000001f000e7220 */ /* 0x040fe20000410000 */
[C---:B------:R-:W-:Y:S01]  /*5df0*/  FMUL.FTZ R24, R0.reuse, R35 ;  /* 0x0000002300187220 */ /* 0x040fe20000410000 */
[----:B------:R-:W-:Y:S01]  /*5e00*/  FMUL.FTZ R25, R0, R36 ;  /* 0x0000002400197220 */ /* 0x000fe20000410000 */
[----:B------:R-:W0:Y:S01]  /*5e10*/  SHFL.IDX PT, R80, R136, RZ, 0x1c1f ;  /* 0x001c1fff88507589 */ /* 0x000e2200000e0000 */
        /* <DEDUP_REMOVED lines=47> */
[----:B------:R-:W-:Y:S01]  /*6110*/  PLOP3.LUT P1, PT, PT, PT, UP0, 0x40, 0x0 ;  /* 0x000000000000781c */ /* 0x000fe20003f2e808 */
[----:B------:R-:W-:Y:S01]  /*6120*/  IMAD R27, R16, -0x2, R27 ;  /* 0xfffffffe101b7824 */ /* 0x000fe200078e021b */
[----:B------:R-:W1:Y:S01]  /*6130*/  MUFU.TANH R7, R7 ;  /* 0x0000000700077308 */ /* 0x000e620000002400 */
[----:B------:R-:W-:Y:S01]  /*6140*/  IMAD.U32 R26, RZ, RZ, UR39 ;  /* 0x00000027ff1a7e24 */ /* 0x000fe2000f8e00ff */
[----:B------:R-:W-:-:S02]  /*6150*/  UPRMT UR20, UR45, 0x654, UR20 ;  /* 0x000006542d147896 */ /* 0x000fc40008000014 */
[----:B------:R-:W-:Y:S02]  /*6160*/  ULOP3.LUT UR6, URZ, UR18, URZ, 0x33, !UPT ;  /* 0x000000123f067292 */ /* 0x000fe4000f8e333f */
[----:B------:R-:W-:Y:S02]  /*6170*/  IADD3 R27, -R26, UR43, R27 ;  /* 0x0000002b1a1b7c10 */ /* 0x000fe4000fffe11b */
[----:B------:R-:W2:Y:S03]  /*6180*/  MUFU.TANH R8, R8 ;  /* 0x0000000800087308 */ /* 0x000ea60000002400 */
[C---:B------:R-:W-:Y:S01]  /*6190*/  VIADD R84, R27.reuse, UR24 ;  /* 0x000000181b547c36 */ /* 0x040fe20008000000 */
[----:B------:R-:W-:Y:S01]  /*61a0*/  SYNCS.ARRIVE.TRANS64.RED.A1T0 RZ, [UR20], RZ ;  /* 0x000000ffffff79a7 */ /* 0x000fe20008100414 */
[----:B------:R-:W-:Y:S02]  /*61b0*/  VIADD R83, R27, UR6 ;  /* 0x000000061b537c36 */ /* 0x000fe40008000000 */
[--C-:B0-----:R-:W-:Y:S01]  /*61c0*/  IMAD.IADD R82, R84, 0x1, R80.reuse ;  /* 0x0000000154527824 */ /* 0x101fe200078e0250 */
[----:B------:R-:W0:Y:S01]  /*61d0*/  MUFU.TANH R9, R9 ;  /* 0x0000000900097308 */ /* 0x000e220000002400 */
        /* <DEDUP_REMOVED lines=76> */
.L_x_1046:
[----:B------:R-:W-:-:S05]  /*66a0*/  IMAD.U32 R86, RZ, RZ, UR23 ;  /* 0x00000017ff567e24 */ /* 0x000fca000f8e00ff */
[----:B------:R-:W-:-:S13]  /*66b0*/  ISETP.NE.AND P1, PT, R86, 0x1, PT ;  /* 0x000000015600780c */ /* 0x000fda0003f25270 */
[----:B------:R-:W1:Y:S02]  /*66c0*/  @P1 LDC.64 R26, c[0x0][0x9e8] ;  /* 0x00027a00ff1a1b82 */ /* 0x000e640000000a00 */
[----:B-1----:R-:W-:-:S05]  /*66d0*/  @P1 IMAD.HI.U32 R26, R80, R26, RZ ;  /* 0x0000001a501a1227 */ /* 0x002fca00078e00ff */
[----:B------:R-:W-:-:S07]  /*66e0*/  @P1 SHF.R.U32.HI R80, RZ, R27, R26 ;  /* 0x0000001bff501219 */ /* 0x000fce000001161a */
.L_x_1047:
[----:B------:R-:W-:Y:S05]  /*66f0*/  BSYNC B0 ;  /* 0x0000000000007941 */ /* 0x000fea0003800000 */
.L_x_1045:
[----:B------:R-:W-:-:S04]  /*6700*/  IMAD R27, R80, R86, -R77 ;  /* 0x00000056501b7224 */ /* 0x000fc800078e0a4d */
[----:B------:R-:W-:-:S05]  /*6710*/  IMAD R27, R16, -0x2, R27 ;  /* 0xfffffffe101b7824 */ /* 0x000fca00078e021b */
[----:B------:R-:W-:Y:S02]  /*6720*/  VIADDMNMX R82, R27, R86, R82, PT ;  /* 0x000000561b527246 */ /* 0x000fe40003800152 */
[----:B------:R-:W-:-:S07]  /*6730*/  VIMNMX R81, R81, R27, !PT ;  /* 0x0000001b51517248 */ /* 0x000fce0007fe0100 */
.L_x_1044:
        /* <DEDUP_REMOVED lines=13> */
[----:B------:R-:W-:Y:S01]  /*6810*/  FSEL R8, R8, -INF , !P2 ;  /* 0xff80000008087808 */ /* 0x000fe20005000000 */
[--C-:B-1----:R-:W-:Y:S01]  /*6820*/  IMAD.IADD R84, R84, 0x1, R26.reuse ;  /* 0x0000000154547824 */ /* 0x102fe200078e021a */
[----:B------:R-:W-:Y:S01]  /*6830*/  ISETP.GT.AND P5, PT, R81, 0x9, P1 ;  /* 0x000000095100780c */ /* 0x000fe20000fa4270 */
[----:B------:R-:W-:Y:S01]  /*6840*/  IMAD.IADD R83, R83, 0x1, R26 ;  /* 0x0000000153537824 */ /* 0x000fe200078e021a */
[C---:B------:R-:W-:Y:S02]  /*6850*/  ISETP.GT.AND P4, PT, R81.reuse, 0x10, P1 ;  /* 0x000000105100780c */ /* 0x040fe40000f84270 */
[C---:B------:R-:W-:Y:S02]  /*6860*/  ISETP.GT.AND P6, PT, R81.reuse, 0x11, P1 ;  /* 0x000000115100780c */ /* 0x040fe40000fc4270 */
[----:B------:R-:W-:Y:S02]  /*6870*/  ISETP.GT.AND P2, PT, R81, 0x18, P1 ;  /* 0x000000185100780c */ /* 0x000fe40000f44270 */
[----:B0-----:R-:W-:-:S02]  /*6880*/  FSEL R28, R28, -INF , !P3 ;  /* 0xff8000001c1c7808 */ /* 0x001fc40005800000 */
        /* <DEDUP_REMOVED lines=95> */
.L_x_1050:
[----:B------:R-:W-:-:S05]  /*6e80*/  IMAD.U32 R82, RZ, RZ, UR23 ;  /* 0x00000017ff527e24 */ /* 0x000fca000f8e00ff */
[----:B------:R-:W-:-:S13]  /*6e90*/  ISETP.NE.AND P2, PT, R82, 0x1, PT ;  /* 0x000000015200780c */ /* 0x000fda0003f45270 */
[----:B------:R-:W0:Y:S02]  /*6ea0*/  @P2 LDC.64 R26, c[0x0][0x9e8] ;  /* 0x00027a00ff1a2b82 */ /* 0x000e240000000a00 */
[----:B0-----:R-:W-:-:S05]  /*6eb0*/  @P2 IMAD.HI.U32 R26, R7, R26, RZ ;  /* 0x0000001a071a2227 */ /* 0x001fca00078e00ff */
[----:B------:R-:W-:-:S07]  /*6ec0*/  @P2 SHF.R.U32.HI R7, RZ, R27, R26 ;  /* 0x0000001bff072219 */ /* 0x000fce000001161a */
.L_x_1051:
[----:B------:R-:W-:Y:S05]  /*6ed0*/  BSYNC B0 ;  /* 0x0000000000007941 */ /* 0x000fea0003800000 */
.L_x_1049:
[----:B------:R-:W-:-:S04]  /*6ee0*/  IMAD R7, R7, R82, -R77 ;  /* 0x0000005207077224 */ /* 0x000fc800078e0a4d */
[----:B------:R-:W-:-:S05]  /*6ef0*/  IMAD R7, R16, -0x2, R7 ;  /* 0xfffffffe10077824 */ /* 0x000fca00078e0207 */
[----:B------:R-:W-:Y:S02]  /*6f00*/  VIADDMNMX R84, R7, R82, R84, PT ;  /* 0x0000005207547246 */ /* 0x000fe40003800154 */
[----:B------:R-:W-:-:S07]  /*6f10*/  VIMNMX R83, R83, R7, !PT ;  /* 0x0000000753537248 */ /* 0x000fce0007fe0100 */
.L_x_1048:
        /* <DEDUP_REMOVED lines=21> */
[----:B------:R-:W-:Y:S02]  /*7070*/  ISETP.GT.AND P4, PT, R83, 0x9, P1 ;  /* 0x000000095300780c */ /* 0x000fe40000f84270 */
[----:B------:R-:W-:Y:S02]  /*7080*/  FMNMX.FTZ R7, R35, R26, !PT ;  /* 0x0000001a23077209 */ /* 0x000fe40007810000 */
[----:B------:R-:W-:Y:S02]  /*7090*/  ISETP.GT.AND P3, PT, R83, 0x8, P1 ;  /* 0x000000085300780c */ /* 0x000fe40000f64270 */
[----:B------:R-:W-:Y:S02]  /*70a0*/  FMNMX.FTZ R26, R36, R7, !PT ;  /* 0x00000007241a7209 */ /* 0x000fe40007810000 */
[----:B------:R-:W-:-:S02]  /*70b0*/  ISETP.LT.OR P2, PT, R84, 0x2, P2 ;  /* 0x000000025400780c */ /* 0x000fc40001741670 */
        /* <DEDUP_REMOVED lines=19> */
[----:B------:R-:W-:Y:S02]  /*71f0*/  FSEL R29, R29, -INF , !P3 ;  /* 0xff8000001d1d7808 */ /* 0x000fe40005800000 */
[----:B------:R-:W-:Y:S02]  /*7200*/  FMNMX.FTZ R26, R61, R26, !PT ;  /* 0x0000001a3d1a7209 */ /* 0x000fe40007810000 */
[----:B------:R-:W-:Y:S02]  /*7210*/  ISETP.GT.AND P2, PT, R83, 0x21, P1 ;  /* 0x000000215300780c */ /* 0x000fe40000f44270 */
        /* <DEDUP_REMOVED lines=57> */
[----:B------:R-:W-:Y:S01]  /*75b0*/  FSEL R30, R30, -INF , !P4 ;  /* 0xff8000001e1e7808 */ /* 0x000fe20006000000 */
[--C-:B------:R-:W-:Y:S01]  /*75c0*/  FFMA.FTZ R77, R8, UR6, -R26.reuse ;  /* 0x00000006084d7c23 */ /* 0x100fe2000801081a */
[----:B------:R-:W-:Y:S01]  /*75d0*/  FMNMX.FTZ R81, R15, R6, !PT ;  /* 0x000000060f517209 */ /* 0x000fe20007810000 */
[----:B------:R0:W-:Y:S01]  /*75e0*/  MUFU.EX2 R14, R80 ;  /* 0x00000050000e7308 */ /* 0x0001e20000000800 */
[----:B------:R-:W-:Y:S01]  /*75f0*/  ISETP.GT.AND P4, PT, R83, 0x29, P1 ;  /* 0x000000295300780c */ /* 0x000fe20000f84270 */
[--C-:B------:R-:W-:Y:S01]  /*7600*/  FFMA.FTZ R8, R11, UR6, -R26.reuse ;  /* 0x000000060b087c23 */ /* 0x100fe2000801081a */
[----:B------:R-:W-:-:S01]  /*7610*/  FFMA.FTZ R11, R12, UR6, -R26 ;  /* 0x000000060c0b7c23 */ /* 0x000fc2000801081a */
[--C-:B------:R-:W-:Y:S01]  /*7620*/  FFMA.FTZ R12, R20, UR6, -R26.reuse ;  /* 0x00000006140c7c23 */ /* 0x100fe2000801081a */
[----:B------:R-:W-:Y:S01]  /*7630*/  ISETP.LT.OR P4, PT, R84, 0x2a, P4 ;  /* 0x0000002a5400780c */ /* 0x000fe20002781670 */
[--C-:B------:R-:W-:Y:S01]  /*7640*/  FFMA.FTZ R25, R25, UR6, -R26.reuse ;  /* 0x0000000619197c23 */ /* 0x100fe2000801081a */
[----:B------:R-:W-:Y:S01]  /*7650*/  ISETP.GT.AND P5, PT, R83, 0x38, P1 ;  /* 0x000000385300780c */ /* 0x000fe20000fa4270 */
[----:B------:R1:W-:Y:S01]  /*7660*/  MUFU.EX2 R9, R82 ;  /* 0x0000005200097308 */ /* 0x0003e20000000800 */
[----:B0-----:R-:W-:Y:S01]  /*7670*/  FMNMX.FTZ R80, R10, R81, !PT ;  /* 0x000000510a507209 */ /* 0x001fe20007810000 */
        /* <DEDUP_REMOVED lines=8> */
[--C-:B-1----:R-:W-:Y:S01]  /*7700*/  FFMA.FTZ R82, R55, UR6, -R26.reuse ;  /* 0x0000000637527c23 */ /* 0x102fe2000801081a */
        /* <DEDUP_REMOVED lines=19> */
[--C-:B------:R-:W-:Y:S01]  /*7840*/  FFMA.FTZ R50, R50, UR6, -R26.reuse ;  /* 0x0000000632327c23 */ /* 0x100fe2000801081a */
[----:B------:R-:W-:Y:S01]  /*7850*/  ISETP.GT.AND P4, PT, R83, 0x49, P1 ;  /* 0x000000495300780c */ /* 0x000fe20000f84270 */
        /* <DEDUP_REMOVED lines=18> */
[----:B------:R-:W-:Y:S02]  /*7980*/  FMNMX.FTZ R81, R43, R38, !PT ;  /* 0x000000262b517209 */ /* 0x000fe40007810000 */
        /* <DEDUP_REMOVED lines=9> */
[----:B------:R-:W-:-:S02]  /*7a20*/  FMNMX.FTZ R81, R51, R38, !PT ;  /* 0x0000002633517209 */ /* 0x000fc40007810000 */
[----:B------:R-:W-:Y:S02]  /*7a30*/  FSEL R60, R60, -INF , !P4 ;  /* 0xff8000003c3c7808 */ /* 0x000fe40006000000 */
[----:B------:R-:W-:Y:S02]  /*7a40*/  FMNMX.FTZ R81, R52, R81, !PT ;  /* 0x0000005134517209 */ /* 0x000fe40007810000 */
[C---:B------:R-:W-:Y:S01]  /*7a50*/  ISETP.GT.AND P5, PT, R83.reuse, 0x68, P1 ;  /* 0x000000685300780c */ /* 0x040fe20000fa4270 */
        /* <DEDUP_REMOVED lines=17> */
[----:B------:R-:W-:Y:S01]  /*7b70*/  ISETP.GT.AND P1, PT, R83, 0x79, P1 ;  /* 0x000000795300780c */ /* 0x000fe20000f24270 */
[----:B------:R-:W-:-:S01]  /*7b80*/  FFMA.FTZ R83, R63, UR6, -R26 ;  /* 0x000000063f537c23 */ /* 0x000fc2000801081a */
[----:B------:R-:W-:Y:S01]  /*7b90*/  FMNMX.FTZ R81, R68, R81, !PT ;  /* 0x0000005144517209 */ /* 0x000fe20007810000 */
[----:B------:R-:W-:-:S01]  /*7ba0*/  FFMA.FTZ R63, R69, UR6, -R26 ;  /* 0x00000006453f7c23 */ /* 0x000fc2000801081a */
[----:B------:R-:W-:Y:S01]  /*7bb0*/  ISETP.LT.OR P5, PT, R84, 0x79, P5 ;  /* 0x000000795400780c */ /* 0x000fe20002fa1670 */
[----:B------:R-:W-:Y:S01]  /*7bc0*/  IMAD.U32 R69, RZ, RZ, UR6 ;  /* 0x00000006ff457e24 */ /* 0x000fe2000f8e00ff */
[----:B------:R-:W-:Y:S01]  /*7bd0*/  FMNMX.FTZ R81, R70, R81, !PT ;  /* 0x0000005146517209 */ /* 0x000fe20007810000 */
[----:B------:R-:W-:Y:S01]  /*7be0*/  MUFU.EX2 R35, R35 ;  /* 0x0000002300237308 */ /* 0x000fe20000000800 */
[----:B------:R-:W-:Y:S01]  /*7bf0*/  ISETP.LT.OR P1, PT, R84, 0x7a, P1 ;  /* 0x0000007a5400780c */ /* 0x000fe20000f21670 */
[--C-:B------:R-:W-:Y:S01]  /*7c00*/  FFMA.FTZ R84, R67, UR6, -R26.reuse ;  /* 0x0000000643547c23 */ /* 0x100fe2000801081a */
[----:B------:R-:W-:Y:S01]  /*7c10*/  FSEL R74, R74, -INF , !P5 ;  /* 0xff8000004a4a7808 */ /* 0x000fe20006800000 */
[----:B------:R-:W-:Y:S01]  /*7c20*/  FFMA.FTZ R67, R78, UR6, -R26 ;  /* 0x000000064e437c23 */ /* 0x000fe2000801081a */
[----:B------:R-:W-:-:S02]  /*7c30*/  FMNMX.FTZ R81, R72, R81, !PT ;  /* 0x0000005148517209 */ /* 0x000fc40007810000 */
[----:B------:R-:W-:Y:S01]  /*7c40*/  FSEL R55, R76, -INF , !P1 ;  /* 0xff8000004c377808 */ /* 0x000fe20004800000 */
[----:B------:R-:W-:Y:S01]  /*7c50*/  MUFU.EX2 R36, R36 ;  /* 0x0000002400247308 */ /* 0x000fe20000000800 */
[----:B------:R-:W-:Y:S02]  /*7c60*/  FMNMX.FTZ R38, R74, R81, !PT ;  /* 0x000000514a267209 */ /* 0x000fe40007810000 */
[----:B------:R-:W-:Y:S02]  /*7c70*/  FSEL R26, R7, RZ, P6 ;  /* 0x000000ff071a7208 */ /* 0x000fe40003000000 */
[----:B------:R-:W-:-:S03]  /*7c80*/  FMNMX.FTZ R38, R55, R38, !PT ;  /* 0x0000002637267209 */ /* 0x000fc60007810000 */
[----:B------:R-:W-:Y:S01]  /*7c90*/  FADD.FTZ R5, -R26, R5 ;  /* 0x000000051a057221 */ /* 0x000fe20000010100 */
[----:B------:R-:W-:Y:S01]  /*7ca0*/  MUFU.EX2 R39, R39 ;  /* 0x0000002700277308 */ /* 0x000fe20000000800 */
[----:B------:R-:W0:Y:S02]  /*7cb0*/  SHFL.BFLY PT, R81, R38, 0x2, 0x1f ;  /* 0x0c401f0026517f89 */ /* 0x000e2400000e0000 */
[----:B------:R-:W-:-:S05]  /*7cc0*/  FMUL.FTZ R5, R5, UR6 ;  /* 0x0000000605057c20 */ /* 0x000fca0008410000 */
[----:B------:R-:W-:Y:S08]  /*7cd0*/  MUFU.EX2 R42, R42 ;  /* 0x0000002a002a7308 */ /* 0x000ff00000000800 */
[----:B------:R-:W1:Y:S08]  /*7ce0*/  MUFU.EX2 R5, R5 ;  /* 0x0000000500057308 */ /* 0x000e700000000800 */
[----:B------:R-:W-:Y:S01]  /*7cf0*/  MUFU.EX2 R45, R45 ;  /* 0x0000002d002d7308 */ /* 0x000fe20000000800 */
[----:B0-----:R-:W-:-:S05]  /*7d00*/  FMNMX.FTZ R81, R38, R81, !PT ;  /* 0x0000005126517209 */ /* 0x001fca0007810000 */
[----:B------:R-:W0:Y:S02]  /*7d10*/  SHFL.BFLY PT, R38, R81, 0x1, 0x1f ;  /* 0x0c201f0051267f89 */ /* 0x000e2400000e0000 */
[----:B------:R-:W-:Y:S08]  /*7d20*/  MUFU.EX2 R46, R46 ;  /* 0x0000002e002e7308 */ /* 0x000ff00000000800 */
[----:B------:R-:W-:Y:S08]  /*7d30*/  MUFU.EX2 R49, R49 ;  /* 0x0000003100317308 */ /* 0x000ff00000000800 */
[----:B------:R-:W-:Y:S01]  /*7d40*/  MUFU.EX2 R50, R50 ;  /* 0x0000003200327308 */ /* 0x000fe20000000800 */
[----:B0-----:R-:W-:-:S07]  /*7d50*/  FMNMX.FTZ R38, R81, R38, !PT ;  /* 0x0000002651267209 */ /* 0x001fce0007810000 */
[----:B------:R-:W-:Y:S01]  /*7d60*/  MUFU.EX2 R53, R53 ;  /* 0x0000003500357308 */ /* 0x000fe20000000800 */
[C---:B------:R-:W-:Y:S01]  /*7d70*/  FSETP.NEU.FTZ.AND P1, PT, R38.reuse, -INF , PT ;  /* 0xff8000002600780b */ /* 0x040fe20003f3d000 */
[----:B------:R-:W-:-:S05]  /*7d80*/  FFMA.FTZ R69, R38, R69, -8 ;  /* 0xc100000026457423 */ /* 0x000fca0000010045 */
[----:B------:R-:W-:Y:S01]  /*7d90*/  FSEL R69, R69, RZ, P1 ;  /* 0x000000ff45457208 */ /* 0x000fe20000800000 */
[----:B------:R-:W-:Y:S04]  /*7da0*/  MUFU.EX2 R76, R82 ;  /* 0x00000052004c7308 */ /* 0x000fe80000000800 */
[----:B------:R-:W-:-:S01]  /*7db0*/  FFMA.FTZ R78, R27, UR6, -R69 ;  /* 0x000000061b4e7c23 */ /* 0x000fc20008010845 */
        /* <DEDUP_REMOVED lines=13> */
[--C-:B------:R-:W-:Y:S01]  /*7e90*/  FFMA.FTZ R71, R43, UR6, -R69.reuse ;  /* 0x000000062b477c23 */ /* 0x100fe20008010845 */
[----:B------:R-:W-:Y:S01]  /*7ea0*/  FMUL.FTZ R138, R41, UR6 ;  /* 0x00000006298a7c20 */ /* 0x000fe20008410000 */
[--C-:B------:R-:W-:Y:S01]  /*7eb0*/  FFMA.FTZ R41, R44, UR6, -R69.reuse ;  /* 0x000000062c297c23 */ /* 0x100fe20008010845 */
[----:B------:R-:W-:-:S01]  /*7ec0*/  FFMA.FTZ R44, R48, UR6, -R69 ;  /* 0x00000006302c7c23 */ /* 0x000fc20008010845 */
[----:B-1----:R-:W-:Y:S01]  /*7ed0*/  FFMA.FTZ R48, R5, R3, R14 ;  /* 0x0000000305307223 */ /* 0x002fe2000001000e */
        /* <DEDUP_REMOVED lines=23> */
[----:B------:R-:W2:Y:S08]  /*8050*/  MUFU.EX2 R27, R27 ;  /* 0x0000001b001b7308 */ /* 0x000eb00000000800 */
[----:B------:R-:W3:Y:S08]  /*8060*/  MUFU.EX2 R30, R30 ;  /* 0x0000001e001e7308 */ /* 0x000ef00000000800 */
[----:B------:R-:W4:Y:S08]  /*8070*/  MUFU.EX2 R29, R29 ;  /* 0x0000001d001d7308 */ /* 0x000f300000000800 */
[----:B------:R0:W-:Y:S08]  /*8080*/  MUFU.EX2 R6, R71 ;  /* 0x0000004700067308 */ /* 0x0001f00000000800 */
[----:B------:R-:W5:Y:S01]  /*8090*/  MUFU.EX2 R34, R34 ;  /* 0x0000002200227308 */ /* 0x000f620000000800 */
[----:B0-----:R-:W-:-:S01]  /*80a0*/  FADD.FTZ R71, R21, R2 ;  /* 0x0000000215477221 */ /* 0x001fc20000010000 */
[----:B------:R-:W-:-:S03]  /*80b0*/  FADD.FTZ R2, R12, R3 ;  /* 0x000000030c027221 */ /* 0x000fc60000010000 */
[----:B-1----:R-:W-:Y:S01]  /*80c0*/  FADD.FTZ R54, R24, R71 ;  /* 0x0000004718367221 */ /* 0x002fe20000010000 */
[----:B------:R-:W-:-:S02]  /*80d0*/  FADD.FTZ R3, R25, R2 ;  /* 0x0000000219037221 */ /* 0x000fc40000010000 */
[----:B------:R-:W0:Y:S01]  /*80e0*/  MUFU.EX2 R33, R33 ;  /* 0x0000002100217308 */ /* 0x000e220000000800 */
[----:B--2---:R-:W-:-:S01]  /*80f0*/  FADD.FTZ R71, R27, R54 ;  /* 0x000000361b477221 */ /* 0x004fc20000010000 */
[----:B------:R-:W-:Y:S01]  /*8100*/  FADD.FTZ R2, R28, R3 ;  /* 0x000000031c027221 */ /* 0x000fe20000010000 */
[----:B------:R-:W-:-:S02]  /*8110*/  FFMA.FTZ R54, R58, UR6, -R69 ;  /* 0x000000063a367c23 */ /* 0x000fc40008010845 */
[----:B---3--:R-:W-:Y:S01]  /*8120*/  FADD.FTZ R56, R30, R71 ;  /* 0x000000471e387221 */ /* 0x008fe20000010000 */
[----:B------:R-:W-:-:S02]  /*8130*/  FADD.FTZ R3, R31, R2 ;  /* 0x000000021f037221 */ /* 0x000fc40000010000 */
[----:B------:R-:W1:Y:S01]  /*8140*/  MUFU.EX2 R20, R20 ;  /* 0x0000001400147308 */ /* 0x000e620000000800 */
[----:B----4-:R-:W-:-:S01]  /*8150*/  FADD.FTZ R71, R29, R56 ;  /* 0x000000381d477221 */ /* 0x010fc20000010000 */
[----:B------:R-:W-:-:S03]  /*8160*/  FADD.FTZ R2, R32, R3 ;  /* 0x0000000320027221 */ /* 0x000fc60000010000 */
[----:B-----5:R-:W-:Y:S01]  /*8170*/  FADD.FTZ R56, R34, R71 ;  /* 0x0000004722387221 */ /* 0x020fe20000010000 */
[----:B------:R-:W-:-:S01]  /*8180*/  FADD.FTZ R3, R35, R2 ;  /* 0x0000000223037221 */ /* 0x000fc20000010000 */
[----:B------:R-:W-:Y:S01]  /*8190*/  FFMA.FTZ R71, R60, UR6, -R69 ;  /* 0x000000063c477c23 */ /* 0x000fe20008010845 */
        /* <DEDUP_REMOVED lines=12> */
[----:B------:R-:W-:-:S05]  /*8260*/  FFMA.FTZ R58, R66, UR6, -R69 ;  /* 0x00000006423a7c23 */ /* 0x000fca0008010845 */
[----:B------:R-:W2:Y:S01]  /*8270*/  MUFU.EX2 R43, R43 ;  /* 0x0000002b002b7308 */ /* 0x000ea20000000800 */
[----:B0-----:R-:W-:-:S01]  /*8280*/  FADD.FTZ R3, R40, R73 ;  /* 0x0000004928037221 */ /* 0x001fc20000010000 */
[----:B------:R-:W-:-:S03]  /*8290*/  FFMA.FTZ R73, R64, UR6, -R69 ;  /* 0x0000000640497c23 */ /* 0x000fc60008010845 */
[----:B------:R-:W-:Y:S01]  /*82a0*/  FADD.FTZ R2, R6, R3 ;  /* 0x0000000306027221 */ /* 0x000fe20000010000 */
[----:B------:R-:W-:-:S02]  /*82b0*/  FADD.FTZ R3, R49, R60 ;  /* 0x0000003c31037221 */ /* 0x000fc40000010000 */
[----:B------:R-:W0:Y:S01]  /*82c0*/  MUFU.EX2 R44, R44 ;  /* 0x0000002c002c7308 */ /* 0x000e220000000800 */
[----:B-1----:R-:W-:-:S07]  /*82d0*/  FADD.FTZ R2, R41, R2 ;  /* 0x0000000229027221 */ /* 0x002fce0000010000 */
[----:B------:R-:W-:Y:S01]  /*82e0*/  MUFU.EX2 R47, R47 ;  /* 0x0000002f002f7308 */ /* 0x000fe20000000800 */
[----:B--2---:R-:W-:-:S01]  /*82f0*/  FADD.FTZ R75, R43, R2 ;  /* 0x000000022b4b7221 */ /* 0x004fc20000010000 */
[----:B------:R-:W-:-:S04]  /*8300*/  FADD.FTZ R2, R50, R3 ;  /* 0x0000000332027221 */ /* 0x000fc80000010000 */
[----:B------:R-:W-:Y:S02]  /*8310*/  FADD.FTZ R3, R53, R2 ;  /* 0x0000000235037221 */ /* 0x000fe40000010000 */
[----:B------:R-:W-:Y:S01]  /*8320*/  MUFU.EX2 R48, R48 ;  /* 0x0000003000307308 */ /* 0x000fe20000000800 */
[----:B0-----:R-:W-:-:S01]  /*8330*/  FADD.FTZ R60, R44, R75 ;  /* 0x0000004b2c3c7221 */ /* 0x001fc20000010000 */
[----:B------:R-:W-:Y:S01]  /*8340*/  FADD.FTZ R2, R76, R3 ;  /* 0x000000034c027221 */ /* 0x000fe20000010000 */
[----:B------:R-:W-:-:S05]  /*8350*/  FFMA.FTZ R75, R68, UR6, -R69 ;  /* 0x00000006444b7c23 */ /* 0x000fca0008010845 */
[----:B------:R-:W0:Y:S08]  /*8360*/  MUFU.EX2 R57, R57 ;  /* 0x0000003900397308 */ /* 0x000e300000000800 */
[----:B------:R-:W-:Y:S08]  /*8370*/  MUFU.EX2 R51, R51 ;  /* 0x0000003300337308 */ /* 0x000ff00000000800 */
[----:B------:R-:W1:Y:S01]  /*8380*/  MUFU.EX2 R80, R80 ;  /* 0x0000005000507308 */ /* 0x000e620000000800 */
[----:B0-----:R-:W-:-:S07]  /*8390*/  FADD.FTZ R3, R57, R2 ;  /* 0x0000000239037221 */ /* 0x001fce0000010000 */
[----:B------:R-:W-:Y:S08]  /*83a0*/  MUFU.EX2 R52, R52 ;  /* 0x0000003400347308 */ /* 0x000ff00000000800 */
[----:B------:R-:W0:Y:S01]  /*83b0*/  MUFU.EX2 R59, R59 ;  /* 0x0000003b003b7308 */ /* 0x000e220000000800 */
[----:B-1----:R-:W-:-:S07]  /*83c0*/  FADD.FTZ R2, R80, R3 ;  /* 0x0000000350027221 */ /* 0x002fce0000010000 */
[----:B------:R1:W-:Y:S08]  /*83d0*/  MUFU.EX2 R26, R79 ;  /* 0x0000004f001a7308 */ /* 0x0003f00000000800 */
[----:B------:R-:W2:Y:S01]  /*83e0*/  MUFU.EX2 R54, R54 ;  /* 0x0000003600367308 */ /* 0x000ea20000000800 */
[----:B-1----:R-:W-:-:S01]  /*83f0*/  FADD.FTZ R79, R47, R60 ;  /* 0x0000003c2f4f7221 */ /* 0x002fc20000010000 */
[----:B0-----:R-:W-:Y:S01]  /*8400*/  FADD.FTZ R81, R59, R2 ;  /* 0x000000023b517221 */ /* 0x001fe20000010000 */
[----:B------:R-:W-:-:S02]  /*8410*/  FFMA.FTZ R60, R70, UR6, -R69 ;  /* 0x00000006463c7c23 */ /* 0x000fc40008010845 */
[----:B------:R-:W-:-:S03]  /*8420*/  FADD.FTZ R62, R48, R79 ;  /* 0x0000004f303e7221 */ /* 0x000fc60000010000 */
[----:B------:R-:W0:Y:S01]  /*8430*/  MUFU.EX2 R82, R83 ;  /* 0x0000005300527308 */ /* 0x000e220000000800 */
[----:B------:R-:W-:-:S01]  /*8440*/  FADD.FTZ R79, R51, R62 ;  /* 0x0000003e334f7221 */ /* 0x000fc20000010000 */
[----:B------:R-:W-:-:S03]  /*8450*/  FFMA.FTZ R62, R74, UR6, -R69 ;  /* 0x000000064a3e7c23 */ /* 0x000fc60008010845 */
[----:B------:R-:W-:Y:S01]  /*8460*/  FADD.FTZ R3, R52, R79 ;  /* 0x0000004f34037221 */ /* 0x000fe20000010000 */
[----:B------:R-:W-:-:S02]  /*8470*/  FFMA.FTZ R79, R72, UR6, -R69 ;  /* 0x00000006484f7c23 */ /* 0x000fc40008010845 */
        /* <DEDUP_REMOVED lines=32> */
[----:B0-----:R-:W-:-:S03]  /*8680*/  FADD.FTZ R2, R62, R3 ;  /* 0x000000033e027221 */ /* 0x001fc60000010000 */
[----:B------:R-:W-:Y:S01]  /*8690*/  FADD.FTZ R3, R26, R69 ;  /* 0x000000451a037221 */ /* 0x000fe20000010000 */
[----:B-1----:R-:W-:-:S01]  /*86a0*/  FADD.FTZ R2, R55, R2 ;  /* 0x0000000237027221 */ /* 0x002fc20000010000 */
[----:B------:R-:W-:Y:S06]  /*86b0*/  @!P0 BRA `(.L_x_1052) ;  /* 0x0000000000048947 */ /* 0x000fec0003800000 */
[----:B------:R-:W-:Y:S01]  /*86c0*/  BPT.TRAP 0x1 ;  /* 0x000000040000795c */ /* 0x000fe20000300000 */
.L_x_1052:
        /* <DEDUP_REMOVED lines=9> */
[----:B------:R-:W-:Y:S01]  /*8760*/  F2FP.SATFINITE.E4M3.F32.PACK_AB_MERGE_C R63, R84, R61, R63 ;  /* 0x0000003d543f723e */ /* 0x000fe2000480703f */
[----:B------:R-:W-:Y:S01]  /*8770*/  FMUL.FTZ R89, R89, R5 ;  /* 0x0000000559597220 */ /* 0x000fe20000410000 */
[----:B------:R-:W-:Y:S01]  /*8780*/  F2FP.SATFINITE.E4M3.F32.PACK_AB_MERGE_C R26, R136, R65, R26 ;  /* 0x00000041881a723e */ /* 0x000fe2000480701a */
        /* <DEDUP_REMOVED lines=62> */
[----:B------:R-:W-:Y:S01]  /*8b70*/  VIADD R4, R4, 0xffffffff ;  /* 0xffffffff04047836 */ /* 0x000fe20000000000 */
        /* <DEDUP_REMOVED lines=15> */
[----:B------:R-:W-:Y:S01]  /*8c70*/  F2FP.SATFINITE.E4M3.F32.PACK_AB_MERGE_C R139, R79, R60, R55 ;  /* 0x0000003c4f8b723e */ /* 0x000fe20004807037 */
[----:B------:R-:W-:Y:S06]  /*8c80*/  @P1 BRA `(.L_x_1053) ;  /* 0xffffffc800d41947 */ /* 0x000fec000383ffff */
.L_x_1034:
[----:B------:R-:W-:Y:S02]  /*8c90*/  UISETP.NE.AND UP1, UPT, UR52, URZ, UPT ;  /* 0x0000003f3400728c */ /* 0x000fe4000bf25270 */
[----:B------:R-:W-:Y:S02]  /*8ca0*/  UISETP.NE.AND UP0, UPT, UR51, URZ, UPT ;  /* 0x0000003f3300728c */ /* 0x000fe4000bf05270 */
[----:B------:R-:W-:Y:S02]  /*8cb0*/  UIADD3 UR7, UR42, 0xbf, URZ ;  /* 0x000000bf2a077890 */ /* 0x000fe4000fffe03f */
[----:B------:R-:W-:Y:S02]  /*8cc0*/  UIADD3 UR14, UR43, 0x1, -UR39 ;  /* 0x000000012b0e7890 */ /* 0x000fe4000fffe827 */
[----:B------:R-:W-:-:S03]  /*8cd0*/  PLOP3.LUT P1, PT, PT, PT, UP0, 0x40, 0x0 ;  /* 0x000000000000781c */ /* 0x000fc60003f2e808 */
[----:B------:R-:W-:Y:S01]  /*8ce0*/  @UP1 ULDC UR10, c[0x0][0x44c] ;  /* 0x00011300000a1ab9 */ /* 0x000fe20000000800 */
[----:B------:R-:W-:Y:S01]  /*8cf0*/  @UP1 ULDC UR15, c[0x0][0x450] ;  /* 0x00011400000f1ab9 */ /* 0x000fe20000000800 */
[----:B------:R-:W-:-:S04]  /*8d00*/  UIMAD.WIDE.U32 UR10, UR7, UR10, URZ ;  /* 0x0000000a070a72a5 */ /* 0x000fc8000f8e003f */
[----:B------:R-:W-:-:S04]  /*8d10*/  @UP1 USHF.R.U32.HI UR7, URZ, UR15, UR11 ;  /* 0x0000000f3f071299 */ /* 0x000fc8000801160b */
[----:B------:R-:W-:-:S04]  /*8d20*/  UIADD3 UR7, UR14, UR7, URZ ;  /* 0x000000070e077290 */ /* 0x000fc8000fffe03f */
[----:B------:R-:W-:Y:S01]  /*8d30*/  UIADD3 UR18, UR7, -UR18, URZ ;  /* 0x8000001207127290 */ /* 0x000fe2000fffe03f */
[----:B------:R-:W-:Y:S11]  /*8d40*/  @P1 BRA `(.L_x_1054) ;  /* 0x00000000004c1947 */ /* 0x000ff60003800000 */
[----:B------:R-:W-:-:S06]  /*8d50*/  UISETP.GT.AND UP0, UPT, UR7, -0x1, UPT ;  /* 0xffffffff0700788c */ /* 0x000fcc000bf04270 */
[----:B------:R-:W-:-:S13]  /*8d60*/  PLOP3.LUT P1, PT, PT, PT, UP0, 0x80, 0x0 ;  /* 0x000000000000781c */ /* 0x000fda0003f2f008 */
[----:B------:R-:W-:Y:S05]  /*8d70*/  @P1 BRA `(.L_x_1055) ;  /* 0x0000000000201947 */ /* 0x000fea0003800000 */
[----:B------:R-:W-:Y:S01]  /*8d80*/  ULDC UR14, c[0x0][0x9e4] ;  /* 0x00027900000e7ab9 */ /* 0x000fe20000000800 */
[----:B------:R-:W-:Y:S02]  /*8d90*/  ULOP3.LUT UR7, URZ, UR7, URZ, 0x33, !UPT ;  /* 0x000000073f077292 */ /* 0x000fe4000f8e333f */
[----:B------:R-:W-:-:S11]  /*8da0*/  UISETP.NE.AND UP0, UPT, UR14, 0x1, UPT ;  /* 0x000000010e00788c */ /* 0x000fd6000bf05270 */
[----:B------:R-:W-:Y:S02]  /*8db0*/  @UP0 ULDC.64 UR20, c[0x0][0x9e8] ;  /* 0x00027a0000140ab9 */ /* 0x000fe40000000a00 */
[----:B------:R-:W-:-:S04]  /*8dc0*/  UIMAD.WIDE.U32 UR10, UR7, UR20, URZ ;  /* 0x00000014070a72a5 */ /* 0x000fc8000f8e003f */
[----:B------:R-:W-:-:S04]  /*8dd0*/  @UP0 USHF.R.U32.HI UR7, URZ, UR21, UR11 ;  /* 0x000000153f070299 */ /* 0x000fc8000801160b */
[----:B------:R-:W-:Y:S01]  /*8de0*/  ULOP3.LUT UR7, URZ, UR7, URZ, 0x33, !UPT ;  /* 0x000000073f077292 */ /* 0x000fe2000f8e333f */
[----:B------:R-:W-:Y:S11]  /*8df0*/  BRA `(.L_x_1056) ;  /* 0x0000000000147947 */ /* 0x000ff60003800000 */
.L_x_1055:
[----:B------:R-:W-:Y:S02]  /*8e00*/  ULDC UR14, c[0x0][0x9e4] ;  /* 0x00027900000e7ab9 */ /* 0x000fe40000000800 */
[----:B------:R-:W-:-:S11]  /*8e10*/  UISETP.NE.AND UP0, UPT, UR14, 0x1, UPT ;  /* 0x000000010e00788c */ /* 0x000fd6000bf05270 */
[----:B------:R-:W-:Y:S02]  /*8e20*/  @UP0 ULDC.64 UR20, c[0x0][0x9e8] ;  /* 0x00027a0000140ab9 */ /* 0x000fe40000000a00 */
[----:B------:R-:W-:-:S04]  /*8e30*/  UIMAD.WIDE.U32 UR10, UR7, UR20, URZ ;  /* 0x00000014070a72a5 */ /* 0x000fc8000f8e003f */
[----:B------:R-:W-:-:S12]  /*8e40*/  @UP0 USHF.R.U32.HI UR7, URZ, UR21, UR11 ;  /* 0x000000153f070299 */ /* 0x000fd8000801160b */
.L_x_1056:
[----:B------:R-:W-:-:S04]  /*8e50*/  UIMAD UR7, UR7, UR14, URZ ;  /* 0x0000000e070772a4 */ /* 0x000fc8000f8e023f */
[----:B------:R-:W-:-:S04]  /*8e60*/  UISETP.LT.AND UP0, UPT, UR18, UR7, UPT ;  /* 0x000000071200728c */ /* 0x000fc8000bf01270 */
[----:B------:R-:W-:-:S12]  /*8e70*/  USEL UR18, UR18, UR7, !UP0 ;  /* 0x0000000712127287 */ /* 0x000fd8000c000000 */
.L_x_1054:
[----:B------:R-:W-:-:S04]  /*8e80*/  UIADD3 UR18, UR18, 0x7f, URZ ;  /* 0x0000007f12127890 */ /* 0x000fc8000fffe03f */
[----:B------:R-:W-:-:S04]  /*8e90*/  USHF.R.S32.HI UR7, URZ, 0x1f, UR18 ;  /* 0x0000001f3f077899 */ /* 0x000fc80008011412 */
[----:B------:R-:W-:-:S04]  /*8ea0*/  ULEA.HI UR7, UR7, UR18, URZ, 0x7 ;  /* 0x0000001207077291 */ /* 0x000fc8000f8f383f */
[----:B------:R-:W-:-:S04]  /*8eb0*/  USHF.R.S32.HI UR7, URZ, 0x7, UR7 ;  /* 0x000000073f077899 */ /* 0x000fc80008011407 */
[----:B------:R-:W-:-:S04]  /*8ec0*/  UISETP.LT.AND UP0, UPT, UR44, UR7, UPT ;  /* 0x000000072c00728c */ /* 0x000fc8000bf01270 */
[----:B------:R-:W-:-:S06]  /*8ed0*/  USEL UR17, UR44, UR7, !UP0 ;  /* 0x000000072c117287 */ /* 0x000fcc000c000000 */
[----:B------:R-:W-:-:S13]  /*8ee0*/  ISETP.GE.AND P1, PT, R4, UR17, PT ;  /* 0x0000001104007c0c */ /* 0x000fda000bf26270 */
[----:B------:R-:W-:Y:S05]  /*8ef0*/  @!P1 BRA `(.L_x_1057) ;  /* 0x0000002000f49947 */ /* 0x000fea0003800000 */
[----:B------:R-:W-:Y:S01]  /*8f00*/  IMAD.MOV.U32 R5, RZ, RZ, R38 ;  /* 0x000000ffff057224 */ /* 0x000fe200078e0026 */
[----:B------:R-:W-:Y:S01]  /*8f10*/  UMOV UR19, UR36 ;  /* 0x0000002400137c82 */ /* 0x000fe20008000000 */
[----:B------:R-:W-:Y:S01]  /*8f20*/  IMAD.MOV.U32 R6, RZ, RZ, R7 ;  /* 0x000000ffff067224 */ /* 0x000fe200078e0007 */
[----:B------:R-:W-:Y:S01]  /*8f30*/  UMOV UR20, UR37 ;  /* 0x0000002500147c82 */ /* 0x000fe20008000000 */
[----:B------:R-:W-:-:S05]  /*8f40*/  ULDC UR18, c[0x0][0x988] ;  /* 0x0002620000127ab9 */ /* 0x000fca0000000800 */
.L_x_1068:
[----:B------:R-:W-:-:S04]  /*8f50*/  UIADD3 UR37, UR20, 0x1, URZ ;  /* 0x0000000114257890 */ /* 0x000fc8000fffe03f */
[----:B------:R-:W-:-:S04]  /*8f60*/  UISETP.NE.AND UP0, UPT, UR37, 0x2, UPT ;  /* 0x000000022500788c */ /* 0x000fc8000bf05270 */
[----:B------:R-:W-:Y:S02]  /*8f70*/  USEL UR36, URZ, 0x1, UP0 ;  /* 0x000000013f247887 */ /* 0x000fe40008000000 */
[----:B------:R-:W-:Y:S02]  /*8f80*/  USEL UR37, UR37, URZ, UP0 ;  /* 0x0000003f25257287 */ /* 0x000fe40008000000 */
[----:B------:R-:W-:Y:S01]  /*8f90*/  ULOP3.LUT UR36, UR19, UR36, URZ, 0x3c, !UPT ;  /* 0x0000002413247292 */ /* 0x000fe2000f8e3c3f */
[----:B------:R-:W-:Y:S11]  /*8fa0*/  @!P0 BRA `(.L_x_1058) ;  /* 0x0000000000048947 */ /* 0x000ff60003800000 */
[----:B------:R-:W-:Y:S01]  /*8fb0*/  BPT.TRAP 0x1 ;  /* 0x000000040000795c */ /* 0x000fe20000300000 */
.L_x_1058:
[----:B------:R-:W-:Y:S01]  /*8fc0*/  ULEA UR6, UR37, UR46, 0x3 ;  /* 0x0000002e25067291 */ /* 0x000fe2000f8e183f */
[----:B------:R-:W-:-:S05]  /*8fd0*/  IMAD.U32 R7, RZ, RZ, UR36 ;  /* 0x00000024ff077e24 */ /* 0x000fca000f8e00ff */
[----:B------:R-:W-:-:S04]  /*8fe0*/  SHF.L.U32 R7, R7, 0x1f, RZ ;  /* 0x0000001f07077819 */ /* 0x000fc800000006ff */
[----:B------:R0:W1:Y:S01]  /*8ff0*/  SYNCS.PHASECHK.TRANS64.TRYWAIT P1, [UR6+0x19c30], R7 ;  /* 0x019c3007ff0075a7 */ /* 0x0000620008020146 */
[----:B------:R-:W-:Y:S05]  /*9000*/  @!P0 BRA `(.L_x_1059) ;  /* 0x0000000000048947 */ /* 0x000fea0003800000 */
[----:B------:R-:W-:Y:S01]  /*9010*/  BPT.TRAP 0x1 ;  /* 0x000000040000795c */ /* 0x000fe20000300000 */
.L_x_1059:
[----:B-1----:R-:W-:Y:S05]  /*9020*/  @P1 BRA `(.L_x_1060) ;  /* 0x0000000000081947 */ /* 0x002fea0003800000 */
[----:B------:R-:W1:Y:S02]  /*9030*/  SYNCS.PHASECHK.TRANS64.TRYWAIT P1, [UR6+0x19c30], R7 ;  /* 0x019c3007ff0075a7 */ /* 0x000e640008020146 */
[----:B-1----:R-:W-:Y:S05]  /*9040*/  @!P1 BRA `(.L_x_1061) ;  /* 0x000000e000789947 */ /* 0x002fea0003800000 */
.L_x_1060:
        /* <DEDUP_REMOVED lines=17> */
.L_x_1062:
[----:B------:R-:W-:Y:S01]  /*9160*/  ULEA UR11, UR20, UR46, 0x3 ;  /* 0x0000002e140b7291 */ /* 0x000fe2000f8e183f */
[----:B01----:R-:W-:-:S05]  /*9170*/  IMAD.U32 R7, RZ, RZ, UR19 ;  /* 0x00000013ff077e24 */ /* 0x003fca000f8e00ff */
[----:B------:R-:W-:-:S04]  /*9180*/  SHF.L.U32 R7, R7, 0x1f, RZ ;  /* 0x0000001f07077819 */ /* 0x000fc800000006ff */
[----:B------:R0:W1:Y:S01]  /*9190*/  SYNCS.PHASECHK.TRANS64.TRYWAIT P1, [UR11+0x19c50], R7 ;  /* 0x019c5007ff0075a7 */ /* 0x000062000802014b */
[----:B------:R-:W-:Y:S05]  /*91a0*/  @!P0 BRA `(.L_x_1063) ;  /* 0x0000000000048947 */ /* 0x000fea0003800000 */
[----:B------:R-:W-:Y:S01]  /*91b0*/  BPT.TRAP 0x1 ;  /* 0x000000040000795c */ /* 0x000fe20000300000 */
.L_x_1063:
[----:B-1----:R-:W-:Y:S05]  /*91c0*/  @P1 BRA `(.L_x_1064) ;  /* 0x0000000000081947 */ /* 0x002fea0003800000 */
[----:B------:R-:W1:Y:S02]  /*91d0*/  SYNCS.PHASECHK.TRANS64.TRYWAIT P1, [UR11+0x19c50], R7 ;  /* 0x019c5007ff0075a7 */ /* 0x000e64000802014b */
[----:B-1----:R-:W-:Y:S05]  /*91e0*/  @!P1 BRA `(.L_x_1065) ;  /* 0x000000e000289947 */ /* 0x002fea0003800000 */
.L_x_1064:
        /* <DEDUP_REMOVED lines=27> */
.L_x_1066:
[C---:B------:R-:W-:Y:S01]  /*93a0*/  FMUL.FTZ R9, R0.reuse, R24 ;  /* 0x0000001800097220 */ /* 0x040fe20000410000 */
[C---:B------:R-:W-:Y:S01]  /*93b0*/  FMUL.FTZ R10, R0.reuse, R26 ;  /* 0x0000001a000a7220 */ /* 0x040fe20000410000 */
[C---:B-1----:R-:W-:Y:S01]  /*93c0*/  FMUL.FTZ R8, R0.reuse, R25 ;  /* 0x0000001900087220 */ /* 0x042fe20000410000 */
        /* <DEDUP_REMOVED lines=63> */
[----:B------:R-:W-:Y:S01]  /*97c0*/  FMUL.FTZ R67, R0, R76 ;  /* 0x0000004c00437220 */ /* 0x000fe20000410000 */
[----:B------:R-:W-:Y:S01]  /*97d0*/  UMOV UR6, UR18 ;  /* 0x0000001200067c82 */ /* 0x000fe20008000000 */
[----:B------:R-:W-:-:S02]  /*97e0*/  ULEA UR7, UR37, UR46, 0x3 ;  /* 0x0000002e25077291 */ /* 0x000fc4000f8e183f */
[----:B------:R-:W2:Y:S01]  /*97f0*/  MUFU.TANH R20, R20 ;  /* 0x0000001400147308 */ /* 0x000ea20000002400 */
[----:B0-----:R-:W-:Y:S01]  /*9800*/  FMNMX.FTZ R7, R13, R38, !PT ;  /* 0x000000260d077209 */ /* 0x001fe20007810000 */
[----:B------:R-:W-:-:S04]  /*9810*/  UIADD3 UR7, UR7, 0x19c40, URZ ;  /* 0x00019c4007077890 */ /* 0x000fc8000fffe03f */
[----:B------:R-:W-:Y:S02]  /*9820*/  UPRMT UR7, UR45, 0x654, UR7 ;  /* 0x000006542d077896 */ /* 0x000fe40008000007 */
[----:B------:R-:W0:Y:S01]  /*9830*/  MUFU.TANH R24, R24 ;  /* 0x0000001800187308 */ /* 0x000e220000002400 */
[----:B-1----:R-:W-:-:S06]  /*9840*/  FMNMX.FTZ R69, R15, R68, !PT ;  /* 0x000000440f457209 */ /* 0x002fcc0007810000 */
[----:B------:R-:W-:Y:S01]  /*9850*/  SYNCS.ARRIVE.TRANS64.RED.A1T0 RZ, [UR7], RZ ;  /* 0x000000ffffff79a7 */ /* 0x000fe20008100407 */
        /* <DEDUP_REMOVED lines=71> */
[----:B------:R-:W-:Y:S01]  /*9cd0*/  FMUL.FTZ R75, R0, R84 ;  /* 0x00000054004b7220 */ /* 0x000fe20000410000 */
[----:B------:R-:W-:-:S05]  /*9ce0*/  IMAD.U32 R84, RZ, RZ, UR6 ;  /* 0x00000006ff547e24 */ /* 0x000fca000f8e00ff */
        /* <DEDUP_REMOVED lines=46> */
[----:B-1----:R-:W-:Y:S02]  /*9fd0*/  FMNMX.FTZ R79, R77, R80, !PT ;  /* 0x000000504d4f7209 */ /* 0x002fe40007810000 */
[----:B--2---:R-:W-:-:S05]  /*9fe0*/  FMNMX.FTZ R80, R76, R7, !PT ;  /* 0x000000074c507209 */ /* 0x004fca0007810000 */
[----:B------:R-:W1:Y:S01]  /*9ff0*/  SHFL.BFLY PT, R7, R80, 0x2, 0x1f ;  /* 0x0c401f0050077f89 */ /* 0x000e6200000e0000 */
[----:B0-----:R-:W-:-:S05]  /*a000*/  FMNMX.FTZ R79, R78, R79, !PT ;  /* 0x0000004f4e4f7209 */ /* 0x001fca0007810000 */
[----:B------:R-:W0:Y:S01]  /*a010*/  SHFL.BFLY PT, R38, R79, 0x2, 0x1f ;  /* 0x0c401f004f267f89 */ /* 0x000e2200000e0000 */
[----:B-1----:R-:W-:Y:S02]  /*a020*/  FMNMX.FTZ R81, R80, R7, !PT ;  /* 0x0000000750517209 */ /* 0x002fe40007810000 */
[----:B0-----:R-:W-:-:S03]  /*a030*/  FMNMX.FTZ R82, R79, R38, !PT ;  /* 0x000000264f527209 */ /* 0x001fc60007810000 */
[----:B------:R-:W0:Y:S04]  /*a040*/  SHFL.BFLY PT, R38, R81, 0x1, 0x1f ;  /* 0x0c201f0051267f89 */ /* 0x000e2800000e0000 */
[----:B------:R-:W1:Y:S01]  /*a050*/  SHFL.BFLY PT, R83, R82, 0x1, 0x1f ;  /* 0x0c201f0052537f89 */ /* 0x000e6200000e0000 */
[----:B0-----:R-:W-:Y:S01]  /*a060*/  FMNMX.FTZ R7, R81, R38, !PT ;  /* 0x0000002651077209 */ /* 0x001fe20007810000 */
[----:B------:R-:W-:Y:S01]  /*a070*/  IMAD.U32 R81, RZ, RZ, UR6 ;  /* 0x00000006ff517e24 */ /* 0x000fe2000f8e00ff */
[----:B-1----:R-:W-:-:S03]  /*a080*/  FMNMX.FTZ R38, R82, R83, !PT ;  /* 0x0000005352267209 */ /* 0x002fc60007810000 */
[C---:B------:R-:W-:Y:S01]  /*a090*/  FFMA.FTZ R79, R7.reuse, R84, -8 ;  /* 0xc1000000074f7423 */ /* 0x040fe20000010054 */
[----:B------:R-:W-:-:S03]  /*a0a0*/  FADD.FTZ R6, -R7, R6 ;  /* 0x0000000607067221 */ /* 0x000fc60000010100 */
        /* <DEDUP_REMOVED lines=32> */
[C---:B------:R-:W-:Y:S01]  /*a2b0*/  FADD.FTZ R5, -R38.reuse, R5 ;  /* 0x0000000526057221 */ /* 0x040fe20000010100 */
[----:B------:R-:W-:-:S01]  /*a2c0*/  FFMA.FTZ R79, R38, R81, -8 ;  /* 0xc1000000264f7423 */ /* 0x000fc20000010051 */
[----:B------:R-:W-:Y:S01]  /*a2d0*/  FMUL.FTZ R6, R6, UR6 ;  /* 0x0000000606067c20 */ /* 0x000fe20008410000 */
[----:B------:R-:W-:Y:S01]  /*a2e0*/  MUFU.EX2 R9, R9 ;  /* 0x0000000900097308 */ /* 0x000fe20000000800 */
[----:B------:R-:W-:Y:S01]  /*a2f0*/  FMUL.FTZ R5, R5, UR6 ;  /* 0x0000000605057c20 */ /* 0x000fe20008410000 */
        /* <DEDUP_REMOVED lines=36> */
[----:B------:R-:W-:-:S02]  /*a540*/  FFMA.FTZ R78, R78, UR6, -R79 ;  /* 0x000000064e4e7c23 */ /* 0x000fc4000801084f */
[----:B------:R-:W2:Y:S01]  /*a550*/  MUFU.EX2 R11, R11 ;  /* 0x0000000b000b7308 */ /* 0x000ea20000000800 */
[----:B-1----:R-:W-:-:S07]  /*a560*/  FFMA.FTZ R2, R5, R2, R10 ;  /* 0x0000000205027223 */ /* 0x002fce000001000a */
        /* <DEDUP_REMOVED lines=119> */
[----:B-1----:R-:W-:-:S01]  /*ace0*/  FADD.FTZ R79, R77, R80 ;  /* 0x000000504d4f7221 */ /* 0x002fc20000010000 */
[----:B0-----:R-:W-:-:S03]  /*acf0*/  FADD.FTZ R3, R76, R3 ;  /* 0x000000034c037221 */ /* 0x001fc60000010000 */
[----:B--2---:R-:W-:Y:S01]  /*ad00*/  FADD.FTZ R2, R78, R79 ;  /* 0x0000004f4e027221 */ /* 0x004fe20000010000 */
[----:B------:R-:W-:Y:S06]  /*ad10*/  @!P0 BRA `(.L_x_1067) ;  /* 0x0000000000048947 */ /* 0x000fec0003800000 */
[----:B------:R-:W-:Y:S01]  /*ad20*/  BPT.TRAP 0x1 ;  /* 0x000000040000795c */ /* 0x000fe20000300000 */
.L_x_1067:
        /* <DEDUP_REMOVED lines=88> */
[----:B------:R-:W-:Y:S01]  /*b2b0*/  F2FP.SATFINITE.E4M3.F32.PACK_AB_MERGE_C R139, R74, R73, R77 ;  /* 0x000000494a8b723e */ /* 0x000fe2000480704d */
[----:B------:R-:W-:Y:S06]  /*b2c0*/  @P1 BRA `(.L_x_1068) ;  /* 0xffffffdc00201947 */ /* 0x000fec000383ffff */
.L_x_1057:
        /* <DEDUP_REMOVED lines=9> */
[----:B------:R-:W-:-:S05]  /*b360*/  ULDC UR22, c[0x0][0x9e0] ;  /* 0x0002780000167ab9 */ /* 0x000fca0000000800 */
.L_x_1088:
[----:B------:R-:W-:-:S04]  /*b370*/  UIADD3 UR37, UR19, 0x1, URZ ;  /* 0x0000000113257890 */ /* 0x000fc8000fffe03f */
[----:B------:R-:W-:-:S04]  /*b380*/  UISETP.NE.AND UP0, UPT, UR37, 0x2, UPT ;  /* 0x000000022500788c */ /* 0x000fc8000bf05270 */
[----:B------:R-:W-:Y:S02]  /*b390*/  USEL UR36, URZ, 0x1, UP0 ;  /* 0x000000013f247887 */ /* 0x000fe40008000000 */
[----:B------:R-:W-:Y:S02]  /*b3a0*/  USEL UR37, UR37, URZ, UP0 ;  /* 0x0000003f25257287 */ /* 0x000fe40008000000 */
[----:B------:R-:W-:Y:S01]  /*b3b0*/  ULOP3.LUT UR36, UR18, UR36, URZ, 0x3c, !UPT ;  /* 0x0000002412247292 */ /* 0x000fe2000f8e3c3f */
[----:B------:R-:W-:Y:S11]  /*b3c0*/  @!P0 BRA `(.L_x_1070) ;  /* 0x0000000000048947 */ /* 0x000ff60003800000 */
[----:B------:R-:W-:Y:S01]  /*b3d0*/  BPT.TRAP 0x1 ;  /* 0x000000040000795c */ /* 0x000fe20000300000 */
.L_x_1070:
[----:B------:R-:W-:Y:S01]  /*b3e0*/  ULEA UR6, UR37, UR46, 0x3 ;  /* 0x0000002e25067291 */ /* 0x000fe2000f8e183f */
[----:B------:R-:W-:-:S05]  /*b3f0*/  IMAD.U32 R7, RZ, RZ, UR36 ;  /* 0x00000024ff077e24 */ /* 0x000fca000f8e00ff */
[----:B------:R-:W-:-:S04]  /*b400*/  SHF.L.U32 R7, R7, 0x1f, RZ ;  /* 0x0000001f07077819 */ /* 0x000fc800000006ff */
[----:B------:R0:W1:Y:S01]  /*b410*/  SYNCS.PHASECHK.TRANS64.TRYWAIT P1, [UR6+0x19c30], R7 ;  /* 0x019c3007ff0075a7 */ /* 0x0000620008020146 */
[----:B------:R-:W-:Y:S05]  /*b420*/  @!P0 BRA `(.L_x_1071) ;  /* 0x0000000000048947 */ /* 0x000fea0003800000 */
[----:B------:R-:W-:Y:S01]  /*b430*/  BPT.TRAP 0x1 ;  /* 0x000000040000795c */ /* 0x000fe20000300000 */
.L_x_1071:
[----:B-1----:R-:W-:Y:S05]  /*b440*/  @P1 BRA `(.L_x_1072) ;  /* 0x0000000000081947 */ /* 0x002fea0003800000 */
[----:B------:R-:W1:Y:S02]  /*b450*/  SYNCS.PHASECHK.TRANS64.TRYWAIT P1, [UR6+0x19c30], R7 ;  /* 0x019c3007ff0075a7 */ /* 0x000e640008020146 */
[----:B-1----:R-:W-:Y:S05]  /*b460*/  @!P1 BRA `(.L_x_1073) ;  /* 0x000000bc00a09947 */ /* 0x002fea0003800000 */
.L_x_1072:
        /* <DEDUP_REMOVED lines=17> */
.L_x_1074:
[----:B------:R-:W-:Y:S01]  /*b580*/  ULEA UR11, UR19, UR46, 0x3 ;  /* 0x0000002e130b7291 */ /* 0x000fe2000f8e183f */
[----:B01----:R-:W-:-:S05]  /*b590*/  IMAD.U32 R7, RZ, RZ, UR18 ;  /* 0x00000012ff077e24 */ /* 0x003fca000f8e00ff */
[----:B------:R-:W-:-:S04]  /*b5a0*/  SHF.L.U32 R7, R7, 0x1f, RZ ;  /* 0x0000001f07077819 */ /* 0x000fc800000006ff */
[----:B------:R0:W1:Y:S01]  /*b5b0*/  SYNCS.PHASECHK.TRANS64.TRYWAIT P1, [UR11+0x19c50], R7 ;  /* 0x019c5007ff0075a7 */ /* 0x000062000802014b */
[----:B------:R-:W-:Y:S05]  /*b5c0*/  @!P0 BRA `(.L_x_1075) ;  /* 0x0000000000048947 */ /* 0x000fea0003800000 */
[----:B------:R-:W-:Y:S01]  /*b5d0*/  BPT.TRAP 0x1 ;  /* 0x000000040000795c */ /* 0x000fe20000300000 */
.L_x_1075:
[----:B-1----:R-:W-:Y:S05]  /*b5e0*/  @P1 BRA `(.L_x_1076) ;  /* 0x0000000000081947 */ /* 0x002fea0003800000 */
[----:B------:R-:W1:Y:S02]  /*b5f0*/  SYNCS.PHASECHK.TRANS64.TRYWAIT P1, [UR11+0x19c50], R7 ;  /* 0x019c5007ff0075a7 */ /* 0x000e64000802014b */
[----:B-1----:R-:W-:Y:S05]  /*b600*/  @!P1 BRA `(.L_x_1077) ;  /* 0x000000bc00509947 */ /* 0x002fea0003800000 */
.L_x_1076:
        /* <DEDUP_REMOVED lines=27> */
.L_x_1078:
        /* <DEDUP_REMOVED lines=13> */
[----:B------:R-:W-:Y:S01]  /*b890*/  ULEA UR6, UR37, UR46, 0x3 ;  /* 0x0000002e25067291 */ /* 0x000fe2000f8e183f */
        /* <DEDUP_REMOVED lines=15> */
[----:B------:R-:W-:Y:S01]  /*b990*/  FMUL.FTZ R29, R0, R38 ;  /* 0x00000026001d7220 */ /* 0x000fe20000410000 */
[----:B------:R-:W-:Y:S01]  /*b9a0*/  UIADD3 UR6, UR6, 0x19c40, URZ ;  /* 0x00019c4006067890 */ /* 0x000fe2000fffe03f */
[----:B------:R-:W0:Y:S01]  /*b9b0*/  SHFL.IDX PT, R80, R136, RZ, 0x1c1f ;  /* 0x001c1fff88507589 */ /* 0x000e2200000e0000 */
        /* <DEDUP_REMOVED lines=47> */
[----:B------:R-:W-:Y:S01]  /*bcb0*/  PLOP3.LUT P1, PT, PT, PT, UP0, 0x40, 0x0 ;  /* 0x000000000000781c */ /* 0x000fe20003f2e808 */
[----:B------:R-:W-:Y:S01]  /*bcc0*/  IMAD R27, R16, -0x2, R27 ;  /* 0xfffffffe101b7824 */ /* 0x000fe200078e021b */
[----:B------:R-:W1:Y:S01]  /*bcd0*/  MUFU.TANH R7, R7 ;  /* 0x0000000700077308 */ /* 0x000e620000002400 */
[----:B------:R-:W-:Y:S01]  /*bce0*/  IMAD.U32 R26, RZ, RZ, UR39 ;  /* 0x00000027ff1a7e24 */ /* 0x000fe2000f8e00ff */
[----:B------:R-:W-:Y:S01]  /*bcf0*/  SYNCS.ARRIVE.TRANS64.RED.A1T0 RZ, [UR6], RZ ;  /* 0x000000ffffff79a7 */ /* 0x000fe20008100406 */
[----:B------:R-:W-:-:S03]  /*bd00*/  ULOP3.LUT UR6, URZ, UR21, URZ, 0x33, !UPT ;  /* 0x000000153f067292 */ /* 0x000fc6000f8e333f */
[----:B------:R-:W-:Y:S02]  /*bd10*/  IADD3 R27, -R26, UR43, R27 ;  /* 0x0000002b1a1b7c10 */ /* 0x000fe4000fffe11b */
[----:B------:R-:W2:Y:S03]  /*bd20*/  MUFU.TANH R8, R8 ;  /* 0x0000000800087308 */ /* 0x000ea60000002400 */
[C---:B------:R-:W-:Y:S02]  /*bd30*/  VIADD R84, R27.reuse, UR22 ;  /* 0x000000161b547c36 */ /* 0x040fe40008000000 */
        /* <DEDUP_REMOVED lines=79> */
.L_x_1081:
[----:B------:R-:W-:-:S05]  /*c230*/  IMAD.U32 R86, RZ, RZ, UR20 ;  /* 0x00000014ff567e24 */ /* 0x000fca000f8e00ff */
[----:B------:R-:W-:-:S13]  /*c240*/  ISETP.NE.AND P1, PT, R86, 0x1, PT ;  /* 0x000000015600780c */ /* 0x000fda0003f25270 */
[----:B------:R-:W1:Y:S02]  /*c250*/  @P1 LDC.64 R26, c[0x0][0x9e8] ;  /* 0x00027a00ff1a1b82 */ /* 0x000e640000000a00 */
[----:B-1----:R-:W-:-:S05]  /*c260*/  @P1 IMAD.HI.U32 R26, R80, R26, RZ ;  /* 0x0000001a501a1227 */ /* 0x002fca00078e00ff */
[----:B------:R-:W-:-:S07]  /*c270*/  @P1 SHF.R.U32.HI R80, RZ, R27, R26 ;  /* 0x0000001bff501219 */ /* 0x000fce000001161a */
.L_x_1082:
[----:B------:R-:W-:Y:S05]  /*c280*/  BSYNC B0 ;  /* 0x0000000000007941 */ /* 0x000fea0003800000 */
.L_x_1080:
[----:B------:R-:W-:-:S04]  /*c290*/  IMAD R27, R80, R86, -R75 ;  /* 0x00000056501b7224 */ /* 0x000fc800078e0a4b */
[----:B------:R-:W-:-:S05]  /*c2a0*/  IMAD R27, R16, -0x2, R27 ;  /* 0xfffffffe101b7824 */ /* 0x000fca00078e021b */
[----:B------:R-:W-:Y:S02]  /*c2b0*/  VIADDMNMX R82, R27, R86, R82, PT ;  /* 0x000000561b527246 */ /* 0x000fe40003800152 */
[----:B------:R-:W-:-:S07]  /*c2c0*/  VIMNMX R81, R81, R27, !PT ;  /* 0x0000001b51517248 */ /* 0x000fce0007fe0100 */
.L_x_1079:
        /* <DEDUP_REMOVED lines=116> */
.L_x_1085:
[----:B------:R-:W-:-:S05]  /*ca10*/  IMAD.U32 R82, RZ, RZ, UR20 ;  /* 0x00000014ff527e24 */ /* 0x000fca000f8e00ff */
[----:B------:R-:W-:-:S13]  /*ca20*/  ISETP.NE.AND P2, PT, R82, 0x1, PT ;  /* 0x000000015200780c */ /* 0x000fda0003f45270 */
[----:B------:R-:W0:Y:S02]  /*ca30*/  @P2 LDC.64 R26, c[0x0][0x9e8] ;  /* 0x00027a00ff1a2b82 */ /* 0x000e240000000a00 */
[----:B0-----:R-:W-:-:S05]  /*ca40*/  @P2 IMAD.HI.U32 R26, R7, R26, RZ ;  /* 0x0000001a071a2227 */ /* 0x001fca00078e00ff */
[----:B------:R-:W-:-:S07]  /*ca50*/  @P2 SHF.R.U32.HI R7, RZ, R27, R26 ;  /* 0x0000001bff072219 */ /* 0x000fce000001161a */
.L_x_1086:
[----:B------:R-:W-:Y:S05]  /*ca60*/  BSYNC B0 ;  /* 0x0000000000007941 */ /* 0x000fea0003800000 */
.L_x_1084:
[----:B------:R-:W-:-:S04]  /*ca70*/  IMAD R7, R7, R82, -R75 ;  /* 0x0000005207077224 */ /* 0x000fc800078e0a4b */
[----:B------:R-:W-:-:S05]  /*ca80*/  IMAD R7, R16, -0x2, R7 ;  /* 0xfffffffe10077824 */ /* 0x000fca00078e0207 */
[----:B------:R-:W-:Y:S02]  /*ca90*/  VIADDMNMX R84, R7, R82, R84, PT ;  /* 0x0000005207547246 */ /* 0x000fe40003800154 */
[----:B------:R-:W-:-:S07]  /*caa0*/  VIMNMX R83, R83, R7, !PT ;  /* 0x0000000753537248 */ /* 0x000fce0007fe0100 */
.L_x_1083:
        /* <DEDUP_REMOVED lines=148> */
[----:B------:R-:W-:Y:S01]  /*d3f0*/  MUFU.EX2 R75, R75 ;  /* 0x0000004b004b7308 */ /* 0x000fe20000000800 */
[----:B------:R-:W-:-:S02]  /*d400*/  FMNMX.FTZ R38, R34, R81, !PT ;  /* 0x0000005122267209 */ /* 0x000fc40007810000 */
[----:B------:R-:W-:Y:S02]  /*d410*/  ISETP.LT.OR P5, PT, R84, 0x49, P5 ;  /* 0x000000495400780c */ /* 0x000fe40002fa1670 */
[----:B------:R-:W-:Y:S02]  /*d420*/  FMNMX.FTZ R81, R37, R38, !PT ;  /* 0x0000002625517209 */ /* 0x000fe40007810000 */
[----:B------:R-:W-:Y:S01]  /*d430*/  FSEL R50, R50, -INF , !P5 ;  /* 0xff80000032327808 */ /* 0x000fe20006800000 */
[----:B------:R-:W-:Y:S01]  /*d440*/  MUFU.EX2 R8, R8 ;  /* 0x0000000800087308 */ /* 0x000fe20000000800 */
[----:B------:R-:W-:Y:S02]  /*d450*/  FMNMX.FTZ R38, R20, R81, !PT ;  /* 0x0000005114267209 */ /* 0x000fe40007810000 */
[----:B------:R-:W-:Y:S02]  /*d460*/  ISETP.LT.OR P4, PT, R84, 0x4a, P4 ;  /* 0x0000004a5400780c */ /* 0x000fe40002781670 */
[----:B------:R-:W-:Y:S01]  /*d470*/  FMNMX.FTZ R81, R39, R38, !PT ;  /* 0x0000002627517209 */ /* 0x000fe20007810000 */
[----:B------:R-:W-:Y:S01]  /*d480*/  FFMA.FTZ R38, R43, UR6, -R26 ;  /* 0x000000062b267c23 */ /* 0x000fe2000801081a */
[----:B------:R-:W-:Y:S01]  /*d490*/  FSEL R52, R52, -INF , !P4 ;  /* 0xff80000034347808 */ /* 0x000fe20006000000 */
[----:B------:R-:W-:Y:S01]  /*d4a0*/  MUFU.EX2 R11, R11 ;  /* 0x0000000b000b7308 */ /* 0x000fe20000000800 */
[----:B------:R-:W-:-:S02]  /*d4b0*/  FMNMX.FTZ R81, R40, R81, !PT ;  /* 0x0000005128517209 */ /* 0x000fc40007810000 */
[C---:B------:R-:W-:Y:S02]  /*d4c0*/  ISETP.GT.AND P5, PT, R83.reuse, 0x58, P1 ;  /* 0x000000585300780c */ /* 0x040fe40000fa4270 */
[----:B------:R-:W-:Y:S02]  /*d4d0*/  FMNMX.FTZ R81, R42, R81, !PT ;  /* 0x000000512a517209 */ /* 0x000fe40007810000 */
[----:B------:R-:W-:Y:S01]  /*d4e0*/  ISETP.LT.OR P5, PT, R84, 0x59, P5 ;  /* 0x000000595400780c */ /* 0x000fe20002fa1670 */
[----:B------:R-:W-:Y:S01]  /*d4f0*/  MUFU.EX2 R12, R12 ;  /* 0x0000000c000c7308 */ /* 0x000fe20000000800 */
[----:B------:R-:W-:Y:S02]  /*d500*/  FMNMX.FTZ R81, R44, R81, !PT ;  /* 0x000000512c517209 */ /* 0x000fe40007810000 */
[----:B------:R-:W-:Y:S02]  /*d510*/  ISETP.GT.AND P4, PT, R83, 0x59, P1 ;  /* 0x000000595300780c */ /* 0x000fe40000f84270 */
[----:B------:R-:W-:-:S02]  /*d520*/  FMNMX.FTZ R81, R46, R81, !PT ;  /* 0x000000512e517209 */ /* 0x000fc40007810000 */
[----:B------:R-:W-:Y:S01]  /*d530*/  FSEL R43, R58, -INF , !P5 ;  /* 0xff8000003a2b7808 */ /* 0x000fe20006800000 */
[----:B------:R-:W-:Y:S01]  /*d540*/  MUFU.EX2 R25, R25 ;  /* 0x0000001900197308 */ /* 0x000fe20000000800 */
[----:B------:R-:W-:Y:S02]  /*d550*/  FMNMX.FTZ R81, R48, R81, !PT ;  /* 0x0000005130517209 */ /* 0x000fe40007810000 */
[----:B------:R-:W-:Y:S02]  /*d560*/  ISETP.LT.OR P4, PT, R84, 0x5a, P4 ;  /* 0x0000005a5400780c */ /* 0x000fe40002781670 */
[----:B------:R-:W-:Y:S02]  /*d570*/  FMNMX.FTZ R81, R50, R81, !PT ;  /* 0x0000005132517209 */ /* 0x000fe40007810000 */
[----:B------:R-:W-:Y:S01]  /*d580*/  FSEL R60, R60, -INF , !P4 ;  /* 0xff8000003c3c7808 */ /* 0x000fe20006000000 */
[----:B------:R0:W-:Y:S01]  /*d590*/  MUFU.EX2 R58, R38 ;  /* 0x00000026003a7308 */ /* 0x0001e20000000800 */
[----:B------:R-:W-:-:S02]  /*d5a0*/  FMNMX.FTZ R81, R52, R81, !PT ;  /* 0x0000005134517209 */ /* 0x000fc40007810000 */
[C---:B------:R-:W-:Y:S02]  /*d5b0*/  ISETP.GT.AND P5, PT, R83.reuse, 0x68, P1 ;  /* 0x000000685300780c */ /* 0x040fe40000fa4270 */
[----:B------:R-:W-:Y:S02]  /*d5c0*/  FMNMX.FTZ R81, R54, R81, !PT ;  /* 0x0000005136517209 */ /* 0x000fe40007810000 */
[----:B------:R-:W-:Y:S01]  /*d5d0*/  ISETP.GT.AND P4, PT, R83, 0x69, P1 ;  /* 0x000000695300780c */ /* 0x000fe20000f84270 */
[----:B------:R-:W-:Y:S01]  /*d5e0*/  MUFU.EX2 R28, R28 ;  /* 0x0000001c001c7308 */ /* 0x000fe20000000800 */
[----:B0-----:R-:W-:Y:S01]  /*d5f0*/  FMNMX.FTZ R38, R56, R81, !PT ;  /* 0x0000005138267209 */ /* 0x001fe20007810000 */
[----:B------:R-:W-:Y:S01]  /*d600*/  FFMA.FTZ R81, R49, UR6, -R26 ;  /* 0x0000000631517c23 */ /* 0x000fe2000801081a */
[----:B------:R-:W-:Y:S02]  /*d610*/  ISETP.LT.OR P5, PT, R84, 0x69, P5 ;  /* 0x000000695400780c */ /* 0x000fe40002fa1670 */
[----:B------:R-:W-:-:S02]  /*d620*/  FMNMX.FTZ R47, R43, R38, !PT ;  /* 0x000000262b2f7209 */ /* 0x000fc40007810000 */
[----:B------:R-:W-:Y:S01]  /*d630*/  FSEL R66, R66, -INF , !P5 ;  /* 0xff80000042427808 */ /* 0x000fe20006800000 */
[----:B------:R-:W-:Y:S01]  /*d640*/  MUFU.EX2 R31, R31 ;  /* 0x0000001f001f7308 */ /* 0x000fe20000000800 */
[----:B------:R-:W-:Y:S02]  /*d650*/  FMNMX.FTZ R49, R60, R47, !PT ;  /* 0x0000002f3c317209 */ /* 0x000fe40007810000 */
[----:B------:R-:W-:Y:S02]  /*d660*/  ISETP.LT.OR P4, PT, R84, 0x6a, P4 ;  /* 0x0000006a5400780c */ /* 0x000fe40002781670 */
[----:B------:R-:W-:Y:S02]  /*d670*/  FMNMX.FTZ R49, R62, R49, !PT ;  /* 0x000000313e317209 */ /* 0x000fe40007810000 */
[----:B------:R-:W-:Y:S01]  /*d680*/  ISETP.GT.AND P5, PT, R83, 0x78, P1 ;  /* 0x000000785300780c */ /* 0x000fe20000fa4270 */
[----:B------:R-:W-:Y:S01]  /*d690*/  MUFU.EX2 R32, R32 ;  /* 0x0000002000207308 */ /* 0x000fe20000000800 */
[----:B------:R-:W-:-:S02]  /*d6a0*/  FMNMX.FTZ R51, R64, R49, !PT ;  /* 0x0000003140337209 */ /* 0x000fc40007810000 */
[----:B------:R-:W-:Y:S02]  /*d6b0*/  FSEL R49, R68, -INF , !P4 ;  /* 0xff80000044317808 */ /* 0x000fe40006000000 */
[----:B------:R-:W-:Y:S01]  /*d6c0*/  FMNMX.FTZ R38, R66, R51, !PT ;  /* 0x0000003342267209 */ /* 0x000fe20007810000 */
[----:B------:R-:W-:Y:S01]  /*d6d0*/  FFMA.FTZ R51, R53, UR6, -R26 ;  /* 0x0000000635337c23 */ /* 0x000fe2000801081a */
[----:B------:R-:W-:Y:S01]  /*d6e0*/  ISETP.GT.AND P1, PT, R83, 0x79, P1 ;  /* 0x000000795300780c */ /* 0x000fe20000f24270 */
[----:B------:R0:W-:Y:S01]  /*d6f0*/  MUFU.EX2 R68, R82 ;  /* 0x0000005200447308 */ /* 0x0001e20000000800 */
[----:B------:R-:W-:Y:S02]  /*d700*/  FMNMX.FTZ R53, R49, R38, !PT ;  /* 0x0000002631357209 */ /* 0x000fe40007810000 */
[----:B------:R-:W-:Y:S02]  /*d710*/  ISETP.LT.OR P5, PT, R84, 0x79, P5 ;  /* 0x000000795400780c */ /* 0x000fe40002fa1670 */
[----:B------:R-:W-:-:S02]  /*d720*/  FMNMX.FTZ R53, R70, R53, !PT ;  /* 0x0000003546357209 */ /* 0x000fc40007810000 */
[----:B------:R-:W-:Y:S01]  /*d730*/  ISETP.LT.OR P1, PT, R84, 0x7a, P1 ;  /* 0x0000007a5400780c */ /* 0x000fe20000f21670 */
[----:B------:R-:W-:-:S01]  /*d740*/  FFMA.FTZ R84, R59, UR6, -R26 ;  /* 0x000000063b547c23 */ /* 0x000fc2000801081a */
[----:B------:R-:W-:Y:S01]  /*d750*/  FSEL R74, R74, -INF , !P5 ;  /* 0xff8000004a4a7808 */ /* 0x000fe20006800000 */
[----:B0-----:R-:W-:-:S01]  /*d760*/  FFMA.FTZ R82, R55, UR6, -R26 ;  /* 0x0000000637527c23 */ /* 0x001fc2000801081a */
[----:B------:R-:W-:Y:S01]  /*d770*/  FMNMX.FTZ R53, R72, R53, !PT ;  /* 0x0000003548357209 */ /* 0x000fe20007810000 */
[----:B------:R-:W-:-:S01]  /*d780*/  FFMA.FTZ R55, R61, UR6, -R26 ;  /* 0x000000063d377c23 */ /* 0x000fc2000801081a */
[----:B------:R-:W-:Y:S01]  /*d790*/  FSEL R77, R77, -INF , !P1 ;  /* 0xff8000004d4d7808 */ /* 0x000fe20004800000 */
[----:B------:R-:W-:-:S01]  /*d7a0*/  FFMA.FTZ R61, R73, UR6, -R26 ;  /* 0x00000006493d7c23 */ /* 0x000fc2000801081a */
[----:B------:R-:W-:Y:S01]  /*d7b0*/  FMNMX.FTZ R38, R74, R53, !PT ;  /* 0x000000354a267209 */ /* 0x000fe20007810000 */
[----:B------:R-:W-:-:S01]  /*d7c0*/  FFMA.FTZ R53, R57, UR6, -R26 ;  /* 0x0000000639357c23 */ /* 0x000fc2000801081a */
[----:B------:R-:W-:Y:S01]  /*d7d0*/  FFMA.FTZ R57, R65, UR6, -R26 ;  /* 0x0000000641397c23 */ /* 0x000fe2000801081a */
[----:B------:R-:W-:Y:S01]  /*d7e0*/  MUFU.EX2 R35, R35 ;  /* 0x0000002300237308 */ /* 0x000fe20000000800 */
[----:B------:R-:W-:-:S05]  /*d7f0*/  FMNMX.FTZ R38, R77, R38, !PT ;  /* 0x000000264d267209 */ /* 0x000fca0007810000 */
        /* <DEDUP_REMOVED lines=14> */
[----:B0-----:R-:W-:Y:S01]  /*d8e0*/  FMNMX.FTZ R38, R65, R38, !PT ;  /* 0x0000002641267209 */ /* 0x001fe20007810000 */
[----:B------:R-:W-:-:S03]  /*d8f0*/  IMAD.U32 R65, RZ, RZ, UR6 ;  /* 0x00000006ff417e24 */ /* 0x000fc6000f8e00ff */
[C---:B------:R-:W-:Y:S01]  /*d900*/  FSETP.NEU.FTZ.AND P1, PT, R38.reuse, -INF , PT ;  /* 0xff8000002600780b */ /* 0x040fe20003f3d000 */
[----:B------:R-:W-:-:S02]  /*d910*/  FFMA.FTZ R65, R38, R65, -8 ;  /* 0xc100000026417423 */ /* 0x000fc40000010041 */
[----:B------:R-:W-:Y:S03]  /*d920*/  MUFU.EX2 R26, R79 ;  /* 0x0000004f001a7308 */ /* 0x000fe60000000800 */
        /* <DEDUP_REMOVED lines=12> */
[----:B------:R-:W-:-:S01]  /*d9f0*/  FFMA.FTZ R21, R21, UR6, -R65 ;  /* 0x0000000615157c23 */ /* 0x000fc20008010841 */
[----:B------:R-:W-:Y:S01]  /*da00*/  MUFU.EX2 R78, R78 ;  /* 0x0000004e004e7308 */ /* 0x000fe20000000800 */
[----:B------:R-:W-:-:S01]  /*da10*/  FFMA.FTZ R24, R24, UR6, -R65 ;  /* 0x0000000618187c23 */ /* 0x000fc20008010841 */
[----:B------:R-:W-:Y:S01]  /*da20*/  FMUL.FTZ R42, R39, UR6 ;  /* 0x00000006272a7c20 */ /* 0x000fe20008410000 */
[----:B------:R-:W-:-:S01]  /*da30*/  FFMA.FTZ R67, R48, UR6, -R65 ;  /* 0x0000000630437c23 */ /* 0x000fc20008010841 */
[----:B-1----:R-:W-:Y:S01]  /*da40*/  FFMA.FTZ R48, R5, R3, R14 ;  /* 0x0000000305307223 */ /* 0x002fe2000001000e */
[----:B------:R-:W-:-:S01]  /*da50*/  FFMA.FTZ R30, R30, UR6, -R65 ;  /* 0x000000061e1e7c23 */ /* 0x000fc20008010841 */
[--C-:B------:R-:W-:Y:S01]  /*da60*/  FFMA.FTZ R39, R44, UR6, -R65.reuse ;  /* 0x000000062c277c23 */ /* 0x100fe20008010841 */
[----:B------:R-:W-:-:S01]  /*da70*/  FFMA.FTZ R44, R46, UR6, -R65 ;  /* 0x000000062e2c7c23 */ /* 0x000fc20008010841 */
        /* <DEDUP_REMOVED lines=16> */
[----:B--2---:R-:W-:-:S01]  /*db80*/  FADD.FTZ R3, R13, R2 ;  /* 0x000000020d037221 */ /* 0x004fc20000010000 */
[----:B------:R-:W-:Y:S01]  /*db90*/  FADD.FTZ R2, R11, R48 ;  /* 0x000000300b027221 */ /* 0x000fe20000010000 */
[----:B------:R-:W-:-:S02]  /*dba0*/  FFMA.FTZ R48, R54, UR6, -R65 ;  /* 0x0000000636307c23 */ /* 0x000fc40008010841 */
[----:B------:R-:W-:Y:S01]  /*dbb0*/  FADD.FTZ R50, R78, R3 ;  /* 0x000000034e327221 */ /* 0x000fe20000010000 */
[----:B------:R-:W-:-:S02]  /*dbc0*/  FADD.FTZ R3, R9, R2 ;  /* 0x0000000209037221 */ /* 0x000fc40000010000 */
[----:B------:R-:W2:Y:S01]  /*dbd0*/  MUFU.EX2 R27, R27 ;  /* 0x0000001b001b7308 */ /* 0x000ea20000000800 */
[----:B0-----:R-:W-:-:S01]  /*dbe0*/  FADD.FTZ R71, R21, R50 ;  /* 0x0000003215477221 */ /* 0x001fc20000010000 */
[----:B------:R-:W-:-:S04]  /*dbf0*/  FADD.FTZ R2, R12, R3 ;  /* 0x000000030c027221 */ /* 0x000fc80000010000 */
        /* <DEDUP_REMOVED lines=9> */
[----:B------:R-:W-:Y:S02]  /*dc90*/  FADD.FTZ R3, R35, R2 ;  /* 0x0000000223037221 */ /* 0x000fe40000010000 */
        /* <DEDUP_REMOVED lines=9> */
[----:B------:R-:W1:Y:S02]  /*dd30*/  MUFU.EX2 R20, R20 ;  /* 0x0000001400147308 */ /* 0x000e640000000800 */
[----:B------:R-:W-:-:S04]  /*dd40*/  FADD.FTZ R56, R80, R79 ;  /* 0x0000004f50387221 */ /* 0x000fc80000010000 */
[----:B------:R-:W-:Y:S02]  /*dd50*/  FADD.FTZ R79, R47, R56 ;  /* 0x000000382f4f7221 */ /* 0x000fe40000010000 */
[----:B------:R-:W3:Y:S02]  /*dd60*/  MUFU.EX2 R37, R37 ;  /* 0x0000002500257308 */ /* 0x000ee40000000800 */
[----:B------:R-:W-:-:S04]  /*dd70*/  FADD.FTZ R56, R68, R79 ;  /* 0x0000004f44387221 */ /* 0x000fc80000010000 */
[----:B------:R-:W-:Y:S01]  /*dd80*/  FADD.FTZ R79, R51, R56 ;  /* 0x00000038334f7221 */ /* 0x000fe20000010000 */
[----:B------:R-:W-:-:S01]  /*dd90*/  FFMA.FTZ R56, R70, UR6, -R65 ;  /* 0x0000000646387c23 */ /* 0x000fc20008010841 */
[----:B------:R4:W-:Y:S08]  /*dda0*/  MUFU.EX2 R6, R69 ;  /* 0x0000004500067308 */ /* 0x0009f00000000800 */
[----:B------:R-:W5:Y:S01]  /*ddb0*/  MUFU.EX2 R40, R40 ;  /* 0x0000002800287308 */ /* 0x000f620000000800 */
[----:B----4-:R-:W-:-:S01]  /*ddc0*/  FFMA.FTZ R69, R52, UR6, -R65 ;  /* 0x0000000634457c23 */ /* 0x010fc20008010841 */
[----:B--2---:R-:W-:-:S04]  /*ddd0*/  FADD.FTZ R52, R34, R73 ;  /* 0x0000004922347221 */ /* 0x004fc80000010000 */
[----:B0-----:R-:W-:Y:S01]  /*dde0*/  FADD.FTZ R73, R33, R52 ;  /* 0x0000003421497221 */ /* 0x001fe20000010000 */
[----:B------:R-:W-:-:S01]  /*ddf0*/  FFMA.FTZ R52, R62, UR6, -R65 ;  /* 0x000000063e347c23 */ /* 0x000fc20008010841 */
[----:B------:R-:W0:Y:S02]  /*de00*/  MUFU.EX2 R39, R39 ;  /* 0x0000002700277308 */ /* 0x000e240000000800 */
[----:B-1----:R-:W-:-:S04]  /*de10*/  FADD.FTZ R54, R20, R73 ;  /* 0x0000004914367221 */ /* 0x002fc80000010000 */
[----:B---3--:R-:W-:Y:S01]  /*de20*/  FADD.FTZ R73, R37, R54 ;  /* 0x0000003625497221 */ /* 0x008fe20000010000 */
[----:B------:R-:W-:-:S01]  /*de30*/  FFMA.FTZ R54, R66, UR6, -R65 ;  /* 0x0000000642367c23 */ /* 0x000fc20008010841 */
[----:B------:R-:W1:Y:S02]  /*de40*/  MUFU.EX2 R44, R44 ;  /* 0x0000002c002c7308 */ /* 0x000e640000000800 */
[----:B-----5:R-:W-:-:S01]  /*de50*/  FADD.FTZ R3, R40, R73 ;  /* 0x0000004928037221 */ /* 0x020fc20000010000 */
[----:B------:R-:W-:-:S03]  /*de60*/  FFMA.FTZ R73, R64, UR6, -R65 ;  /* 0x0000000640497c23 */ /* 0x000fc60008010841 */
[----:B------:R-:W-:Y:S02]  /*de70*/  FADD.FTZ R2, R6, R3 ;  /* 0x0000000306027221 */ /* 0x000fe40000010000 */
[----:B------:R-:W2:Y:S02]  /*de80*/  MUFU.EX2 R67, R67 ;  /* 0x0000004300437308 */ /* 0x000ea40000000800 */
[----:B0-----:R-:W-:-:S06]  /*de90*/  FADD.FTZ R3, R39, R2 ;  /* 0x0000000227037221 */ /* 0x001fcc0000010000 */
        /* <DEDUP_REMOVED lines=20> */
[----:B-1----:R-:W-:-:S01]  /*dfe0*/  FADD.FTZ R3, R55, R60 ;  /* 0x0000003c37037221 */ /* 0x002fc20000010000 */
[--C-:B------:R-:W-:Y:S01]  /*dff0*/  FFMA.FTZ R60, R74, UR6, -R65.reuse ;  /* 0x000000064a3c7c23 */ /* 0x100fe20008010841 */
[----:B------:R-:W-:-:S05]  /*e000*/  FFMA.FTZ R65, R77, UR6, -R65 ;  /* 0x000000064d417c23 */ /* 0x000fca0008010841 */
        /* <DEDUP_REMOVED lines=37> */
.L_x_1087:
        /* <DEDUP_REMOVED lines=90> */
.L_x_1069:
[----:B------:R-:W-:Y:S06]  /*e800*/  BAR.ARV 0x8, 0x200 ;  /* 0x0208000000007b1d */ /* 0x000fec0000002000 */
[----:B------:R-:W-:Y:S05]  /*e810*/  @!P0 BRA `(.L_x_1089) ;  /* 0x0000000000048947 */ /* 0x000fea0003800000 */
[----:B------:R-:W-:Y:S01]  /*e820*/  BPT.TRAP 0x1 ;  /* 0x000000040000795c */ /* 0x000fe20000300000 */
.L_x_1089:
[----:B------:R-:W-:Y:S01]  /*e830*/  ULEA UR14, UR37, UR46, 0x3 ;  /* 0x0000002e250e7291 */ /* 0x000fe2000f8e183f */
[----:B------:R-:W-:-:S05]  /*e840*/  IMAD.U32 R0, RZ, RZ, UR36 ;  /* 0x00000024ff007e24 */ /* 0x000fca000f8e00ff */
[----:B------:R-:W-:-:S04]  /*e850*/  SHF.L.U32 R0, R0, 0x1f, RZ ;  /* 0x0000001f00007819 */ /* 0x000fc800000006ff */
[----:B------:R0:W1:Y:S01]  /*e860*/  SYNCS.PHASECHK.TRANS64.TRYWAIT P1, [UR14+0x19c50], R0 ;  /* 0x019c5000ff0075a7 */ /* 0x000062000802014e */
[----:B------:R-:W-:Y:S05]  /*e870*/  @!P0 BRA `(.L_x_1090) ;  /* 0x0000000000048947 */ /* 0x000fea0003800000 */
[----:B------:R-:W-:Y:S01]  /*e880*/  BPT.TRAP 0x1 ;  /* 0x000000040000795c */ /* 0x000fe20000300000 */
.L_x_1090:
[----:B-1----:R-:W-:Y:S05]  /*e890*/  @P1 BRA `(.L_x_1091) ;  /* 0x0000000000081947 */ /* 0x002fea0003800000 */
[----:B------:R-:W1:Y:S02]  /*e8a0*/  SYNCS.PHASECHK.TRANS64.TRYWAIT P1, [UR14+0x19c50], R0 ;  /* 0x019c5000ff0075a7 */ /* 0x000e64000802014e */
[----:B-1----:R-:W-:Y:S05]  /*e8b0*/  @!P1 BRA `(.L_x_1092) ;  /* 0x0000008800bc9947 */ /* 0x002fea0003800000 */
.L_x_1091:
        /* <DEDUP_REMOVED lines=82> */
.L_x_1093:
        /* <DEDUP_REMOVED lines=58> */
.L_x_1015:
[----:B------:R-:W0:Y:S01]  /*f180*/  S2R R4, SR_CgaCtaId ;  /* 0x0000000000047919 */ /* 0x000e220000008800 */
[----:B------:R-:W-:Y:S01]  /*f190*/  MOV R3, 0x400 ;  /* 0x0000040000037802 */ /* 0x000fe20000000f00 */
[----:B------:R-:W-:Y:S01]  /*f1a0*/  BSSY B0, `(.L_x_1094) ;  /* 0x0000210000007945 */ /* 0x000fe20003800000 */
[----:B------:R-:W-:Y:S02]  /*f1b0*/  BAR.SYNC.DEFER_BLOCKING 0x5, 0x200 ;  /* 0x0148000000007b1d */ /* 0x000fe40000010000 */
[----:B0-----:R-:W-:-:S05]  /*f1c0*/  LEA R3, R4, R3, 0x18 ;  /* 0x0000000304037211 */ /* 0x001fca00078ec0ff */
[----:B------:R-:W0:Y:S02]  /*f1d0*/  LDS.128 R24, [R3+0x19cd0] ;  /* 0x019cd00003187984 */ /* 0x000e240000000c00 */
[----:B0-----:R-:W-:Y:S02]  /*f1e0*/  R2UR UR5, R25 ;  /* 0x00000000190572ca */ /* 0x001fe400000e0000 */
[----:B------:R-:W-:Y:S02]  /*f1f0*/  R2UR UR50, R26 ;  /* 0x000000001a3272ca */ /* 0x000fe400000e0000 */
        /* <DEDUP_REMOVED lines=9> */
[----:B------:R-:W0:Y:S01]  /*f290*/  S2R R24, SR_SWINHI ;  /* 0x0000000000187919 */ /* 0x000e220000002f00 */
[----:B------:R-:W-:Y:S01]  /*f2a0*/  F2FP.BF16.F32.PACK_AB R15, R124, R15 ;  /* 0x0000000f7c0f723e */ /* 0x000fe200000010ff */
[----:B------:R-:W-:Y:S02]  /*f2b0*/  ULDC.64 UR6, c[0x0][0xc00] ;  /* 0x0003000000067ab9 */ /* 0x000fe40000000a00 */
[----:B------:R1:W2:Y:S01]  /*f2c0*/  LDG.E.CONSTANT R9, desc[UR54][R4.64] ;  /* 0x0000003604097981 */ /* 0x0002a2000c1e9900 */
[----:B------:R-:W-:Y:S01]  /*f2d0*/  F2FP.BF16.F32.PACK_AB R12, R125, R12 ;  /* 0x0000000c7d0c723e */ /* 0x000fe200000010ff */
[----:B------:R-:W-:Y:S01]  /*f2e0*/  UISETP.NE.U32.AND UP0, UPT, UR6, URZ, UPT ;  /* 0x0000003f0600728c */ /* 0x000fe2000bf05070 */
[----:B------:R-:W-:Y:S02]  /*f2f0*/  F2FP.BF16.F32.PACK_AB R126, R126, R13 ;  /* 0x0000000d7e7e723e */ /* 0x000fe400000010ff */
[----:B------:R-:W-:Y:S01]  /*f300*/  F2FP.BF16.F32.PACK_AB R7, R134, R7 ;  /* 0x000000078607723e */ /* 0x000fe200000010ff */
[----:B------:R-:W-:Y:S01]  /*f310*/  UISETP.NE.AND.EX UP0, UPT, UR7, URZ, UPT, UP0 ;  /* 0x0000003f0700728c */ /* 0x000fe2000bf05300 */
[----:B------:R-:W-:-:S02]  /*f320*/  F2FP.BF16.F32.PACK_AB R6, R135, R6 ;  /* 0x000000068706723e */ /* 0x000fc400000010ff */
[----:B------:R-:W-:Y:S01]  /*f330*/  F2FP.BF16.F32.PACK_AB R11, R132, R11 ;  /* 0x0000000b840b723e */ /* 0x000fe200000010ff */
[----:B------:R-:W-:Y:S01]  /*f340*/  ULDC.64 UR6, c[0x0][0xc00] ;  /* 0x0003000000067ab9 */ /* 0x000fe20000000a00 */
[----:B-1----:R-:W-:Y:S01]  /*f350*/  LOP3.LUT P0, R4, R40, 0x3, RZ, 0xc0, !PT ;  /* 0x0000000328047812 */ /* 0x002fe2000780c0ff */
[----:B------:R-:W-:Y:S01]  /*f360*/  UIMAD.WIDE UR6, UR41, 0x4, UR6 ;  /* 0x00000004290678a5 */ /* 0x000fe2000f8e0206 */
[----:B------:R-:W-:Y:S02]  /*f370*/  F2FP.BF16.F32.PACK_AB R8, R133, R8 ;  /* 0x000000088508723e */ /* 0x000fe400000010ff */
[----:B------:R-:W-:Y:S02]  /*f380*/  ISETP.EQ.OR P0, PT, R4, 0x3, !P0 ;  /* 0x000000030400780c */ /* 0x000fe40004702670 */
[----:B------:R-:W-:Y:S02]  /*f390*/  F2FP.BF16.F32.PACK_AB R41, R92, R41 ;  /* 0x000000295c29723e */ /* 0x000fe400000010ff */
[----:B------:R-:W-:-:S02]  /*f3a0*/  SEL R40, R15, R12, P0 ;  /* 0x0000000c0f287207 */ /* 0x000fc40000000000 */
[----:B------:R-:W-:Y:S02]  /*f3b0*/  SEL R27, R12, R15, P0 ;  /* 0x0000000f0c1b7207 */ /* 0x000fe40000000000 */
[----:B------:R-:W-:Y:S02]  /*f3c0*/  SEL R50, R7, R6, P0 ;  /* 0x0000000607327207 */ /* 0x000fe40000000000 */
[----:B------:R-:W-:Y:S02]  /*f3d0*/  SEL R47, R6, R7, P0 ;  /* 0x00000007062f7207 */ /* 0x000fe40000000000 */
[----:B------:R-:W-:Y:S02]  /*f3e0*/  F2FP.BF16.F32.PACK_AB R39, R94, R39 ;  /* 0x000000275e27723e */ /* 0x000fe400000010ff */
[----:B------:R-:W-:Y:S02]  /*f3f0*/  MOV R4, R3 ;  /* 0x0000000300047202 */ /* 0x000fe40000000f00 */
[----:B0-----:R-:W-:-:S02]  /*f400*/  MOV R5, R24 ;  /* 0x0000001800057202 */ /* 0x001fc40000000f00 */
[----:B------:R-:W-:Y:S02]  /*f410*/  F2FP.BF16.F32.PACK_AB R38, R93, R38 ;  /* 0x000000265d26723e */ /* 0x000fe400000010ff */
[----:B------:R-:W-:Y:S01]  /*f420*/  F2FP.BF16.F32.PACK_AB R36, R95, R36 ;  /* 0x000000245f24723e */ /* 0x000fe200000010ff */
[----:B------:R-:W-:Y:S01]  /*f430*/  IMAD.WIDE R12, R157, 0x2, R4 ;  /* 0x000000029d0c7825 */ /* 0x000fe200078e0204 */
[----:B------:R-:W-:Y:S02]  /*f440*/  F2FP.BF16.F32.PACK_AB R37, R100, R37 ;  /* 0x000000256425723e */ /* 0x000fe400000010ff */
[----:B------:R-:W-:Y:S02]  /*f450*/  F2FP.BF16.F32.PACK_AB R35, R102, R35 ;  /* 0x000000236623723e */ /* 0x000fe400000010ff */
[C---:B------:R-:W-:Y:S02]  /*f460*/  IADD3 R49, P5, R12.reuse, 0x20, RZ ;  /* 0x000000200c317810 */ /* 0x040fe40007fbe0ff */
[----:B------:R-:W-:-:S02]  /*f470*/  IADD3 R51, P4, R12, 0x3000, RZ ;  /* 0x000030000c337810 */ /* 0x000fc40007f9e0ff */
[----:B------:R-:W-:Y:S01]  /*f480*/  LOP3.LUT R6, R49, 0x180, RZ, 0xc0, !PT ;  /* 0x0000018031067812 */ /* 0x000fe200078ec0ff */
[----:B------:R-:W-:Y:S01]  /*f490*/  IMAD.X R25, RZ, RZ, R13, P5 ;  /* 0x000000ffff197224 */ /* 0x000fe200028e060d */
[----:B------:R-:W-:Y:S02]  /*f4a0*/  F2FP.BF16.F32.PACK_AB R34, R101, R34 ;  /* 0x000000226522723e */ /* 0x000fe400000010ff */
[----:B------:R-:W-:Y:S02]  /*f4b0*/  SHF.R.U64 R6, R6, 0x3, RZ ;  /* 0x0000000306067819 */ /* 0x000fe400000012ff */
[----:B------:R-:W-:Y:S02]  /*f4c0*/  F2FP.BF16.F32.PACK_AB R32, R103, R32 ;  /* 0x000000206720723e */ /* 0x000fe400000010ff */
[----:B------:R-:W-:Y:S02]  /*f4d0*/  SEL R42, R11, R8, P0 ;  /* 0x000000080b2a7207 */ /* 0x000fe40000000000 */
[----:B------:R-:W-:-:S02]  /*f4e0*/  SEL R43, R8, R11, P0 ;  /* 0x0000000b082b7207 */ /* 0x000fc40000000000 */
[----:B------:R-:W-:Y:S02]  /*f4f0*/  LOP3.LUT R24, R6, R49, RZ, 0x3c, !PT ;  /* 0x0000003106187212 */ /* 0x000fe400078e3cff */
[----:B------:R-:W-:Y:S02]  /*f500*/  F2FP.BF16.F32.PACK_AB R33, R108, R33 ;  /* 0x000000216c21723e */ /* 0x000fe400000010ff */
[----:B------:R-:W-:Y:S02]  /*f510*/  F2FP.BF16.F32.PACK_AB R31, R110, R31 ;  /* 0x0000001f6e1f723e */ /* 0x000fe400000010ff */
[----:B------:R-:W-:Y:S02]  /*f520*/  F2FP.BF16.F32.PACK_AB R30, R109, R30 ;  /* 0x0000001e6d1e723e */ /* 0x000fe400000010ff */
[----:B------:R-:W-:Y:S02]  /*f530*/  F2FP.BF16.F32.PACK_AB R28, R111, R28 ;  /* 0x0000001c6f1c723e */ /* 0x000fe400000010ff */
[----:B------:R-:W-:-:S02]  /*f540*/  SEL R26, R41, R38, P0 ;  /* 0x00000026291a7207 */ /* 0x000fc40000000000 */
[----:B------:R-:W-:Y:S02]  /*f550*/  SEL R8, R39, R36, P0 ;  /* 0x0000002427087207 */ /* 0x000fe40000000000 */
[----:B------:R-:W-:Y:S02]  /*f560*/  LOP3.LUT R6, R51, 0x180, RZ, 0xc0, !PT ;  /* 0x0000018033067812 */ /* 0x000fe400078ec0ff */
[----:B------:R-:W-:Y:S02]  /*f570*/  SEL R41, R38, R41, P0 ;  /* 0x0000002926297207 */ /* 0x000fe40000000000 */
[----:B------:R-:W-:Y:S02]  /*f580*/  SEL R39, R36, R39, P0 ;  /* 0x0000002724277207 */ /* 0x000fe40000000000 */
[----:B------:R-:W-:Y:S02]  /*f590*/  F2FP.BF16.F32.PACK_AB R29, R116, R29 ;  /* 0x0000001d741d723e */ /* 0x000fe400000010ff */
[----:B------:R-:W-:-:S02]  /*f5a0*/  F2FP.BF16.F32.PACK_AB R21, R118, R21 ;  /* 0x000000157615723e */ /* 0x000fc400000010ff */
[----:B------:R-:W-:Y:S02]  /*f5b0*/  F2FP.BF16.F32.PACK_AB R20, R117, R20 ;  /* 0x000000147514723e */ /* 0x000fe400000010ff */
[----:B------:R-:W-:Y:S02]  /*f5c0*/  F2FP.BF16.F32.PACK_AB R14, R119, R14 ;  /* 0x0000000e770e723e */ /* 0x000fe400000010ff */
[----:B------:R-:W-:Y:S02]  /*f5d0*/  SEL R38, R37, R34, P0 ;  /* 0x0000002225267207 */ /* 0x000fe40000000000 */
[----:B------:R-:W-:Y:S02]  /*f5e0*/  SEL R36, R35, R32, P0 ;  /* 0x0000002023247207 */ /* 0x000fe40000000000 */
[----:B------:R-:W-:Y:S02]  /*f5f0*/  SEL R37, R34, R37, P0 ;  /* 0x0000002522257207 */ /* 0x000fe40000000000 */
[----:B------:R-:W-:-:S02]  /*f600*/  SEL R35, R32, R35, P0 ;  /* 0x0000002320237207 */ /* 0x000fc40000000000 */
[----:B------:R-:W-:Y:S02]  /*f610*/  SEL R34, R33, R30, P0 ;  /* 0x0000001e21227207 */ /* 0x000fe40000000000 */
[----:B------:R-:W-:Y:S02]  /*f620*/  SEL R32, R31, R28, P0 ;  /* 0x0000001c1f207207 */ /* 0x000fe40000000000 */
[----:B------:R-:W-:Y:S02]  /*f630*/  IADD3 R53, P3, R12, 0x3020, RZ ;  /* 0x000030200c357810 */ /* 0x000fe40007f7e0ff */
[----:B------:R-:W-:Y:S02]  /*f640*/  SHF.R.U64 R6, R6, 0x3, RZ ;  /* 0x0000000306067819 */ /* 0x000fe400000012ff */
[----:B------:R-:W-:Y:S01]  /*f650*/  SEL R33, R30, R33, P0 ;  /* 0x000000211e217207 */ /* 0x000fe20000000000 */
[----:B------:R-:W-:Y:S01]  /*f660*/  IMAD.X R15, RZ, RZ, R13, P3 ;  /* 0x000000ffff0f7224 */ /* 0x000fe200018e060d */
[----:B------:R-:W-:-:S02]  /*f670*/  SEL R31, R28, R31, P0 ;  /* 0x0000001f1c1f7207 */ /* 0x000fc40000000000 */
[----:B------:R-:W-:Y:S02]  /*f680*/  LOP3.LUT R7, R12, 0x180, RZ, 0xc0, !PT ;  /* 0x000001800c077812 */ /* 0x000fe400078ec0ff */
[----:B------:R-:W-:Y:S02]  /*f690*/  SEL R30, R29, R20, P0 ;  /* 0x000000141d1e7207 */ /* 0x000fe40000000000 */
[----:B------:R-:W-:Y:S02]  /*f6a0*/  SEL R28, R21, R14, P0 ;  /* 0x0000000e151c7207 */ /* 0x000fe40000000000 */
[----:B------:R-:W-:Y:S01]  /*f6b0*/  SEL R45, R14, R21, P0 ;  /* 0x000000150e2d7207 */ /* 0x000fe20000000000 */
[----:B------:R-:W-:Y:S01]  /*f6c0*/  IMAD.X R21, RZ, RZ, R13, P4 ;  /* 0x000000ffff157224 */ /* 0x000fe200020e060d */
[----:B------:R-:W-:Y:S02]  /*f6d0*/  F2FP.BF16.F32.PACK_AB R127, R127, R10 ;  /* 0x0000000a7f7f723e */ /* 0x000fe400000010ff */
[----:B------:R-:W-:-:S02]  /*f6e0*/  SEL R29, R20, R29, P0 ;  /* 0x0000001d141d7207 */ /* 0x000fc40000000000 */
[C---:B------:R-:W-:Y:S02]  /*f6f0*/  IADD3 R55, P2, R12.reuse, 0x6000, RZ ;  /* 0x000060000c377810 */ /* 0x040fe40007f5e0ff */
[----:B------:R-:W-:Y:S02]  /*f700*/  IADD3 R57, P1, R12, 0x6020, RZ ;  /* 0x000060200c397810 */ /* 0x000fe40007f3e0ff */
[----:B------:R-:W-:Y:S01]  /*f710*/  LOP3.LUT R10, R53, 0x180, RZ, 0xc0, !PT ;  /* 0x00000180350a7812 */ /* 0x000fe200078ec0ff */
[----:B------:R-:W-:Y:S01]  /*f720*/  IMAD.X R11, RZ, RZ, R13, P2 ;  /* 0x000000ffff0b7224 */ /* 0x000fe200010e060d */
[----:B------:R-:W-:Y:S02]  /*f730*/  LOP3.LUT R20, R6, R51, RZ, 0x3c, !PT ;  /* 0x0000003306147212 */ /* 0x000fe400078e3cff */
[----:B------:R-:W-:Y:S02]  /*f740*/  SHF.R.U64 R7, R7, 0x3, RZ ;  /* 0x0000000307077819 */ /* 0x000fe400000012ff */
[----:B------:R-:W-:-:S02]  /*f750*/  LOP3.LUT R44, R55, 0x180, RZ, 0xc0, !PT ;  /* 0x00000180372c7812 */ /* 0x000fc400078ec0ff */
[----:B------:R-:W-:Y:S02]  /*f760*/  LOP3.LUT R46, R57, 0x180, RZ, 0xc0, !PT ;  /* 0x00000180392e7812 */ /* 0x000fe400078ec0ff */
[----:B------:R-:W-:Y:S02]  /*f770*/  SHF.R.U64 R10, R10, 0x3, RZ ;  /* 0x000000030a0a7819 */ /* 0x000fe400000012ff */
[----:B------:R-:W-:Y:S02]  /*f780*/  MOV R52, R20 ;  /* 0x0000001400347202 */ /* 0x000fe40000000f00 */
[----:B------:R-:W-:Y:S01]  /*f790*/  LOP3.LUT R12, R7, R12, RZ, 0x3c, !PT ;  /* 0x0000000c070c7212 */ /* 0x000fe200078e3cff */
[----:B------:R-:W-:Y:S01]  /*f7a0*/  IMAD.X R7, RZ, RZ, R13, P1 ;  /* 0x000000ffff077224 */ /* 0x000fe200008e060d */
[----:B------:R-:W-:Y:S02]  /*f7b0*/  SHF.R.U64 R44, R44, 0x3, RZ ;  /* 0x000000032c2c7819 */ /* 0x000fe400000012ff */
[----:B------:R-:W-:-:S02]  /*f7c0*/  SEL R48, R126, R127, P0 ;  /* 0x0000007f7e307207 */ /* 0x000fc40000000000 */
[----:B------:R-:W-:Y:S02]  /*f7d0*/  SHF.R.U64 R46, R46, 0x3, RZ ;  /* 0x000000032e2e7819 */ /* 0x000fe400000012ff */
[----:B------:R-:W-:Y:S02]  /*f7e0*/  LOP3.LUT R14, R10, R53, RZ, 0x3c, !PT ;  /* 0x000000350a0e7212 */ /* 0x000fe400078e3cff */
[----:B------:R-:W-:Y:S02]  /*f7f0*/  SEL R127, R127, R126, P0 ;  /* 0x0000007e7f7f7207 */ /* 0x000fe40000000000 */
[----:B------:R-:W-:Y:S02]  /*f800*/  MOV R54, R12 ;  /* 0x0000000c00367202 */ /* 0x000fe40000000f00 */
[----:B------:R-:W-:Y:S02]  /*f810*/  MOV R53, R24 ;  /* 0x0000001800357202 */ /* 0x000fe40000000f00 */
[----:B------:R-:W-:-:S02]  /*f820*/  LOP3.LUT R10, R44, R55, RZ, 0x3c, !PT ;  /* 0x000000372c0a7212 */ /* 0x000fc400078e3cff */
[----:B------:R-:W-:Y:S02]  /*f830*/  LOP3.LUT R6, R46, R57, RZ, 0x3c, !PT ;  /* 0x000000392e067212 */ /* 0x000fe400078e3cff */
[----:B------:R-:W-:Y:S02]  /*f840*/  MOV R49, R10 ;  /* 0x0000000a00317202 */ /* 0x000fe40000000f00 */
[----:B------:R-:W-:Y:S02]  /*f850*/  MOV R51, R14 ;  /* 0x0000000e00337202 */ /* 0x000fe40000000f00 */
[----:B------:R-:W-:Y:S02]  /*f860*/  PLOP3.LUT P2, PT, PT, PT, UP0, 0x80, 0x0 ;  /* 0x000000000000781c */ /* 0x000fe40003f4f008 */
[----:B--2---:R-:W-:Y:S01]  /*f870*/  LOP3.LUT R20, R9, 0x2, RZ, 0x3c, !PT ;  /* 0x0000000209147812 */ /* 0x004fe200078e3cff */
[----:B------:R-:W-:Y:S04]  /*f880*/  SHFL.IDX PT, R26, R26, R9, 0x1c1f ;  /* 0x001c1f091a1a7589 */ /* 0x000fe800000e0000 */
[----:B------:R-:W0:Y:S04]  /*f890*/  SHFL.IDX PT, R41, R41, R20, 0x1c1f ;  /* 0x001c1f1429297589 */ /* 0x000e2800000e0000 */
[----:B------:R0:W-:Y:S04]  /*f8a0*/  SHFL.IDX PT, R13, R8, R9, 0x1c1f ;  /* 0x001c1f09080d7589 */ /* 0x0001e800000e0000 */
[----:B------:R-:W1:Y:S04]  /*f8b0*/  SHFL.IDX PT, R24, R39, R20, 0x1c1f ;  /* 0x001c1f1427187589 */ /* 0x000e6800000e0000 */
[----:B------:R-:W-:Y:S04]  /*f8c0*/  SHFL.IDX PT, R34, R34, R9, 0x1c1f ;  /* 0x001c1f0922227589 */ /* 0x000fe800000e0000 */
[----:B------:R-:W2:Y:S04]  /*f8d0*/  SHFL.IDX PT, R33, R33, R20, 0x1c1f ;  /* 0x001c1f1421217589 */ /* 0x000ea800000e0000 */
[----:B------:R-:W-:Y:S04]  /*f8e0*/  SHFL.IDX PT, R38, R38, R9, 0x1c1f ;  /* 0x001c1f0926267589 */ /* 0x000fe800000e0000 */
[----:B------:R-:W3:Y:S01]  /*f8f0*/  SHFL.IDX PT, R37, R37, R20, 0x1c1f ;  /* 0x001c1f1425257589 */ /* 0x000ee200000e0000 */
[----:B0-----:R-:W-:-:S02]  /*f900*/  SEL R8, R26, R41, P0 ;  /* 0x000000291a087207 */ /* 0x001fc40000000000 */
[----:B------:R-:W-:Y:S01]  /*f910*/  SEL R10, R41, R26, P0 ;  /* 0x0000001a290a7207 */ /* 0x000fe20000000000 */
[----:B------:R-:W-:Y:S01]  /*f920*/  SHFL.IDX PT, R36, R36, R9, 0x1c1f ;  /* 0x001c1f0924247589 */ /* 0x000fe200000e0000 */
[----:B------:R-:W-:Y:S01]  /*f930*/  MOV R41, R6 ;  /* 0x0000000600297202 */ /* 0x000fe20000000f00 */
[----:B------:R-:W-:Y:S02]  /*f940*/  IMAD.U32 R6, RZ, RZ, UR6 ;  /* 0x00000006ff067e24 */ /* 0x000fe4000f8e00ff */
[----:B------:R-:W0:Y:S01]  /*f950*/  SHFL.IDX PT, R35, R35, R20, 0x1c1f ;  /* 0x001c1f1423237589 */ /* 0x000e2200000e0000 */
[----:B-1----:R-:W-:Y:S01]  /*f960*/  SEL R11, R24, R13, P0 ;  /* 0x0000000d180b7207 */ /* 0x002fe20000000000 */
[----:B------:R-:W-:Y:S01]  /*f970*/  IMAD.U32 R7, RZ, RZ, UR7 ;  /* 0x00000007ff077e24 */ /* 0x000fe2000f8e00ff */
[----:B------:R-:W-:Y:S01]  /*f980*/  ULDC.64 UR6, c[0x0][0xc08] ;  /* 0x0003020000067ab9 */ /* 0x000fe20000000a00 */
[----:B------:R-:W-:Y:S04]  /*f990*/  SHFL.IDX PT, R30, R30, R9, 0x1c1f ;  /* 0x001c1f091e1e7589 */ /* 0x000fe800000e0000 */
[----:B------:R-:W-:Y:S01]  /*f9a0*/  SHFL.IDX PT, R40, R40, R9, 0x1c1f ;  /* 0x001c1f0928287589 */ /* 0x000fe200000e0000 */
[----:B--2---:R-:W-:-:S03]  /*f9b0*/  SEL R26, R33, R34, P0 ;  /* 0x00000022211a7207 */ /* 0x004fc60000000000 */
[----:B------:R-:W1:Y:S04]  /*f9c0*/  SHFL.IDX PT, R29, R29, R20, 0x1c1f ;  /* 0x001c1f141d1d7589 */ /* 0x000e6800000e0000 */
[----:B------:R-:W2:Y:S01]  /*f9d0*/  SHFL.IDX PT, R27, R27, R20, 0x1c1f ;  /* 0x001c1f141b1b7589 */ /* 0x000ea200000e0000 */
[----:B---3--:R-:W-:Y:S02]  /*f9e0*/  SEL R12, R38, R37, P0 ;  /* 0x00000025260c7207 */ /* 0x008fe40000000000 */
[----:B------:R-:W-:Y:S01]  /*f9f0*/  SEL R14, R37, R38, P0 ;  /* 0x00000026250e7207 */ /* 0x000fe20000000000 */
[----:B------:R-:W-:Y:S04]  /*fa00*/  SHFL.IDX PT, R21, R32, R9, 0x1c1f ;  /* 0x001c1f0920157589 */ /* 0x000fe800000e0000 */
[----:B------:R-:W3:Y:S01]  /*fa10*/  SHFL.IDX PT, R44, R31, R20, 0x1c1f ;  /* 0x001c1f141f2c7589 */ /* 0x000ee200000e0000 */
[----:B0-----:R-:W-:-:S03]  /*fa20*/  SEL R15, R35, R36, P0 ;  /* 0x00000024230f7207 */ /* 0x001fc60000000000 */
[----:B------:R1:W-:Y:S04]  /*fa30*/  SHFL.IDX PT, R46, R28, R9, 0x1c1f ;  /* 0x001c1f091c2e7589 */ /* 0x0003e800000e0000 */
[----:B------:R-:W0:Y:S04]  /*fa40*/  SHFL.IDX PT, R45, R45, R20, 0x1c1f ;  /* 0x001c1f142d2d7589 */ /* 0x000e2800000e0000 */
[----:B------:R-:W-:Y:S01]  /*fa50*/  SHFL.IDX PT, R48, R48, R9, 0x1c1f ;  /* 0x001c1f0930307589 */ /* 0x000fe200000e0000 */
[----:B-1----:R-:W-:-:S03]  /*fa60*/  SEL R28, R30, R29, P0 ;  /* 0x0000001d1e1c7207 */ /* 0x002fc60000000000 */
[----:B------:R-:W1:Y:S01]  /*fa70*/  SHFL.IDX PT, R127, R127, R20, 0x1c1f ;  /* 0x001c1f147f7f7589 */ /* 0x000e6200000e0000 */
[----:B--2---:R-:W-:Y:S02]  /*fa80*/  SEL R32, R40, R27, P0 ;  /* 0x0000001b28207207 */ /* 0x004fe40000000000 */
[----:B------:R-:W-:Y:S01]  /*fa90*/  SEL R30, R29, R30, P0 ;  /* 0x0000001e1d1e7207 */ /* 0x000fe20000000000 */
[----:B------:R-:W-:Y:S04]  /*faa0*/  SHFL.IDX PT, R42, R42, R9, 0x1c1f ;  /* 0x001c1f092a2a7589 */ /* 0x000fe800000e0000 */
[----:B------:R2:W-:Y:S01]  /*fab0*/  SHFL.IDX PT, R50, R50, R9, 0x1c1f ;  /* 0x001c1f0932327589 */ /* 0x0005e200000e0000 */
[----:B---3--:R-:W-:-:S03]  /*fac0*/  SEL R25, R21, R44, P0 ;  /* 0x0000002c15197207 */ /* 0x008fc60000000000 */
[----:B------:R-:W3:Y:S04]  /*fad0*/  SHFL.IDX PT, R43, R43, R20, 0x1c1f ;  /* 0x001c1f142b2b7589 */ /* 0x000ee800000e0000 */
[----:B------:R-:W4:Y:S01]  /*fae0*/  SHFL.IDX PT, R47, R47, R20, 0x1c1f ;  /* 0x001c1f142f2f7589 */ /* 0x000f2200000e0000 */
[----:B0-----:R-:W-:Y:S02]  /*faf0*/  SEL R29, R46, R45, P0 ;  /* 0x0000002d2e1d7207 */ /* 0x001fe40000000000 */
[----:B--2---:R-:W-:Y:S01]  /*fb00*/  SEL R9, R13, R24, P0 ;  /* 0x000000180d097207 */ /* 0x004fe20000000000 */
[----:B------:R-:W-:Y:S01]  /*fb10*/  BAR.SYNC.DEFER_BLOCKING 0x1, 0x180 ;  /* 0x0046000000007b1d */ /* 0x000fe20000010000 */
[----:B------:R-:W-:Y:S02]  /*fb20*/  SEL R24, R34, R33, P0 ;  /* 0x0000002122187207 */ /* 0x000fe40000000000 */
[----:B------:R-:W-:-:S02]  /*fb30*/  SEL R13, R36, R35, P0 ;  /* 0x00000023240d7207 */ /* 0x000fc40000000000 */
[----:B------:R-:W-:Y:S02]  /*fb40*/  SEL R34, R27, R40, P0 ;  /* 0x000000281b227207 */ /* 0x000fe40000000000 */
[----:B------:R-:W-:Y:S02]  /*fb50*/  SEL R27, R44, R21, P0 ;  /* 0x000000152c1b7207 */ /* 0x000fe40000000000 */
[----:B------:R-:W-:Y:S02]  /*fb60*/  SEL R31, R45, R46, P0 ;  /* 0x0000002e2d1f7207 */ /* 0x000fe40000000000 */
[----:B-1----:R-:W-:Y:S02]  /*fb70*/  SEL R33, R48, R127, P0 ;  /* 0x0000007f30217207 */ /* 0x002fe40000000000 */
[----:B------:R-:W-:Y:S02]  /*fb80*/  SEL R35, R127, R48, P0 ;  /* 0x000000307f237207 */ /* 0x000fe40000000000 */
[----:B---3--:R-:W-:-:S02]  /*fb90*/  SEL R36, R42, R43, P0 ;  /* 0x0000002b2a247207 */ /* 0x008fc40000000000 */
[----:B------:R-:W-:Y:S02]  /*fba0*/  SEL R38, R43, R42, P0 ;  /* 0x0000002a2b267207 */ /* 0x000fe40000000000 */
[----:B----4-:R-:W-:Y:S01]  /*fbb0*/  SEL R37, R50, R47, P0 ;  /* 0x0000002f32257207 */ /* 0x010fe20000000000 */
[----:B------:R-:W-:Y:S01]  /*fbc0*/  UISETP.NE.U32.AND UP1, UPT, UR6, URZ, UPT ;  /* 0x0000003f0600728c */ /* 0x000fe2000bf25070 */
[----:B------:R-:W-:Y:S01]  /*fbd0*/  SEL R39, R47, R50, P0 ;  /* 0x000000322f277207 */ /* 0x000fe20000000000 */
[----:B------:R-:W-:Y:S01]  /*fbe0*/  UMOV UR4, URZ ;  /* 0x0000003f00047c82 */ /* 0x000fe20008000000 */
[----:B------:R0:W-:Y:S01]  /*fbf0*/  STSM.16.M88.4 [R54], R8 ;  /* 0x0000000836007844 */ /* 0x0001e20000000200 */
[----:B------:R-:W-:Y:S01]  /*fc00*/  ULDC UR8, c[0x0][0xa88] ;  /* 0x0002a20000087ab9 */ /* 0x000fe20000000800 */
[----:B------:R-:W1:Y:S02]  /*fc10*/  LDC R43, c[0x0][0xbe8] ;  /* 0x0002fa00ff2b7b82 */ /* 0x000e640000000800 */
[----:B------:R2:W-:Y:S04]  /*fc20*/  STSM.16.M88.4 [R53], R12 ;  /* 0x0000000c35007844 */ /* 0x0005e80000000200 */
[----:B------:R3:W-:Y:S04]  /*fc30*/  STSM.16.M88.4 [R52], R24 ;  /* 0x0000001834007844 */ /* 0x0007e80000000200 */
[----:B------:R3:W-:Y:S04]  /*fc40*/  STSM.16.M88.4 [R51], R28 ;  /* 0x0000001c33007844 */ /* 0x0007e80000000200 */
[----:B------:R3:W-:Y:S04]  /*fc50*/  STSM.16.M88.4 [R49], R32 ;  /* 0x0000002031007844 */ /* 0x0007e80000000200 */
[----:B------:R3:W-:Y:S01]  /*fc60*/  STSM.16.M88.4 [R41], R36 ;  /* 0x0000002429007844 */ /* 0x0007e20000000200 */
[----:B------:R-:W-:Y:S06]  /*fc70*/  BAR.SYNC.DEFER_BLOCKING 0x1, 0x180 ;  /* 0x0046000000007b1d */ /* 0x000fec0000010000 */
[----:B0-----:R-:W4:Y:S01]  /*fc80*/  @P2 LDG.E R8, desc[UR54][R6.64] ;  /* 0x0000003606082981 */ /* 0x001f22000c1e1900 */
[----:B------:R-:W-:Y:S01]  /*fc90*/  UISETP.NE.AND.EX UP1, UPT, UR7, URZ, UPT, UP1 ;  /* 0x0000003f0700728c */ /* 0x000fe2000bf25310 */
[----:B-1----:R-:W-:-:S05]  /*fca0*/  ISETP.NE.AND P1, PT, R43, 0x1, PT ;  /* 0x000000012b00780c */ /* 0x002fca0003f25270 */
[----:B------:R-:W-:-:S05]  /*fcb0*/  PLOP3.LUT P0, PT, PT, PT, UP1, 0x80, 0x0 ;  /* 0x000000000000781c */ /* 0x000fca0003f0f018 */
[----:B------:R-:W-:Y:S02]  /*fcc0*/  @UP1 ULDC.64 UR6, c[0x0][0xc08] ;  /* 0x0003020000061ab9 */ /* 0x000fe40000000a00 */
[----:B------:R-:W-:Y:S01]  /*fcd0*/  @UP1 UIMAD.WIDE UR6, UR41, 0x4, UR6 ;  /* 0x00000004290618a5 */ /* 0x000fe2000f8e0206 */
[----:B------:R-:W0:Y:S05]  /*fce0*/  @P1 LDC R9, c[0x0][0xbec] ;  /* 0x0002fb00ff091b82 */ /* 0x000e2a0000000800 */
[----:B--2---:R-:W-:Y:S02]  /*fcf0*/  IMAD.U32 R12, RZ, RZ, UR6 ;  /* 0x00000006ff0c7e24 */ /* 0x004fe4000f8e00ff */
[----:B------:R-:W-:Y:S01]  /*fd00*/  IMAD.U32 R13, RZ, RZ, UR7 ;  /* 0x00000007ff0d7e24 */ /* 0x000fe2000f8e00ff */
[----:B------:R-:W1:Y:S01]  /*fd10*/  @P1 LDC R10, c[0x0][0xbf0] ;  /* 0x0002fc00ff0a1b82 */ /* 0x000e620000000800 */
[----:B----4-:R-:W-:Y:S01]  /*fd20*/  @P2 R2UR UR4, R8 ;  /* 0x00000000080422ca */ /* 0x010fe200000e0000 */
[----:B------:R-:W-:-:S06]  /*fd30*/  IMAD.U32 R8, RZ, RZ, UR8 ;  /* 0x00000008ff087e24 */ /* 0x000fcc000f8e00ff */
[----:B------:R3:W5:Y:S01]  /*fd40*/  @P0 LDG.E R8, desc[UR54][R12.64] ;  /* 0x000000360c080981 */ /* 0x000762000c1e1900 */
[----:B01----:R-:W-:Y:S07]  /*fd50*/  @P0 BRA `(.L_x_1096) ;  /* 0x0000000000100947 */ /* 0x003fee0003800000 */
[----:B------:R-:W-:Y:S05]  /*fd60*/  @!P2 BRA `(.L_x_1096) ;  /* 0x00000000000ca947 */ /* 0x000fea0003800000 */
[----:B------:R-:W2:Y:S04]  /*fd70*/  LDG.E R11, desc[UR54][R6.64] ;  /* 0x00000036060b7981 */ /* 0x000ea8000c1e1900 */
[----:B-----5:R-:W2:Y:S02]  /*fd80*/  LDG.E R8, desc[UR54][R6.64+0x4] ;  /* 0x0000043606087981 */ /* 0x020ea4000c1e1900 */
[----:B--2---:R-:W-:-:S07]  /*fd90*/  IMAD.IADD R8, R8, 0x1, -R11 ;  /* 0x0000000108087824 */ /* 0x004fce00078e0a0b */
.L_x_1096:
[----:B---3--:R-:W-:Y:S01]  /*fda0*/  VIADD R12, R17, UR42 ;  /* 0x0000002a110c7c36 */ /* 0x008fe20008000000 */
[----:B------:R-:W-:Y:S01]  /*fdb0*/  USHF.R.S32.HI UR16, URZ, 0x1f, UR40 ;  /* 0x0000001f3f107899 */ /* 0x000fe20008011428 */
[----:B------:R-:W-:Y:S01]  /*fdc0*/  VIADD R14, R156, UR42 ;  /* 0x0000002a9c0e7c36 */ /* 0x000fe20008000000 */
[----:B------:R-:W-:Y:S01]  /*fdd0*/  ULDC.64 UR12, c[0x0][0xb90] ;  /* 0x0002e400000c7ab9 */ /* 0x000fe20000000a00 */
[----:B------:R-:W-:Y:S01]  /*fde0*/  @P1 IMAD.HI.U32 R7, R12, R9, RZ ;  /* 0x000000090c071227 */ /* 0x000fe200078e00ff */
[----:B------:R-:W-:Y:S01]  /*fdf0*/  USHF.R.S32.HI UR15, URZ, 0x1f, UR41 ;  /* 0x0000001f3f0f7899 */ /* 0x000fe20008011429 */
[----:B------:R-:W0:Y:S01]  /*fe00*/  @P1 LDC R41, c[0x0][0xbec] ;  /* 0x0002fb00ff291b82 */ /* 0x000e220000000800 */
[----:B------:R-:W-:Y:S01]  /*fe10*/  USHF.R.S32.HI UR7, URZ, 0x1f, UR4 ;  /* 0x0000001f3f077899 */ /* 0x000fe20008011404 */
[----:B------:R-:W-:Y:S01]  /*fe20*/  IMAD.MOV.U32 R6, RZ, RZ, R12 ;  /* 0x000000ffff067224 */ /* 0x000fe200078e000c */
[----:B------:R-:W-:Y:S01]  /*fe30*/  UIMAD UR10, UR16, UR12, URZ ;  /* 0x0000000c100a72a4 */ /* 0x000fe2000f8e023f */
[----:B------:R-:W-:Y:S01]  /*fe40*/  @P1 SHF.R.U32.HI R6, RZ, R10, R7 ;  /* 0x0000000aff061219 */ /* 0x000fe20000011607 */
[----:B------:R-:W-:Y:S01]  /*fe50*/  UMOV UR6, UR4 ;  /* 0x0000000400067c82 */ /* 0x000fe20008000000 */
[----:B------:R-:W-:Y:S01]  /*fe60*/  USEL UR15, UR15, URZ, !UP0 ;  /* 0x0000003f0f0f7287 */ /* 0x000fe2000c000000 */
[----:B------:R-:W-:Y:S01]  /*fe70*/  IMAD R7, R153, 0x20, R18 ;  /* 0x0000002099077824 */ /* 0x000fe200078e0212 */
[----:B------:R-:W-:Y:S01]  /*fe80*/  UIMAD.WIDE.U32 UR8, UR40, UR12, UR6 ;  /* 0x0000000c280872a5 */ /* 0x000fe2000f8e0006 */
[----:B------:R-:W-:Y:S01]  /*fe90*/  IMAD.MOV R10, RZ, RZ, -R6 ;  /* 0x000000ffff0a7224 */ /* 0x000fe200078e0a06 */
[----:B------:R-:W-:Y:S01]  /*fea0*/  UIMAD UR10, UR40, UR13, UR10 ;  /* 0x0000000d280a72a4 */ /* 0x000fe2000f8e020a */
[----:B------:R-:W-:Y:S01]  /*feb0*/  IMAD.WIDE R4, R7, 0x2, R4 ;  /* 0x0000000207047825 */ /* 0x000fe200078e0204 */
[----:B------:R-:W-:Y:S01]  /*fec0*/  USEL UR14, UR41, URZ, !UP0 ;  /* 0x0000003f290e7287 */ /* 0x000fe2000c000000 */
[----:B------:R-:W-:Y:S01]  /*fed0*/  ULDC.64 UR12, c[0x0][0xb98] ;  /* 0x0002e600000c7ab9 */ /* 0x000fe20000000a00 */
[----:B------:R-:W-:Y:S01]  /*fee0*/  UIADD3 UR9, UR9, UR10, URZ ;  /* 0x0000000a09097290 */ /* 0x000fe2000fffe03f */
[----:B------:R-:W-:Y:S01]  /*fef0*/  IMAD R9, R43, R10, R12 ;  /* 0x0000000a2b097224 */ /* 0x000fe200078e020c */
[----:B------:R-:W-:Y:S01]  /*ff00*/  UIMAD UR6, UR15, UR12, URZ ;  /* 0x0000000c0f0672a4 */ /* 0x000fe2000f8e023f */
[----:B------:R-:W-:Y:S01]  /*ff10*/  SHF.R.S32.HI R10, RZ, 0x1f, R6 ;  /* 0x0000001fff0a7819 */ /* 0x000fe20000011406 */
[----:B------:R-:W-:Y:S01]  /*ff20*/  UIMAD.WIDE.U32 UR8, UR14, UR12, UR8 ;  /* 0x0000000c0e0872a5 */ /* 0x000fe2000f8e0008 */
[----:B------:R-:W-:Y:S01]  /*ff30*/  IADD3 R21, P2, R4, 0x1800, RZ ;  /* 0x0000180004157810 */ /* 0x000fe20007f5e0ff */
[----:B------:R-:W-:Y:S01]  /*ff40*/  UIMAD UR6, UR14, UR13, UR6 ;  /* 0x0000000d0e0672a4 */ /* 0x000fe2000f8e0206 */
[----:B------:R-:W-:Y:S01]  /*ff50*/  SHF.R.S32.HI R7, RZ, 0x1f, R9 ;  /* 0x0000001fff077819 */ /* 0x000fe20000011409 */
[----:B------:R-:W-:Y:S01]  /*ff60*/  ULDC.64 UR10, c[0x0][0xb88] ;  /* 0x0002e200000a7ab9 */ /* 0x000fe20000000a00 */
[----:B------:R-:W-:Y:S01]  /*ff70*/  LOP3.LUT R20, R21, 0x180, RZ, 0xc0, !PT ;  /* 0x0000018015147812 */ /* 0x000fe200078ec0ff */
[----:B-----5:R-:W-:Y:S01]  /*ff80*/  IMAD R45, R8, R43, RZ ;  /* 0x0000002b082d7224 */ /* 0x020fe200078e02ff */
[----:B------:R-:W-:Y:S01]  /*ff90*/  IADD3 R6, P0, R6, UR8, RZ ;  /* 0x0000000806067c10 */ /* 0x000fe2000ff1e0ff */
[----:B------:R-:W-:Y:S01]  /*ffa0*/  IMAD.U32 R11, RZ, RZ, UR6 ;  /* 0x00000006ff0b7e24 */ /* 0x000fe2000f8e00ff */
[----:B------:R-:W-:Y:S01]  /*ffb0*/  SHF.R.U64 R20, R20, 0x3, RZ ;  /* 0x0000000314147819 */ /* 0x000fe200000012ff */
[----:B------:R-:W-:Y:S01]  /*ffc0*/  IMAD R12, R7, UR10, RZ ;  /* 0x0000000a070c7c24 */ /* 0x000fe2000f8e02ff */
[----:B------:R-:W-:-:S02]  /*ffd0*/  IADD3 R29, P6, R4, 0x3000, RZ ;  /* 0x00003000041d7810 */ /* 0x000fc40007fde0ff */
[----:B------:R-:W-:Y:S01]  /*ffe0*/  IADD3.X R7, R10, UR9, R11, P0, !PT ;  /* 0x000000090a077c10 */ /* 0x000fe200087fe40b */
[C---:B------:R-:W-:Y:S01]  /*fff0*/  IMAD R11, R9.reuse, UR11, R12 ;  /* 0x0000000b090b7c24 */ /* 0x040fe2000f8e020c */
[----:B------:R-:W-:Y:S01]  /*10000*/  ULDC.64 UR8, c[0x0][0xb50] ;  /* 0x0002d40000087ab9 */ /* 0x000fe20000000a00 */
[----:B------:R-:W-:Y:S01]  /*10010*/  LOP3.LUT R20, R20, R21, RZ, 0x3c, !PT ;  /* 0x0000001514147212 */ /* 0x000fe200078e3cff */
[----:B------:R-:W-:Y:S01]  /*10020*/  IMAD.X R21, RZ, RZ, R5, P2 ;  /* 0x000000ffff157224 */ /* 0x000fe200010e0605 */
[C---:B------:R-:W-:Y:S01]  /*10030*/  IADD3 R13, P5, R4.reuse, 0x4800, RZ ;  /* 0x00004800040d7810 */ /* 0x040fe20007fbe0ff */
[----:B------:R-:W-:Y:S01]  /*10040*/  IMAD.WIDE.U32 R6, R9, UR10, R6 ;  /* 0x0000000a09067c25 */ /* 0x000fe2000f8e0006 */
[----:B------:R-:W-:Y:S01]  /*10050*/  ULDC.64 UR10, c[0x0][0xaa0] ;  /* 0x0002a800000a7ab9 */ /* 0x000fe20000000a00 */
[----:B------:R-:W-:Y:S02]  /*10060*/  IADD3 R33, P4, R4, 0x6000, RZ ;  /* 0x0000600004217810 */ /* 0x000fe40007f9e0ff */
[----:B------:R-:W-:Y:S01]  /*10070*/  IMAD.IADD R7, R7, 0x1, R11 ;  /* 0x0000000107077824 */ /* 0x000fe200078e020b */
[----:B------:R-:W-:-:S02]  /*10080*/  LEA R10, P0, R6, UR8, 0x2 ;  /* 0x00000008060a7c11 */ /* 0x000fc4000f8010ff */
[----:B------:R-:W-:Y:S02]  /*10090*/  LOP3.LUT R9, R4, 0x180, RZ, 0xc0, !PT ;  /* 0x0000018004097812 */ /* 0x000fe400078ec0ff */
[----:B------:R-:W-:Y:S01]  /*100a0*/  LEA.HI.X R11, R6, UR9, R7, 0x2, P0 ;  /* 0x00000009060b7c11 */ /* 0x000fe200080f1407 */
[----:B------:R-:W-:Y:S01]  /*100b0*/  SHFL.IDX PT, R36, R10, RZ, 0x1c1f ;  /* 0x001c1fff0a247589 */ /* 0x000fe200000e0000 */
[----:B------:R-:W-:Y:S01]  /*100c0*/  LOP3.LUT P0, RZ, R154, 0x3, RZ, 0xc0, !PT ;  /* 0x000000039aff7812 */ /* 0x000fe2000780c0ff */
[C---:B------:R-:W-:Y:S01]  /*100d0*/  VIADD R6, R14.reuse, 0x8 ;  /* 0x000000080e067836 */ /* 0x040fe20000000000 */
[----:B------:R-:W-:Y:S01]  /*100e0*/  UIMAD UR8, UR7, UR10, URZ ;  /* 0x0000000a070872a4 */ /* 0x000fe2000f8e023f */
[----:B------:R-:W1:Y:S01]  /*100f0*/  SHFL.IDX PT, R37, R11, RZ, 0x1c1f ;  /* 0x001c1fff0b257589 */ /* 0x000e6200000e0000 */
[-C--:B------:R-:W-:Y:S02]  /*10100*/  ISETP.GE.OR P2, PT, R14, R45.reuse, P0 ;  /* 0x0000002d0e00720c */ /* 0x080fe40000746670 */
[----:B------:R-:W-:Y:S01]  /*10110*/  ISETP.GE.OR P0, PT, R6, R45, P0 ;  /* 0x0000002d0600720c */ /* 0x000fe20000706670 */
[----:B------:R-:W-:Y:S01]  /*10120*/  SHFL.IDX PT, R38, R10, 0x1, 0x1c1f ;  /* 0x003c1f000a267f89 */ /* 0x000fe200000e0000 */
[----:B------:R-:W-:-:S02]  /*10130*/  IADD3 R7, P3, R4, 0x7800, RZ ;  /* 0x0000780004077810 */ /* 0x000fc40007f7e0ff */
[----:B------:R-:W-:Y:S01]  /*10140*/  LOP3.LUT R28, R29, 0x180, RZ, 0xc0, !PT ;  /* 0x000001801d1c7812 */ /* 0x000fe200078ec0ff */
[----:B------:R-:W2:Y:S01]  /*10150*/  SHFL.IDX PT, R39, R11, 0x1, 0x1c1f ;  /* 0x003c1f000b277f89 */ /* 0x000ea200000e0000 */
[----:B------:R-:W-:Y:S01]  /*10160*/  UIMAD.WIDE.U32 UR6, UR4, UR10, URZ ;  /* 0x0000000a040672a5 */ /* 0x000fe2000f8e003f */
[----:B------:R-:W-:Y:S01]  /*10170*/  LOP3.LUT R12, R13, 0x180, RZ, 0xc0, !PT ;  /* 0x000001800d0c7812 */ /* 0x000fe200078ec0ff */
[----:B------:R-:W-:Y:S01]  /*10180*/  UIMAD UR8, UR4, UR11, UR8 ;  /* 0x0000000b040872a4 */ /* 0x000fe2000f8e0208 */
[----:B------:R-:W-:Y:S01]  /*10190*/  LOP3.LUT R32, R33, 0x180, RZ, 0xc0, !PT ;  /* 0x0000018021207812 */ /* 0x000fe200078ec0ff */
[----:B------:R-:W-:Y:S01]  /*101a0*/  IMAD.X R25, RZ, RZ, R5, P3 ;  /* 0x000000ffff197224 */ /* 0x000fe200018e0605 */
[----:B------:R-:W-:Y:S01]  /*101b0*/  ULDC.64 UR10, c[0x0][0xae8] ;  /* 0x0002ba00000a7ab9 */ /* 0x000fe20000000a00 */
[----:B------:R-:W-:Y:S01]  /*101c0*/  SHF.R.U64 R9, R9, 0x3, RZ ;  /* 0x0000000309097819 */ /* 0x000fe200000012ff */
[----:B-1----:R-:W-:Y:S01]  /*101d0*/  @!P2 ST.E desc[UR54][R36.64], R2 ;  /* 0x000000022400a985 */ /* 0x002fe2000c101936 */
[----:B------:R-:W-:Y:S01]  /*101e0*/  UIADD3 UR7, UR7, UR8, URZ ;  /* 0x0000000807077290 */ /* 0x000fe2000fffe03f */
[----:B------:R-:W-:Y:S01]  /*101f0*/  LOP3.LUT R6, R7, 0x180, RZ, 0xc0, !PT ;  /* 0x0000018007067812 */ /* 0x000fe200078ec0ff */
[----:B------:R-:W-:Y:S01]  /*10200*/  UIMAD UR4, UR16, UR10, URZ ;  /* 0x0000000a100472a4 */ /* 0x000fe2000f8e023f */
[----:B------:R-:W-:-:S02]  /*10210*/  SHF.R.U64 R28, R28, 0x3, RZ ;  /* 0x000000031c1c7819 */ /* 0x000fc400000012ff */
[----:B------:R-:W-:Y:S01]  /*10220*/  SHF.R.U64 R12, R12, 0x3, RZ ;  /* 0x000000030c0c7819 */ /* 0x000fe200000012ff */
[----:B--2---:R1:W-:Y:S01]  /*10230*/  @!P0 ST.E desc[UR54][R38.64], R0 ;  /* 0x0000000026008985 */ /* 0x0043e2000c101936 */
[----:B------:R-:W-:Y:S01]  /*10240*/  UIMAD UR4, UR40, UR11, UR4 ;  /* 0x0000000b280472a4 */ /* 0x000fe2000f8e0204 */
[----:B------:R-:W-:Y:S01]  /*10250*/  SHF.R.U64 R32, R32, 0x3, RZ ;  /* 0x0000000320207819 */ /* 0x000fe200000012ff */
[----:B------:R-:W-:Y:S01]  /*10260*/  UIMAD.WIDE.U32 UR6, UR40, UR10, UR6 ;  /* 0x0000000a280672a5 */ /* 0x000fe2000f8e0006 */
[----:B------:R-:W-:Y:S01]  /*10270*/  LOP3.LUT R8, R9, R4, RZ, 0x3c, !PT ;  /* 0x0000000409087212 */ /* 0x000fe200078e3cff */
[----:B------:R-:W-:Y:S01]  /*10280*/  ULDC.64 UR8, c[0x0][0xaf0] ;  /* 0x0002bc0000087ab9 */ /* 0x000fe20000000a00 */
[----:B------:R-:W-:Y:S02]  /*10290*/  SHF.R.U64 R4, R6, 0x3, RZ ;  /* 0x0000000306047819 */ /* 0x000fe400000012ff */
[----:B------:R-:W-:Y:S02]  /*102a0*/  LOP3.LUT R28, R28, R29, RZ, 0x3c, !PT ;  /* 0x0000001d1c1c7212 */ /* 0x000fe400078e3cff */
[----:B------:R-:W-:Y:S01]  /*102b0*/  LOP3.LUT R12, R12, R13, RZ, 0x3c, !PT ;  /* 0x0000000d0c0c7212 */ /* 0x000fe200078e3cff */
[----:B-1----:R-:W1:Y:S01]  /*102c0*/  @P1 LDC R39, c[0x0][0xbf0] ;  /* 0x0002fc00ff271b82 */ /* 0x002e620000000800 */
[----:B------:R-:W-:Y:S01]  /*102d0*/  IMAD R0, R152, 0x60, R153 ;  /* 0x0000006098007824 */ /* 0x000fe200078e0299 */
[----:B------:R-:W-:Y:S01]  /*102e0*/  UIADD3 UR7, UR7, UR4, URZ ;  /* 0x0000000407077290 */ /* 0x000fe2000fffe03f */
[----:B------:R-:W-:Y:S01]  /*102f0*/  LOP3.LUT R32, R32, R33, RZ, 0x3c, !PT ;  /* 0x0000002120207212 */ /* 0x000fe200078e3cff */
[--C-:B------:R-:W-:Y:S01]  /*10300*/  IMAD.X R29, RZ, RZ, R5.reuse, P6 ;  /* 0x000000ffff1d7224 */ /* 0x100fe200030e0605 */
[----:B------:R-:W-:Y:S01]  /*10310*/  LOP3.LUT R24, R4, R7, RZ, 0x3c, !PT ;  /* 0x0000000704187212 */ /* 0x000fe200078e3cff */
[----:B------:R-:W-:Y:S01]  /*10320*/  VIADD R36, R0, UR42 ;  /* 0x0000002a00247c36 */ /* 0x000fe20008000000 */
[----:B------:R-:W-:Y:S01]  /*10330*/  UIMAD UR4, UR15, UR8, URZ ;  /* 0x000000080f0472a4 */ /* 0x000fe2000f8e023f */
[----:B------:R-:W-:-:S02]  /*10340*/  IMAD.X R13, RZ, RZ, R5, P5 ;  /* 0x000000ffff0d7224 */ /* 0x000fc400028e0605 */
[----:B0-----:R-:W-:Y:S01]  /*10350*/  @P1 IMAD.HI.U32 R0, R36, R41, RZ ;  /* 0x0000002924001227 */ /* 0x001fe200078e00ff */
[----:B------:R-:W-:Y:S01]  /*10360*/  UIMAD.WIDE.U32 UR6, UR14, UR8, UR6 ;  /* 0x000000080e0672a5 */ /* 0x000fe2000f8e0006 */
[----:B------:R-:W5:Y:S02]  /*10370*/  LD.E.128 R28, desc[UR54][R28.64] ;  /* 0x000000361c1c7980 */ /* 0x000f64000c101d00 */
[----:B------:R-:W-:Y:S01]  /*10380*/  IMAD.MOV.U32 R37, RZ, RZ, R36 ;  /* 0x000000ffff257224 */ /* 0x000fe200078e0024 */
[----:B------:R-:W-:Y:S01]  /*10390*/  UIMAD UR4, UR14, UR9, UR4 ;  /* 0x000000090e0472a4 */ /* 0x000fe2000f8e0204 */
[--C-:B------:R-:W-:Y:S01]  /*103a0*/  IMAD.X R33, RZ, RZ, R5.reuse, P4 ;  /* 0x000000ffff217224 */ /* 0x100fe200020e0605 */
[----:B------:R-:W5:Y:S01]  /*103b0*/  LD.E.128 R12, desc[UR54][R12.64] ;  /* 0x000000360c0c7980 */ /* 0x000f62000c101d00 */
[----:B------:R-:W-:Y:S01]  /*103c0*/  ULDC.64 UR8, c[0x0][0xae0] ;  /* 0x0002b80000087ab9 */ /* 0x000fe20000000a00 */
[----:B------:R-:W-:Y:S02]  /*103d0*/  IMAD.MOV.U32 R9, RZ, RZ, R5 ;  /* 0x000000ffff097224 */ /* 0x000fe400078e0005 */
[----:B------:R-:W5:Y:S01]  /*103e0*/  LD.E.128 R24, desc[UR54][R24.64] ;  /* 0x0000003618187980 */ /* 0x000f62000c101d00 */
[----:B-1----:R-:W-:Y:S01]  /*103f0*/  @P1 SHF.R.U32.HI R37, RZ, R39, R0 ;  /* 0x00000027ff251219 */ /* 0x002fe20000011600 */
[----:B------:R-:W-:-:S02]  /*10400*/  UIADD3 UR4, UR7, UR4, URZ ;  /* 0x0000000407047290 */ /* 0x000fc4000fffe03f */
[----:B------:R0:W5:Y:S01]  /*10410*/  LD.E.128 R4, desc[UR54][R20.64] ;  /* 0x0000003614047980 */ /* 0x000162000c101d00 */
[--C-:B------:R-:W-:Y:S01]  /*10420*/  SHF.R.S32.HI R0, RZ, 0x1f, R37.reuse ;  /* 0x0000001fff007819 */ /* 0x100fe20000011425 */
[----:B------:R-:W-:Y:S02]  /*10430*/  IMAD.MOV R2, RZ, RZ, -R37 ;  /* 0x000000ffff027224 */ /* 0x000fe400078e0a25 */
[----:B------:R-:W5:Y:S02]  /*10440*/  LD.E.128 R8, desc[UR54][R8.64] ;  /* 0x0000003608087980 */ /* 0x000f64000c101d00 */
[----:B------:R-:W-:Y:S02]  /*10450*/  IMAD R0, R0, UR8, RZ ;  /* 0x0000000800007c24 */ /* 0x000fe4000f8e02ff */
[----:B------:R-:W5:Y:S01]  /*10460*/  LD.E.128 R32, desc[UR54][R32.64] ;  /* 0x0000003620207980 */ /* 0x000f62000c101d00 */
[----:B------:R-:W-:Y:S02]  /*10470*/  IMAD R39, R43, R2, R36 ;  /* 0x000000022b277224 */ /* 0x000fe400078e0224 */
[----:B------:R-:W-:Y:S01]  /*10480*/  IMAD R41, R37, UR9, R0 ;  /* 0x0000000925297c24 */ /* 0x000fe2000f8e0200 */
[----:B------:R-:W-:Y:S01]  /*10490*/  @!PT LDS RZ, [RZ] ;  /* 0x00000000fffff984 */ /* 0x000fe20000000800 */
[----:B------:R-:W-:Y:S01]  /*104a0*/  @!PT LDS RZ, [RZ] ;  /* 0x00000000fffff984 */ /* 0x000fe20000000800 */
[----:B------:R-:W-:Y:S01]  /*104b0*/  @!PT LDS RZ, [RZ] ;  /* 0x00000000fffff984 */ /* 0x000fe20000000800 */
[----:B------:R-:W-:Y:S01]  /*104c0*/  @!PT LDS RZ, [RZ] ;  /* 0x00000000fffff984 */ /* 0x000fe20000000800 */
[----:B------:R1:W-:Y:S06]  /*104d0*/  MEMBAR.ALL.CTA ;  /* 0x0000000000007992 */ /* 0x0003ec0000008000 */
[----:B-1----:R-:W1:Y:S01]  /*104e0*/  FENCE.VIEW.ASYNC.S ;  /* 0x00000000000073c6 */ /* 0x002e620000000000 */
        /* <DEDUP_REMOVED lines=29> */
[CC--:B-1----:R-:W-:Y:S02]  /*106c0*/  @!P1 LEA R36, P3, R19.reuse, R20.reuse, 0x1 ;  /* 0x0000001413249211 */ /* 0x0c2fe400078608ff */
[----:B------:R-:W-:Y:S02]  /*106d0*/  @!P2 LEA R38, P4, R22, R20, 0x1 ;  /* 0x000000141626a211 */ /* 0x000fe400078808ff */
[----:B0-2---:R-:W-:Y:S01]  /*106e0*/  @!P0 IMAD.WIDE R2, R18, 0x2, R20 ;  /* 0x0000000212028825 */ /* 0x005fe200078e0214 */
[-C--:B------:R-:W-:Y:S02]  /*106f0*/  @!P1 LEA.HI.X R37, R19, R21.reuse, R44, 0x1, P3 ;  /* 0x0000001513259211 */ /* 0x080fe400018f0c2c */
[----:B------:R-:W-:Y:S02]  /*10700*/  @!P2 LEA.HI.X R39, R22, R21, R42, 0x1, P4 ;  /* 0x000000151627a211 */ /* 0x000fe400020f0c2a */
[----:B-----5:R3:W-:Y:S04]  /*10710*/  @!P0 ST.E.128 desc[UR54][R2.64], R8 ;  /* 0x0000000802008985 */ /* 0x0207e8000c101d36 */
[----:B------:R3:W-:Y:S04]  /*10720*/  @!P1 ST.E.128 desc[UR54][R36.64], R28 ;  /* 0x0000001c24009985 */ /* 0x0007e8000c101d36 */
[----:B------:R3:W-:Y:S02]  /*10730*/  @!P2 ST.E.128 desc[UR54][R38.64], R32 ;  /* 0x000000202600a985 */ /* 0x0007e4000c101d36 */
.L_x_1098:
[----:B------:R-:W-:Y:S05]  /*10740*/  BSYNC B1 ;  /* 0x0000000000017941 */ /* 0x000fea0003800000 */
.L_x_1097:
        /* <DEDUP_REMOVED lines=9> */
[----:B----4-:R-:W-:Y:S02]  /*107e0*/  @!P1 IMAD.WIDE R2, R18, 0x2, R8 ;  /* 0x0000000212029825 */ /* 0x010fe400078e0208 */
        /* <DEDUP_REMOVED lines=9> */
.L_x_1095:
        /* <DEDUP_REMOVED lines=8> */
[----:B------:R-:W-:Y:S02]  /*10900*/  IMAD.U32 R2, RZ, RZ, UR6 ;  /* 0x00000006ff027e24 */ /* 0x000fe4000f8e00ff */
[----:B------:R-:W-:Y:S01]  /*10910*/  IMAD.U32 R3, RZ, RZ, UR7 ;  /* 0x00000007ff037e24 */ /* 0x000fe2000f8e00ff */
[----:B------:R-:W-:Y:S02]  /*10920*/  ULDC.64 UR6, c[0x0][0xc08] ;  /* 0x0003020000067ab9 */ /* 0x000fe40000000a00 */
[----:B------:R-:W-:Y:S01]  /*10930*/  UISETP.NE.U32.AND UP1, UPT, UR6, URZ, UPT ;  /* 0x0000003f0600728c */ /* 0x000fe2000bf25070 */
[----:B------:R-:W-:Y:S02]  /*10940*/  IMAD.U32 R0, RZ, RZ, UR4 ;  /* 0x00000004ff007e24 */ /* 0x000fe4000f8e00ff */
[----:B------:R-:W2:Y:S01]  /*10950*/  @P2 LDG.E R6, desc[UR54][R2.64] ;  /* 0x0000003602062981 */ /* 0x000ea2000c1e1900 */
[----:B------:R-:W-:Y:S01]  /*10960*/  UISETP.NE.AND.EX UP1, UPT, UR7, URZ, UPT, UP1 ;  /* 0x0000003f0700728c */ /* 0x000fe2000bf25310 */
[----:B------:R-:W1:Y:S05]  /*10970*/  S2R R7, SR_TID.X ;  /* 0x0000000000077919 */ /* 0x000e6a0000002100 */
        /* <DEDUP_REMOVED lines=9> */
[----:B-1----:R-:W-:-:S10]  /*10a10*/  VIADD R7, R7, 0xffffff80 ;  /* 0xffffff8007077836 */ /* 0x002fd40000000000 */
[----:B------:R-:W0:Y:S01]  /*10a20*/  @P0 LDC R9, c[0x0][0xbec] ;  /* 0x0002fb00ff090b82 */ /* 0x000e220000000800 */
[----:B------:R-:W-:Y:S02]  /*10a30*/  ISETP.GE.AND P1, PT, R7, 0xc0, PT ;  /* 0x000000c00700780c */ /* 0x000fe40003f26270 */
[----:B--2---:R-:W-:Y:S01]  /*10a40*/  @P2 R2UR UR4, R6 ;  /* 0x00000000060422ca */ /* 0x004fe200000e0000 */
[----:B0--3--:R-:W-:-:S14]  /*10a50*/  @P3 BRA `(.L_x_1100) ;  /* 0x0000000000103947 */ /* 0x009fdc0003800000 */
[----:B------:R-:W-:Y:S05]  /*10a60*/  @!P2 BRA `(.L_x_1100) ;  /* 0x00000000000ca947 */ /* 0x000fea0003800000 */
[----:B------:R-:W2:Y:S04]  /*10a70*/  LDG.E R5, desc[UR54][R2.64] ;  /* 0x0000003602057981 */ /* 0x000ea8000c1e1900 */
[----:B-----5:R-:W2:Y:S02]  /*10a80*/  LDG.E R0, desc[UR54][R2.64+0x4] ;  /* 0x0000043602007981 */ /* 0x020ea4000c1e1900 */
[----:B--2---:R-:W-:-:S07]  /*10a90*/  IMAD.IADD R0, R0, 0x1, -R5 ;  /* 0x0000000100007824 */ /* 0x004fce00078e0a05 */
.L_x_1100:
[----:B------:R-:W-:Y:S01]  /*10aa0*/  USHF.R.S32.HI UR6, URZ, 0x1f, UR41 ;  /* 0x0000001f3f067899 */ /* 0x000fe20008011429 */
[----:B------:R-:W-:Y:S01]  /*10ab0*/  BSSY B1, `(.L_x_1101) ;  /* 0x000002e000017945 */ /* 0x000fe20003800000 */
[----:B------:R-:W-:Y:S02]  /*10ac0*/  USHF.R.S32.HI UR9, URZ, 0x1f, UR4 ;  /* 0x0000001f3f097899 */ /* 0x000fe40008011404 */
[----:B------:R-:W-:Y:S02]  /*10ad0*/  USEL UR11, UR41, URZ, !UP0 ;  /* 0x0000003f290b7287 */ /* 0x000fe4000c000000 */
[----:B------:R-:W-:Y:S01]  /*10ae0*/  USEL UR12, UR6, URZ, !UP0 ;  /* 0x0000003f060c7287 */ /* 0x000fe2000c000000 */
[----:B------:R-:W-:Y:S11]  /*10af0*/  @P1 BRA `(.L_x_1102) ;  /* 0x0000000000a41947 */ /* 0x000ff60003800000 */
[----:B------:R-:W0:Y:S01]  /*10b00*/  S2R R3, SR_TID.X ;  /* 0x0000000000037919 */ /* 0x000e220000002100 */
[----:B------:R-:W1:Y:S01]  /*10b10*/  LDC R7, c[0x0][0xbe8] ;  /* 0x0002fa00ff077b82 */ /* 0x000e620000000800 */
[----:B------:R-:W-:Y:S02]  /*10b20*/  IMAD.U32 R4, RZ, RZ, UR42 ;  /* 0x0000002aff047e24 */ /* 0x000fe4000f8e00ff */
[----:B-1---5:R-:W-:-:S03]  /*10b30*/  IMAD R2, R0, R7, RZ ;  /* 0x0000000700027224 */ /* 0x022fc600078e02ff */
[----:B0-----:R-:W-:-:S04]  /*10b40*/  IADD3 R4, R4, -0x80, R3 ;  /* 0xffffff8004047810 */ /* 0x001fc80007ffe003 */
[----:B------:R-:W-:-:S13]  /*10b50*/  ISETP.GE.AND P1, PT, R4, R2, PT ;  /* 0x000000020400720c */ /* 0x000fda0003f26270 */
[----:B------:R-:W-:Y:S05]  /*10b60*/  @P1 BRA `(.L_x_1102) ;  /* 0x0000000000881947 */ /* 0x000fea0003800000 */
[----:B------:R-:W-:Y:S01]  /*10b70*/  ISETP.NE.AND P1, PT, R7, 0x1, PT ;  /* 0x000000010700780c */ /* 0x000fe20003f25270 */
[----:B------:R-:W-:Y:S01]  /*10b80*/  ULDC.64 UR14, c[0x0][0xb90] ;  /* 0x0002e400000e7ab9 */ /* 0x000fe20000000a00 */
[----:B------:R-:W-:Y:S01]  /*10b90*/  UMOV UR6, UR4 ;  /* 0x0000000400067c82 */ /* 0x000fe20008000000 */
[----:B------:R-:W-:Y:S01]  /*10ba0*/  UIMAD UR8, UR10, UR14, URZ ;  /* 0x0000000e0a0872a4 */ /* 0x000fe2000f8e023f */
[----:B------:R-:W-:Y:S01]  /*10bb0*/  IMAD.MOV.U32 R2, RZ, RZ, R4 ;  /* 0x000000ffff027224 */ /* 0x000fe200078e0004 */
[----:B------:R-:W-:Y:S02]  /*10bc0*/  UMOV UR7, UR9 ;  /* 0x0000000900077c82 */ /* 0x000fe40008000000 */
[----:B------:R-:W-:Y:S02]  /*10bd0*/  UIMAD.WIDE.U32 UR6, UR40, UR14, UR6 ;  /* 0x0000000e280672a5 */ /* 0x000fe4000f8e0006 */
[----:B------:R-:W-:-:S03]  /*10be0*/  UIMAD UR8, UR40, UR15, UR8 ;  /* 0x0000000f280872a4 */ /* 0x000fc6000f8e0208 */
[----:B------:R-:W-:Y:S01]  /*10bf0*/  ULDC.64 UR14, c[0x0][0xb98] ;  /* 0x0002e600000e7ab9 */ /* 0x000fe20000000a00 */
[----:B------:R-:W0:Y:S01]  /*10c00*/  @P1 LDC R3, c[0x0][0xbec] ;  /* 0x0002fb00ff031b82 */ /* 0x000e220000000800 */
[----:B------:R-:W-:Y:S02]  /*10c10*/  UIADD3 UR7, UR7, UR8, URZ ;  /* 0x0000000807077290 */ /* 0x000fe4000fffe03f */
[----:B------:R-:W-:Y:S02]  /*10c20*/  UIMAD UR8, UR12, UR14, URZ ;  /* 0x0000000e0c0872a4 */ /* 0x000fe4000f8e023f */
[----:B------:R-:W-:Y:S02]  /*10c30*/  UIMAD.WIDE.U32 UR6, UR11, UR14, UR6 ;  /* 0x0000000e0b0672a5 */ /* 0x000fe4000f8e0006 */
[----:B------:R-:W-:Y:S01]  /*10c40*/  UIMAD UR8, UR11, UR15, UR8 ;  /* 0x0000000f0b0872a4 */ /* 0x000fe2000f8e0208 */
[----:B------:R-:W1:Y:S02]  /*10c50*/  @P1 LDC R6, c[0x0][0xbf0] ;  /* 0x0002fc00ff061b82 */ /* 0x000e640000000800 */
[----:B------:R-:W-:Y:S01]  /*10c60*/  ULDC.64 UR14, c[0x0][0xb88] ;  /* 0x0002e200000e7ab9 */ /* 0x000fe20000000a00 */
[----:B0-----:R-:W-:-:S05]  /*10c70*/  @P1 IMAD.HI.U32 R3, R4, R3, RZ ;  /* 0x0000000304031227 */ /* 0x001fca00078e00ff */
[----:B-1----:R-:W-:Y:S01]  /*10c80*/  @P1 SHF.R.U32.HI R2, RZ, R6, R3 ;  /* 0x00000006ff021219 */ /* 0x002fe20000011603 */
[----:B------:R-:W-:-:S03]  /*10c90*/  IMAD.U32 R6, RZ, RZ, UR8 ;  /* 0x00000008ff067e24 */ /* 0x000fc6000f8e00ff */
[--C-:B------:R-:W-:Y:S01]  /*10ca0*/  SHF.R.S32.HI R3, RZ, 0x1f, R2.reuse ;  /* 0x0000001fff037819 */ /* 0x100fe20000011402 */
[----:B------:R-:W-:Y:S01]  /*10cb0*/  IMAD.MOV R5, RZ, RZ, -R2 ;  /* 0x000000ffff057224 */ /* 0x000fe200078e0a02 */
[----:B------:R-:W-:-:S03]  /*10cc0*/  IADD3 R2, P1, R2, UR6, RZ ;  /* 0x0000000602027c10 */ /* 0x000fc6000ff3e0ff */
[----:B------:R-:W-:Y:S01]  /*10cd0*/  IMAD R5, R7, R5, R4 ;  /* 0x0000000507057224 */ /* 0x000fe200078e0204 */
[----:B------:R-:W-:Y:S01]  /*10ce0*/  IADD3.X R3, R3, UR7, R6, P1, !PT ;  /* 0x0000000703037c10 */ /* 0x000fe20008ffe406 */
[----:B------:R-:W-:-:S03]  /*10cf0*/  ULDC.64 UR6, c[0x0][0xb50] ;  /* 0x0002d40000067ab9 */ /* 0x000fc60000000a00 */
[----:B------:R-:W-:Y:S01]  /*10d00*/  SHF.R.S32.HI R4, RZ, 0x1f, R5 ;  /* 0x0000001fff047819 */ /* 0x000fe20000011405 */
[----:B------:R-:W-:-:S04]  /*10d10*/  IMAD.WIDE.U32 R2, R5, UR14, R2 ;  /* 0x0000000e05027c25 */ /* 0x000fc8000f8e0002 */
[----:B------:R-:W-:-:S04]  /*10d20*/  IMAD R4, R4, UR14, RZ ;  /* 0x0000000e04047c24 */ /* 0x000fc8000f8e02ff */
[----:B------:R-:W-:Y:S01]  /*10d30*/  IMAD R7, R5, UR15, R4 ;  /* 0x0000000f05077c24 */ /* 0x000fe2000f8e0204 */
[----:B------:R-:W-:-:S03]  /*10d40*/  LEA R4, P1, R2, UR6, 0x2 ;  /* 0x0000000602047c11 */ /* 0x000fc6000f8210ff */
[----:B------:R-:W-:-:S05]  /*10d50*/  IMAD.IADD R3, R3, 0x1, R7 ;  /* 0x0000000103037824 */ /* 0x000fca00078e0207 */
[----:B------:R-:W-:Y:S01]  /*10d60*/  LEA.HI.X R5, R2, UR7, R3, 0x2, P1 ;  /* 0x0000000702057c11 */ /* 0x000fe200088f1403 */
[----:B------:R-:W-:-:S05]  /*10d70*/  IMAD.MOV.U32 R3, RZ, RZ, -0x800000 ;  /* 0xff800000ff037424 */ /* 0x000fca00078e00ff */
[----:B------:R0:W-:Y:S02]  /*10d80*/  STG.E desc[UR54][R4.64], R3 ;  /* 0x0000000304007986 */ /* 0x0001e4000c101936 */
.L_x_1102:
[----:B------:R-:W-:Y:S05]  /*10d90*/  BSYNC B1 ;  /* 0x0000000000017941 */ /* 0x000fea0003800000 */
.L_x_1101:
[----:B0-----:R-:W0:Y:S01]  /*10da0*/  @P0 LDC R3, c[0x0][0xbf0] ;  /* 0x0002fc00ff030b82 */ /* 0x001e220000000800 */
[----:B------:R-:W-:Y:S01]  /*10db0*/  ULDC.64 UR14, c[0x0][0xaa0] ;  /* 0x0002a800000e7ab9 */ /* 0x000fe20000000a00 */
[----:B------:R-:W-:Y:S01]  /*10dc0*/  IMAD R2, R152, 0x60, R153 ;  /* 0x0000006098027824 */ /* 0x000fe200078e0299 */
[----:B------:R-:W-:Y:S01]  /*10dd0*/  UIMAD UR8, UR9, UR14, URZ ;  /* 0x0000000e090872a4 */ /* 0x000fe2000f8e023f */
[----:B------:R-:W-:Y:S01]  /*10de0*/  BSSY B1, `(.L_x_1103) ;  /* 0x000003a000017945 */ /* 0x000fe20003800000 */
[----:B------:R-:W-:Y:S01]  /*10df0*/  UIMAD.WIDE.U32 UR6, UR4, UR14, URZ ;  /* 0x0000000e040672a5 */ /* 0x000fe2000f8e003f */
[----:B------:R-:W-:Y:S01]  /*10e00*/  VIADD R4, R2, UR42 ;  /* 0x0000002a02047c36 */ /* 0x000fe20008000000 */
[----:B------:R-:W-:Y:S01]  /*10e10*/  UIMAD UR8, UR4, UR15, UR8 ;  /* 0x0000000f040872a4 */ /* 0x000fe2000f8e0208 */
[----:B------:R-:W-:Y:S02]  /*10e20*/  SHF.R.S32.HI R10, RZ, 0x1f, R22 ;  /* 0x0000001fff0a7819 */ /* 0x000fe40000011416 */
[----:B------:R-:W-:Y:S01]  /*10e30*/  ULDC.64 UR14, c[0x0][0xae8] ;  /* 0x0002ba00000e7ab9 */ /* 0x000fe20000000a00 */
[----:B------:R-:W-:Y:S01]  /*10e40*/  UIADD3 UR7, UR7, UR8, URZ ;  /* 0x0000000807077290 */ /* 0x000fe2000fffe03f */
[----:B------:R-:W-:Y:S01]  /*10e50*/  @P0 IMAD.HI.U32 R2, R4, R9, RZ ;  /* 0x0000000904020227 */ /* 0x000fe200078e00ff */
[----:B------:R-:W-:Y:S01]  /*10e60*/  UIMAD UR4, UR10, UR14, URZ ;  /* 0x0000000e0a0472a4 */ /* 0x000fe2000f8e023f */
[----:B------:R-:W-:Y:S01]  /*10e70*/  SHF.R.S32.HI R14, RZ, 0x1f, R19 ;  /* 0x0000001fff0e7819 */ /* 0x000fe20000011413 */
[----:B------:R-:W-:Y:S01]  /*10e80*/  UIMAD.WIDE.U32 UR6, UR40, UR14, UR6 ;  /* 0x0000000e280672a5 */ /* 0x000fe2000f8e0006 */
[----:B------:R-:W-:Y:S01]  /*10e90*/  IMAD.MOV.U32 R5, RZ, RZ, R4 ;  /* 0x000000ffff057224 */ /* 0x000fe200078e0004 */
[----:B------:R-:W-:Y:S01]  /*10ea0*/  UIMAD UR4, UR40, UR15, UR4 ;  /* 0x0000000f280472a4 */ /* 0x000fe2000f8e0204 */
[----:B------:R-:W-:-:S03]  /*10eb0*/  ULDC.64 UR8, c[0x0][0xaf0] ;  /* 0x0002bc0000087ab9 */ /* 0x000fc60000000a00 */
[----:B------:R-:W-:Y:S02]  /*10ec0*/  UIADD3 UR7, UR7, UR4, URZ ;  /* 0x0000000407077290 */ /* 0x000fe4000fffe03f */
[----:B------:R-:W-:Y:S01]  /*10ed0*/  UIMAD UR4, UR12, UR8, URZ ;  /* 0x000000080c0472a4 */ /* 0x000fe2000f8e023f */
[----:B0-----:R-:W-:Y:S01]  /*10ee0*/  @P0 SHF.R.U32.HI R5, RZ, R3, R2 ;  /* 0x00000003ff050219 */ /* 0x001fe20000011602 */
[----:B------:R-:W-:Y:S02]  /*10ef0*/  UIMAD.WIDE.U32 UR6, UR11, UR8, UR6 ;  /* 0x000000080b0672a5 */ /* 0x000fe4000f8e0006 */
        /* <DEDUP_REMOVED lines=9> */
[----:B------:R-:W-:Y:S01]  /*10f90*/  SHF.R.S32.HI R4, RZ, 0x1f, R7 ;  /* 0x0000001fff047819 */ /* 0x000fe20000011407 */
[----:B------:R-:W-:Y:S01]  /*10fa0*/  IMAD.U32 R3, RZ, RZ, UR4 ;  /* 0x00000004ff037e24 */ /* 0x000fe2000f8e00ff */
[----:B------:R-:W-:Y:S01]  /*10fb0*/  ULDC.64 UR6, c[0x0][0xad8] ;  /* 0x0002b60000067ab9 */ /* 0x000fe20000000a00 */
[----:B------:R-:W-:-:S02]  /*10fc0*/  IMAD R9, R5, UR9, R6 ;  /* 0x0000000905097c24 */ /* 0x000fc4000f8e0206 */
[----:B------:R-:W-:-:S04]  /*10fd0*/  IMAD.WIDE.U32 R2, R5, UR8, R2 ;  /* 0x0000000805027c25 */ /* 0x000fc8000f8e0002 */
[----:B------:R-:W-:Y:S02]  /*10fe0*/  IMAD R4, R4, UR6, RZ ;  /* 0x0000000604047c24 */ /* 0x000fe4000f8e02ff */
[----:B------:R-:W-:Y:S02]  /*10ff0*/  IMAD.IADD R3, R3, 0x1, R9 ;  /* 0x0000000103037824 */ /* 0x000fe400078e0209 */
[----:B-----5:R-:W-:Y:S02]  /*11000*/  IMAD R11, R0, R11, RZ ;  /* 0x0000000b000b7224 */ /* 0x020fe400078e02ff */
[----:B------:R-:W-:Y:S02]  /*11010*/  VIADD R0, R153, UR42 ;  /* 0x0000002a99007c36 */ /* 0x000fe40008000000 */
        /* <DEDUP_REMOVED lines=22> */
.L_x_1104:
[----:B------:R-:W-:Y:S05]  /*11180*/  BSYNC B1 ;  /* 0x0000000000017941 */ /* 0x000fea0003800000 */
.L_x_1103:
        /* <DEDUP_REMOVED lines=9> */
[CC--:B-1-3--:R-:W-:Y:S02]  /*11220*/  @!P3 LEA R6, P0, R19.reuse, R2.reuse, 0x1 ;  /* 0x000000021306b211 */ /* 0x0cafe400078008ff */
[----:B------:R-:W-:Y:S02]  /*11230*/  @!P4 LEA R8, P1, R22, R2, 0x1 ;  /* 0x000000021608c211 */ /* 0x000fe400078208ff */
[----:B0---4-:R-:W-:Y:S01]  /*11240*/  @!P2 IMAD.WIDE R4, R18, 0x2, R2 ;  /* 0x000000021204a825 */ /* 0x011fe200078e0202 */
[-C--:B------:R-:W-:Y:S02]  /*11250*/  @!P3 LEA.HI.X R7, R19, R3.reuse, R14, 0x1, P0 ;  /* 0x000000031307b211 */ /* 0x080fe400000f0c0e */
[----:B------:R-:W-:Y:S02]  /*11260*/  @!P4 LEA.HI.X R9, R22, R3, R10, 0x1, P1 ;  /* 0x000000031609c211 */ /* 0x000fe400008f0c0a */
[----:B------:R0:W-:Y:S04]  /*11270*/  @!P2 ST.E.128 desc[UR54][R4.64], RZ ;  /* 0x000000ff0400a985 */ /* 0x0001e8000c101d36 */
[----:B------:R0:W-:Y:S04]  /*11280*/  @!P3 ST.E.128 desc[UR54][R6.64], RZ ;  /* 0x000000ff0600b985 */ /* 0x0001e8000c101d36 */
[----:B------:R0:W-:Y:S02]  /*11290*/  @!P4 ST.E.128 desc[UR54][R8.64], RZ ;  /* 0x000000ff0800c985 */ /* 0x0001e4000c101d36 */
.L_x_1099:
[----:B------:R-:W-:Y:S05]  /*112a0*/  BSYNC B0 ;  /* 0x0000000000007941 */ /* 0x000fea0003800000 */
.L_x_1094:
[----:B------:R-:W-:Y:S02]  /*112b0*/  ULDC UR4, c[0x0][0xc3c] ;  /* 0x00030f0000047ab9 */ /* 0x000fe40000000800 */
[----:B------:R-:W-:-:S06]  /*112c0*/  UISETP.GE.AND UP0, UPT, UR49, UR4, UPT ;  /* 0x000000043100728c */ /* 0x000fcc000bf06270 */
[----:B------:R-:W-:-:S13]  /*112d0*/  PLOP3.LUT P0, PT, PT, PT, UP0, 0x80, 0x0 ;  /* 0x000000000000781c */ /* 0x000fda0003f0f008 */
[----:B------:R-:W-:Y:S05]  /*112e0*/  @!P0 BRA `(.L_x_1105) ;  /* 0xfffffef800848947 */ /* 0x000fea000383ffff */
[----:B------:R-:W-:Y:S05]  /*112f0*/  EXIT ;  /* 0x000000000000794d */ /* 0x000fea0003800000 */
.L_x_1004:
        /* <DEDUP_REMOVED lines=25> */
[----:B------:R-:W-:Y:S01]  /*11490*/  IMAD.MOV.U32 R16, RZ, RZ, RZ ;  /* 0x000000ffff107224 */ /* 0x000fe200078e00ff */
[C---:B------:R-:W-:Y:S02]  /*114a0*/  ISETP.GE.U32.AND P2, PT, R5.reuse, 0x2, PT ;  /* 0x000000020500780c */ /* 0x040fe40003f46070 */
        /* <DEDUP_REMOVED lines=12> */
[----:B------:R-:W-:-:S03]  /*11570*/  IMAD.MOV.U32 R6, RZ, RZ, RZ ;  /* 0x000000ffff067224 */ /* 0x000fc600078e00ff */
        /* <DEDUP_REMOVED lines=13> */
[----:B------:R-:W-:Y:S01]  /*11650*/  ULDC UR4, c[0x0][0xc3c] ;  /* 0x00030f0000047ab9 */ /* 0x000fe20000000800 */
[----:B------:R-:W-:-:S07]  /*11660*/  IMAD.MOV.U32 R6, RZ, RZ, RZ ;  /* 0x000000ffff067224 */ /* 0x000fce00078e00ff */
.L_x_1111:
[----:B------:R-:W-:-:S05]  /*11670*/  VIADD R6, R6, 0x1f ;  /* 0x0000001f06067836 */ /* 0x000fca0000000000 */
[----:B------:R-:W-:-:S13]  /*11680*/  ISETP.GE.AND P6, PT, R6, UR4, PT ;  /* 0x0000000406007c0c */ /* 0x000fda000bfc6270 */
[----:B------:R-:W-:Y:S05]  /*11690*/  @P6 BRA `(.L_x_1108) ;  /* 0x0000000400e46947 */ /* 0x000fea0003800000 */
[----:B------:R-:W-:Y:S01]  /*116a0*/  IMAD.IADD R9, R5, 0x1, R6 ;  /* 0x0000000105097824 */ /* 0x000fe200078e0206 */
[----:B------:R-:W-:Y:S01]  /*116b0*/  BSSY B0, `(.L_x_1109) ;  /* 0x0000007000007945 */ /* 0x000fe20003800000 */
[----:B------:R-:W-:-:S03]  /*116c0*/  IMAD.MOV.U32 R4, RZ, RZ, RZ ;  /* 0x000000ffff047224 */ /* 0x000fc600078e00ff */
[----:B------:R-:W-:-:S13]  /*116d0*/  ISETP.GE.OR P6, PT, R9, UR4, !P0 ;  /* 0x0000000409007c0c */ /* 0x000fda000c7c6670 */
[----:B------:R-:W-:Y:S05]  /*116e0*/  @P6 BRA `(.L_x_1110) ;  /* 0x00000000000c6947 */ /* 0x000fea0003800000 */
[----:B------:R-:W0:Y:S02]  /*116f0*/  LDC.64 R2, c[0x0][0xc80] ;  /* 0x00032000ff027b82 */ /* 0x000e240000000a00 */
[----:B0-----:R-:W-:-:S05]  /*11700*/  IMAD.WIDE R2, R9, 0x4, R2 ;  /* 0x0000000409027825 */ /* 0x001fca00078e0202 */
[----:B------:R0:W5:Y:S02]  /*11710*/  LDG.E R4, desc[UR54][R2.64] ;  /* 0x0000003602047981 */ /* 0x000164000c1e1900 */
.L_x_1110:
[----:B------:R-:W-:Y:S05]  /*11720*/  BSYNC B0 ;  /* 0x0000000000007941 */ /* 0x000fea0003800000 */
.L_x_1109:
        /* <DEDUP_REMOVED lines=13> */
[----:B0-----:R-:W-:Y:S02]  /*11800*/  SEL R12, R9, RZ, P5 ;  /* 0x000000ff090c7207 */ /* 0x001fe40002800000 */
[----:B------:R-:W0:Y:S03]  /*11810*/  LDC R9, c[0x0][0xc38] ;  /* 0x00030e00ff097b82 */ /* 0x000e260000000800 */
[----:B------:R-:W-:-:S05]  /*11820*/  IMAD.IADD R12, R11, 0x1, R12 ;  /* 0x000000010b0c7824 */ /* 0x000fca00078e020c */
[----:B------:R-:W0:Y:S02]  /*11830*/  SHFL.IDX PT, R14, R12, 0x1f, 0x1f ;  /* 0x03e01f000c0e7f89 */ /* 0x000e2400000e0000 */
[----:B0-----:R-:W-:-:S04]  /*11840*/  IMAD R3, R14, R9, RZ ;  /* 0x000000090e037224 */ /* 0x001fc800078e02ff */
[----:B------:R-:W-:-:S05]  /*11850*/  IMAD.IADD R8, R3, 0x1, R8 ;  /* 0x0000000103087824 */ /* 0x000fca00078e0208 */
[----:B------:R-:W-:-:S13]  /*11860*/  ISETP.GT.AND P6, PT, R8, R7, PT ;  /* 0x000000070800720c */ /* 0x000fda0003fc4270 */
[----:B------:R-:W-:Y:S05]  /*11870*/  @!P6 BRA `(.L_x_1111) ;  /* 0xfffffffc007ce947 */ /* 0x000fea000383ffff */
[----:B------:R-:W-:-:S07]  /*11880*/  IMAD.MOV.U32 R10, RZ, RZ, R12 ;  /* 0x000000ffff0a7224 */ /* 0x000fce00078e000c */
.L_x_1107:
[----:B------:R-:W-:-:S04]  /*11890*/  IMAD.IADD R12, R8, 0x1, -R3 ;  /* 0x00000001080c7824 */ /* 0x000fc800078e0a03 */
[----:B------:R-:W-:-:S05]  /*118a0*/  IMAD R2, R10, R9, R12 ;  /* 0x000000090a027224 */ /* 0x000fca00078e020c */
[----:B------:R-:W-:Y:S02]  /*118b0*/  ISETP.GT.AND P0, PT, R2, R7, PT ;  /* 0x000000070200720c */ /* 0x000fe40003f04270 */
[----:B------:R-:W0:Y:S11]  /*118c0*/  LDC.64 R2, c[0x0][0xc90] ;  /* 0x00032400ff027b82 */ /* 0x000e360000000a00 */
[----:B------:R-:W-:-:S04]  /*118d0*/  VOTE.ANY R14, PT, !P0 ;  /* 0x00000000000e7806 */ /* 0x000fc800040e0100 */
[----:B------:R-:W1:Y:S02]  /*118e0*/  POPC R13, R14 ;  /* 0x0000000e000d7309 */ /* 0x000e640000000000 */
[----:B-1----:R-:W-:-:S04]  /*118f0*/  IMAD.IADD R19, R13, 0x1, R6 ;  /* 0x000000010d137824 */ /* 0x002fc800078e0206 */
[----:B0-----:R-:W-:-:S05]  /*11900*/  IMAD.WIDE R2, R19, 0x4, R2 ;  /* 0x0000000413027825 */ /* 0x001fca00078e0202 */
[----:B------:R-:W2:Y:S01]  /*11910*/  LDG.E R6, desc[UR54][R2.64] ;  /* 0x0000003602067981 */ /* 0x000ea2000c1e1900 */
[----:B------:R-:W-:-:S03]  /*11920*/  ISETP.NE.AND P0, PT, R14, RZ, PT ;  /* 0x000000ff0e00720c */ /* 0x000fc60003f05270 */
[----:B------:R-:W0:Y:S02]  /*11930*/  SHFL.IDX PT, R4, R4, R13, 0x1f ;  /* 0x00001f0d04047589 */ /* 0x000e2400000e0000 */
[----:B0-----:R-:W-:-:S13]  /*11940*/  R2UR UR7, R4 ;  /* 0x00000000040772ca */ /* 0x001fda00000e0000 */
[----:B--2---:R-:W-:-:S05]  /*11950*/  IMAD R8, R6, UR7, RZ ;  /* 0x0000000706087c24 */ /* 0x004fca000f8e02ff */
[----:B------:R-:W-:-:S04]  /*11960*/  IABS R11, R8 ;  /* 0x00000008000b7213 */ /* 0x000fc80000000000 */
[----:B------:R-:W0:Y:S08]  /*11970*/  I2F.RP R15, R11 ;  /* 0x0000000b000f7306 */ /* 0x000e300000209400 */
[----:B0-----:R-:W0:Y:S02]  /*11980*/  MUFU.RCP R15, R15 ;  /* 0x0000000f000f7308 */ /* 0x001e240000001000 */
[----:B0-----:R-:W-:-:S06]  /*11990*/  VIADD R17, R15, 0xffffffe ;  /* 0x0ffffffe0f117836 */ /* 0x001fcc0000000000 */
[----:B------:R-:W0:Y:S02]  /*119a0*/  F2I.FTZ.U32.TRUNC.NTZ R3, R17 ;  /* 0x0000001100037305 */ /* 0x000e24000021f000 */
[----:B0-----:R-:W-:Y:S01]  /*119b0*/  IMAD.MOV R14, RZ, RZ, -R3 ;  /* 0x000000ffff0e7224 */ /* 0x001fe200078e0a03 */
[----:B------:R-:W-:Y:S06]  /*119c0*/  @!P0 BRA `(.L_x_1112) ;  /* 0x0000000000088947 */ /* 0x000fec0003800000 */
[----:B------:R-:W-:-:S05]  /*119d0*/  VIADD R13, R13, 0xffffffff ;  /* 0xffffffff0d0d7836 */ /* 0x000fca0000000000 */
[----:B------:R0:W1:Y:S02]  /*119e0*/  SHFL.IDX PT, R16, R10, R13, 0x1f ;  /* 0x00001f0d0a107589 */ /* 0x00006400000e0000 */
.L_x_1112:
[----:B-1----:R-:W-:Y:S01]  /*119f0*/  IMAD R16, R16, R9, R12 ;  /* 0x0000000910107224 */ /* 0x002fe200078e020c */
[----:B0-----:R-:W-:Y:S01]  /*11a00*/  IABS R10, R8 ;  /* 0x00000008000a7213 */ /* 0x001fe20000000000 */
[----:B------:R-:W-:Y:S02]  /*11a10*/  IMAD.MOV.U32 R2, RZ, RZ, R14 ;  /* 0x000000ffff027224 */ /* 0x000fe400078e000e */
[----:B------:R-:W-:Y:S02]  /*11a20*/  IMAD.IADD R7, R7, 0x1, -R16 ;  /* 0x0000000107077824 */ /* 0x000fe400078e0a10 */
[----:B------:R-:W-:Y:S02]  /*11a30*/  IMAD R13, R2, R11, RZ ;  /* 0x0000000b020d7224 */ /* 0x000fe400078e02ff */
[----:B------:R-:W-:Y:S01]  /*11a40*/  IMAD.MOV.U32 R2, RZ, RZ, RZ ;  /* 0x000000ffff027224 */ /* 0x000fe200078e00ff */
[----:B------:R-:W-:Y:S01]  /*11a50*/  IABS R4, R7 ;  /* 0x0000000700047213 */ /* 0x000fe20000000000 */
[----:B------:R-:W-:-:S02]  /*11a60*/  IMAD.MOV R10, RZ, RZ, -R10 ;  /* 0x000000ffff0a7224 */ /* 0x000fc400078e0a0a */
[----:B------:R-:W-:-:S04]  /*11a70*/  IMAD.HI.U32 R2, R3, R13, R2 ;  /* 0x0000000d03027227 */ /* 0x000fc800078e0002 */
[----:B------:R-:W-:Y:S02]  /*11a80*/  IMAD.MOV.U32 R3, RZ, RZ, R4 ;  /* 0x000000ffff037224 */ /* 0x000fe400078e0004 */
[----:B------:R-:W-:Y:S02]  /*11a90*/  IMAD.MOV.U32 R4, RZ, RZ, R10 ;  /* 0x000000ffff047224 */ /* 0x000fe400078e000a */
[----:B------:R-:W-:-:S04]  /*11aa0*/  IMAD.HI.U32 R2, R2, R3, RZ ;  /* 0x0000000302027227 */ /* 0x000fc800078e00ff */
[----:B------:R-:W-:Y:S01]  /*11ab0*/  IMAD R4, R2, R4, R3 ;  /* 0x0000000402047224 */ /* 0x000fe200078e0203 */
[----:B------:R-:W-:-:S04]  /*11ac0*/  LOP3.LUT R3, R7, R8, RZ, 0x3c, !PT ;  /* 0x0000000807037212 */ /* 0x000fc800078e3cff */
[----:B------:R-:W-:Y:S02]  /*11ad0*/  ISETP.GT.U32.AND P1, PT, R11, R4, PT ;  /* 0x000000040b00720c */ /* 0x000fe40003f24070 */
[----:B------:R-:W-:-:S11]  /*11ae0*/  ISETP.GE.AND P2, PT, R3, RZ, PT ;  /* 0x000000ff0300720c */ /* 0x000fd60003f46270 */
[----:B------:R-:W-:Y:S02]  /*11af0*/  @!P1 IMAD.IADD R4, R4, 0x1, -R11 ;  /* 0x0000000104049824 */ /* 0x000fe400078e0a0b */
[----:B------:R-:W-:Y:S01]  /*11b00*/  @!P1 VIADD R2, R2, 0x1 ;  /* 0x0000000102029836 */ /* 0x000fe20000000000 */
[----:B------:R-:W-:Y:S02]  /*11b10*/  ISETP.NE.AND P1, PT, R8, RZ, PT ;  /* 0x000000ff0800720c */ /* 0x000fe40003f25270 */
[----:B------:R-:W-:-:S13]  /*11b20*/  ISETP.GE.U32.AND P0, PT, R4, R11, PT ;  /* 0x0000000b0400720c */ /* 0x000fda0003f06070 */
[----:B------:R-:W-:-:S04]  /*11b30*/  @P0 VIADD R2, R2, 0x1 ;  /* 0x0000000102020836 */ /* 0x000fc80000000000 */
[----:B------:R-:W-:-:S04]  /*11b40*/  IMAD.MOV.U32 R3, RZ, RZ, R2 ;  /* 0x000000ffff037224 */ /* 0x000fc800078e0002 */
[----:B------:R-:W-:Y:S01]  /*11b50*/  @!P2 IMAD.MOV R3, RZ, RZ, -R3 ;  /* 0x000000ffff03a224 */ /* 0x000fe200078e0a03 */
[----:B------:R-:W-:-:S05]  /*11b60*/  @!P1 LOP3.LUT R3, RZ, R8, RZ, 0x33, !PT ;  /* 0x00000008ff039212 */ /* 0x000fca00078e33ff */
[----:B------:R-:W-:Y:S02]  /*11b70*/  IMAD R2, R6, R3, RZ ;  /* 0x0000000306027224 */ /* 0x000fe400078e02ff */
[----:B------:R-:W-:Y:S02]  /*11b80*/  IMAD.MOV R3, RZ, RZ, -R3 ;  /* 0x000000ffff037224 */ /* 0x000fe400078e0a03 */
[----:B------:R-:W-:Y:S02]  /*11b90*/  IMAD.MOV R4, RZ, RZ, -R2 ;  /* 0x000000ffff047224 */ /* 0x000fe400078e0a02 */
[----:B------:R-:W-:-:S03]  /*11ba0*/  IMAD R7, R8, R3, R7 ;  /* 0x0000000308077224 */ /* 0x000fc600078e0207 */
[----:B------:R-:W-:Y:S01]  /*11bb0*/  VIADDMNMX R4, R4, R9, R6, PT ;  /* 0x0000000904047246 */ /* 0x000fe20003800106 */
[----:B------:R-:W-:Y:S01]  /*11bc0*/  IMAD.IADD R2, R7, 0x1, R2 ;  /* 0x0000000107027824 */ /* 0x000fe200078e0202 */
[----:B------:R-:W-:Y:S02]  /*11bd0*/  IABS R3, R7 ;  /* 0x0000000700037213 */ /* 0x000fe40000000000 */
[----:B------:R-:W-:Y:S02]  /*11be0*/  R2UR UR9, R4 ;  /* 0x00000000040972ca */ /* 0x000fe400000e0000 */
[----:B------:R-:W-:-:S11]  /*11bf0*/  R2UR UR8, R3 ;  /* 0x00000000030872ca */ /* 0x000fd600000e0000 */
[----:B------:R-:W-:Y:S02]  /*11c00*/  IABS R10, UR9 ;  /* 0x00000009000a7c13 */ /* 0x000fe40008000000 */
[----:B------:R-:W-:Y:S02]  /*11c10*/  IABS R3, UR9 ;  /* 0x0000000900037c13 */ /* 0x000fe40008000000 */
[----:B------:R-:W0:Y:S01]  /*11c20*/  I2F.RP R4, R10 ;  /* 0x0000000a00047306 */ /* 0x000e220000209400 */
[----:B------:R-:W-:Y:S02]  /*11c30*/  R2UR UR6, R10 ;  /* 0x000000000a0672ca */ /* 0x000fe400000e0000 */
[----:B------:R-:W-:-:S05]  /*11c40*/  IMAD.MOV R3, RZ, RZ, -R3 ;  /* 0x000000ffff037224 */ /* 0x000fca00078e0a03 */
[----:B0-----:R-:W0:Y:S02]  /*11c50*/  MUFU.RCP R4, R4 ;  /* 0x0000000400047308 */ /* 0x001e240000001000 */
[----:B0-----:R-:W-:-:S06]  /*11c60*/  VIADD R6, R4, 0xffffffe ;  /* 0x0ffffffe04067836 */ /* 0x001fcc0000000000 */
[----:B------:R-:W0:Y:S02]  /*11c70*/  F2I.FTZ.U32.TRUNC.NTZ R6, R6 ;  /* 0x0000000600067305 */ /* 0x000e24000021f000 */
[----:B0-----:R-:W-:-:S13]  /*11c80*/  R2UR UR5, R6 ;  /* 0x00000000060572ca */ /* 0x001fda00000e0000 */
[----:B------:R-:W-:-:S04]  /*11c90*/  UIADD3 UR4, URZ, -UR5, URZ ;  /* 0x800000053f047290 */ /* 0x000fc8000fffe03f */
[----:B------:R-:W-:-:S03]  /*11ca0*/  UIMAD UR6, UR4, UR6, URZ ;  /* 0x00000006040672a4 */ /* 0x000fc6000f8e023f */
[----:B------:R-:W-:Y:S02]  /*11cb0*/  UMOV UR4, URZ ;  /* 0x0000003f00047c82 */ /* 0x000fe40008000000 */
[----:B------:R-:W-:-:S04]  /*11cc0*/  UIMAD.WIDE.U32 UR4, UR5, UR6, UR4 ;  /* 0x00000006050472a5 */ /* 0x000fc8000f8e0004 */
[----:B------:R-:W-:-:S06]  /*11cd0*/  UIMAD.WIDE.U32 UR4, UR5, UR8, URZ ;  /* 0x00000008050472a5 */ /* 0x000fcc000f8e003f */
[----:B------:R-:W-:Y:S01]  /*11ce0*/  IMAD.U32 R4, RZ, RZ, UR5 ;  /* 0x00000005ff047e24 */ /* 0x000fe2000f8e00ff */
[----:B------:R-:W-:-:S03]  /*11cf0*/  R2UR UR4, R7 ;  /* 0x00000000070472ca */ /* 0x000fc600000e0000 */
[----:B------:R-:W-:-:S05]  /*11d00*/  IMAD R3, R3, R4, UR8 ;  /* 0x0000000803037e24 */ /* 0x000fca000f8e0204 */
[----:B------:R-:W-:-:S05]  /*11d10*/  ISETP.GT.U32.AND P0, PT, R10, R3, PT ;  /* 0x000000030a00720c */ /* 0x000fca0003f04070 */
[----:B------:R-:W-:-:S08]  /*11d20*/  ULOP3.LUT UR4, UR4, UR9, URZ, 0x3c, !UPT ;  /* 0x0000000904047292 */ /* 0x000fd0000f8e3c3f */
[----:B------:R-:W-:Y:S01]  /*11d30*/  VOTEU.ANY UP1, P0 ;  /* 0x00000000003f7886 */ /* 0x000fe20000020100 */
[----:B------:R-:W-:-:S04]  /*11d40*/  PLOP3.LUT P0, PT, PT, PT, UP1, 0x80, 0x0 ;  /* 0x000000000000781c */ /* 0x000fc80003f0f018 */
[----:B------:R-:W-:Y:S02]  /*11d50*/  @!UP1 UIADD3 UR5, UR5, 0x1, URZ ;  /* 0x0000000105059890 */ /* 0x000fe4000fffe03f */
[----:B------:R-:W-:-:S07]  /*11d60*/  UISETP.GE.AND UP1, UPT, UR4, URZ, UPT ;  /* 0x0000003f0400728c */ /* 0x000fce000bf26270 */
[----:B------:R-:W-:-:S05]  /*11d70*/  @!P0 IMAD.IADD R3, R3, 0x1, -R10 ;  /* 0x0000000103038824 */ /* 0x000fca00078e0a0a */
[----:B------:R-:W-:Y:S01]  /*11d80*/  ISETP.GE.U32.AND P0, PT, R3, R10, PT ;  /* 0x0000000a0300720c */ /* 0x000fe20003f06070 */
[----:B------:R-:W-:-:S12]  /*11d90*/  IMAD R3, RZ, RZ, -UR9 ;  /* 0x80000009ff037e24 */ /* 0x000fd8000f8e02ff */
[----:B------:R-:W-:-:S05]  /*11da0*/  VOTEU.ANY UP0, P0 ;  /* 0x00000000003f7886 */ /* 0x000fca0000000100 */
[----:B------:R-:W-:Y:S02]  /*11db0*/  @UP0 UIADD3 UR5, UR5, 0x1, URZ ;  /* 0x0000000105050890 */ /* 0x000fe4000fffe03f */
[----:B------:R-:W-:Y:S02]  /*11dc0*/  UISETP.NE.AND UP0, UPT, UR9, URZ, UPT ;  /* 0x0000003f0900728c */ /* 0x000fe4000bf05270 */
[----:B------:R-:W-:-:S09]  /*11dd0*/  @!UP1 UIADD3 UR5, -UR5, URZ, URZ ;  /* 0x0000003f05059290 */ /* 0x000fd2000fffe13f */
[----:B------:R-:W-:-:S04]  /*11de0*/  @!UP0 ULOP3.LUT UR5, URZ, UR9, URZ, 0x33, !UPT ;  /* 0x000000093f058292 */ /* 0x000fc8000f8e333f */
[----:B------:R-:W-:Y:S02]  /*11df0*/  ULOP3.LUT UR4, URZ, UR5, URZ, 0x33, !UPT ;  /* 0x000000053f047292 */ /* 0x000fe4000f8e333f */
[----:B------:R-:W-:Y:S02]  /*11e00*/  IMAD R18, R3, UR5, R2 ;  /* 0x0000000503127c24 */ /* 0x000fe4000f8e0202 */
[----:B------:R-:W-:Y:S01]  /*11e10*/  UIADD3 UR4, UR7, UR4, URZ ;  /* 0x0000000407047290 */ /* 0x000fe2000fffe03f */
[----:B------:R-:W-:Y:S11]  /*11e20*/  BRA `(.L_x_1113) ;  /* 0x0000000000107947 */ /* 0x000ff60003800000 */
.L_x_1108:
[----:B------:R-:W0:Y:S01]  /*11e30*/  LDC R19, c[0x0][0xc3c] ;  /* 0x00030f00ff137b82 */ /* 0x000e220000000800 */
[----:B------:R-:W-:Y:S01]  /*11e40*/  IMAD.MOV.U32 R16, RZ, RZ, R7 ;  /* 0x000000ffff107224 */ /* 0x000fe200078e0007 */
[----:B------:R-:W-:Y:S01]  /*11e50*/  UMOV UR4, URZ ;  /* 0x0000003f00047c82 */ /* 0x000fe20008000000 */
[----:B------:R-:W-:-:S07]  /*11e60*/  IMAD.MOV.U32 R18, RZ, RZ, RZ ;  /* 0x000000ffff127224 */ /* 0x000fce00078e00ff */
.L_x_1113:
[----:B------:R-:W-:Y:S01]  /*11e70*/  ISETP.NE.AND P0, PT, R5, RZ, PT ;  /* 0x000000ff0500720c */ /* 0x000fe20003f05270 */
[----:B------:R-:W-:-:S12]  /*11e80*/  IMAD.U32 R17, RZ, RZ, UR4 ;  /* 0x00000004ff117e24 */ /* 0x000fd8000f8e00ff */
[----:B------:R-:W1:Y:S01]  /*11e90*/  @!P0 S2R R3, SR_CgaCtaId ;  /* 0x0000000000038919 */ /* 0x000e620000008800 */
[----:B------:R-:W-:-:S04]  /*11ea0*/  @!P0 MOV R2, 0x400 ;  /* 0x0000040000028802 */ /* 0x000fc80000000f00 */
[----:B-1----:R-:W-:-:S05]  /*11eb0*/  @!P0 LEA R2, R3, R2, 0x18 ;  /* 0x0000000203028211 */ /* 0x002fca00078ec0ff */
[----:B0-----:R0:W-:Y:S01]  /*11ec0*/  @!P0 STS.128 [R2+0x19cd0], R16 ;  /* 0x019cd01002008388 */ /* 0x0011e20000000c00 */
[----:B------:R-:W-:Y:S06]  /*11ed0*/  BAR.ARV 0x5, 0x200 ;  /* 0x0148000000007b1d */ /* 0x000fec0000002000 */
.L_x_1106:
[----:B------:R1:W-:Y:S01]  /*11ee0*/  STL [R1+0x20], RZ ;  /* 0x000020ff01007387 */ /* 0x0003e20000100800 */
[----:B------:R-:W-:Y:S01]  /*11ef0*/  ULDC UR5, c[0x0][0xc3c] ;  /* 0x00030f0000057ab9 */ /* 0x000fe20000000800 */
[----:B------:R-:W-:Y:S01]  /*11f00*/  IMAD.MOV.U32 R25, RZ, RZ, 0x1 ;  /* 0x00000001ff197424 */ /* 0x000fe200078e00ff */
[----:B------:R-:W-:Y:S01]  /*11f10*/  ISETP.GE.AND P0, PT, R19, UR5, PT ;  /* 0x0000000513007c0c */ /* 0x000fe2000bf06270 */
[----:B------:R-:W-:-:S12]  /*11f20*/  IMAD.MOV.U32 R24, RZ, RZ, RZ ;  /* 0x000000ffff187224 */ /* 0x000fd800078e00ff */
        /* <DEDUP_REMOVED lines=20> */
[----:B------:R-:W-:Y:S02]  /*12070*/  LOP3.LUT R0, R5, 0x400, RZ, 0xc0, !PT ;  /* 0x0000040005007812 */ /* 0x000fe400078ec0ff */
[----:B------:R-:W-:Y:S02]  /*12080*/  LOP3.LUT R4, R4, 0x10, R8, 0xf8, !PT ;  /* 0x0000001004047812 */ /* 0x000fe400078ef808 */
[----:B------:R-:W-:Y:S02]  /*12090*/  LOP3.LUT R3, R3, 0x10, R6, 0x78, !PT ;  /* 0x0000001003037812 */ /* 0x000fe400078e7806 */
[----:B------:R-:W-:-:S02]  /*120a0*/  LOP3.LUT R4, R4, 0x380, R5, 0xf8, !PT ;  /* 0x0000038004047812 */ /* 0x000fc400078ef805 */
[----:B------:R-:W-:Y:S02]  /*120b0*/  LOP3.LUT R2, R2, 0x400, R29, 0xf8, !PT ;  /* 0x0000040002027812 */ /* 0x000fe400078ef81d */
[----:B------:R-:W-:Y:S01]  /*120c0*/  LOP3.LUT R0, R0, 0x800, R7, 0xf8, !PT ;  /* 0x0000080000007812 */ /* 0x000fe200078ef807 */
[----:B------:R-:W-:Y:S01]  /*120d0*/  IMAD.SHL.U32 R7, R8, 0x2, RZ ;  /* 0x0000000208077824 */ /* 0x000fe200078e00ff */
[----:B------:R-:W-:Y:S02]  /*120e0*/  LOP3.LUT R5, R4, 0x70, R29, 0x78, !PT ;  /* 0x0000007004057812 */ /* 0x000fe400078e781d */
[----:B------:R-:W-:Y:S02]  /*120f0*/  LOP3.LUT R2, R2, R3, RZ, 0xfc, !PT ;  /* 0x0000000302027212 */ /* 0x000fe400078efcff */
[----:B------:R-:W-:Y:S01]  /*12100*/  LOP3.LUT R0, R0, R5, RZ, 0xfc, !PT ;  /* 0x0000000500007212 */ /* 0x000fe200078efcff */
[----:B-1----:R-:W-:Y:S01]  /*12110*/  IMAD.U32 R5, RZ, RZ, UR5 ;  /* 0x00000005ff057e24 */ /* 0x002fe2000f8e00ff */
[----:B------:R-:W-:Y:S01]  /*12120*/  LOP3.LUT R6, R29, 0x90, RZ, 0xc0, !PT ;  /* 0x000000901d067812 */ /* 0x000fe200078ec0ff */
[----:B------:R0:W-:Y:S03]  /*12130*/  STL [R1+0x10], R2 ;  /* 0x0000100201007387 */ /* 0x0001e60000100800 */
[----:B------:R-:W-:Y:S01]  /*12140*/  LOP3.LUT R6, R6, 0x10, R7, 0x78, !PT ;  /* 0x0000001006067812 */ /* 0x000fe200078e7807 */
[----:B------:R1:W-:Y:S01]  /*12150*/  STL [R1+0xc], R0 ;  /* 0x00000c0001007387 */ /* 0x0003e20000100800 */
[----:B------:R-:W-:-:S02]  /*12160*/  LOP3.LUT R7, R8, 0x7f, RZ, 0xc0, !PT ;  /* 0x0000007f08077812 */ /* 0x000fc400078ec0ff */
[----:B------:R-:W-:Y:S02]  /*12170*/  LOP3.LUT R3, R6, 0x760, R29, 0xf8, !PT ;  /* 0x0000076006037812 */ /* 0x000fe400078ef81d */
[----:B------:R-:W-:Y:S01]  /*12180*/  LEA R22, R5, R22, 0x18 ;  /* 0x0000001605167211 */ /* 0x000fe200078ec0ff */
[----:B0-----:R-:W-:Y:S01]  /*12190*/  IMAD.MOV.U32 R2, RZ, RZ, 0x40 ;  /* 0x00000040ff027424 */ /* 0x001fe200078e00ff */
[----:B------:R-:W-:Y:S01]  /*121a0*/  LOP3.LUT R29, R29, 0x10, RZ, 0xc0, !PT ;  /* 0x000000101d1d7812 */ /* 0x000fe200078ec0ff */
[----:B------:R0:W-:Y:S01]  /*121b0*/  STL [R1+0x8], R3 ;  /* 0x0000080301007387 */ /* 0x0001e20000100800 */
[----:B-1----:R-:W-:Y:S02]  /*121c0*/  IMAD.SHL.U32 R0, R8, 0x40, RZ ;  /* 0x0000004008007824 */ /* 0x002fe400078e00ff */
[----:B------:R-:W-:Y:S01]  /*121d0*/  SEL R2, R2, 0xffffffc0, !P0 ;  /* 0xffffffc002027807 */ /* 0x000fe20004000000 */
[----:B------:R0:W-:Y:S01]  /*121e0*/  STL [R1+0x4], R5 ;  /* 0x0000040501007387 */ /* 0x0001e20000100800 */
[----:B------:R-:W-:-:S02]  /*121f0*/  LOP3.LUT R2, R29, 0x40, RZ, 0xfc, !PT ;  /* 0x000000401d027812 */ /* 0x000fc400078efcff */
[----:B------:R-:W-:Y:S01]  /*12200*/  LOP3.LUT R4, R0, 0x40, RZ, 0xc0, !PT ;  /* 0x0000004000047812 */ /* 0x000fe200078ec0ff */
[----:B------:R0:W-:Y:S01]  /*12210*/  STL [R1+0x20], RZ ;  /* 0x000020ff01007387 */ /* 0x0001e20000100800 */
[----:B------:R-:W-:-:S04]  /*12220*/  SHF.R.U32.HI R0, RZ, 0x1, R7 ;  /* 0x00000001ff007819 */ /* 0x000fc80000011607 */
[----:B------:R-:W-:Y:S01]  /*12230*/  LOP3.LUT R0, R0, R4, RZ, 0xfc, !PT ;  /* 0x0000000400007212 */ /* 0x000fe200078efcff */
[----:B------:R-:W-:Y:S01]  /*12240*/  IMAD.IADD R0, R22, 0x1, R3 ;  /* 0x0000000116007824 */ /* 0x000fe200078e0203 */
[----:B------:R-:W-:-:S04]  /*12250*/  LOP3.LUT R4, R29, 0x20, RZ, 0xfc, !PT ;  /* 0x000000201d047812 */ /* 0x000fc800078efcff */
[----:B------:R0:W-:Y:S03]  /*12260*/  STL [R1+0x14], R0 ;  /* 0x0000140001007387 */ /* 0x0001e60000100800 */
.L_x_1195:
[----:B012---:R-:W0:Y:S08]  /*12270*/  LDC.64 R2, c[0x0][0xa28] ;  /* 0x00028a00ff027b82 */ /* 0x007e300000000a00 */
[----:B------:R-:W1:Y:S01]  /*12280*/  LDC.64 R4, c[0x0][0xa18] ;  /* 0x00028600ff047b82 */ /* 0x000e620000000a00 */
[----:B0-----:R-:W-:-:S04]  /*12290*/  ISETP.NE.U32.AND P0, PT, R2, RZ, PT ;  /* 0x000000ff0200720c */ /* 0x001fc80003f05070 */
[----:B------:R-:W-:-:S13]  /*122a0*/  ISETP.NE.AND.EX P0, PT, R3, RZ, PT, P0 ;  /* 0x000000ff0300720c */ /* 0x000fda0003f05300 */
[----:B------:R-:W0:Y:S02]  /*122b0*/  @P0 LDC.64 R2, c[0x0][0xa28] ;  /* 0x00028a00ff020b82 */ /* 0x000e240000000a00 */
[----:B0-----:R-:W-:-:S05]  /*122c0*/  @P0 IMAD.WIDE R2, R19, 0x4, R2 ;  /* 0x0000000413020825 */ /* 0x001fca00078e0202 */
[----:B------:R0:W2:Y:S01]  /*122d0*/  @P0 LDG.E R0, desc[UR54][R2.64] ;  /* 0x0000003602000981 */ /* 0x0000a2000c1e1900 */
[----:B-1----:R-:W-:Y:S01]  /*122e0*/  ISETP.NE.U32.AND P2, PT, R4, RZ, PT ;  /* 0x000000ff0400720c */ /* 0x002fe20003f45070 */
[----:B------:R-:W-:Y:S01]  /*122f0*/  UMOV UR36, URZ ;  /* 0x0000003f00247c82 */ /* 0x000fe20008000000 */
[----:B------:R-:W-:Y:S02]  /*12300*/  LOP3.LUT R23, R23, 0xffffffdf, RZ, 0xc0, !PT ;  /* 0xffffffdf17177812 */ /* 0x000fe400078ec0ff */
[----:B------:R-:W-:Y:S02]  /*12310*/  ISETP.NE.AND.EX P2, PT, R5, RZ, PT, P2 ;  /* 0x000000ff0500720c */ /* 0x000fe40003f45320 */
[----:B------:R-:W1:Y:S08]  /*12320*/  LDC.64 R4, c[0x0][0xa00] ;  /* 0x00028000ff047b82 */ /* 0x000e700000000a00 */
[----:B0-----:R-:W0:Y:S02]  /*12330*/  LDC.64 R2, c[0x0][0xa00] ;  /* 0x00028000ff027b82 */ /* 0x001e240000000a00 */
[----:B0-----:R-:W-:-:S04]  /*12340*/  ISETP.NE.U32.AND P1, PT, R2, RZ, PT ;  /* 0x000000ff0200720c */ /* 0x001fc80003f25070 */
[----:B------:R-:W-:Y:S02]  /*12350*/  ISETP.NE.AND.EX P3, PT, R3, RZ, PT, P1 ;  /* 0x000000ff0300720c */ /* 0x000fe40003f65310 */
[----:B------:R-:W0:Y:S01]  /*12360*/  @P2 LDC.64 R2, c[0x0][0xa18] ;  /* 0x00028600ff022b82 */ /* 0x000e220000000a00 */
[----:B------:R-:W-:-:S10]  /*12370*/  IMAD.MOV.U32 R17, RZ, RZ, RZ ;  /* 0x000000ffff117224 */ /* 0x000fd400078e00ff */
[----:B------:R-:W-:Y:S01]  /*12380*/  @P3 LOP3.LUT R23, R23, 0x20, RZ, 0xfc, !PT ;  /* 0x0000002017173812 */ /* 0x000fe200078efcff */
[----:B0-----:R-:W-:Y:S01]  /*12390*/  @P2 IMAD.WIDE R2, R19, 0x4, R2 ;  /* 0x0000000413022825 */ /* 0x001fe200078e0202 */
[----:B--2---:R-:W-:-:S04]  /*123a0*/  @P0 R2UR UR36, R0 ;  /* 0x00000000002402ca */ /* 0x004fc800000e0000 */
[----:B------:R1:W2:Y:S02]  /*123b0*/  @P2 LDG.E R0, desc[UR54][R2.64] ;  /* 0x0000003602002981 */ /* 0x0002a4000c1e1900 */
[----:B-1----:R-:W-:-:S05]  /*123c0*/  IMAD.WIDE R2, R19, 0x4, R4 ;  /* 0x0000000413027825 */ /* 0x002fca00078e0204 */
[----:B------:R0:W5:Y:S01]  /*123d0*/  @P3 LDG.E R17, desc[UR54][R2.64] ;  /* 0x0000003602113981 */ /* 0x000162000c1e1900 */
[----:B--2---:R-:W-:Y:S01]  /*123e0*/  @P2 R2UR UR37, R0 ;  /* 0x00000000002522ca */ /* 0x004fe200000e0000 */
[----:B0-----:R-:W-:-:S14]  /*123f0*/  @P2 BRA `(.L_x_1115) ;  /* 0x00000000001c2947 */ /* 0x001fdc0003800000 */
[----:B------:R-:W-:Y:S01]  /*12400*/  ULDC UR37, c[0x0][0x288] ;  /* 0x0000a20000257ab9 */ /* 0x000fe20000000800 */
[----:B------:R-:W-:Y:S05]  /*12410*/  @!P3 BRA `(.L_x_1115) ;  /* 0x000000000014b947 */ /* 0x000fea0003800000 */
[----:B------:R-:W2:Y:S04]  /*12420*/  LDG.E R4, desc[UR54][R2.64] ;  /* 0x0000003602047981 */ /* 0x000ea8000c1e1900 */
[----:B------:R-:W3:Y:S01]  /*12430*/  LDG.E R0, desc[UR54][R2.64+0x4] ;  /* 0x0000043602007981 */ /* 0x000ee2000c1e1900 */
[----:B--2---:R-:W-:Y:S02]  /*12440*/  R2UR UR5, R4 ;  /* 0x00000000040572ca */ /* 0x004fe400000e0000 */
[----:B---3--:R-:W-:-:S13]  /*12450*/  R2UR UR37, R0 ;  /* 0x00000000002572ca */ /* 0x008fda00000e0000 */
[----:B------:R-:W-:-:S12]  /*12460*/  UIADD3 UR37, -UR5, UR37, URZ ;  /* 0x0000002505257290 */ /* 0x000fd8000fffe13f */
.L_x_1115:
[----:B------:R-:W-:Y:S01]  /*12470*/  ULDC.64 UR6, c[0x0][0x418] ;  /* 0x0001060000067ab9 */ /* 0x000fe20000000a00 */
[----:B------:R-:W-:Y:S01]  /*12480*/  ULDC UR5, c[0x0][0x424] ;  /* 0x0001090000057ab9 */ /* 0x000fe20000000800 */
[----:B------:R-:W-:Y:S01]  /*12490*/  UISETP.NE.U32.AND UP0, UPT, UR6, URZ, UPT ;  /* 0x0000003f0600728c */ /* 0x000fe2000bf05070 */
[----:B------:R-:W-:-:S03]  /*124a0*/  ULDC UR40, c[0x0][0x2f0] ;  /* 0x0000bc0000287ab9 */ /* 0x000fc60000000800 */
[----:B------:R-:W-:-:S03]  /*124b0*/  UISETP.NE.AND.EX UP0, UPT, UR7, URZ, UPT, UP0 ;  /* 0x0000003f0700728c */ /* 0x000fc6000bf05300 */
[----:B------:R-:W-:Y:S01]  /*124c0*/  ULDC.64 UR6, c[0x0][0xa20] ;  /* 0x0002880000067ab9 */ /* 0x000fe20000000a00 */
[----:B------:R-:W-:Y:S01]  /*124d0*/  USEL UR5, UR5, 0x1, UP0 ;  /* 0x0000000105057887 */ /* 0x000fe20008000000 */
[----:B------:R-:W-:-:S03]  /*124e0*/  ISETP.NE.U32.AND P0, PT, RZ, UR6, PT ;  /* 0x00000006ff007c0c */ /* 0x000fc6000bf05070 */
[----:B------:R-:W-:Y:S01]  /*124f0*/  UIMAD UR40, UR5, UR40, URZ ;  /* 0x00000028052872a4 */ /* 0x000fe2000f8e023f */
[----:B------:R-:W-:-:S13]  /*12500*/  ISETP.NE.AND.EX P0, PT, RZ, UR7, PT, P0 ;  /* 0x00000007ff007c0c */ /* 0x000fda000bf05300 */
[----:B------:R-:W-:Y:S05]  /*12510*/  @!P0 BRA `(.L_x_1116) ;  /* 0x0000000000148947 */ /* 0x000fea0003800000 */
[----:B------:R-:W0:Y:S02]  /*12520*/  LDC.64 R2, c[0x0][0xa20] ;  /* 0x00028800ff027b82 */ /* 0x000e240000000a00 */
[----:B0-----:R-:W-:-:S06]  /*12530*/  IMAD.WIDE R2, R19, 0x4, R2 ;  /* 0x0000000413027825 */ /* 0x001fcc00078e0202 */
[----:B------:R-:W2:Y:S02]  /*12540*/  LDG.E R2, desc[UR54][R2.64] ;  /* 0x0000003602027981 */ /* 0x000ea4000c1e1900 */
[----:B--2---:R-:W-:Y:S01]  /*12550*/  R2UR UR40, R2 ;  /* 0x00000000022872ca */ /* 0x004fe200000e0000 */
[----:B------:R-:W-:-:S14]  /*12560*/  BRA `(.L_x_1117) ;  /* 0x00000000002c7947 */ /* 0x000fdc0003800000 */
.L_x_1116:
        /* <DEDUP_REMOVED lines=11> */
.L_x_1117:
[----:B------:R-:W-:Y:S01]  /*12620*/  ULDC UR5, c[0x0][0x448] ;  /* 0x0001120000057ab9 */ /* 0x000fe20000000800 */
[----:B------:R-:W-:Y:S02]  /*12630*/  UIMAD UR39, UR4, 0xc0, URZ ;  /* 0x000000c0042778a4 */ /* 0x000fe4000f8e023f */
[----:B------:R-:W-:Y:S02]  /*12640*/  UISETP.NE.AND UP0, UPT, UR5, 0x1, UPT ;  /* 0x000000010500788c */ /* 0x000fe4000bf05270 */
[----:B------:R-:W-:Y:S01]  /*12650*/  UIADD3 UR8, UR39, 0xbf, URZ ;  /* 0x000000bf27087890 */ /* 0x000fe2000fffe03f */
[----:B------:R-:W-:Y:S01]  /*12660*/  ULDC.64 UR4, c[0x0][0x9e0] ;  /* 0x0002780000047ab9 */ /* 0x000fe20000000a00 */
[----:B------:R-:W-:Y:S02]  /*12670*/  UP2UR UR46, UPR, URZ, 0x1 ;  /* 0x000000013f2e7883 */ /* 0x000fe40008000000 */
[----:B------:R-:W-:-:S05]  /*12680*/  UIADD3 UR40, -UR36, UR40, URZ ;  /* 0x0000002824287290 */ /* 0x000fca000fffe13f */
[----:B------:R-:W-:Y:S01]  /*12690*/  @UP0 ULDC UR6, c[0x0][0x44c] ;  /* 0x0001130000060ab9 */ /* 0x000fe20000000800 */
[----:B------:R-:W-:Y:S01]  /*126a0*/  @UP0 ULDC UR10, c[0x0][0x450] ;  /* 0x00011400000a0ab9 */ /* 0x000fe20000000800 */
[----:B------:R-:W-:Y:S02]  /*126b0*/  UIMAD.WIDE.U32 UR6, UR8, UR6, URZ ;  /* 0x00000006080672a5 */ /* 0x000fe4000f8e003f */
[----:B------:R-:W-:Y:S02]  /*126c0*/  UIADD3 UR9, UR40, 0x1, -UR37 ;  /* 0x0000000128097890 */ /* 0x000fe4000fffe825 */
[----:B------:R-:W-:Y:S02]  /*126d0*/  @UP0 USHF.R.U32.HI UR8, URZ, UR10, UR7 ;  /* 0x0000000a3f080299 */ /* 0x000fe40008011607 */
[----:B------:R-:W-:Y:S02]  /*126e0*/  UISETP.GE.AND UP0, UPT, UR5, 0x1, UPT ;  /* 0x000000010500788c */ /* 0x000fe4000bf06270 */
[----:B------:R-:W-:-:S04]  /*126f0*/  UIADD3 UR9, UR9, UR8, URZ ;  /* 0x0000000809097290 */ /* 0x000fc8000fffe03f */
[----:B------:R-:W-:Y:S01]  /*12700*/  PLOP3.LUT P1, PT, PT, PT, UP0, 0x80, 0x0 ;  /* 0x000000000000781c */ /* 0x000fe20003f2f008 */
[----:B------:R-:W-:-:S12]  /*12710*/  UIADD3 UR4, UR9, UR4, URZ ;  /* 0x0000000409047290 */ /* 0x000fd8000fffe03f */
[----:B------:R-:W-:Y:S05]  /*12720*/  @!P1 BRA `(.L_x_1118) ;  /* 0x0000000000449947 */ /* 0x000fea0003800000 */
        /* <DEDUP_REMOVED lines=10> */
.L_x_1119:
[----:B------:R-:W-:-:S11]  /*127d0*/  UISETP.NE.AND UP0, UPT, UR5, 0x1, UPT ;  /* 0x000000010500788c */ /* 0x000fd6000bf05270 */
[----:B------:R-:W-:Y:S02]  /*127e0*/  @UP0 ULDC.64 UR10, c[0x0][0x9e8] ;  /* 0x00027a00000a0ab9 */ /* 0x000fe40000000a00 */
[----:B------:R-:W-:-:S04]  /*127f0*/  UIMAD.WIDE.U32 UR6, UR8, UR10, URZ ;  /* 0x0000000a080672a5 */ /* 0x000fc8000f8e003f */
[----:B------:R-:W-:-:S12]  /*12800*/  @UP0 USHF.R.U32.HI UR8, URZ, UR11, UR7 ;  /* 0x0000000b3f080299 */ /* 0x000fd80008011607 */
.L_x_1120:
[----:B------:R-:W-:-:S04]  /*12810*/  UIMAD UR8, UR8, UR5, UR5 ;  /* 0x00000005080872a4 */ /* 0x000fc8000f8e0205 */
[----:B------:R-:W-:-:S04]  /*12820*/  UISETP.LT.AND UP0, UPT, UR4, UR8, UPT ;  /* 0x000000080400728c */ /* 0x000fc8000bf01270 */
[----:B------:R-:W-:-:S12]  /*12830*/  USEL UR4, UR4, UR8, UP0 ;  /* 0x0000000804047287 */ /* 0x000fd80008000000 */
.L_x_1118:
[----:B------:R-:W-:Y:S02]  /*12840*/  UISETP.NE.AND UP0, UPT, UR46, URZ, UPT ;  /* 0x0000003f2e00728c */ /* 0x000fe4000bf05270 */
[----:B------:R-:W-:Y:S02]  /*12850*/  UIADD3 UR8, UR40, 0x7f, URZ ;  /* 0x0000007f28087890 */ /* 0x000fe4000fffe03f */
[----:B------:R-:W-:Y:S02]  /*12860*/  UIADD3 UR9, UR4, 0x7f, URZ ;  /* 0x0000007f04097890 */ /* 0x000fe4000fffe03f */
[----:B------:R-:W-:Y:S02]  /*12870*/  USHF.R.S32.HI UR4, URZ, 0x1f, UR8 ;  /* 0x0000001f3f047899 */ /* 0x000fe40008011408 */
[----:B------:R-:W-:Y:S02]  /*12880*/  USHF.R.S32.HI UR10, URZ, 0x1f, UR9 ;  /* 0x0000001f3f0a7899 */ /* 0x000fe40008011409 */
[----:B------:R-:W-:Y:S01]  /*12890*/  ULEA.HI UR4, UR4, UR8, URZ, 0x7 ;  /* 0x0000000804047291 */ /* 0x000fe2000f8f383f */
[----:B------:R-:W-:Y:S01]  /*128a0*/  @UP0 ULDC UR6, c[0x0][0x44c] ;  /* 0x0001130000060ab9 */ /* 0x000fe20000000800 */
[----:B------:R-:W-:-:S02]  /*128b0*/  ULEA.HI UR10, UR10, UR9, URZ, 0x7 ;  /* 0x000000090a0a7291 */ /* 0x000fc4000f8f383f */
[----:B------:R-:W-:Y:S01]  /*128c0*/  UIMAD.WIDE.U32 UR6, UR39, UR6, URZ ;  /* 0x00000006270672a5 */ /* 0x000fe2000f8e003f */
[----:B------:R-:W-:Y:S01]  /*128d0*/  @UP0 ULDC UR9, c[0x0][0x450] ;  /* 0x0001140000090ab9 */ /* 0x000fe20000000800 */
[----:B------:R-:W-:Y:S02]  /*128e0*/  UMOV UR8, UR39 ;  /* 0x0000002700087c82 */ /* 0x000fe40008000000 */
[----:B------:R-:W-:Y:S02]  /*128f0*/  @UP0 USHF.R.U32.HI UR8, URZ, UR9, UR7 ;  /* 0x000000093f080299 */ /* 0x000fe40008011607 */
[----:B------:R-:W-:Y:S02]  /*12900*/  USHF.R.S32.HI UR4, URZ, 0x7, UR4 ;  /* 0x000000073f047899 */ /* 0x000fe40008011404 */
[----:B------:R-:W-:Y:S02]  /*12910*/  USHF.R.S32.HI UR10, URZ, 0x7, UR10 ;  /* 0x000000073f0a7899 */ /* 0x000fe4000801140a */
[----:B------:R-:W-:-:S02]  /*12920*/  UIADD3 UR6, UR8, UR40, -UR37 ;  /* 0x0000002808067290 */ /* 0x000fc4000fffe825 */
[----:B------:R-:W-:Y:S01]  /*12930*/  UISETP.LT.AND UP0, UPT, UR4, UR10, UPT ;  /* 0x0000000a0400728c */ /* 0x000fe2000bf01270 */
[----:B------:R-:W-:-:S03]  /*12940*/  ULDC UR8, c[0x0][0x9dc] ;  /* 0x0002770000087ab9 */ /* 0x000fc60000000800 */
[----:B------:R-:W-:Y:S02]  /*12950*/  USEL UR41, UR4, UR10, UP0 ;  /* 0x0000000a04297287 */ /* 0x000fe40008000000 */
[----:B------:R-:W-:Y:S01]  /*12960*/  UIADD3 UR8, UR6, -UR8, URZ ;  /* 0x8000000806087290 */ /* 0x000fe2000fffe03f */
[----:B------:R-:W-:Y:S11]  /*12970*/  @!P1 BRA `(.L_x_1121) ;  /* 0x0000000000489947 */ /* 0x000ff60003800000 */
[----:B------:R-:W-:Y:S02]  /*12980*/  UMOV UR4, UR6 ;  /* 0x0000000600047c82 */ /* 0x000fe40008000000 */
        /* <DEDUP_REMOVED lines=10> */
.L_x_1122:
[----:B------:R-:W-:-:S11]  /*12a30*/  UISETP.NE.AND UP0, UPT, UR5, 0x1, UPT ;  /* 0x000000010500788c */ /* 0x000fd6000bf05270 */
[----:B------:R-:W-:Y:S02]  /*12a40*/  @UP0 ULDC.64 UR10, c[0x0][0x9e8] ;  /* 0x00027a00000a0ab9 */ /* 0x000fe40000000a00 */
[----:B------:R-:W-:-:S04]  /*12a50*/  UIMAD.WIDE.U32 UR6, UR4, UR10, URZ ;  /* 0x0000000a040672a5 */ /* 0x000fc8000f8e003f */
[----:B------:R-:W-:-:S12]  /*12a60*/  @UP0 USHF.R.U32.HI UR4, URZ, UR11, UR7 ;  /* 0x0000000b3f040299 */ /* 0x000fd80008011607 */
.L_x_1123:
[----:B------:R-:W-:-:S04]  /*12a70*/  UIMAD UR4, UR4, UR5, URZ ;  /* 0x00000005040472a4 */ /* 0x000fc8000f8e023f */
[----:B------:R-:W-:-:S04]  /*12a80*/  UISETP.LT.AND UP0, UPT, UR8, UR4, UPT ;  /* 0x000000040800728c */ /* 0x000fc8000bf01270 */
[----:B------:R-:W-:-:S12]  /*12a90*/  USEL UR8, UR8, UR4, !UP0 ;  /* 0x0000000408087287 */ /* 0x000fd8000c000000 */
.L_x_1121:
        /* <DEDUP_REMOVED lines=26> */
.L_x_1125:
        /* <DEDUP_REMOVED lines=20> */
.L_x_1128:
[----:B------:R-:W-:Y:S05]  /*12d80*/  BSYNC B6 ;  /* 0x0000000000067941 */ /* 0x000fea0003800000 */
.L_x_1127:
        /* <DEDUP_REMOVED lines=22> */
.L_x_1130:
[----:B------:R-:W-:Y:S05]  /*12ef0*/  BSYNC B6 ;  /* 0x0000000000067941 */ /* 0x000fea0003800000 */
.L_x_1129:
        /* <DEDUP_REMOVED lines=20> */
.L_x_1132:
[----:B------:R-:W-:Y:S05]  /*13040*/  BSYNC B6 ;  /* 0x0000000000067941 */ /* 0x000fea0003800000 */
.L_x_1131:
        /* <DEDUP_REMOVED lines=19> */
.L_x_1134:
[----:B------:R-:W-:Y:S05]  /*13180*/  BSYNC B6 ;  /* 0x0000000000067941 */ /* 0x000fea0003800000 */
.L_x_1133:
[----:B------:R-:W0:Y:S01]  /*13190*/  LDC.64 R2, c[0x0][0x9f8] ;  /* 0x00027e00ff027b82 */ /* 0x000e220000000a00 */
[----:B------:R-:W-:-:S07]  /*131a0*/  IMAD.MOV.U32 R27, RZ, RZ, R19 ;  /* 0x000000ffff1b7224 */ /* 0x000fce00078e0013 */
[----:B------:R-:W1:Y:S01]  /*131b0*/  LDC R4, c[0x0][0x430] ;  /* 0x00010c00ff047b82 */ /* 0x000e620000000800 */
[----:B------:R-:W2:Y:S01]  /*131c0*/  S2R R21, SR_TID.X ;  /* 0x0000000000157919 */ /* 0x000ea20000002100 */
[----:B------:R-:W3:Y:S01]  /*131d0*/  S2R R20, SR_TID.X ;  /* 0x0000000000147919 */ /* 0x000ee20000002100 */
[----:B------:R-:W-:-:S05]  /*131e0*/  IMAD.U32 R7, RZ, RZ, UR41 ;  /* 0x00000029ff077e24 */ /* 0x000fca000f8e00ff */
[----:B------:R-:W4:Y:S01]  /*131f0*/  LDC R11, c[0x0][0x2f4] ;  /* 0x0000bd00ff0b7b82 */ /* 0x000f220000000800 */
[----:B0-----:R-:W-:-:S04]  /*13200*/  ISETP.NE.U32.AND P0, PT, R2, RZ, PT ;  /* 0x000000ff0200720c */ /* 0x001fc80003f05070 */
[----:B------:R-:W-:-:S13]  /*13210*/  ISETP.NE.AND.EX P0, PT, R3, RZ, PT, P0 ;  /* 0x000000ff0300720c */ /* 0x000fda0003f05300 */
[----:B------:R-:W0:Y:S02]  /*13220*/  @P0 LDC.64 R2, c[0x0][0x9f8] ;  /* 0x00027e00ff020b82 */ /* 0x000e240000000a00 */
[----:B0-----:R-:W-:-:S05]  /*13230*/  @P0 IMAD.WIDE R2, R19, 0x4, R2 ;  /* 0x0000000413020825 */ /* 0x001fca00078e0202 */
[----:B------:R0:W4:Y:S01]  /*13240*/  @P0 LDG.E R27, desc[UR54][R2.64] ;  /* 0x00000036021b0981 */ /* 0x000122000c1e1900 */
[----:B-1----:R-:W-:Y:S01]  /*13250*/  ISETP.NE.AND P1, PT, R4, 0x1, PT ;  /* 0x000000010400780c */ /* 0x002fe20003f25270 */
[----:B--2---:R-:W-:Y:S01]  /*13260*/  IMAD.SHL.U32 R21, R21, 0x40, RZ ;  /* 0x0000004015157824 */ /* 0x004fe200078e00ff */
[----:B---3--:R-:W-:Y:S02]  /*13270*/  LOP3.LUT R20, R20, 0x7f, RZ, 0xc0, !PT ;  /* 0x0000007f14147812 */ /* 0x008fe400078ec0ff */
[----:B------:R-:W-:Y:S02]  /*13280*/  LEA R7, R7, 0xffffff80, 0x7 ;  /* 0xffffff8007077811 */ /* 0x000fe400078e38ff */
[----:B------:R-:W-:Y:S02]  /*13290*/  SHF.R.U32.HI R20, RZ, 0x1, R20 ;  /* 0x00000001ff147819 */ /* 0x000fe40000011614 */
[----:B------:R-:W-:Y:S02]  /*132a0*/  LOP3.LUT R21, R21, 0x40, RZ, 0xc0, !PT ;  /* 0x0000004015157812 */ /* 0x000fe400078ec0ff */
[----:B------:R-:W-:-:S02]  /*132b0*/  LOP3.LUT R23, R23, 0xffffffef, RZ, 0xc0, !PT ;  /* 0xffffffef17177812 */ /* 0x000fc400078ec0ff */
[----:B------:R-:W-:Y:S01]  /*132c0*/  LOP3.LUT R0, R7, R20, R21, 0xfe, !PT ;  /* 0x0000001407007212 */ /* 0x000fe200078efe15 */
[----:B0-----:R-:W0:Y:S01]  /*132d0*/  @P1 LDC R3, c[0x0][0x434] ;  /* 0x00010d00ff031b82 */ /* 0x001e220000000800 */
[----:B----4-:R-:W-:Y:S02]  /*132e0*/  ISETP.GE.AND P3, PT, R29, R11, PT ;  /* 0x0000000b1d00720c */ /* 0x010fe40003f66270 */
[C---:B------:R-:W-:Y:S01]  /*132f0*/  ISETP.GE.AND P0, PT, R0.reuse, UR40, PT ;  /* 0x0000002800007c0c */ /* 0x040fe2000bf06270 */
[----:B------:R-:W-:Y:S01]  /*13300*/  VIADD R0, R0, UR36 ;  /* 0x0000002400007c36 */ /* 0x000fe20008000000 */
[----:B------:R-:W-:-:S03]  /*13310*/  @P1 LOP3.LUT R23, R23, 0x10, RZ, 0xfc, !PT ;  /* 0x0000001017171812 */ /* 0x000fc600078efcff */
[----:B------:R-:W1:Y:S01]  /*13320*/  @P1 LDC R2, c[0x0][0x438] ;  /* 0x00010e00ff021b82 */ /* 0x000e620000000800 */
[----:B------:R-:W-:Y:S02]  /*13330*/  IMAD.MOV.U32 R8, RZ, RZ, R0 ;  /* 0x000000ffff087224 */ /* 0x000fe400078e0000 */
[----:B0-----:R-:W-:-:S05]  /*13340*/  @P1 IMAD.HI.U32 R3, R0, R3, RZ ;  /* 0x0000000300031227 */ /* 0x001fca00078e00ff */
[----:B-1----:R-:W-:Y:S02]  /*13350*/  @P1 SHF.R.U32.HI R8, RZ, R2, R3 ;  /* 0x00000002ff081219 */ /* 0x002fe40000011603 */
[----:B------:R-:W0:Y:S02]  /*13360*/  @!P0 LDC.64 R2, c[0x0][0x428] ;  /* 0x00010a00ff028b82 */ /* 0x000e240000000a00 */
[--C-:B------:R-:W-:Y:S01]  /*13370*/  @!P0 SHF.R.S32.HI R9, RZ, 0x1f, R8.reuse ;  /* 0x0000001fff098819 */ /* 0x100fe20000011408 */
[----:B------:R-:W-:-:S04]  /*13380*/  IMAD.MOV R6, RZ, RZ, -R8 ;  /* 0x000000ffff067224 */ /* 0x000fc800078e0a08 */
[----:B------:R-:W-:Y:S02]  /*13390*/  IMAD R6, R4, R6, R0 ;  /* 0x0000000604067224 */ /* 0x000fe400078e0200 */
[----:B------:R-:W1:Y:S01]  /*133a0*/  @!P0 LDC.64 R4, c[0x0][0x418] ;  /* 0x00010600ff048b82 */ /* 0x000e620000000a00 */
[----:B------:R-:W-:Y:S02]  /*133b0*/  LOP3.LUT R12, R29, 0x20, RZ, 0xfc, !PT ;  /* 0x000000201d0c7812 */ /* 0x000fe400078efcff */
[----:B------:R-:W-:Y:S01]  /*133c0*/  LOP3.LUT R23, R23, 0xfffffff7, RZ, 0xc0, !PT ;  /* 0xfffffff717177812 */ /* 0x000fe200078ec0ff */
[----:B------:R-:W-:-:S03]  /*133d0*/  IMAD.U32 R13, RZ, RZ, UR43 ;  /* 0x0000002bff0d7e24 */ /* 0x000fc6000f8e00ff */
[----:B------:R-:W-:Y:S02]  /*133e0*/  @P3 LOP3.LUT R23, R23, 0x8, RZ, 0xfc, !PT ;  /* 0x0000000817173812 */ /* 0x000fe400078efcff */
[----:B------:R-:W-:Y:S02]  /*133f0*/  ISETP.NE.AND P2, PT, R13, 0x3, PT ;  /* 0x000000030d00780c */ /* 0x000fe40003f45270 */
[----:B------:R-:W-:-:S04]  /*13400*/  LOP3.LUT R23, R23, 0xfffffffe, RZ, 0xc0, !PT ;  /* 0xfffffffe17177812 */ /* 0x000fc800078ec0ff */
[----:B------:R-:W-:Y:S01]  /*13410*/  LOP3.LUT R23, R23, 0xfffffffb, RZ, 0xc0, !PT ;  /* 0xfffffffb17177812 */ /* 0x000fe200078ec0ff */
[----:B------:R-:W-:Y:S01]  /*13420*/  UMOV UR4, 0xffffffff ;  /* 0xffffffff00047882 */ /* 0x000fe20000000000 */
[----:B------:R-:W-:Y:S01]  /*13430*/  SHF.R.S32.HI R10, RZ, 0x1f, R27 ;  /* 0x0000001fff0a7819 */ /* 0x000fe2000001141b */
[----:B0-----:R-:W-:-:S04]  /*13440*/  @!P0 IMAD.WIDE.U32 R8, R27, R2, R8 ;  /* 0x000000021b088225 */ /* 0x001fc800078e0008 */
[----:B------:R-:W-:Y:S01]  /*13450*/  @!P0 IMAD R2, R10, R2, RZ ;  /* 0x000000020a028224 */ /* 0x000fe200078e02ff */
[----:B------:R0:W-:Y:S03]  /*13460*/  STL [R1], R10 ;  /* 0x0000000a01007387 */ /* 0x0001e60000100800 */
[----:B------:R-:W-:Y:S01]  /*13470*/  @!P0 IMAD R0, R27, R3, R2 ;  /* 0x000000031b008224 */ /* 0x000fe200078e0202 */
[----:B-1----:R-:W-:-:S03]  /*13480*/  @!P0 LEA R2, P1, R8, R4, 0x2 ;  /* 0x0000000408028211 */ /* 0x002fc600078210ff */
[----:B------:R-:W-:-:S05]  /*13490*/  @!P0 IMAD.IADD R0, R9, 0x1, R0 ;  /* 0x0000000109008824 */ /* 0x000fca00078e0200 */
[----:B------:R-:W-:Y:S01]  /*134a0*/  @!P0 LEA.HI.X R3, R8, R5, R0, 0x2, P1 ;  /* 0x0000000508038211 */ /* 0x000fe200008f1400 */
[----:B------:R-:W-:Y:S01]  /*134b0*/  IMAD.MOV.U32 R5, RZ, RZ, RZ ;  /* 0x000000ffff057224 */ /* 0x000fe200078e00ff */
[----:B------:R-:W-:Y:S02]  /*134c0*/  ISETP.GE.AND P1, PT, R12, R11, PT ;  /* 0x0000000b0c00720c */ /* 0x000fe40003f26270 */
[----:B0-----:R-:W-:-:S03]  /*134d0*/  LOP3.LUT R10, R29, 0x40, RZ, 0xfc, !PT ;  /* 0x000000401d0a7812 */ /* 0x001fc600078efcff */
[----:B------:R0:W5:Y:S01]  /*134e0*/  @!P0 LDG.E R5, desc[UR54][R2.64] ;  /* 0x0000003602058981 */ /* 0x000162000c1e1900 */
[----:B------:R-:W-:-:S07]  /*134f0*/  ISETP.GE.AND P0, PT, R10, R11, PT ;  /* 0x0000000b0a00720c */ /* 0x000fce0003f06270 */
[----:B------:R-:W-:-:S04]  /*13500*/  @P1 LOP3.LUT R23, R23, 0x4, RZ, 0xfc, !PT ;  /* 0x0000000417171812 */ /* 0x000fc800078efcff */
[----:B------:R-:W-:-:S04]  /*13510*/  @P2 LOP3.LUT R23, R23, 0x1, RZ, 0xfc, !PT ;  /* 0x0000000117172812 */ /* 0x000fc800078efcff */
[----:B------:R-:W-:-:S04]  /*13520*/  LOP3.LUT R23, R23, 0xfffffffd, RZ, 0xc0, !PT ;  /* 0xfffffffd17177812 */ /* 0x000fc800078ec0ff */
[----:B------:R-:W-:Y:S01]  /*13530*/  @P0 LOP3.LUT R23, R23, 0x2, RZ, 0xfc, !PT ;  /* 0x0000000217170812 */ /* 0x000fe200078efcff */
[----:B0-----:R-:W-:Y:S06]  /*13540*/  BRA.DIV UR4, `(.L_x_1135) ;  /* 0x0000003e04b07947 */ /* 0x001fec000b800000 */
.L_x_1215:
[----:B------:R-:W-:Y:S01]  /*13550*/  SHF.R.S32.HI R28, RZ, 0x1f, R18 ;  /* 0x0000001fff1c7819 */ /* 0x000fe20000011412 */
[----:B------:R-:W-:Y:S06]  /*13560*/  @!P2 BRA `(.L_x_1136) ;  /* 0x000000000004a947 */ /* 0x000fec0003800000 */
[----:B------:R-:W-:Y:S01]  /*13570*/  BPT.TRAP 0x1 ;  /* 0x000000040000795c */ /* 0x000fe20000300000 */
.L_x_1136:
[----:B------:R-:W-:Y:S01]  /*13580*/  IMAD R4, R24, 0x8, R22 ;  /* 0x0000000818047824 */ /* 0x000fe200078e0216 */
[----:B------:R-:W-:Y:S01]  /*13590*/  SHF.L.U32 R26, R25, 0x1f, RZ ;  /* 0x0000001f191a7819 */ /* 0x000fe200000006ff */
[----:B------:R-:W-:Y:S01]  /*135a0*/  BSSY B0, `(.L_x_1137) ;  /* 0x0000004000007945 */ /* 0x000fe20003800000 */
[----:B------:R-:W-:Y:S02]  /*135b0*/  SHF.R.S32.HI R20, RZ, 0x1f, R6 ;  /* 0x0000001fff147819 */ /* 0x000fe40000011406 */
[----:B------:R-:W0:Y:S02]  /*135c0*/  SYNCS.PHASECHK.TRANS64.TRYWAIT P0, [R4+URZ+0x19c80], R26 ;  /* 0x019c801a040075a7 */ /* 0x000e24000800017f */
[----:B0-----:R-:W-:Y:S05]  /*135d0*/  @!P0 BRA `(.L_x_1138) ;  /* 0x0000003c00b88947 */ /* 0x001fea0003800000 */
.L_x_1216:
[----:B------:R-:W-:Y:S05]  /*135e0*/  BSYNC B0 ;  /* 0x0000000000007941 */ /* 0x000fea0003800000 */
.L_x_1137:
[----:B------:R-:W2:Y:S01]  /*135f0*/  LDL R10, [R1+0x8] ;  /* 0x00000800010a7983 */ /* 0x000ea20000100800 */
[----:B------:R-:W-:Y:S01]  /*13600*/  ULDC.64 UR4, c[0x0][0x328] ;  /* 0x0000ca0000047ab9 */ /* 0x000fe20000000a00 */
[----:B-----5:R-:W-:Y:S01]  /*13610*/  SHF.R.S32.HI R21, RZ, 0x1f, R5 ;  /* 0x0000001fff157819 */ /* 0x020fe20000011405 */
[----:B------:R-:W-:Y:S01]  /*13620*/  IMAD R0, R20, UR4, RZ ;  /* 0x0000000414007c24 */ /* 0x000fe2000f8e02ff */
[----:B------:R-:W1:Y:S01]  /*13630*/  S2R R8, SR_TID.X ;  /* 0x0000000000087919 */ /* 0x000e620000002100 */
        /* <DEDUP_REMOVED lines=18> */
[----:B------:R-:W-:Y:S02]  /*13760*/  IADD3.X R9, R3, UR7, R9, P0, !PT ;  /* 0x0000000703097c10 */ /* 0x000fe400087fe409 */
[----:B------:R-:W-:Y:S01]  /*13770*/  ISETP.GE.AND P0, PT, R7, 0x1, PT ;  /* 0x000000010700780c */ /* 0x000fe20003f06270 */
[----:B--2---:R-:W-:Y:S01]  /*13780*/  IMAD R10, R24, 0x3000, R10 ;  /* 0x00003000180a7824 */ /* 0x004fe200078e020a */
[----:B------:R-:W-:Y:S11]  /*13790*/  BRA.DIV UR4, `(.L_x_1139) ;  /* 0x0000003e045c7947 */ /* 0x000ff6000b800000 */
[----:B------:R-:W1:Y:S01]  /*137a0*/  SHFL.IDX PT, R2, R8, RZ, 0x1e1f ;  /* 0x001e1fff08027589 */ /* 0x000e6200000e0000 */
[----:B------:R-:W2:Y:S01]  /*137b0*/  LDC R12, c[0x0][0x2f4] ;  /* 0x0000bd00ff0c7b82 */ /* 0x000ea20000000800 */
[C---:B------:R-:W-:Y:S02]  /*137c0*/  LOP3.LUT R13, R29.reuse, 0x20, RZ, 0xfc, !PT ;  /* 0x000000201d0d7812 */ /* 0x040fe400078efcff */
[----:B------:R-:W3:Y:S01]  /*137d0*/  SHFL.IDX PT, R0, R9, RZ, 0x1e1f ;  /* 0x001e1fff09007589 */ /* 0x000ee200000e0000 */
[----:B------:R-:W-:-:S03]  /*137e0*/  LOP3.LUT R11, R29, 0x40, RZ, 0xfc, !PT ;  /* 0x000000401d0b7812 */ /* 0x000fc600078efcff */
[----:B------:R-:W4:Y:S01]  /*137f0*/  SHFL.IDX PT, R9, R9, 0x1, 0x1e1f ;  /* 0x003e1f0009097f89 */ /* 0x000f2200000e0000 */
[C---:B-1----:R-:W-:Y:S02]  /*13800*/  IADD3 R2, P1, R29.reuse, R2, RZ ;  /* 0x000000021d027210 */ /* 0x042fe40007f3e0ff */
[-C--:B--2---:R-:W-:Y:S02]  /*13810*/  ISETP.GE.AND P3, PT, R29, R12.reuse, PT ;  /* 0x0000000c1d00720c */ /* 0x084fe40003f66270 */
[----:B------:R-:W-:Y:S01]  /*13820*/  ISETP.GE.AND P2, PT, R13, R12, PT ;  /* 0x0000000c0d00720c */ /* 0x000fe20003f46270 */
[----:B---3--:R-:W-:Y:S01]  /*13830*/  IMAD.X R3, RZ, RZ, R0, P1 ;  /* 0x000000ffff037224 */ /* 0x008fe200008e0600 */
[----:B------:R-:W-:Y:S01]  /*13840*/  ISETP.LT.OR P1, PT, R7, 0x1, P3 ;  /* 0x000000010700780c */ /* 0x000fe20001f21670 */
[----:B------:R-:W-:-:S12]  /*13850*/  IMAD.IADD R0, R22, 0x1, R10 ;  /* 0x0000000116007824 */ /* 0x000fd800078e020a */
[----:B------:R-:W-:Y:S01]  /*13860*/  LDGSTS.E.BYPASS.LTC128B.128 [R0+0x9000], desc[UR54][R2.64], !P1 ;  /* 0x0900000002007fae */ /* 0x000fe2000c901d76 */
[----:B------:R-:W-:-:S13]  /*13870*/  ISETP.LT.OR P1, PT, R7, 0x1, P2 ;  /* 0x000000010700780c */ /* 0x000fda0001721670 */
[----:B------:R-:W-:Y:S01]  /*13880*/  LDGSTS.E.BYPASS.LTC128B.128 [R0+0xa000], desc[UR54][R2.64+0x20], !P1 ;  /* 0x0a00002002007fae */ /* 0x000fe2000c901d76 */
[----:B------:R-:W-:-:S04]  /*13890*/  ISETP.GE.AND P1, PT, R11, R12, PT ;  /* 0x0000000c0b00720c */ /* 0x000fc80003f26270 */
[----:B------:R-:W-:-:S13]  /*138a0*/  ISETP.LT.OR P4, PT, R7, 0x1, P1 ;  /* 0x000000010700780c */ /* 0x000fda0000f81670 */
[----:B------:R1:W-:Y:S01]  /*138b0*/  LDGSTS.E.BYPASS.LTC128B.128 [R0+0xb000], desc[UR54][R2.64+0x40], !P4 ;  /* 0x0b00004002007fae */ /* 0x0003e2000e101d76 */
[----:B------:R-:W-:-:S03]  /*138c0*/  ISETP.GE.AND P4, PT, R7, 0x41, PT ;  /* 0x000000410700780c */ /* 0x000fc60003f86270 */
[----:B-1--4-:R1:W2:Y:S10]  /*138d0*/  SHFL.IDX PT, R2, R8, 0x1, 0x1e1f ;  /* 0x003e1f0008027f89 */ /* 0x0122b400000e0000 */
.L_x_1222:
[C---:B------:R-:W-:Y:S02]  /*138e0*/  ISETP.LT.OR P3, PT, R7.reuse, 0x41, P3 ;  /* 0x000000410700780c */ /* 0x040fe40001f61670 */
[C---:B------:R-:W-:Y:S02]  /*138f0*/  ISETP.LT.OR P2, PT, R7.reuse, 0x41, P2 ;  /* 0x000000410700780c */ /* 0x040fe40001741670 */
[----:B------:R-:W-:Y:S02]  /*13900*/  ISETP.LT.OR P1, PT, R7, 0x41, P1 ;  /* 0x000000410700780c */ /* 0x000fe40000f21670 */
[----:B--2---:R-:W-:-:S05]  /*13910*/  IADD3 R2, P5, R29, R2, RZ ;  /* 0x000000021d027210 */ /* 0x004fca0007fbe0ff */
        /* <DEDUP_REMOVED lines=9> */
.L_x_1140:
        /* <DEDUP_REMOVED lines=11> */
.L_x_1141:
[----:B------:R2:W-:Y:S01]  /*13a60*/  SYNCS.ARRIVE.TRANS64.A1T0 RZ, [R4+URZ+0x19c70], RZ ;  /* 0x019c70ff04ff79a7 */ /* 0x0005e2000810003f */
[----:B------:R-:W-:Y:S05]  /*13a70*/  @!P3 BRA `(.L_x_1142) ;  /* 0x000000000004b947 */ /* 0x000fea0003800000 */
[----:B------:R-:W-:Y:S01]  /*13a80*/  BPT.TRAP 0x1 ;  /* 0x000000040000795c */ /* 0x000fe20000300000 */
.L_x_1142:
[----:B------:R-:W3:Y:S01]  /*13a90*/  SYNCS.PHASECHK.TRANS64.TRYWAIT P1, [R4+URZ+0x19c40], R26 ;  /* 0x019c401a040075a7 */ /* 0x000ee2000802017f */
[----:B------:R-:W-:Y:S04]  /*13aa0*/  BSSY B0, `(.L_x_1143) ;  /* 0x0000002000007945 */ /* 0x000fe80003800000 */
[----:B---3--:R-:W-:Y:S05]  /*13ab0*/  @!P1 BRA `(.L_x_1144) ;  /* 0x0000003c006c9947 */ /* 0x008fea0003800000 */
.L_x_1223:
[----:B------:R-:W-:Y:S05]  /*13ac0*/  BSYNC B0 ;  /* 0x0000000000007941 */ /* 0x000fea0003800000 */
.L_x_1143:
[----:B------:R-:W-:Y:S01]  /*13ad0*/  ULDC.64 UR4, c[0x0][0x300] ;  /* 0x0000c00000047ab9 */ /* 0x000fe20000000a00 */
[----:B-1----:R-:W1:Y:S01]  /*13ae0*/  LDC R8, c[0x0][0x2f4] ;  /* 0x0000bd00ff087b82 */ /* 0x002e620000000800 */
[----:B------:R-:W-:Y:S01]  /*13af0*/  IMAD R7, R20, UR4, RZ ;  /* 0x0000000414077c24 */ /* 0x000fe2000f8e02ff */
[----:B------:R-:W-:Y:S01]  /*13b00*/  ULDC.64 UR6, c[0x0][0x2e8] ;  /* 0x0000ba0000067ab9 */ /* 0x000fe20000000a00 */
[C---:B------:R-:W-:Y:S01]  /*13b10*/  IMAD.WIDE.U32 R2, R6.reuse, UR4, RZ ;  /* 0x0000000406027c25 */ /* 0x040fe2000f8e00ff */
        /* <DEDUP_REMOVED lines=13> */
[-C--:B-1----:R-:W-:Y:S02]  /*13bf0*/  ISETP.GE.AND P2, PT, R10, R8.reuse, PT ;  /* 0x000000080a00720c */ /* 0x082fe40003f46270 */
[----:B------:R-:W-:Y:S01]  /*13c00*/  IMAD R6, R18, UR5, R6 ;  /* 0x0000000512067c24 */ /* 0x000fe2000f8e0206 */
[----:B------:R-:W-:Y:S02]  /*13c10*/  IADD3 R5, P1, R2, UR6, RZ ;  /* 0x0000000602057c10 */ /* 0x000fe4000ff3e0ff */
[----:B------:R-:W-:-:S02]  /*13c20*/  ISETP.GE.AND P3, PT, R9, R8, PT ;  /* 0x000000080900720c */ /* 0x000fc40003f66270 */
[----:B------:R-:W-:Y:S02]  /*13c30*/  IADD3.X R6, R3, UR7, R6, P1, !PT ;  /* 0x0000000703067c10 */ /* 0x000fe40008ffe406 */
[----:B------:R-:W-:Y:S01]  /*13c40*/  ISETP.GE.AND P5, PT, R29, R8, PT ;  /* 0x000000081d00720c */ /* 0x000fe20003fa6270 */
[----:B------:R-:W-:-:S12]  /*13c50*/  BRA.DIV UR4, `(.L_x_1145) ;  /* 0x0000003e04187947 */ /* 0x000fd8000b800000 */
        /* <DEDUP_REMOVED lines=12> */
.L_x_1229:
        /* <DEDUP_REMOVED lines=10> */
.L_x_1146:
        /* <DEDUP_REMOVED lines=11> */
.L_x_1147:
[----:B------:R0:W-:Y:S02]  /*13e70*/  SYNCS.ARRIVE.TRANS64.A1T0 RZ, [R4+URZ+0x19c30], RZ ;  /* 0x019c30ff04ff79a7 */ /* 0x0001e4000810003f */
[----:B------:R-:W-:Y:S05]  /*13e80*/  WARPSYNC.ALL ;  /* 0x0000000000007948 */ /* 0x000fea0003800000 */
[----:B------:R-:W-:Y:S01]  /*13e90*/  ULDC.64 UR4, c[0x0][0x298] ;  /* 0x0000a60000047ab9 */ /* 0x000fe20000000a00 */
[----:B------:R-:W-:Y:S01]  /*13ea0*/  VIADD R2, R22, 0xf000 ;  /* 0x0000f00016027836 */ /* 0x000fe20000000000 */
[----:B------:R-:W-:Y:S01]  /*13eb0*/  SHF.R.S32.HI R0, RZ, 0x1f, R17 ;  /* 0x0000001fff007819 */ /* 0x000fe20000011411 */
[----:B0-23--:R-:W-:Y:S01]  /*13ec0*/  IMAD.WIDE.U32 R4, R17, UR4, RZ ;  /* 0x0000000411047c25 */ /* 0x00dfe2000f8e00ff */
[----:B------:R-:W-:Y:S01]  /*13ed0*/  BSSY B6, `(.L_x_1148) ;  /* 0x0000018000067945 */ /* 0x000fe20003800000 */
[----:B------:R-:W-:Y:S01]  /*13ee0*/  BAR.SYNC.DEFER_BLOCKING 0x8, 0x200 ;  /* 0x0208000000007b1d */ /* 0x000fe20000010000 */
[----:B------:R-:W-:Y:S01]  /*13ef0*/  LOP3.LUT P0, RZ, R2, 0x9f, RZ, 0xc0, !PT ;  /* 0x0000009f02ff7812 */ /* 0x000fe2000780c0ff */
[----:B------:R-:W-:-:S04]  /*13f00*/  IMAD R0, R0, UR4, RZ ;  /* 0x0000000400007c24 */ /* 0x000fc8000f8e02ff */
[----:B------:R-:W-:Y:S01]  /*13f10*/  IMAD R0, R17, UR5, R0 ;  /* 0x0000000511007c24 */ /* 0x000fe2000f8e0200 */
[----:B------:R0:W-:Y:S03]  /*13f20*/  STL.64 [R1+0x18], R4 ;  /* 0x0000180401007387 */ /* 0x0001e60000100a00 */
[----:B------:R-:W-:-:S04]  /*13f30*/  IMAD.IADD R17, R5, 0x1, R0 ;  /* 0x0000000105117824 */ /* 0x000fc800078e0200 */
[----:B------:R-:W-:Y:S05]  /*13f40*/  @!P0 BRA `(.L_x_1149) ;  /* 0x0000000000408947 */ /* 0x000fea0003800000 */
[----:B------:R-:W-:Y:S01]  /*13f50*/  MOV R2, 0x0 ;  /* 0x0000000000027802 */ /* 0x000fe20000000f00 */
[----:B------:R-:W-:Y:S01]  /*13f60*/  ULDC.64 UR6, c[0x4][0x98] ;  /* 0x0100260000067ab9 */ /* 0x000fe20000000a00 */
[----:B------:R-:W-:Y:S01]  /*13f70*/  ULDC.64 UR8, c[0x4][0xa0] ;  /* 0x0100280000087ab9 */ /* 0x000fe20000000a00 */
[----:B------:R-:W-:Y:S01]  /*13f80*/  ULDC.64 UR4, c[0x4][0x28] ;  /* 0x01000a0000047ab9 */ /* 0x000fe20000000a00 */
[----:B0-----:R-:W-:Y:S02]  /*13f90*/  IMAD.U32 R4, RZ, RZ, UR6 ;  /* 0x00000006ff047e24 */ /* 0x001fe4000f8e00ff */
        /* <DEDUP_REMOVED lines=11> */
.L_x_1149:
[----:B------:R-:W-:Y:S05]  /*14050*/  BSYNC B6 ;  /* 0x0000000000067941 */ /* 0x000fea0003800000 */
.L_x_1148:
[----:B------:R-:W2:Y:S01]  /*14060*/  LDL.LU.64 R20, [R1+0x18] ;  /* 0x0000180001147983 */ /* 0x000ea20000300a00 */
[----:B------:R-:W-:Y:S01]  /*14070*/  UISETP.NE.AND UP0, UPT, UR46, URZ, UPT ;  /* 0x0000003f2e00728c */ /* 0x000fe2000bf05270 */
[----:B------:R-:W-:Y:S01]  /*14080*/  LOP3.LUT P6, RZ, R23, 0x20, RZ, 0xc0, !PT ;  /* 0x0000002017ff7812 */ /* 0x000fe200078cc0ff */
[----:B------:R-:W-:Y:S01]  /*14090*/  ULDC.64 UR4, c[0x0][0x2d8] ;  /* 0x0000b60000047ab9 */ /* 0x000fe20000000a00 */
[----:B------:R1:W5:Y:S01]  /*140a0*/  LDL R10, [R1+0x14] ;  /* 0x00001400010a7983 */ /* 0x0003620000100800 */
[----:B0-----:R-:W-:Y:S01]  /*140b0*/  SHF.R.S32.HI R4, RZ, 0x1f, R19 ;  /* 0x0000001fff047819 */ /* 0x001fe20000011413 */
[----:B------:R-:W-:Y:S01]  /*140c0*/  IMAD.MOV.U32 R3, RZ, RZ, R17 ;  /* 0x000000ffff037224 */ /* 0x000fe200078e0011 */
[----:B------:R-:W-:Y:S01]  /*140d0*/  PLOP3.LUT P0, PT, PT, PT, UP0, 0x80, 0x0 ;  /* 0x000000000000781c */ /* 0x000fe20003f0f008 */
[----:B------:R-:W-:Y:S01]  /*140e0*/  IMAD R5, R28, UR4, RZ ;  /* 0x000000041c057c24 */ /* 0x000fe2000f8e02ff */
[----:B------:R-:W-:Y:S01]  /*140f0*/  SEL R4, R4, RZ, !P6 ;  /* 0x000000ff04047207 */ /* 0x000fe20007000000 */
[----:B------:R-:W0:Y:S01]  /*14100*/  LDC R9, c[0x0][0x448] ;  /* 0x00011200ff097b82 */ /* 0x000e220000000800 */
[----:B------:R-:W-:Y:S01]  /*14110*/  SEL R0, R19, RZ, !P6 ;  /* 0x000000ff13007207 */ /* 0x000fe20007000000 */
[----:B------:R-:W-:Y:S01]  /*14120*/  IMAD R5, R18, UR5, R5 ;  /* 0x0000000512057c24 */ /* 0x000fe2000f8e0205 */
[----:B------:R-:W-:Y:S01]  /*14130*/  ULDC.64 UR6, c[0x0][0x2c8] ;  /* 0x0000b20000067ab9 */ /* 0x000fe20000000a00 */
[----:B------:R-:W-:Y:S01]  /*14140*/  ULDC.64 UR8, c[0x0][0x280] ;  /* 0x0000a00000087ab9 */ /* 0x000fe20000000a00 */
[----:B------:R-:W-:Y:S01]  /*14150*/  @UP0 ULDC UR10, c[0x0][0x44c] ;  /* 0x00011300000a0ab9 */ /* 0x000fe20000000800 */
[----:B------:R-:W-:-:S02]  /*14160*/  LOP3.LUT R12, R29, 0x20, RZ, 0xfc, !PT ;  /* 0x000000201d0c7812 */ /* 0x000fc400078efcff */
[----:B------:R-:W-:Y:S01]  /*14170*/  LOP3.LUT R11, R29, 0x40, RZ, 0xfc, !PT ;  /* 0x000000401d0b7812 */ /* 0x000fe200078efcff */
[----:B--2---:R-:W-:Y:S01]  /*14180*/  IMAD.MOV.U32 R2, RZ, RZ, R20 ;  /* 0x000000ffff027224 */ /* 0x004fe200078e0014 */
[----:B------:R-:W2:Y:S03]  /*14190*/  S2R R21, SR_TID.X ;  /* 0x0000000000157919 */ /* 0x000ea60000002100 */
[----:B------:R-:W-:Y:S01]  /*141a0*/  IMAD.WIDE.U32 R2, R18, UR4, R2 ;  /* 0x0000000412027c25 */ /* 0x000fe2000f8e0002 */
[----:B------:R-:W3:Y:S01]  /*141b0*/  S2R R20, SR_TID.X ;  /* 0x0000000000147919 */ /* 0x000ee20000002100 */
[----:B------:R-:W-:Y:S02]  /*141c0*/  ULDC.64 UR4, c[0x0][0x2e0] ;  /* 0x0000b80000047ab9 */ /* 0x000fe40000000a00 */
[----:B------:R-:W-:Y:S02]  /*141d0*/  IMAD.IADD R3, R3, 0x1, R5 ;  /* 0x0000000103037824 */ /* 0x000fe400078e0205 */
[----:B------:R-:W-:-:S02]  /*141e0*/  IMAD R4, R4, UR4, RZ ;  /* 0x0000000404047c24 */ /* 0x000fc4000f8e02ff */
[----:B------:R-:W-:Y:S01]  /*141f0*/  IMAD.WIDE.U32 R2, R0, UR4, R2 ;  /* 0x0000000400027c25 */ /* 0x000fe2000f8e0002 */
[----:B------:R-:W-:-:S03]  /*14200*/  @UP0 ULDC UR4, c[0x0][0x44c] ;  /* 0x0001130000040ab9 */ /* 0x000fc60000000800 */
[----:B------:R-:W-:Y:S02]  /*14210*/  IMAD R5, R0, UR5, R4 ;  /* 0x0000000500057c24 */ /* 0x000fe4000f8e0204 */
[----:B--2---:R-:W-:Y:S01]  /*14220*/  IMAD.SHL.U32 R21, R21, 0x40, RZ ;  /* 0x0000004015157824 */ /* 0x004fe200078e00ff */
[----:B---3--:R-:W-:-:S04]  /*14230*/  LOP3.LUT R20, R20, 0x7f, RZ, 0xc0, !PT ;  /* 0x0000007f14147812 */ /* 0x008fc800078ec0ff */
[----:B------:R-:W-:Y:S02]  /*14240*/  LOP3.LUT R21, R21, 0x40, RZ, 0xc0, !PT ;  /* 0x0000004015157812 */ /* 0x000fe400078ec0ff */
[----:B------:R-:W-:-:S04]  /*14250*/  SHF.R.U32.HI R20, RZ, 0x1, R20 ;  /* 0x00000001ff147819 */ /* 0x000fc80000011614 */
[----:B------:R-:W-:-:S05]  /*14260*/  LOP3.LUT R20, R20, R21, RZ, 0xfc, !PT ;  /* 0x0000001514147212 */ /* 0x000fca00078efcff */
[----:B------:R-:W-:-:S04]  /*14270*/  VIADD R0, R20, UR39 ;  /* 0x0000002714007c36 */ /* 0x000fc80008000000 */
[----:B------:R-:W-:Y:S01]  /*14280*/  @P0 IMAD.HI.U32 R4, R0, UR4, RZ ;  /* 0x0000000400040c27 */ /* 0x000fe2000f8e00ff */
[----:B------:R-:W-:Y:S01]  /*14290*/  PLOP3.LUT P0, PT, PT, PT, UP0, 0x80, 0x0 ;  /* 0x000000000000781c */ /* 0x000fe20003f0f008 */
[----:B------:R-:W-:Y:S02]  /*142a0*/  @UP0 ULDC UR4, c[0x0][0x450] ;  /* 0x0001140000040ab9 */ /* 0x000fe40000000800 */
[----:B------:R-:W-:Y:S02]  /*142b0*/  IMAD.IADD R3, R3, 0x1, R5 ;  /* 0x0000000103037824 */ /* 0x000fe400078e0205 */
[----:B------:R-:W-:-:S08]  /*142c0*/  IMAD.MOV.U32 R5, RZ, RZ, R0 ;  /* 0x000000ffff057224 */ /* 0x000fd000078e0000 */
[----:B------:R-:W-:Y:S01]  /*142d0*/  @P0 SHF.R.U32.HI R5, RZ, UR4, R4 ;  /* 0x00000004ff050c19 */ /* 0x000fe20008011604 */
[----:B------:R-:W-:-:S03]  /*142e0*/  ULDC.64 UR4, c[0x0][0x2d0] ;  /* 0x0000b40000047ab9 */ /* 0x000fc60000000a00 */
[--C-:B------:R-:W-:Y:S01]  /*142f0*/  SHF.R.S32.HI R4, RZ, 0x1f, R5.reuse ;  /* 0x0000001fff047819 */ /* 0x100fe20000011405 */
[----:B------:R-:W-:-:S04]  /*14300*/  IMAD.MOV R6, RZ, RZ, -R5 ;  /* 0x000000ffff067224 */ /* 0x000fc800078e0a05 */
[----:B------:R-:W-:Y:S02]  /*14310*/  IMAD R4, R4, UR4, RZ ;  /* 0x0000000404047c24 */ /* 0x000fe4000f8e02ff */
[----:B0-----:R-:W-:Y:S02]  /*14320*/  IMAD R6, R9, R6, R0 ;  /* 0x0000000609067224 */ /* 0x001fe400078e0200 */
[C---:B------:R-:W-:Y:S02]  /*14330*/  IMAD R7, R5.reuse, UR5, R4 ;  /* 0x0000000505077c24 */ /* 0x040fe4000f8e0204 */
[----:B------:R-:W-:-:S04]  /*14340*/  IMAD.WIDE.U32 R4, R5, UR4, R2 ;  /* 0x0000000405047c25 */ /* 0x000fc8000f8e0002 */
[----:B------:R-:W-:Y:S01]  /*14350*/  IMAD.IADD R5, R5, 0x1, R7 ;  /* 0x0000000105057824 */ /* 0x000fe200078e0207 */
        /* <DEDUP_REMOVED lines=24> */
[----:B------:R-:W-:-:S04]  /*144e0*/  IMAD.WIDE.U32 R2, R0, UR6, R2 ;  /* 0x0000000600027c25 */ /* 0x000fc8000f8e0002 */
[----:B------:R-:W-:Y:S01]  /*144f0*/  IMAD R5, R0, UR7, R5 ;  /* 0x0000000700057c24 */ /* 0x000fe2000f8e0205 */
[----:B------:R-:W-:Y:S01]  /*14500*/  IADD3 R8, P0, R2, UR8, RZ ;  /* 0x0000000802087c10 */ /* 0x000fe2000ff1e0ff */
[----:B------:R-:W-:Y:S01]  /*14510*/  UMOV UR5, 0xffffffff ;  /* 0xffffffff00057882 */ /* 0x000fe20000000000 */
[----:B0-----:R-:W-:Y:S02]  /*14520*/  LOP3.LUT R20, R20, 0x7f, RZ, 0xc0, !PT ;  /* 0x0000007f14147812 */ /* 0x001fe400078ec0ff */
[----:B------:R-:W-:Y:S02]  /*14530*/  IADD3.X R7, R3, UR9, R5, P0, !PT ;  /* 0x0000000903077c10 */ /* 0x000fe400087fe405 */
[----:B------:R-:W-:Y:S02]  /*14540*/  ISETP.GE.AND P3, PT, R29, UR4, PT ;  /* 0x000000041d007c0c */ /* 0x000fe4000bf66270 */
[----:B------:R-:W-:Y:S02]  /*14550*/  ISETP.GE.AND P2, PT, R12, UR4, PT ;  /* 0x000000040c007c0c */ /* 0x000fe4000bf46270 */
[----:B------:R-:W-:-:S02]  /*14560*/  ISETP.GE.AND P0, PT, R11, UR4, PT ;  /* 0x000000040b007c0c */ /* 0x000fc4000bf06270 */
[----:B------:R-:W-:Y:S01]  /*14570*/  SHF.R.U32.HI R17, RZ, 0x1, R20 ;  /* 0x00000001ff117819 */ /* 0x000fe20000011614 */
[----:B-1----:R-:W-:Y:S10]  /*14580*/  BRA.DIV UR5, `(.L_x_1150) ;  /* 0x0000003605707947 */ /* 0x002ff4000b800000 */
[----:B------:R-:W0:Y:S01]  /*14590*/  SHFL.IDX PT, R3, R6, RZ, 0x1e1f ;  /* 0x001e1fff06037589 */ /* 0x000e2200000e0000 */
[----:B------:R-:W-:Y:S02]  /*145a0*/  IMAD R0, R9, UR37, RZ ;  /* 0x0000002509007c24 */ /* 0x000fe4000f8e02ff */
[----:B------:R-:W-:Y:S01]  /*145b0*/  VIADD R5, R17, UR39 ;  /* 0x0000002711057c36 */ /* 0x000fe20008000000 */
        /* <DEDUP_REMOVED lines=20> */
[----:B0---4-:R0:W1:Y:S02]  /*14700*/  SHFL.IDX PT, R2, R8, RZ, 0x1e1f ;  /* 0x001e1fff08027589 */ /* 0x01106400000e0000 */
.L_x_1236:
        /* <DEDUP_REMOVED lines=12> */
.L_x_1152:
[----:B------:R-:W-:Y:S05]  /*147d0*/  BSYNC B0 ;  /* 0x0000000000007941 */ /* 0x000fea0003800000 */
.L_x_1151:
[----:B------:R-:W-:Y:S01]  /*147e0*/  NOP ;  /* 0x0000000000007918 */ /* 0x000fe20000000000 */
[----:B------:R-:W-:-:S13]  /*147f0*/  PLOP3.LUT P0, PT, PT, PT, PT, 0x80, 0x0 ;  /* 0x000000000000781c */ /* 0x000fda0003f0f070 */
.L_x_1153:
        /* <DEDUP_REMOVED lines=18> */
.L_x_1237:
[----:B------:R-:W-:Y:S05]  /*14920*/  BSYNC B0 ;  /* 0x0000000000007941 */ /* 0x000fea0003800000 */
.L_x_1154:
[----:B------:R-:W-:-:S04]  /*14930*/  UIADD3 UR4, UR41, -0x2, URZ ;  /* 0xfffffffe29047890 */ /* 0x000fc8000fffe03f */
[----:B------:R-:W-:-:S06]  /*14940*/  UISETP.GE.AND UP0, UPT, UR4, UR42, UPT ;  /* 0x0000002a0400728c */ /* 0x000fcc000bf06270 */
[----:B------:R-:W-:-:S13]  /*14950*/  PLOP3.LUT P0, PT, PT, PT, UP0, 0x80, 0x0 ;  /* 0x000000000000781c */ /* 0x000fda0003f0f008 */
[----:B------:R-:W-:Y:S05]  /*14960*/  @!P0 BRA `(.L_x_1156) ;  /* 0x0000001000148947 */ /* 0x000fea0003800000 */
[----:B------:R-:W-:Y:S02]  /*14970*/  IMAD.MOV.U32 R4, RZ, RZ, R24 ;  /* 0x000000ffff047224 */ /* 0x000fe400078e0018 */
[----:B------:R-:W-:Y:S02]  /*14980*/  IMAD.MOV.U32 R5, RZ, RZ, R25 ;  /* 0x000000ffff057224 */ /* 0x000fe400078e0019 */
[----:B------:R-:W-:-:S07]  /*14990*/  IMAD.U32 R20, RZ, RZ, UR4 ;  /* 0x00000004ff147e24 */ /* 0x000fce000f8e00ff */
.L_x_1176:
[----:B0-2---:R-:W2:Y:S01]  /*149a0*/  LDL R8, [R1] ;  /* 0x0000000001087983 */ /* 0x005ea20000100800 */
[----:B------:R-:W0:Y:S01]  /*149b0*/  LDC R3, c[0x0][0x430] ;  /* 0x00010c00ff037b82 */ /* 0x000e220000000800 */
[----:B-1----:R-:W1:Y:S01]  /*149c0*/  S2R R2, SR_TID.X ;  /* 0x0000000000027919 */ /* 0x002e620000002100 */
[----:B0-----:R-:W-:Y:S02]  /*149d0*/  ISETP.NE.AND P0, PT, R3, 0x1, PT ;  /* 0x000000010300780c */ /* 0x001fe40003f05270 */
[----:B-1----:R-:W-:-:S11]  /*149e0*/  LOP3.LUT R0, R2, 0x7f, RZ, 0xc0, !PT ;  /* 0x0000007f02007812 */ /* 0x002fd600078ec0ff */
[----:B------:R-:W0:Y:S01]  /*149f0*/  @P0 LDC R6, c[0x0][0x434] ;  /* 0x00010d00ff060b82 */ /* 0x000e220000000800 */
[----:B------:R-:W-:Y:S01]  /*14a00*/  SHF.R.U32.HI R3, RZ, 0x1, R0 ;  /* 0x00000001ff037819 */ /* 0x000fe20000011600 */
[----:B------:R-:W-:-:S06]  /*14a10*/  IMAD.SHL.U32 R2, R2, 0x40, RZ ;  /* 0x0000004002027824 */ /* 0x000fcc00078e00ff */
[----:B------:R-:W1:Y:S01]  /*14a20*/  @P0 LDC R0, c[0x0][0x438] ;  /* 0x00010e00ff000b82 */ /* 0x000e620000000800 */
[----:B------:R-:W-:Y:S01]  /*14a30*/  IMAD R3, R20, 0x80, R3 ;  /* 0x0000008014037824 */ /* 0x000fe200078e0203 */
[----:B------:R-:W-:-:S04]  /*14a40*/  LOP3.LUT R2, R2, 0x40, RZ, 0xc0, !PT ;  /* 0x0000004002027812 */ /* 0x000fc800078ec0ff */
[----:B------:R-:W-:-:S05]  /*14a50*/  IADD3 R3, R2, UR36, R3 ;  /* 0x0000002402037c10 */ /* 0x000fca000fffe003 */
[----:B------:R-:W-:Y:S02]  /*14a60*/  IMAD.MOV.U32 R2, RZ, RZ, R3 ;  /* 0x000000ffff027224 */ /* 0x000fe400078e0003 */
[----:B0-----:R-:W-:Y:S01]  /*14a70*/  @P0 IMAD.HI.U32 R6, R3, R6, RZ ;  /* 0x0000000603060227 */ /* 0x001fe200078e00ff */
[----:B------:R-:W-:Y:S05]  /*14a80*/  YIELD ;  /* 0x0000000000007946 */ /* 0x000fea0003800000 */
[----:B------:R-:W-:Y:S01]  /*14a90*/  ULDC UR4, c[0x0][0x430] ;  /* 0x00010c0000047ab9 */ /* 0x000fe20000000800 */
[----:B-1----:R-:W-:-:S05]  /*14aa0*/  @P0 SHF.R.U32.HI R2, RZ, R0, R6 ;  /* 0x00000000ff020219 */ /* 0x002fca0000011606 */
[----:B------:R-:W-:-:S04]  /*14ab0*/  IMAD.MOV R7, RZ, RZ, -R2 ;  /* 0x000000ffff077224 */ /* 0x000fc800078e0a02 */
[----:B------:R-:W-:Y:S01]  /*14ac0*/  IMAD R7, R7, UR4, R3 ;  /* 0x0000000407077c24 */ /* 0x000fe2000f8e0203 */
[----:B------:R-:W-:Y:S01]  /*14ad0*/  ULDC.64 UR4, c[0x0][0x428] ;  /* 0x00010a0000047ab9 */ /* 0x000fe20000000a00 */
[----:B------:R-:W-:-:S03]  /*14ae0*/  SHF.R.S32.HI R3, RZ, 0x1f, R2 ;  /* 0x0000001fff037819 */ /* 0x000fc60000011402 */
[----:B------:R-:W-:-:S04]  /*14af0*/  IMAD.WIDE.U32 R2, R27, UR4, R2 ;  /* 0x000000041b027c25 */ /* 0x000fc8000f8e0002 */
[----:B--2---:R-:W-:-:S04]  /*14b00*/  IMAD R0, R8, UR4, RZ ;  /* 0x0000000408007c24 */ /* 0x004fc8000f8e02ff */
[----:B------:R-:W-:Y:S01]  /*14b10*/  IMAD R0, R27, UR5, R0 ;  /* 0x000000051b007c24 */ /* 0x000fe2000f8e0200 */
[----:B------:R-:W-:Y:S02]  /*14b20*/  ULDC.64 UR4, c[0x0][0x418] ;  /* 0x0001060000047ab9 */ /* 0x000fe40000000a00 */
[----:B------:R-:W-:Y:S01]  /*14b30*/  LEA R8, P0, R2, UR4, 0x2 ;  /* 0x0000000402087c11 */ /* 0x000fe2000f8010ff */
[----:B------:R-:W-:-:S05]  /*14b40*/  IMAD.IADD R0, R0, 0x1, R3 ;  /* 0x0000000100007824 */ /* 0x000fca00078e0203 */
[----:B------:R-:W-:-:S05]  /*14b50*/  LEA.HI.X R9, R2, UR5, R0, 0x2, P0 ;  /* 0x0000000502097c11 */ /* 0x000fca00080f1400 */
[----:B------:R-:W2:Y:S01]  /*14b60*/  LDG.E R8, desc[UR54][R8.64] ;  /* 0x0000003608087981 */ /* 0x000ea2000c1e1900 */
[----:B------:R-:W-:Y:S02]  /*14b70*/  IMAD.U32 R10, RZ, RZ, UR43 ;  /* 0x0000002bff0a7e24 */ /* 0x000fe4000f8e00ff */
[----:B------:R-:W-:-:S03]  /*14b80*/  VIADD R24, R4, 0x1 ;  /* 0x0000000104187836 */ /* 0x000fc60000000000 */
[----:B------:R-:W-:Y:S02]  /*14b90*/  ISETP.NE.AND P2, PT, R10, 0x3, PT ;  /* 0x000000030a00780c */ /* 0x000fe40003f45270 */
[----:B------:R-:W-:Y:S01]  /*14ba0*/  ISETP.NE.AND P0, PT, R24, 0x2, PT ;  /* 0x000000021800780c */ /* 0x000fe20003f05270 */
[----:B------:R-:W-:-:S03]  /*14bb0*/  IMAD.MOV.U32 R0, RZ, RZ, R20 ;  /* 0x000000ffff007224 */ /* 0x000fc600078e0014 */
[----:B------:R-:W-:Y:S01]  /*14bc0*/  SEL R25, RZ, 0x1, P0 ;  /* 0x00000001ff197807 */ /* 0x000fe20000000000 */
[----:B------:R-:W-:Y:S01]  /*14bd0*/  VIADD R20, R20, 0xffffffff ;  /* 0xffffffff14147836 */ /* 0x000fe20000000000 */
[----:B------:R-:W-:Y:S02]  /*14be0*/  ISETP.GT.AND P1, PT, R0, UR42, PT ;  /* 0x0000002a00007c0c */ /* 0x000fe4000bf24270 */
[----:B------:R-:W-:Y:S02]  /*14bf0*/  SEL R24, R24, RZ, P0 ;  /* 0x000000ff18187207 */ /* 0x000fe40000000000 */
[----:B------:R-:W-:Y:S02]  /*14c00*/  LOP3.LUT R25, R5, R25, RZ, 0x3c, !PT ;  /* 0x0000001905197212 */ /* 0x000fe400078e3cff */
[----:B--2---:R-:W-:Y:S01]  /*14c10*/  SHF.R.S32.HI R17, RZ, 0x1f, R8 ;  /* 0x0000001fff117819 */ /* 0x004fe20000011408 */
[----:B------:R-:W-:Y:S06]  /*14c20*/  @!P2 BRA `(.L_x_1157) ;  /* 0x000000000004a947 */ /* 0x000fec0003800000 */
[----:B------:R-:W-:Y:S01]  /*14c30*/  BPT.TRAP 0x1 ;  /* 0x000000040000795c */ /* 0x000fe20000300000 */
.L_x_1157:
[----:B------:R-:W-:Y:S01]  /*14c40*/  IMAD R0, R24, 0x8, R22 ;  /* 0x0000000818007824 */ /* 0x000fe200078e0216 */
[----:B------:R-:W-:Y:S01]  /*14c50*/  SHF.L.U32 R10, R25, 0x1f, RZ ;  /* 0x0000001f190a7819 */ /* 0x000fe200000006ff */
[----:B------:R-:W-:Y:S01]  /*14c60*/  BSSY B0, `(.L_x_1158) ;  /* 0x0000004000007945 */ /* 0x000fe20003800000 */
[----:B------:R-:W-:Y:S02]  /*14c70*/  SHF.R.S32.HI R9, RZ, 0x1f, R7 ;  /* 0x0000001fff097819 */ /* 0x000fe40000011407 */
[----:B------:R-:W0:Y:S02]  /*14c80*/  SYNCS.PHASECHK.TRANS64.TRYWAIT P0, [R0+URZ+0x19c80], R10 ;  /* 0x019c800a000075a7 */ /* 0x000e24000800017f */
[----:B0-----:R-:W-:Y:S05]  /*14c90*/  @!P0 BRA `(.L_x_1159) ;  /* 0x0000003000b08947 */ /* 0x001fea0003800000 */
.L_x_1238:
[----:B------:R-:W-:Y:S05]  /*14ca0*/  BSYNC B0 ;  /* 0x0000000000007941 */ /* 0x000fea0003800000 */
.L_x_1158:
        /* <DEDUP_REMOVED lines=16> */
[----:B------:R-:W-:Y:S01]  /*14db0*/  IMAD.IADD R3, R3, 0x1, R6 ;  /* 0x0000000103037824 */ /* 0x000fe200078e0206 */
[-C--:B-1----:R-:W-:Y:S01]  /*14dc0*/  ISETP.GE.AND P2, PT, R13, R11.reuse, PT ;  /* 0x0000000b0d00720c */ /* 0x082fe20003f46270 */
[----:B------:R-:W-:Y:S01]  /*14dd0*/  IMAD R26, R18, UR5, R26 ;  /* 0x00000005121a7c24 */ /* 0x000fe2000f8e021a */
[-C--:B------:R-:W-:Y:S01]  /*14de0*/  ISETP.GE.AND P3, PT, R12, R11.reuse, PT ;  /* 0x0000000b0c00720c */ /* 0x080fe20003f66270 */
[----:B------:R-:W-:Y:S01]  /*14df0*/  IMAD.WIDE.U32 R2, R18, UR4, R2 ;  /* 0x0000000412027c25 */ /* 0x000fe2000f8e0002 */
[----:B------:R-:W-:Y:S01]  /*14e00*/  UMOV UR4, 0xffffffff ;  /* 0xffffffff00047882 */ /* 0x000fe20000000000 */
[----:B------:R-:W-:-:S02]  /*14e10*/  ISETP.GE.AND P4, PT, R29, R11, PT ;  /* 0x0000000b1d00720c */ /* 0x000fc40003f86270 */
        /* <DEDUP_REMOVED lines=14> */
.L_x_1244:
        /* <DEDUP_REMOVED lines=10> */
.L_x_1161:
        /* <DEDUP_REMOVED lines=11> */
.L_x_1162:
[----:B------:R2:W-:Y:S01]  /*15050*/  SYNCS.ARRIVE.TRANS64.A1T0 RZ, [R0+URZ+0x19c70], RZ ;  /* 0x019c70ff00ff79a7 */ /* 0x0005e2000810003f */
[----:B------:R-:W-:Y:S05]  /*15060*/  @!P3 BRA `(.L_x_1163) ;  /* 0x000000000004b947 */ /* 0x000fea0003800000 */
[----:B------:R-:W-:Y:S01]  /*15070*/  BPT.TRAP 0x1 ;  /* 0x000000040000795c */ /* 0x000fe20000300000 */
.L_x_1163:
[----:B------:R-:W3:Y:S01]  /*15080*/  SYNCS.PHASECHK.TRANS64.TRYWAIT P0, [R0+URZ+0x19c40], R10 ;  /* 0x019c400a000075a7 */ /* 0x000ee2000800017f */
[----:B------:R-:W-:Y:S04]  /*15090*/  BSSY B0, `(.L_x_1164) ;  /* 0x0000002000007945 */ /* 0x000fe80003800000 */
[----:B---3--:R-:W-:Y:S05]  /*150a0*/  @!P0 BRA `(.L_x_1165) ;  /* 0x00000030005c8947 */ /* 0x008fea0003800000 */
.L_x_1245:
[----:B------:R-:W-:Y:S05]  /*150b0*/  BSYNC B0 ;  /* 0x0000000000007941 */ /* 0x000fea0003800000 */
.L_x_1164:
        /* <DEDUP_REMOVED lines=34> */
.L_x_1251:
        /* <DEDUP_REMOVED lines=10> */
.L_x_1167:
        /* <DEDUP_REMOVED lines=11> */
.L_x_1168:
[----:B------:R2:W-:Y:S02]  /*15430*/  SYNCS.ARRIVE.TRANS64.A1T0 RZ, [R0+URZ+0x19c30], RZ ;  /* 0x019c30ff00ff79a7 */ /* 0x0005e4000810003f */
[----:B--23--:R-:W-:-:S05]  /*15440*/  IMAD.U32 R0, RZ, RZ, UR44 ;  /* 0x0000002cff007e24 */ /* 0x00cfca000f8e00ff */
[----:B------:R-:W-:-:S13]  /*15450*/  ISETP.NE.AND P0, PT, R0, 0x3, PT ;  /* 0x000000030000780c */ /* 0x000fda0003f05270 */
[----:B------:R-:W-:Y:S05]  /*15460*/  @!P0 BRA `(.L_x_1169) ;  /* 0x0000000000048947 */ /* 0x000fea0003800000 */
[----:B------:R-:W-:Y:S01]  /*15470*/  BPT.TRAP 0x1 ;  /* 0x000000040000795c */ /* 0x000fe20000300000 */
.L_x_1169:
[----:B------:R-:W-:Y:S01]  /*15480*/  LOP3.LUT R0, R5, 0x1, RZ, 0x3c, !PT ;  /* 0x0000000105007812 */ /* 0x000fe200078e3cff */
[----:B------:R-:W-:Y:S01]  /*15490*/  IMAD R2, R4, 0x8, R22 ;  /* 0x0000000804027824 */ /* 0x000fe200078e0216 */
[----:B------:R-:W-:Y:S02]  /*154a0*/  BSSY B0, `(.L_x_1170) ;  /* 0x0000004000007945 */ /* 0x000fe40003800000 */
[----:B------:R-:W-:-:S04]  /*154b0*/  SHF.L.U32 R0, R0, 0x1f, RZ ;  /* 0x0000001f00007819 */ /* 0x000fc800000006ff */
[----:B------:R-:W0:Y:S02]  /*154c0*/  SYNCS.PHASECHK.TRANS64.TRYWAIT P2, [R2+URZ+0x19c70], R0 ;  /* 0x019c7000020075a7 */ /* 0x000e24000804017f */
[----:B0-----:R-:W-:Y:S05]  /*154d0*/  @!P2 BRA `(.L_x_1171) ;  /* 0x0000002c00fca947 */ /* 0x001fea0003800000 */
.L_x_1252:
[----:B------:R-:W-:Y:S05]  /*154e0*/  BSYNC B0 ;  /* 0x0000000000007941 */ /* 0x000fea0003800000 */
.L_x_1170:
[----:B------:R-:W-:-:S05]  /*154f0*/  IMAD.U32 R3, RZ, RZ, UR43 ;  /* 0x0000002bff037e24 */ /* 0x000fca000f8e00ff */
[----:B------:R-:W-:-:S13]  /*15500*/  ISETP.NE.AND P2, PT, R3, 0x3, PT ;  /* 0x000000030300780c */ /* 0x000fda0003f45270 */
[----:B------:R-:W-:Y:S05]  /*15510*/  @!P2 BRA `(.L_x_1172) ;  /* 0x000000000004a947 */ /* 0x000fea0003800000 */
[----:B------:R-:W-:Y:S01]  /*15520*/  BPT.TRAP 0x1 ;  /* 0x000000040000795c */ /* 0x000fe20000300000 */
.L_x_1172:
[----:B0-----:R-:W-:Y:S01]  /*15530*/  SHF.L.U32 R0, R5, 0x1f, RZ ;  /* 0x0000001f05007819 */ /* 0x001fe200000006ff */
[----:B------:R-:W-:-:S03]  /*15540*/  IMAD R3, R4, 0x3000, RZ ;  /* 0x0000300004037824 */ /* 0x000fc600078e02ff */
[----:B------:R-:W0:Y:S02]  /*15550*/  SYNCS.PHASECHK.TRANS64.TRYWAIT P2, [R2+URZ+0x19c60], R0 ;  /* 0x019c6000020075a7 */ /* 0x000e24000804017f */
[----:B0-----:R-:W-:Y:S05]  /*15560*/  @!P2 BRA `(.L_x_1173) ;  /* 0x0000002c00eca947 */ /* 0x001fea0003800000 */
.L_x_1253:
[----:B------:R-:W0:Y:S04]  /*15570*/  LDL R4, [R1+0x10] ;  /* 0x0000100001047983 */ /* 0x000e280000100800 */
[----:B------:R-:W2:Y:S01]  /*15580*/  LDL R10, [R1+0xc] ;  /* 0x00000c00010a7983 */ /* 0x000ea20000100800 */
[----:B------:R-:W-:Y:S05]  /*15590*/  WARPSYNC.ALL ;  /* 0x0000000000007948 */ /* 0x000fea0003800000 */
[----:B------:R-:W3:Y:S02]  /*155a0*/  S2R R12, SR_TID.X ;  /* 0x00000000000c7919 */ /* 0x000ee40000002100 */
[----:B---3--:R-:W-:Y:S01]  /*155b0*/  LOP3.LUT P2, RZ, R12, 0x4, RZ, 0xc0, !PT ;  /* 0x000000040cff7812 */ /* 0x008fe2000784c0ff */
[----:B------:R-:W-:-:S05]  /*155c0*/  IMAD.MOV.U32 R12, RZ, RZ, 0x40 ;  /* 0x00000040ff0c7424 */ /* 0x000fca00078e00ff */
[----:B------:R-:W-:Y:S02]  /*155d0*/  SEL R12, R12, 0xffffffc0, !P2 ;  /* 0xffffffc00c0c7807 */ /* 0x000fe40005000000 */
[C---:B0-----:R-:W-:Y:S02]  /*155e0*/  LOP3.LUT R0, R3.reuse, R4, RZ, 0xfc, !PT ;  /* 0x0000000403007212 */ /* 0x041fe400078efcff */
        /* <DEDUP_REMOVED lines=21> */
[----:B------:R-:W2:Y:S01]  /*15740*/  LDSM.16.MT88.4 R4, [R0+0x9800] ;  /* 0x009800000004783b */ /* 0x000ea20000004200 */
[----:B0-----:R-:W-:Y:S01]  /*15750*/  IADD3 R3, R12, 0x3000, R3 ;  /* 0x000030000c037810 */ /* 0x001fe20007ffe003 */
[----:B------:R-:W-:-:S05]  /*15760*/  IMAD.U32 R12, RZ, RZ, UR43 ;  /* 0x0000002bff0c7e24 */ /* 0x000fca000f8e00ff */
[----:B------:R-:W-:Y:S02]  /*15770*/  ISETP.NE.AND P2, PT, R12, 0x3, PT ;  /* 0x000000030c00780c */ /* 0x000fe40003f45270 */
[C-C-:B--2---:R-:W-:Y:S02]  /*15780*/  PRMT R8, R4.reuse, 0x6420, R5.reuse ;  /* 0x0000642004087816 */ /* 0x144fe40000000005 */
        /* <DEDUP_REMOVED lines=24> */
.L_x_1174:
[----:B--2---:R2:W-:Y:S01]  /*15910*/  SYNCS.ARRIVE.TRANS64.A1T0 RZ, [R2+URZ+0x19c50], RZ ;  /* 0x019c50ff02ff79a7 */ /* 0x0045e2000810003f */
[----:B------:R-:W-:Y:S06]  /*15920*/  BAR.SYNC.DEFER_BLOCKING 0x2, 0x80 ;  /* 0x0082000000007b1d */ /* 0x000fec0000010000 */
[----:B------:R-:W-:Y:S05]  /*15930*/  @!P0 BRA `(.L_x_1175) ;  /* 0x0000000000048947 */ /* 0x000fea0003800000 */
[----:B------:R-:W-:Y:S01]  /*15940*/  BPT.TRAP 0x1 ;  /* 0x000000040000795c */ /* 0x000fe20000300000 */
.L_x_1175:
[----:B------:R-:W3:Y:S01]  /*15950*/  LDL R0, [R1+0x4] ;  /* 0x0000040001007983 */ /* 0x000ee20000100800 */
[----:B--2---:R-:W-:Y:S02]  /*15960*/  VIADD R2, R2, 0x19c80 ;  /* 0x00019c8002027836 */ /* 0x004fe40000000000 */
[----:B------:R-:W-:Y:S02]  /*15970*/  IMAD.MOV.U32 R4, RZ, RZ, R24 ;  /* 0x000000ffff047224 */ /* 0x000fe400078e0018 */
[----:B------:R-:W-:Y:S01]  /*15980*/  IMAD.MOV.U32 R5, RZ, RZ, R25 ;  /* 0x000000ffff057224 */ /* 0x000fe200078e0019 */
[----:B---3--:R-:W-:-:S04]  /*15990*/  PRMT R2, R0, 0x654, R2 ;  /* 0x0000065400027816 */ /* 0x008fc80000000002 */
[----:B------:R2:W-:Y:S01]  /*159a0*/  SYNCS.ARRIVE.TRANS64.RED.A1T0 RZ, [R2+URZ], RZ ;  /* 0x000000ff02ff79a7 */ /* 0x0005e2000810043f */
[----:B------:R-:W-:Y:S05]  /*159b0*/  @P1 BRA `(.L_x_1176) ;  /* 0xffffffec00f81947 */ /* 0x000fea000383ffff */
.L_x_1156:
[----:B-1----:R-:W2:Y:S01]  /*159c0*/  S2R R0, SR_TID.X ;  /* 0x0000000000007919 */ /* 0x002ea20000002100 */
[----:B------:R-:W-:Y:S01]  /*159d0*/  BSSY B0, `(.L_x_1177) ;  /* 0x0000012000007945 */ /* 0x000fe20003800000 */
[----:B--2---:R-:W-:Y:S01]  /*159e0*/  LOP3.LUT R2, R0, 0x7f, RZ, 0xc0, !PT ;  /* 0x0000007f00027812 */ /* 0x004fe200078ec0ff */
[----:B------:R-:W-:-:S03]  /*159f0*/  IMAD.U32 R0, RZ, RZ, UR44 ;  /* 0x0000002cff007e24 */ /* 0x000fc6000f8e00ff */
[----:B------:R-:W-:Y:S02]  /*15a00*/  ISETP.NE.AND P1, PT, R2, RZ, PT ;  /* 0x000000ff0200720c */ /* 0x000fe40003f25270 */
[----:B------:R-:W-:-:S11]  /*15a10*/  ISETP.NE.AND P0, PT, R0, 0x3, PT ;  /* 0x000000030000780c */ /* 0x000fd60003f05270 */
[----:B------:R-:W-:Y:S05]  /*15a20*/  @P1 BRA `(.L_x_1178) ;  /* 0x0000000000301947 */ /* 0x000fea0003800000 */
[----:B------:R-:W1:Y:S01]  /*15a30*/  S2R R5, SR_LANEID ;  /* 0x0000000000057919 */ /* 0x000e620000000000 */
[----:B------:R-:W-:Y:S01]  /*15a40*/  VOTEU.ANY UR4, UPT, PT ;  /* 0x0000000000047886 */ /* 0x000fe200038e0100 */
[----:B0-----:R-:W0:Y:S01]  /*15a50*/  LDC.64 R2, c[0x0][0xc60] ;  /* 0x00031800ff027b82 */ /* 0x001e220000000a00 */
[----:B------:R-:W1:Y:S02]  /*15a60*/  FLO.U32 R0, UR4 ;  /* 0x0000000400007d00 */ /* 0x000e6400080e0000 */
[----:B-1----:R-:W-:-:S06]  /*15a70*/  ISETP.EQ.U32.AND P1, PT, R0, R5, PT ;  /* 0x000000050000720c */ /* 0x002fcc0003f22070 */
[----:B------:R-:W0:Y:S07]  /*15a80*/  POPC R5, UR4 ;  /* 0x0000000400057d09 */ /* 0x000e2e0008000000 */
[----:B0-----:R-:W2:Y:S01]  /*15a90*/  @P1 ATOMG.E.ADD.STRONG.GPU PT, R3, desc[UR54][R2.64], R5 ;  /* 0x00000005020319a8 */ /* 0x001ea200081ee1f6 */
[----:B------:R-:W0:Y:S02]  /*15aa0*/  S2R R4, SR_LTMASK ;  /* 0x0000000000047919 */ /* 0x000e240000003900 */
[----:B0-----:R-:W-:-:S04]  /*15ab0*/  LOP3.LUT R4, R4, UR4, RZ, 0xc0, !PT ;  /* 0x0000000404047c12 */ /* 0x001fc8000f8ec0ff */
[----:B------:R-:W0:Y:S01]  /*15ac0*/  POPC R7, R4 ;  /* 0x0000000400077309 */ /* 0x000e220000000000 */
[----:B--2---:R-:W0:Y:S02]  /*15ad0*/  SHFL.IDX PT, R0, R3, R0, 0x1f ;  /* 0x00001f0003007589 */ /* 0x004e2400000e0000 */
[----:B0-----:R-:W-:-:S07]  /*15ae0*/  IADD3 R16, R0, UR45, R7 ;  /* 0x0000002d00107c10 */ /* 0x001fce000fffe007 */
.L_x_1178:
[----:B------:R-:W-:Y:S05]  /*15af0*/  BSYNC B0 ;  /* 0x0000000000007941 */ /* 0x000fea0003800000 */
.L_x_1177:
[----:B------:R-:W-:Y:S05]  /*15b00*/  @!P0 BRA `(.L_x_1179) ;  /* 0x0000000000048947 */ /* 0x000fea0003800000 */
[----:B------:R-:W-:Y:S01]  /*15b10*/  BPT.TRAP 0x1 ;  /* 0x000000040000795c */ /* 0x000fe20000300000 */
.L_x_1179:
[----:B------:R-:W-:Y:S01]  /*15b20*/  LOP3.LUT R0, R25, 0x1, RZ, 0x3c, !PT ;  /* 0x0000000119007812 */ /* 0x000fe200078e3cff */
[----:B0-----:R-:W-:Y:S01]  /*15b30*/  IMAD R3, R24, 0x8, R22 ;  /* 0x0000000818037824 */ /* 0x001fe200078e0216 */
[----:B------:R-:W-:Y:S02]  /*15b40*/  BSSY B0, `(.L_x_1180) ;  /* 0x0000004000007945 */ /* 0x000fe40003800000 */
[----:B------:R-:W-:-:S04]  /*15b50*/  SHF.L.U32 R0, R0, 0x1f, RZ ;  /* 0x0000001f00007819 */ /* 0x000fc800000006ff */
[----:B------:R-:W0:Y:S02]  /*15b60*/  SYNCS.PHASECHK.TRANS64.TRYWAIT P1, [R3+URZ+0x19c70], R0 ;  /* 0x019c7000030075a7 */ /* 0x000e24000802017f */
[----:B0-----:R-:W-:Y:S05]  /*15b70*/  @!P1 BRA `(.L_x_1181) ;  /* 0x00000028007c9947 */ /* 0x001fea0003800000 */
.L_x_1254:
[----:B------:R-:W-:Y:S05]  /*15b80*/  BSYNC B0 ;  /* 0x0000000000007941 */ /* 0x000fea0003800000 */
.L_x_1180:
[----:B------:R-:W-:-:S05]  /*15b90*/  IMAD.U32 R2, RZ, RZ, UR43 ;  /* 0x0000002bff027e24 */ /* 0x000fca000f8e00ff */
[----:B------:R-:W-:-:S13]  /*15ba0*/  ISETP.NE.AND P1, PT, R2, 0x3, PT ;  /* 0x000000030200780c */ /* 0x000fda0003f25270 */
[----:B------:R-:W-:Y:S05]  /*15bb0*/  @!P1 BRA `(.L_x_1182) ;  /* 0x0000000000049947 */ /* 0x000fea0003800000 */
[----:B------:R-:W-:Y:S01]  /*15bc0*/  BPT.TRAP 0x1 ;  /* 0x000000040000795c */ /* 0x000fe20000300000 */
.L_x_1182:
[----:B0-----:R-:W-:-:S04]  /*15bd0*/  SHF.L.U32 R0, R25, 0x1f, RZ ;  /* 0x0000001f19007819 */ /* 0x001fc800000006ff */
[----:B------:R-:W0:Y:S02]  /*15be0*/  SYNCS.PHASECHK.TRANS64.TRYWAIT P1, [R3+URZ+0x19c60], R0 ;  /* 0x019c6000030075a7 */ /* 0x000e24000802017f */
[----:B0-----:R-:W-:Y:S05]  /*15bf0*/  @!P1 BRA `(.L_x_1183) ;  /* 0x0000002800709947 */ /* 0x001fea0003800000 */
.L_x_1255:
        /* <DEDUP_REMOVED lines=8> */
[C---:B--2---:R-:W-:Y:S02]  /*15c80*/  LOP3.LUT R5, R2.reuse, R4, RZ, 0xfc, !PT ;  /* 0x0000000402057212 */ /* 0x044fe400078efcff */
        /* <DEDUP_REMOVED lines=50> */
.L_x_1184:
[----:B-1----:R1:W-:Y:S01]  /*15fb0*/  SYNCS.ARRIVE.TRANS64.A1T0 RZ, [R3+URZ+0x19c50], RZ ;  /* 0x019c50ff03ff79a7 */ /* 0x0023e2000810003f */
[----:B------:R-:W-:Y:S06]  /*15fc0*/  BAR.SYNC.DEFER_BLOCKING 0x2, 0x80 ;  /* 0x0082000000007b1d */ /* 0x000fec0000010000 */
[----:B------:R-:W-:Y:S05]  /*15fd0*/  @!P0 BRA `(.L_x_1185) ;  /* 0x0000000000048947 */ /* 0x000fea0003800000 */
[----:B------:R-:W-:Y:S01]  /*15fe0*/  BPT.TRAP 0x1 ;  /* 0x000000040000795c */ /* 0x000fe20000300000 */
.L_x_1185:
        /* <DEDUP_REMOVED lines=9> */
.L_x_1126:
[----:B------:R-:W-:Y:S05]  /*16080*/  BSYNC B7 ;  /* 0x0000000000077941 */ /* 0x000fea0003800000 */
.L_x_1124:
[----:B------:R-:W-:-:S13]  /*16090*/  LOP3.LUT P0, RZ, R23, 0x40, RZ, 0xc0, !PT ;  /* 0x0000004017ff7812 */ /* 0x000fda000780c0ff */
[----:B------:R-:W-:Y:S05]  /*160a0*/  @!P0 BRA `(.L_x_1186) ;  /* 0x0000000000288947 */ /* 0x000fea0003800000 */
[----:B------:R-:W2:Y:S08]  /*160b0*/  S2UR UR4, SR_CgaCtaId ;  /* 0x00000000000479c3 */ /* 0x000eb00000008800 */
[----:B------:R-:W-:Y:S01]  /*160c0*/  BAR.SYNC.DEFER_BLOCKING 0x5, 0x200 ;  /* 0x0148000000007b1d */ /* 0x000fe20000010000 */
[----:B------:R-:W-:Y:S01]  /*160d0*/  MOV R22, 0x400 ;  /* 0x0000040000167802 */ /* 0x000fe20000000f00 */
[----:B--2---:R-:W-:-:S05]  /*160e0*/  IMAD.U32 R0, RZ, RZ, UR4 ;  /* 0x00000004ff007e24 */ /* 0x004fca000f8e00ff */
[----:B------:R-:W-:Y:S01]  /*160f0*/  LEA R22, R0, R22, 0x18 ;  /* 0x0000001600167211 */ /* 0x000fe200078ec0ff */
[----:B------:R-:W-:Y:S04]  /*16100*/  STL [R1+0x4], R0 ;  /* 0x0000040001007387 */ /* 0x000fe80000100800 */
[----:B-----5:R-:W2:Y:S02]  /*16110*/  LDS.128 R16, [R22+0x19cd0] ;  /* 0x019cd00016107984 */ /* 0x020ea40000000c00 */
[----:B--2---:R-:W-:Y:S01]  /*16120*/  R2UR UR4, R17 ;  /* 0x00000000110472ca */ /* 0x004fe200000e0000 */
[----:B------:R-:W-:Y:S06]  /*16130*/  BAR.ARV 0x4, 0x200 ;  /* 0x0108000000007b1d */ /* 0x000fec0000002000 */
[----:B------:R-:W-:Y:S08]  /*16140*/  BRA `(.L_x_1187) ;  /* 0x0000000800c87947 */ /* 0x000ff00003800000 */
.L_x_1186:
[----:B------:R-:W2:Y:S01]  /*16150*/  S2R R0, SR_TID.X ;  /* 0x0000000000007919 */ /* 0x000ea20000002100 */
[----:B------:R-:W-:Y:S01]  /*16160*/  ULDC UR4, c[0x0][0xc3c] ;  /* 0x00030f0000047ab9 */ /* 0x000fe20000000800 */
[----:B------:R-:W-:Y:S01]  /*16170*/  IMAD.MOV.U32 R4, RZ, RZ, RZ ;  /* 0x000000ffff047224 */ /* 0x000fe200078e00ff */
[----:B--2---:R-:W-:-:S04]  /*16180*/  LOP3.LUT R7, R0, 0x1f, RZ, 0xc0, !PT ;  /* 0x0000001f00077812 */ /* 0x004fc800078ec0ff */
[----:B------:R-:W-:Y:S01]  /*16190*/  ISETP.NE.AND P0, PT, R7, 0x1f, PT ;  /* 0x0000001f0700780c */ /* 0x000fe20003f05270 */
[----:B------:R-:W-:-:S05]  /*161a0*/  IMAD.IADD R5, R19, 0x1, R7 ;  /* 0x0000000113057824 */ /* 0x000fca00078e0207 */
[----:B------:R-:W-:Y:S01]  /*161b0*/  ISETP.GE.OR P1, PT, R5, UR4, !P0 ;  /* 0x0000000405007c0c */ /* 0x000fe2000c726670 */
[----:B0-----:R-:W-:Y:S01]  /*161c0*/  SHFL.IDX PT, R8, R16, 0x1, 0x1f ;  /* 0x00201f0010087f89 */ /* 0x001fe200000e0000 */
[----:B------:R-:W-:Y:S01]  /*161d0*/  ISETP.GE.U32.AND P2, PT, R7, 0x2, PT ;  /* 0x000000020700780c */ /* 0x000fe20003f46070 */
[----:B------:R-:W-:-:S10]  /*161e0*/  ULDC UR4, c[0x0][0xc3c] ;  /* 0x00030f0000047ab9 */ /* 0x000fd40000000800 */
[----:B-1----:R-:W0:Y:S02]  /*161f0*/  @!P1 LDC.64 R2, c[0x0][0xc80] ;  /* 0x00032000ff029b82 */ /* 0x002e240000000a00 */
[----:B0-----:R-:W-:-:S05]  /*16200*/  @!P1 IMAD.WIDE R2, R5, 0x4, R2 ;  /* 0x0000000405029825 */ /* 0x001fca00078e0202 */
[----:B------:R-:W2:Y:S01]  /*16210*/  @!P1 LDG.E R4, desc[UR54][R2.64] ;  /* 0x0000003602049981 */ /* 0x000ea2000c1e1900 */
[C---:B------:R-:W-:Y:S02]  /*16220*/  ISETP.NE.AND P1, PT, R7.reuse, RZ, PT ;  /* 0x000000ff0700720c */ /* 0x040fe40003f25270 */
        /* <DEDUP_REMOVED lines=25> */
.L_x_1192:
[----:B------:R-:W-:-:S05]  /*163c0*/  VIADD R19, R19, 0x1f ;  /* 0x0000001f13137836 */ /* 0x000fca0000000000 */
[----:B------:R-:W-:-:S13]  /*163d0*/  ISETP.GE.AND P6, PT, R19, UR4, PT ;  /* 0x0000000413007c0c */ /* 0x000fda000bfc6270 */
[----:B------:R-:W-:Y:S05]  /*163e0*/  @P6 BRA `(.L_x_1189) ;  /* 0x0000000400e06947 */ /* 0x000fea0003800000 */
[----:B------:R-:W0:Y:S01]  /*163f0*/  S2R R2, SR_TID.X ;  /* 0x0000000000027919 */ /* 0x000e220000002100 */
[----:B------:R-:W-:Y:S01]  /*16400*/  BSSY B0, `(.L_x_1190) ;  /* 0x0000009000007945 */ /* 0x000fe20003800000 */
[----:B------:R-:W-:Y:S01]  /*16410*/  IMAD.MOV.U32 R4, RZ, RZ, RZ ;  /* 0x000000ffff047224 */ /* 0x000fe200078e00ff */
[----:B0-----:R-:W-:-:S05]  /*16420*/  LOP3.LUT R2, R2, 0x1f, RZ, 0xc0, !PT ;  /* 0x0000001f02027812 */ /* 0x001fca00078ec0ff */
[----:B------:R-:W-:-:S05]  /*16430*/  IMAD.IADD R5, R19, 0x1, R2 ;  /* 0x0000000113057824 */ /* 0x000fca00078e0202 */
[----:B------:R-:W-:-:S13]  /*16440*/  ISETP.GE.OR P6, PT, R5, UR4, !P0 ;  /* 0x0000000405007c0c */ /* 0x000fda000c7c6670 */
[----:B------:R-:W-:Y:S05]  /*16450*/  @P6 BRA `(.L_x_1191) ;  /* 0x00000000000c6947 */ /* 0x000fea0003800000 */
[----:B------:R-:W0:Y:S02]  /*16460*/  LDC.64 R2, c[0x0][0xc80] ;  /* 0x00032000ff027b82 */ /* 0x000e240000000a00 */
[----:B0-----:R-:W-:-:S05]  /*16470*/  IMAD.WIDE R2, R5, 0x4, R2 ;  /* 0x0000000405027825 */ /* 0x001fca00078e0202 */
[----:B------:R0:W5:Y:S02]  /*16480*/  LDG.E R4, desc[UR54][R2.64] ;  /* 0x0000003602047981 */ /* 0x000164000c1e1900 */
.L_x_1191:
[----:B------:R-:W-:Y:S05]  /*16490*/  BSYNC B0 ;  /* 0x0000000000007941 */ /* 0x000fea0003800000 */
.L_x_1190:
        /* <DEDUP_REMOVED lines=21> */
.L_x_1188:
[----:B------:R-:W-:-:S04]  /*165f0*/  IMAD.IADD R16, R16, 0x1, -R3 ;  /* 0x0000000110107824 */ /* 0x000fc800078e0a03 */
[----:B------:R-:W-:-:S05]  /*16600*/  IMAD R3, R7, R5, R16 ;  /* 0x0000000507037224 */ /* 0x000fca00078e0210 */
[----:B------:R-:W-:Y:S02]  /*16610*/  ISETP.GT.AND P0, PT, R3, R0, PT ;  /* 0x000000000300720c */ /* 0x000fe40003f04270 */
[----:B------:R-:W0:Y:S11]  /*16620*/  LDC.64 R2, c[0x0][0xc90] ;  /* 0x00032400ff027b82 */ /* 0x000e360000000a00 */
[----:B------:R-:W-:-:S04]  /*16630*/  VOTE.ANY R9, PT, !P0 ;  /* 0x0000000000097806 */ /* 0x000fc800040e0100 */
[----:B------:R-:W1:Y:S01]  /*16640*/  POPC R8, R9 ;  /* 0x0000000900087309 */ /* 0x000e620000000000 */
[----:B------:R-:W-:Y:S01]  /*16650*/  ISETP.NE.AND P0, PT, R9, RZ, PT ;  /* 0x000000ff0900720c */ /* 0x000fe20003f05270 */
[----:B-1----:R-:W1:Y:S01]  /*16660*/  SHFL.IDX PT, R4, R4, R8, 0x1f ;  /* 0x00001f0804047589 */ /* 0x002e6200000e0000 */
[----:B------:R-:W-:-:S04]  /*16670*/  IMAD.IADD R19, R8, 0x1, R19 ;  /* 0x0000000108137824 */ /* 0x000fc800078e0213 */
[----:B0-----:R-:W-:-:S05]  /*16680*/  IMAD.WIDE R2, R19, 0x4, R2 ;  /* 0x0000000413027825 */ /* 0x001fca00078e0202 */
[----:B------:R0:W5:Y:S02]  /*16690*/  LDG.E R6, desc[UR54][R2.64] ;  /* 0x0000003602067981 */ /* 0x000164000c1e1900 */
[----:B0-----:R-:W-:Y:S01]  /*166a0*/  IMAD.MOV.U32 R2, RZ, RZ, RZ ;  /* 0x000000ffff027224 */ /* 0x001fe200078e00ff */
[----:B-1----:R-:W-:Y:S01]  /*166b0*/  R2UR UR7, R4 ;  /* 0x00000000040772ca */ /* 0x002fe200000e0000 */
[----:B------:R-:W-:-:S14]  /*166c0*/  @!P0 BRA `(.L_x_1193) ;  /* 0x0000000000088947 */ /* 0x000fdc0003800000 */
[----:B------:R-:W-:-:S06]  /*166d0*/  VIADD R2, R8, 0xffffffff ;  /* 0xffffffff08027836 */ /* 0x000fcc0000000000 */
[----:B------:R0:W1:Y:S02]  /*166e0*/  SHFL.IDX PT, R2, R7, R2, 0x1f ;  /* 0x00001f0207027589 */ /* 0x00006400000e0000 */
.L_x_1193:
[----:B-----5:R-:W-:Y:S02]  /*166f0*/  IMAD R4, R6, UR7, RZ ;  /* 0x0000000706047c24 */ /* 0x020fe4000f8e02ff */
[----:B-1----:R-:W-:-:S03]  /*16700*/  IMAD R16, R2, R5, R16 ;  /* 0x0000000502107224 */ /* 0x002fc600078e0210 */
[----:B0-----:R-:W-:Y:S01]  /*16710*/  IABS R7, R4 ;  /* 0x0000000400077213 */ /* 0x001fe20000000000 */
[----:B------:R-:W-:-:S03]  /*16720*/  IMAD.IADD R0, R0, 0x1, -R16 ;  /* 0x0000000100007824 */ /* 0x000fc600078e0a10 */
[----:B------:R-:W0:Y:S08]  /*16730*/  I2F.RP R9, R7 ;  /* 0x0000000700097306 */ /* 0x000e300000209400 */
[----:B0-----:R-:W0:Y:S02]  /*16740*/  MUFU.RCP R9, R9 ;  /* 0x0000000900097308 */ /* 0x001e240000001000 */
[----:B0-----:R-:W-:-:S06]  /*16750*/  VIADD R10, R9, 0xffffffe ;  /* 0x0ffffffe090a7836 */ /* 0x001fcc0000000000 */
[----:B------:R-:W0:Y:S02]  /*16760*/  F2I.FTZ.U32.TRUNC.NTZ R3, R10 ;  /* 0x0000000a00037305 */ /* 0x000e24000021f000 */
        /* <DEDUP_REMOVED lines=44> */
[----:B------:R-:W-:Y:S01]  /*16a30*/  R2UR UR4, R3 ;  /* 0x00000000030472ca */ /* 0x000fe200000e0000 */
[----:B------:R-:W-:Y:S02]  /*16a40*/  IMAD R3, RZ, RZ, -UR9 ;  /* 0x80000009ff037e24 */ /* 0x000fe4000f8e02ff */
        /* <DEDUP_REMOVED lines=8> */
[----:B------:R-:W-:-:S13]  /*16ad0*/  ISETP.GE.U32.AND P0, PT, R0, R5, PT ;  /* 0x000000050000720c */ /* 0x000fda0003f06070 */
        /* <DEDUP_REMOVED lines=9> */
.L_x_1189:
[----:B------:R-:W0:Y:S01]  /*16b70*/  LDC R19, c[0x0][0xc3c] ;  /* 0x00030f00ff137b82 */ /* 0x000e220000000800 */
[----:B------:R-:W-:Y:S01]  /*16b80*/  IMAD.MOV.U32 R16, RZ, RZ, R0 ;  /* 0x000000ffff107224 */ /* 0x000fe200078e0000 */
[----:B------:R-:W-:Y:S01]  /*16b90*/  UMOV UR4, URZ ;  /* 0x0000003f00047c82 */ /* 0x000fe20008000000 */
[----:B------:R-:W-:-:S07]  /*16ba0*/  IMAD.MOV.U32 R18, RZ, RZ, RZ ;  /* 0x000000ffff127224 */ /* 0x000fce00078e00ff */
.L_x_1194:
[----:B------:R2:W3:Y:S01]  /*16bb0*/  LDL R2, [R1+0x4] ;  /* 0x0000040001027983 */ /* 0x0004e20000100800 */
[----:B------:R-:W1:Y:S02]  /*16bc0*/  S2R R0, SR_TID.X ;  /* 0x0000000000007919 */ /* 0x000e640000002100 */
[----:B-1----:R-:W-:Y:S01]  /*16bd0*/  LOP3.LUT R0, R0, 0x1f, RZ, 0xc0, !PT ;  /* 0x0000001f00007812 */ /* 0x002fe200078ec0ff */
[----:B------:R-:W-:Y:S03]  /*16be0*/  BAR.SYNC.DEFER_BLOCKING 0x4, 0x200 ;  /* 0x0108000000007b1d */ /* 0x000fe60000010000 */
[----:B------:R-:W-:Y:S01]  /*16bf0*/  ISETP.NE.AND P0, PT, R0, RZ, PT ;  /* 0x000000ff0000720c */ /* 0x000fe20003f05270 */
[----:B-----5:R-:W-:-:S12]  /*16c00*/  IMAD.U32 R17, RZ, RZ, UR4 ;  /* 0x00000004ff117e24 */ /* 0x020fd8000f8e00ff */
[----:B------:R-:W-:Y:S01]  /*16c10*/  @!P0 MOV R0, 0x400 ;  /* 0x0000040000008802 */ /* 0x000fe20000000f00 */
[----:B---3--:R-:W1:Y:S03]  /*16c20*/  @!P0 S2R R2, SR_CgaCtaId ;  /* 0x0000000000028919 */ /* 0x008e660000008800 */
[----:B-1----:R-:W-:Y:S01]  /*16c30*/  @!P0 LEA R22, R2, R0, 0x18 ;  /* 0x0000000002168211 */ /* 0x002fe200078ec0ff */
[----:B------:R2:W-:Y:S04]  /*16c40*/  @!P0 STL [R1+0x4], R2 ;  /* 0x0000040201008387 */ /* 0x0005e80000100800 */
[----:B0-----:R2:W-:Y:S01]  /*16c50*/  @!P0 STS.128 [R22+0x19cd0], R16 ;  /* 0x019cd01016008388 */ /* 0x0015e20000000c00 */
[----:B------:R-:W-:Y:S06]  /*16c60*/  BAR.ARV 0x5, 0x200 ;  /* 0x0148000000007b1d */ /* 0x000fec0000002000 */
.L_x_1187:
[----:B------:R-:W-:Y:S02]  /*16c70*/  ULDC UR5, c[0x0][0xc3c] ;  /* 0x00030f0000057ab9 */ /* 0x000fe40000000800 */
[----:B------:R-:W-:-:S13]  /*16c80*/  ISETP.GE.AND P0, PT, R19, UR5, PT ;  /* 0x0000000513007c0c */ /* 0x000fda000bf06270 */
[----:B------:R-:W-:Y:S05]  /*16c90*/  @!P0 BRA `(.L_x_1195) ;  /* 0xffffffb400748947 */ /* 0x000fea000383ffff */
.L_x_1114:
[----:B------:R-:W3:Y:S01]  /*16ca0*/  LDL.LU R0, [R1+0x20] ;  /* 0x0000200001007983 */ /* 0x000ee20000300800 */
[----:B------:R-:W-:Y:S01]  /*16cb0*/  BSSY B0, `(.L_x_1196) ;  /* 0x000000b000007945 */ /* 0x000fe20003800000 */
[----:B------:R-:W4:Y:S01]  /*16cc0*/  S2R R5, SR_CgaCtaId ;  /* 0x0000000000057919 */ /* 0x000f220000008800 */
[----:B---3--:R-:W-:-:S05]  /*16cd0*/  VIADD R0, R0, 0x1 ;  /* 0x0000000100007836 */ /* 0x008fca0000000000 */
[----:B0-2---:R-:W-:-:S04]  /*16ce0*/  LEA.HI R2, R0, R0, RZ, 0x1 ;  /* 0x0000000000027211 */ /* 0x005fc800078f08ff */
[----:B-1----:R-:W-:Y:S02]  /*16cf0*/  LOP3.LUT R3, R2, 0xfffffffe, RZ, 0xc0, !PT ;  /* 0xfffffffe02037812 */ /* 0x002fe400078ec0ff */
[----:B------:R-:W-:-:S03]  /*16d00*/  MOV R2, 0x400 ;  /* 0x0000040000027802 */ /* 0x000fc60000000f00 */
[----:B------:R-:W-:Y:S01]  /*16d10*/  IMAD.IADD R0, R0, 0x1, -R3 ;  /* 0x0000000100007824 */ /* 0x000fe200078e0a03 */
[----:B----4-:R-:W-:-:S04]  /*16d20*/  LEA R5, R5, R2, 0x18 ;  /* 0x0000000205057211 */ /* 0x010fc800078ec0ff */
[----:B------:R-:W-:-:S04]  /*16d30*/  SHF.L.U32 R0, R0, 0x1f, RZ ;  /* 0x0000001f00007819 */ /* 0x000fc800000006ff */
[----:B------:R-:W0:Y:S02]  /*16d40*/  SYNCS.PHASECHK.TRANS64.TRYWAIT P0, [R5+URZ+0x19c20], R0 ;  /* 0x019c2000050075a7 */ /* 0x000e24000800017f */
[----:B0-----:R-:W-:Y:S05]  /*16d50*/  @!P0 BRA `(.L_x_1197) ;  /* 0x00000018002c8947 */ /* 0x001fea0003800000 */
.L_x_1256:
[----:B------:R-:W-:Y:S05]  /*16d60*/  BSYNC B0 ;  /* 0x0000000000007941 */ /* 0x000fea0003800000 */
.L_x_1196:
[----:B------:R-:W-:-:S03]  /*16d70*/  UMOV UR4, 0xffffffff ;  /* 0xffffffff00047882 */ /* 0x000fc60000000000 */
[----:B------:R-:W-:Y:S05]  /*16d80*/  BRA.DIV UR4, `(.L_x_1198) ;  /* 0x0000001a04347947 */ /* 0x000fea000b800000 */
[----:B0-----:R-:W0:Y:S02]  /*16d90*/  S2R R0, SR_TID.X ;  /* 0x0000000000007919 */ /* 0x001e240000002100 */
[----:B0-----:R-:W-:-:S04]  /*16da0*/  SHF.R.U32.HI R0, RZ, 0x5, R0 ;  /* 0x00000005ff007819 */ /* 0x001fc80000011600 */
[----:B------:R-:W-:-:S05]  /*16db0*/  LOP3.LUT R0, R0, 0x3, RZ, 0xc0, !PT ;  /* 0x0000000300007812 */ /* 0x000fca00078ec0ff */
[----:B------:R0:W1:Y:S02]  /*16dc0*/  SHFL.IDX PT, R14, R0, RZ, 0x1f ;  /* 0x00001fff000e7589 */ /* 0x00006400000e0000 */
.L_x_1259:
[----:B-1----:R-:W-:Y:S01]  /*16dd0*/  ISETP.NE.AND P0, PT, R14, RZ, PT ;  /* 0x000000ff0e00720c */ /* 0x002fe20003f05270 */
[----:B------:R-:W-:-:S12]  /*16de0*/  BSSY B0, `(.L_x_1199) ;  /* 0x000002c000007945 */ /* 0x000fd80003800000 */
[----:B------:R-:W-:Y:S05]  /*16df0*/  @P0 BRA `(.L_x_1200) ;  /* 0x0000000000a80947 */ /* 0x000fea0003800000 */
[----:B------:R-:W-:-:S03]  /*16e00*/  UMOV UR4, 0xffffffff ;  /* 0xffffffff00047882 */ /* 0x000fc60000000000 */
[----:B------:R-:W-:Y:S05]  /*16e10*/  BRA.DIV UR4, `(.L_x_1201) ;  /* 0x0000001a04447947 */ /* 0x000fea000b800000 */
[----:B------:R-:W-:-:S13]  /*16e20*/  ELECT P6, URZ, PT ;  /* 0x00000000003f782f */ /* 0x000fda00038c0000 */
.L_x_1262:
[----:B------:R-:W-:Y:S05]  /*16e30*/  @!P6 BRA `(.L_x_1200) ;  /* 0x000000000098e947 */ /* 0x000fea0003800000 */
[----:B------:R-:W-:-:S06]  /*16e40*/  ULOP3.LUT UR4, UR38, 0x2, URZ, 0xfc, !UPT ;  /* 0x0000000226047892 */ /* 0x000fcc000f8efc3f */
[----:B0-----:R-:W-:-:S05]  /*16e50*/  IMAD.U32 R0, RZ, RZ, UR4 ;  /* 0x00000004ff007e24 */ /* 0x001fca000f8e00ff */
[----:B------:R-:W-:-:S13]  /*16e60*/  ISETP.NE.AND P0, PT, R0, 0x3, PT ;  /* 0x000000030000780c */ /* 0x000fda0003f05270 */
[----:B------:R-:W-:Y:S05]  /*16e70*/  @!P0 BRA `(.L_x_1202) ;  /* 0x0000000000048947 */ /* 0x000fea0003800000 */
[----:B------:R-:W-:Y:S01]  /*16e80*/  BPT.TRAP 0x1 ;  /* 0x000000040000795c */ /* 0x000fe20000300000 */
.L_x_1202:
[C---:B------:R-:W-:Y:S01]  /*16e90*/  IMAD R3, R24.reuse, 0x8, R5 ;  /* 0x0000000818037824 */ /* 0x040fe200078e0205 */
[----:B------:R-:W-:Y:S01]  /*16ea0*/  SHF.L.U32 R2, R25, 0x1f, RZ ;  /* 0x0000001f19027819 */ /* 0x000fe200000006ff */
[----:B------:R-:W-:-:S03]  /*16eb0*/  VIADD R24, R24, 0x1 ;  /* 0x0000000118187836 */ /* 0x000fc60000000000 */
[----:B------:R-:W0:Y:S02]  /*16ec0*/  SYNCS.PHASECHK.TRANS64.TRYWAIT P1, [R3+URZ+0x19c40], R2 ;  /* 0x019c4002030075a7 */ /* 0x000e24000802017f */
[----:B------:R-:W-:-:S04]  /*16ed0*/  ISETP.NE.AND P2, PT, R24, 0x2, PT ;  /* 0x000000021800780c */ /* 0x000fc80003f45270 */
[----:B------:R-:W-:Y:S01]  /*16ee0*/  SEL R0, RZ, 0x1, P2 ;  /* 0x00000001ff007807 */ /* 0x000fe20001000000 */
[----:B0-----:R-:W-:Y:S08]  /*16ef0*/  @!P1 BRA `(.L_x_1203) ;  /* 0x00000018002c9947 */ /* 0x001ff00003800000 */
.L_x_1263:
[----:B------:R-:W-:Y:S02]  /*16f00*/  SEL R24, R24, RZ, P2 ;  /* 0x000000ff18187207 */ /* 0x000fe40001000000 */
[----:B------:R-:W-:Y:S01]  /*16f10*/  LOP3.LUT R0, R25, R0, RZ, 0x3c, !PT ;  /* 0x0000000019007212 */ /* 0x000fe200078e3cff */
[----:B------:R-:W-:Y:S06]  /*16f20*/  @!P0 BRA `(.L_x_1204) ;  /* 0x0000000000048947 */ /* 0x000fec0003800000 */
[----:B------:R-:W-:Y:S01]  /*16f30*/  BPT.TRAP 0x1 ;  /* 0x000000040000795c */ /* 0x000fe20000300000 */
.L_x_1204:
[----:B------:R-:W-:Y:S01]  /*16f40*/  IMAD R5, R24, 0x8, R5 ;  /* 0x0000000818057824 */ /* 0x000fe200078e0205 */
[----:B------:R-:W-:-:S04]  /*16f50*/  SHF.L.U32 R0, R0, 0x1f, RZ ;  /* 0x0000001f00007819 */ /* 0x000fc800000006ff */
[----:B------:R-:W1:Y:S02]  /*16f60*/  SYNCS.PHASECHK.TRANS64.TRYWAIT P1, [R5+URZ+0x19c40], R0 ;  /* 0x019c4000050075a7 */ /* 0x000e64000802017f */
[----:B-1----:R-:W-:Y:S05]  /*16f70*/  @!P1 BRA `(.L_x_1205) ;  /* 0x0000001800209947 */ /* 0x002fea0003800000 */
.L_x_1264:
[----:B------:R-:W-:Y:S05]  /*16f80*/  @!P0 BRA `(.L_x_1206) ;  /* 0x0000000000048947 */ /* 0x000fea0003800000 */
[----:B------:R-:W-:Y:S01]  /*16f90*/  BPT.TRAP 0x1 ;  /* 0x000000040000795c */ /* 0x000fe20000300000 */
.L_x_1206:
[----:B------:R-:W2:Y:S02]  /*16fa0*/  SYNCS.PHASECHK.TRANS64.TRYWAIT P1, [R3+URZ+0x19c60], R2 ;  /* 0x019c6002030075a7 */ /* 0x000ea4000802017f */
[----:B--2---:R-:W-:Y:S05]  /*16fb0*/  @!P1 BRA `(.L_x_1207) ;  /* 0x0000001800249947 */ /* 0x004fea0003800000 */
.L_x_1265:
[----:B------:R-:W-:Y:S05]  /*16fc0*/  @!P0 BRA `(.L_x_1208) ;  /* 0x0000000000048947 */ /* 0x000fea0003800000 */
[----:B------:R-:W-:Y:S01]  /*16fd0*/  BPT.TRAP 0x1 ;  /* 0x000000040000795c */ /* 0x000fe20000300000 */
.L_x_1208:
[----:B------:R-:W3:Y:S02]  /*16fe0*/  SYNCS.PHASECHK.TRANS64.TRYWAIT P1, [R5+URZ+0x19c60], R0 ;  /* 0x019c6000050075a7 */ /* 0x000ee4000802017f */
[----:B---3--:R-:W-:Y:S05]  /*16ff0*/  @!P1 BRA `(.L_x_1209) ;  /* 0x0000001800289947 */ /* 0x008fea0003800000 */
.L_x_1266:
[----:B------:R-:W-:Y:S05]  /*17000*/  @!P0 BRA `(.L_x_1210) ;  /* 0x0000000000048947 */ /* 0x000fea0003800000 */
[----:B------:R-:W-:Y:S01]  /*17010*/  BPT.TRAP 0x1 ;  /* 0x000000040000795c */ /* 0x000fe20000300000 */
.L_x_1210:
[----:B------:R-:W4:Y:S02]  /*17020*/  SYNCS.PHASECHK.TRANS64.TRYWAIT P1, [R3+URZ+0x19c80], R2 ;  /* 0x019c8002030075a7 */ /* 0x000f24000802017f */
[----:B----4-:R-:W-:Y:S05]  /*17030*/  @!P1 BRA `(.L_x_1211) ;  /* 0x00000018002c9947 */ /* 0x010fea0003800000 */
.L_x_1267:
[----:B------:R-:W-:Y:S05]  /*17040*/  @!P0 BRA `(.L_x_1212) ;  /* 0x0000000000048947 */ /* 0x000fea0003800000 */
[----:B------:R-:W-:Y:S01]  /*17050*/  BPT.TRAP 0x1 ;  /* 0x000000040000795c */ /* 0x000fe20000300000 */
.L_x_1212:
[----:B------:R0:W0:Y:S02]  /*17060*/  SYNCS.PHASECHK.TRANS64.TRYWAIT P0, [R5+URZ+0x19c80], R0 ;  /* 0x019c8000050075a7 */ /* 0x000024000800017f */
[----:B0-----:R-:W-:Y:S05]  /*17070*/  @!P0 NANOSLEEP.SYNCS 0x989680 ;  /* 0x009896800000895d */ /* 0x001fea0003900000 */
[----:B------:R-:W0:Y:S02]  /*17080*/  @!P0 SYNCS.PHASECHK.TRANS64 P0, [R5+URZ+0x19c80], R0 ;  /* 0x019c8000050085a7 */ /* 0x000e24000800007f */
[----:B0-----:R-:W-:Y:S05]  /*17090*/  @!P0 BRA `(.L_x_1212) ;  /* 0xfffffffc00f08947 */ /* 0x001fea000383ffff */
.L_x_1200:
[----:B------:R-:W-:Y:S05]  /*170a0*/  BSYNC B0 ;  /* 0x0000000000007941 */ /* 0x000fea0003800000 */
.L_x_1199:
[----:B------:R-:W-:Y:S05]  /*170b0*/  EXIT ;  /* 0x000000000000794d */ /* 0x000fea0003800000 */
.L_x_1017:
[----:B0-----:R-:W-:-:S04]  /*170c0*/  IMAD.U32 R3, RZ, RZ, UR46 ;  /* 0x0000002eff037e24 */ /* 0x001fc8000f8e00ff */
[----:B------:R0:W1:Y:S03]  /*170d0*/  SYNCS.PHASECHK.TRANS64.TRYWAIT P1, [R3+URZ+0x19c00], R6 ;  /* 0x019c0006030075a7 */ /* 0x000066000802017f */
[----:B-1----:R-:W-:Y:S05]  /*170e0*/  @!P1 NANOSLEEP.SYNCS 0x989680 ;  /* 0x009896800000995d */ /* 0x002fea0003900000 */
[----:B------:R-:W1:Y:S02]  /*170f0*/  @!P1 SYNCS.PHASECHK.TRANS64 P1, [R3+URZ+0x19c00], R6 ;  /* 0x019c0006030095a7 */ /* 0x000e64000802007f */
[----:B-1----:R-:W-:Y:S05]  /*17100*/  @!P1 BRA `(.L_x_1017) ;  /* 0xfffffffc00ec9947 */ /* 0x002fea000383ffff */
[----:B------:R-:W-:Y:S05]  /*17110*/  BRA `(.L_x_1213) ;  /* 0xfffffeac001c7947 */ /* 0x000fea000383ffff */
.L_x_1021:
[----:B--2---:R2:W3:Y:S02]  /*17120*/  SYNCS.PHASECHK.TRANS64.TRYWAIT P1, [R21+URZ+0x19c30], R2 ;  /* 0x019c3002150075a7 */ /* 0x0044e4000802017f */
[----:B---3--:R-:W-:Y:S05]  /*17130*/  @!P1 NANOSLEEP.SYNCS 0x989680 ;  /* 0x009896800000995d */ /* 0x008fea0003900000 */
[----:B------:R-:W3:Y:S02]  /*17140*/  @!P1 SYNCS.PHASECHK.TRANS64 P1, [R21+URZ+0x19c30], R2 ;  /* 0x019c3002150095a7 */ /* 0x000ee4000802007f */
[----:B---3--:R-:W-:Y:S05]  /*17150*/  @!P1 BRA `(.L_x_1021) ;  /* 0xfffffffc00f09947 */ /* 0x008fea000383ffff */
[----:B------:R-:W-:Y:S05]  /*17160*/  BRA `(.L_x_1020) ;  /* 0xfffffeac00387947 */ /* 0x000fea000383ffff */
.L_x_1038:
[----:B-1----:R-:W-:-:S04]  /*17170*/  IMAD.U32 R8, RZ, RZ, UR20 ;  /* 0x00000014ff087e24 */ /* 0x002fc8000f8e00ff */
[----:B------:R1:W2:Y:S03]  /*17180*/  SYNCS.PHASECHK.TRANS64.TRYWAIT P1, [R8+URZ+0x19c30], R7 ;  /* 0x019c3007080075a7 */ /* 0x0002a6000802017f */
[----:B--2---:R-:W-:Y:S05]  /*17190*/  @!P1 NANOSLEEP.SYNCS 0x989680 ;  /* 0x009896800000995d */ /* 0x004fea0003900000 */
[----:B------:R-:W2:Y:S02]  /*171a0*/  @!P1 SYNCS.PHASECHK.TRANS64 P1, [R8+URZ+0x19c30], R7 ;  /* 0x019c3007080095a7 */ /* 0x000ea4000802007f */
[----:B--2---:R-:W-:Y:S05]  /*171b0*/  @!P1 BRA `(.L_x_1038) ;  /* 0xfffffffc00ec9947 */ /* 0x004fea000383ffff */
[----:B------:R-:W-:Y:S05]  /*171c0*/  BRA `(.L_x_1037) ;  /* 0xfffffee400c87947 */ /* 0x000fea000383ffff */
.L_x_1042:
[----:B-1----:R-:W-:-:S04]  /*171d0*/  IMAD.U32 R8, RZ, RZ, UR11 ;  /* 0x0000000bff087e24 */ /* 0x002fc8000f8e00ff */
[----:B------:R1:W2:Y:S03]  /*171e0*/  SYNCS.PHASECHK.TRANS64.TRYWAIT P1, [R8+URZ+0x19c50], R7 ;  /* 0x019c5007080075a7 */ /* 0x0002a6000802017f */
[----:B--2---:R-:W-:Y:S05]  /*171f0*/  @!P1 NANOSLEEP.SYNCS 0x989680 ;  /* 0x009896800000995d */ /* 0x004fea0003900000 */
[----:B------:R-:W2:Y:S02]  /*17200*/  @!P1 SYNCS.PHASECHK.TRANS64 P1, [R8+URZ+0x19c50], R7 ;  /* 0x019c5007080095a7 */ /* 0x000ea4000802007f */
[----:B--2---:R-:W-:Y:S05]  /*17210*/  @!P1 BRA `(.L_x_1042) ;  /* 0xfffffffc00ec9947 */ /* 0x004fea000383ffff */
[----:B------:R-:W-:Y:S05]  /*17220*/  BRA `(.L_x_1041) ;  /* 0xfffffee800187947 */ /* 0x000fea000383ffff */
.L_x_1061:
[----:B-1----:R-:W-:-:S04]  /*17230*/  IMAD.U32 R8, RZ, RZ, UR6 ;  /* 0x00000006ff087e24 */ /* 0x002fc8000f8e00ff */
[----:B------:R1:W2:Y:S03]  /*17240*/  SYNCS.PHASECHK.TRANS64.TRYWAIT P1, [R8+URZ+0x19c30], R7 ;  /* 0x019c3007080075a7 */ /* 0x0002a6000802017f */
[----:B--2---:R-:W-:Y:S05]  /*17250*/  @!P1 NANOSLEEP.SYNCS 0x989680 ;  /* 0x009896800000995d */ /* 0x004fea0003900000 */
[----:B------:R-:W2:Y:S02]  /*17260*/  @!P1 SYNCS.PHASECHK.TRANS64 P1, [R8+URZ+0x19c30], R7 ;  /* 0x019c3007080095a7 */ /* 0x000ea4000802007f */
[----:B--2---:R-:W-:Y:S05]  /*17270*/  @!P1 BRA `(.L_x_1061) ;  /* 0xfffffffc00ec9947 */ /* 0x004fea000383ffff */
[----:B------:R-:W-:Y:S05]  /*17280*/  BRA `(.L_x_1060) ;  /* 0xffffff1c00707947 */ /* 0x000fea000383ffff */
.L_x_1065:
[----:B-1----:R-:W-:-:S04]  /*17290*/  IMAD.U32 R8, RZ, RZ, UR11 ;  /* 0x0000000bff087e24 */ /* 0x002fc8000f8e00ff */
[----:B------:R1:W2:Y:S03]  /*172a0*/  SYNCS.PHASECHK.TRANS64.TRYWAIT P1, [R8+URZ+0x19c50], R7 ;  /* 0x019c5007080075a7 */ /* 0x0002a6000802017f */
[----:B--2---:R-:W-:Y:S05]  /*172b0*/  @!P1 NANOSLEEP.SYNCS 0x989680 ;  /* 0x009896800000995d */ /* 0x004fea0003900000 */
[----:B------:R-:W2:Y:S02]  /*172c0*/  @!P1 SYNCS.PHASECHK.TRANS64 P1, [R8+URZ+0x19c50], R7 ;  /* 0x019c5007080095a7 */ /* 0x000ea4000802007f */
[----:B--2---:R-:W-:Y:S05]  /*172d0*/  @!P1 BRA `(.L_x_1065) ;  /* 0xfffffffc00ec9947 */ /* 0x004fea000383ffff */
[----:B------:R-:W-:Y:S05]  /*172e0*/  BRA `(.L_x_1064) ;  /* 0xffffff1c00c07947 */ /* 0x000fea000383ffff */
.L_x_1073:
[----:B-1----:R-:W-:-:S04]  /*172f0*/  IMAD.U32 R8, RZ, RZ, UR6 ;  /* 0x00000006ff087e24 */ /* 0x002fc8000f8e00ff */
[----:B------:R1:W2:Y:S03]  /*17300*/  SYNCS.PHASECHK.TRANS64.TRYWAIT P1, [R8+URZ+0x19c30], R7 ;  /* 0x019c3007080075a7 */ /* 0x0002a6000802017f */
[----:B--2---:R-:W-:Y:S05]  /*17310*/  @!P1 NANOSLEEP.SYNCS 0x989680 ;  /* 0x009896800000995d */ /* 0x004fea0003900000 */
[----:B------:R-:W2:Y:S02]  /*17320*/  @!P1 SYNCS.PHASECHK.TRANS64 P1, [R8+URZ+0x19c30], R7 ;  /* 0x019c3007080095a7 */ /* 0x000ea4000802007f */
[----:B--2---:R-:W-:Y:S05]  /*17330*/  @!P1 BRA `(.L_x_1073) ;  /* 0xfffffffc00ec9947 */ /* 0x004fea000383ffff */
[----:B------:R-:W-:Y:S05]  /*17340*/  BRA `(.L_x_1072) ;  /* 0xffffff4000487947 */ /* 0x000fea000383ffff */
.L_x_1077:
[----:B-1----:R-:W-:-:S04]  /*17350*/  IMAD.U32 R8, RZ, RZ, UR11 ;  /* 0x0000000bff087e24 */ /* 0x002fc8000f8e00ff */
[----:B------:R1:W2:Y:S03]  /*17360*/  SYNCS.PHASECHK.TRANS64.TRYWAIT P1, [R8+URZ+0x19c50], R7 ;  /* 0x019c5007080075a7 */ /* 0x0002a6000802017f */
[----:B--2---:R-:W-:Y:S05]  /*17370*/  @!P1 NANOSLEEP.SYNCS 0x989680 ;  /* 0x009896800000995d */ /* 0x004fea0003900000 */
[----:B------:R-:W2:Y:S02]  /*17380*/  @!P1 SYNCS.PHASECHK.TRANS64 P1, [R8+URZ+0x19c50], R7 ;  /* 0x019c5007080095a7 */ /* 0x000ea4000802007f */
[----:B--2---:R-:W-:Y:S05]  /*17390*/  @!P1 BRA `(.L_x_1077) ;  /* 0xfffffffc00ec9947 */ /* 0x004fea000383ffff */
[----:B------:R-:W-:Y:S05]  /*173a0*/  BRA `(.L_x_1076) ;  /* 0xffffff4000987947 */ /* 0x000fea000383ffff */
.L_x_1092:
[----:B-1----:R-:W-:-:S04]  /*173b0*/  IMAD.U32 R5, RZ, RZ, UR14 ;  /* 0x0000000eff057e24 */ /* 0x002fc8000f8e00ff */
[----:B------:R1:W2:Y:S03]  /*173c0*/  SYNCS.PHASECHK.TRANS64.TRYWAIT P1, [R5+URZ+0x19c50], R0 ;  /* 0x019c5000050075a7 */ /* 0x0002a6000802017f */
[----:B--2---:R-:W-:Y:S05]  /*173d0*/  @!P1 NANOSLEEP.SYNCS 0x989680 ;  /* 0x009896800000995d */ /* 0x004fea0003900000 */
[----:B------:R-:W2:Y:S02]  /*173e0*/  @!P1 SYNCS.PHASECHK.TRANS64 P1, [R5+URZ+0x19c50], R0 ;  /* 0x019c5000050095a7 */ /* 0x000ea4000802007f */
[----:B--2---:R-:W-:Y:S05]  /*173f0*/  @!P1 BRA `(.L_x_1092) ;  /* 0xfffffffc00ec9947 */ /* 0x004fea000383ffff */
[----:B------:R-:W-:Y:S05]  /*17400*/  BRA `(.L_x_1091) ;  /* 0xffffff74002c7947 */ /* 0x000fea000383ffff */
.L_x_1135:
        /* <DEDUP_REMOVED lines=10> */
.L_x_1214:
[----:B------:R-:W-:Y:S05]  /*174b0*/  BRA `(.L_x_1215) ;  /* 0xffffffc000247947 */ /* 0x000fea000383ffff */
.L_x_1138:
[----:B0-----:R0:W1:Y:S02]  /*174c0*/  SYNCS.PHASECHK.TRANS64.TRYWAIT P0, [R4+URZ+0x19c80], R26 ;  /* 0x019c801a040075a7 */ /* 0x001064000800017f */
[----:B-1----:R-:W-:Y:S05]  /*174d0*/  @!P0 NANOSLEEP.SYNCS 0x989680 ;  /* 0x009896800000895d */ /* 0x002fea0003900000 */
[----:B------:R-:W1:Y:S02]  /*174e0*/  @!P0 SYNCS.PHASECHK.TRANS64 P0, [R4+URZ+0x19c80], R26 ;  /* 0x019c801a040085a7 */ /* 0x000e64000800007f */
[----:B-1----:R-:W-:Y:S05]  /*174f0*/  @!P0 BRA `(.L_x_1138) ;  /* 0xfffffffc00f08947 */ /* 0x002fea000383ffff */
[----:B------:R-:W-:Y:S05]  /*17500*/  BRA `(.L_x_1216) ;  /* 0xffffffc000347947 */ /* 0x000fea000383ffff */
.L_x_1139:
        /* <DEDUP_REMOVED lines=8> */
.L_x_1218:
[----:B------:R-:W-:Y:S05]  /*17590*/  BSYNC B0 ;  /* 0x0000000000007941 */ /* 0x000fea0003800000 */
.L_x_1217:
        /* <DEDUP_REMOVED lines=8> */
.L_x_1219:
[----:B------:R-:W0:Y:S01]  /*17620*/  LDC R11, c[0x0][0x2f4] ;  /* 0x0000bd00ff0b7b82 */ /* 0x000e220000000800 */
[C---:B------:R-:W-:Y:S01]  /*17630*/  LOP3.LUT R12, R29.reuse, 0x20, RZ, 0xfc, !PT ;  /* 0x000000201d0c7812 */ /* 0x040fe200078efcff */
[----:B------:R-:W-:Y:S01]  /*17640*/  IMAD.MOV.U32 R13, RZ, RZ, R9 ;  /* 0x000000ffff0d7224 */ /* 0x000fe200078e0009 */
[----:B------:R-:W-:Y:S01]  /*17650*/  LOP3.LUT R15, R29, 0x40, RZ, 0xfc, !PT ;  /* 0x000000401d0f7812 */ /* 0x000fe200078efcff */
[----:B------:R-:W-:-:S05]  /*17660*/  IMAD.MOV.U32 R2, RZ, RZ, R14 ;  /* 0x000000ffff027224 */ /* 0x000fca00078e000e */
[----:B------:R-:W-:-:S05]  /*17670*/  IADD3 R2, P1, R29, R2, RZ ;  /* 0x000000021d027210 */ /* 0x000fca0007f3e0ff */
[----:B------:R-:W-:Y:S02]  /*17680*/  IMAD.X R3, RZ, RZ, R0, P1 ;  /* 0x000000ffff037224 */ /* 0x000fe400008e0600 */
[----:B------:R-:W-:Y:S01]  /*17690*/  IMAD.IADD R0, R22, 0x1, R10 ;  /* 0x0000000116007824 */ /* 0x000fe200078e020a */
        /* <DEDUP_REMOVED lines=17> */
.L_x_1220:
        /* <DEDUP_REMOVED lines=10> */
.L_x_1221:
[----:B------:R-:W-:Y:S01]  /*17850*/  IMAD.MOV.U32 R2, RZ, RZ, R14 ;  /* 0x000000ffff027224 */ /* 0x000fe200078e000e */
[----:B------:R-:W-:Y:S06]  /*17860*/  BRA `(.L_x_1222) ;  /* 0xffffffc0001c7947 */ /* 0x000fec000383ffff */
.L_x_1144:
[----:B---3--:R3:W4:Y:S02]  /*17870*/  SYNCS.PHASECHK.TRANS64.TRYWAIT P1, [R4+URZ+0x19c40], R26 ;  /* 0x019c401a040075a7 */ /* 0x008724000802017f */
[----:B----4-:R-:W-:Y:S05]  /*17880*/  @!P1 NANOSLEEP.SYNCS 0x989680 ;  /* 0x009896800000995d */ /* 0x010fea0003900000 */
[----:B------:R-:W4:Y:S02]  /*17890*/  @!P1 SYNCS.PHASECHK.TRANS64 P1, [R4+URZ+0x19c40], R26 ;  /* 0x019c401a040095a7 */ /* 0x000f24000802007f */
[----:B----4-:R-:W-:Y:S05]  /*178a0*/  @!P1 BRA `(.L_x_1144) ;  /* 0xfffffffc00f09947 */ /* 0x010fea000383ffff */
[----:B------:R-:W-:Y:S05]  /*178b0*/  BRA `(.L_x_1223) ;  /* 0xffffffc000807947 */ /* 0x000fea000383ffff */
.L_x_1145:
        /* <DEDUP_REMOVED lines=8> */
.L_x_1225:
[----:B------:R-:W-:Y:S05]  /*17940*/  BSYNC B0 ;  /* 0x0000000000007941 */ /* 0x000fea0003800000 */
.L_x_1224:
        /* <DEDUP_REMOVED lines=8> */
.L_x_1226:
[----:B------:R-:W-:Y:S02]  /*179d0*/  IMAD.MOV.U32 R13, RZ, RZ, R6 ;  /* 0x000000ffff0d7224 */ /* 0x000fe400078e0006 */
[----:B------:R-:W-:Y:S02]  /*179e0*/  IMAD.MOV.U32 R12, RZ, RZ, 0x1 ;  /* 0x00000001ff0c7424 */ /* 0x000fe400078e00ff */
[----:B------:R-:W-:-:S07]  /*179f0*/  IMAD.MOV.U32 R3, RZ, RZ, R14 ;  /* 0x000000ffff037224 */ /* 0x000fce00078e000e */
[----:B------:R-:W-:Y:S05]  /*17a00*/  WARPSYNC.COLLECTIVE R15, `(.L_x_1227) ;  /* 0x000000000f087348 */ /* 0x000fea0003c00000 */
[----:B------:R0:W1:Y:S02]  /*17a10*/  SHFL.IDX P6, R14, R13, R12, R11 ;  /* 0x0000000c0d0e7389 */ /* 0x00006400000c000b */
[----:B01----:R-:W-:Y:S01]  /*17a20*/  ENDCOLLECTIVE ;  /* 0x000000000000791b */ /* 0x003fe20003800000 */
.L_x_1227:
        /* <DEDUP_REMOVED lines=10> */
.L_x_1228:
        /* <DEDUP_REMOVED lines=8> */
.L_x_1150:
[----:B------:R-:W-:Y:S02]  /*17b50*/  IMAD.MOV.U32 R13, RZ, RZ, R4 ;  /* 0x000000ffff0d7224 */ /* 0x000fe400078e0004 */
[----:B------:R-:W-:Y:S02]  /*17b60*/  IMAD.MOV.U32 R12, RZ, RZ, RZ ;  /* 0x000000ffff0c7224 */ /* 0x000fe400078e00ff */
[----:B------:R-:W-:Y:S02]  /*17b70*/  IMAD.MOV.U32 R11, RZ, RZ, 0x1e1f ;  /* 0x00001e1fff0b7424 */ /* 0x000fe400078e00ff */
[----:B------:R-:W-:Y:S02]  /*17b80*/  IMAD.MOV.U32 R15, RZ, RZ, -0x1 ;  /* 0xffffffffff0f7424 */ /* 0x000fe400078e00ff */
[----:B------:R-:W-:Y:S02]  /*17b90*/  IMAD R0, R9, UR37, RZ ;  /* 0x0000002509007c24 */ /* 0x000fe4000f8e02ff */
[----:B------:R-:W-:-:S07]  /*17ba0*/  VIADD R5, R17, UR39 ;  /* 0x0000002711057c36 */ /* 0x000fce0008000000 */
[----:B-----5:R-:W-:Y:S05]  /*17bb0*/  WARPSYNC.COLLECTIVE R15, `(.L_x_1230) ;  /* 0x000000000f087348 */ /* 0x020fea0003c00000 */
[----:B------:R0:W1:Y:S02]  /*17bc0*/  SHFL.IDX P6, R14, R13, R12, R11 ;  /* 0x0000000c0d0e7389 */ /* 0x00006400000c000b */
[----:B01---5:R-:W-:Y:S01]  /*17bd0*/  ENDCOLLECTIVE ;  /* 0x000000000000791b */ /* 0x023fe20003800000 */
.L_x_1230:
[----:B------:R-:W-:Y:S01]  /*17be0*/  ISETP.GE.AND P1, PT, R5, R0, PT ;  /* 0x000000000500720c */ /* 0x000fe20003f26270 */
[----:B------:R-:W-:Y:S02]  /*17bf0*/  IMAD.MOV.U32 R13, RZ, RZ, R6 ;  /* 0x000000ffff0d7224 */ /* 0x000fe400078e0006 */
[----:B------:R-:W-:-:S10]  /*17c00*/  IMAD.MOV.U32 R2, RZ, RZ, R14 ;  /* 0x000000ffff027224 */ /* 0x000fd400078e000e */
[----:B------:R-:W-:Y:S05]  /*17c10*/  WARPSYNC.COLLECTIVE R15, `(.L_x_1231) ;  /* 0x000000000f087348 */ /* 0x000fea0003c00000 */
[----:B------:R0:W1:Y:S02]  /*17c20*/  SHFL.IDX P6, R14, R13, R12, R11 ;  /* 0x0000000c0d0e7389 */ /* 0x00006400000c000b */
[----:B01----:R-:W-:Y:S01]  /*17c30*/  ENDCOLLECTIVE ;  /* 0x000000000000791b */ /* 0x003fe20003800000 */
.L_x_1231:
[----:B------:R-:W-:Y:S02]  /*17c40*/  IMAD.MOV.U32 R13, RZ, RZ, R4 ;  /* 0x000000ffff0d7224 */ /* 0x000fe400078e0004 */
[----:B------:R-:W-:Y:S02]  /*17c50*/  IMAD.MOV.U32 R12, RZ, RZ, 0x1 ;  /* 0x00000001ff0c7424 */ /* 0x000fe400078e00ff */
[----:B------:R-:W-:-:S07]  /*17c60*/  IMAD.MOV.U32 R3, RZ, RZ, R14 ;  /* 0x000000ffff037224 */ /* 0x000fce00078e000e */
[----:B------:R-:W-:Y:S05]  /*17c70*/  WARPSYNC.COLLECTIVE R15, `(.L_x_1232) ;  /* 0x000000000f087348 */ /* 0x000fea0003c00000 */
[----:B------:R0:W1:Y:S02]  /*17c80*/  SHFL.IDX P6, R14, R13, R12, R11 ;  /* 0x0000000c0d0e7389 */ /* 0x00006400000c000b */
[----:B01----:R-:W-:Y:S01]  /*17c90*/  ENDCOLLECTIVE ;  /* 0x000000000000791b */ /* 0x003fe20003800000 */
.L_x_1232:
        /* <DEDUP_REMOVED lines=10> */
.L_x_1233:
[----:B------:R-:W-:Y:S01]  /*17d40*/  @!PT LDS RZ, [RZ] ;  /* 0x00000000fffff984 */ /* 0x000fe20000000800 */
[----:B------:R-:W-:Y:S01]  /*17d50*/  @!PT LDS RZ, [RZ] ;  /* 0x00000000fffff984 */ /* 0x000fe20000000800 */
[----:B------:R-:W-:Y:S01]  /*17d60*/  @!PT LDS RZ, [RZ] ;  /* 0x00000000fffff984 */ /* 0x000fe20000000800 */
[----:B------:R0:W-:Y:S04]  /*17d70*/  @!P1 LDGSTS.E.BYPASS.LTC128B.128 [R10+0xf000], desc[UR54][R2.64], !P3 ;  /* 0x0f000000020a9fae */ /* 0x0001e8000d901d76 */
[----:B------:R0:W-:Y:S04]  /*17d80*/  @!P1 LDGSTS.E.BYPASS.LTC128B.128 [R10+0x10800], desc[UR54][R2.64+0x20], !P2 ;  /* 0x10800020020a9fae */ /* 0x0001e8000d101d76 */
[----:B------:R0:W-:Y:S01]  /*17d90*/  @!P1 LDGSTS.E.BYPASS.LTC128B.128 [R10+0x12000], desc[UR54][R2.64+0x40], !P0 ;  /* 0x12000040020a9fae */ /* 0x0001e2000c101d76 */
[----:B------:R-:W-:Y:S02]  /*17da0*/  IMAD.MOV.U32 R13, RZ, RZ, R7 ;  /* 0x000000ffff0d7224 */ /* 0x000fe400078e0007 */
[----:B------:R-:W-:-:S02]  /*17db0*/  IMAD.MOV.U32 R12, RZ, RZ, RZ ;  /* 0x000000ffff0c7224 */ /* 0x000fc400078e00ff */
[----:B------:R-:W-:-:S07]  /*17dc0*/  IMAD.MOV.U32 R6, RZ, RZ, R14 ;  /* 0x000000ffff067224 */ /* 0x000fce00078e000e */
[----:B0-----:R-:W-:Y:S05]  /*17dd0*/  WARPSYNC.COLLECTIVE R15, `(.L_x_1234) ;  /* 0x000000000f087348 */ /* 0x001fea0003c00000 */
[----:B------:R1:W2:Y:S02]  /*17de0*/  SHFL.IDX P6, R14, R13, R12, R11 ;  /* 0x0000000c0d0e7389 */ /* 0x0002a400000c000b */
[----:B012---:R-:W-:Y:S01]  /*17df0*/  ENDCOLLECTIVE ;  /* 0x000000000000791b */ /* 0x007fe20003800000 */
.L_x_1234:
[----:B------:R-:W-:-:S05]  /*17e00*/  VIADD R3, R5, 0x40 ;  /* 0x0000004005037836 */ /* 0x000fca0000000000 */
[----:B------:R-:W-:Y:S01]  /*17e10*/  ISETP.GE.AND P1, PT, R3, R0, PT ;  /* 0x000000000300720c */ /* 0x000fe20003f26270 */
[----:B------:R-:W-:-:S12]  /*17e20*/  IMAD.MOV.U32 R13, RZ, RZ, R8 ;  /* 0x000000ffff0d7224 */ /* 0x000fd800078e0008 */
[----:B------:R-:W-:Y:S01]  /*17e30*/  @!P1 IADD3 R2, P4, R29, R6, RZ ;  /* 0x000000061d029210 */ /* 0x000fe20007f9e0ff */
[----:B------:R-:W-:-:S12]  /*17e40*/  IMAD.MOV.U32 R7, RZ, RZ, R14 ;  /* 0x000000ffff077224 */ /* 0x000fd800078e000e */
[----:B------:R-:W-:Y:S05]  /*17e50*/  WARPSYNC.COLLECTIVE R15, `(.L_x_1235) ;  /* 0x000000000f087348 */ /* 0x000fea0003c00000 */
[----:B------:R0:W1:Y:S02]  /*17e60*/  SHFL.IDX P6, R14, R13, R12, R11 ;  /* 0x0000000c0d0e7389 */ /* 0x00006400000c000b */
[----:B01----:R-:W-:Y:S01]  /*17e70*/  ENDCOLLECTIVE ;  /* 0x000000000000791b */ /* 0x003fe20003800000 */
.L_x_1235:
[----:B------:R-:W-:-:S05]  /*17e80*/  @!P1 IMAD.X R3, RZ, RZ, R4, P4 ;  /* 0x000000ffff039224 */ /* 0x000fca00020e0604 */
        /* <DEDUP_REMOVED lines=8> */
.L_x_1155:
[----:B-1----:R1:W2:Y:S02]  /*17f10*/  SYNCS.PHASECHK.TRANS64.TRYWAIT P0, [R22+URZ+0x19c20], R0 ;  /* 0x019c2000160075a7 */ /* 0x0022a4000800017f */
[----:B--2---:R-:W-:Y:S05]  /*17f20*/  @!P0 NANOSLEEP.SYNCS 0x989680 ;  /* 0x009896800000895d */ /* 0x004fea0003900000 */
[----:B------:R-:W2:Y:S02]  /*17f30*/  @!P0 SYNCS.PHASECHK.TRANS64 P0, [R22+URZ+0x19c20], R0 ;  /* 0x019c2000160085a7 */ /* 0x000ea4000800007f */
[----:B--2---:R-:W-:Y:S05]  /*17f40*/  @!P0 BRA `(.L_x_1155) ;  /* 0xfffffffc00f08947 */ /* 0x004fea000383ffff */
[----:B------:R-:W-:Y:S05]  /*17f50*/  BRA `(.L_x_1237) ;  /* 0xffffffc800707947 */ /* 0x000fea000383ffff */
.L_x_1159:
[----:B0-----:R0:W1:Y:S02]  /*17f60*/  SYNCS.PHASECHK.TRANS64.TRYWAIT P0, [R0+URZ+0x19c80], R10 ;  /* 0x019c800a000075a7 */ /* 0x001064000800017f */
[----:B-1----:R-:W-:Y:S05]  /*17f70*/  @!P0 NANOSLEEP.SYNCS 0x989680 ;  /* 0x009896800000895d */ /* 0x002fea0003900000 */
[----:B------:R-:W1:Y:S02]  /*17f80*/  @!P0 SYNCS.PHASECHK.TRANS64 P0, [R0+URZ+0x19c80], R10 ;  /* 0x019c800a000085a7 */ /* 0x000e64000800007f */
[----:B-1----:R-:W-:Y:S05]  /*17f90*/  @!P0 BRA `(.L_x_1159) ;  /* 0xfffffffc00f08947 */ /* 0x002fea000383ffff */
[----:B------:R-:W-:Y:S05]  /*17fa0*/  BRA `(.L_x_1238) ;  /* 0xffffffcc003c7947 */ /* 0x000fea000383ffff */
.L_x_1160:
        /* <DEDUP_REMOVED lines=8> */
.L_x_1240:
[----:B------:R-:W-:Y:S05]  /*18030*/  BSYNC B0 ;  /* 0x0000000000007941 */ /* 0x000fea0003800000 */
.L_x_1239:
        /* <DEDUP_REMOVED lines=9> */
.L_x_1241:
[----:B------:R-:W-:Y:S02]  /*180d0*/  IMAD.MOV.U32 R13, RZ, RZ, R26 ;  /* 0x000000ffff0d7224 */ /* 0x000fe400078e001a */
[----:B------:R-:W-:Y:S02]  /*180e0*/  IMAD.MOV.U32 R12, RZ, RZ, 0x1 ;  /* 0x00000001ff0c7424 */ /* 0x000fe400078e00ff */
[----:B------:R-:W-:-:S07]  /*180f0*/  IMAD.MOV.U32 R2, RZ, RZ, R14 ;  /* 0x000000ffff027224 */ /* 0x000fce00078e000e */
[----:B------:R-:W-:Y:S05]  /*18100*/  WARPSYNC.COLLECTIVE R15, `(.L_x_1242) ;  /* 0x000000000f087348 */ /* 0x000fea0003c00000 */
[----:B------:R0:W1:Y:S02]  /*18110*/  SHFL.IDX P6, R14, R13, R12, R11 ;  /* 0x0000000c0d0e7389 */ /* 0x00006400000c000b */
[----:B01----:R-:W-:Y:S01]  /*18120*/  ENDCOLLECTIVE ;  /* 0x000000000000791b */ /* 0x003fe20003800000 */
.L_x_1242:
        /* <DEDUP_REMOVED lines=13> */
.L_x_1243:
[----:B------:R-:W-:Y:S01]  /*18200*/  IMAD.MOV.U32 R2, RZ, RZ, R14 ;  /* 0x000000ffff027224 */ /* 0x000fe200078e000e */
[----:B------:R-:W-:Y:S06]  /*18210*/  BRA `(.L_x_1244) ;  /* 0xffffffcc00387947 */ /* 0x000fec000383ffff */
.L_x_1165:
[----:B---3--:R3:W4:Y:S02]  /*18220*/  SYNCS.PHASECHK.TRANS64.TRYWAIT P0, [R0+URZ+0x19c40], R10 ;  /* 0x019c400a000075a7 */ /* 0x008724000800017f */
[----:B----4-:R-:W-:Y:S05]  /*18230*/  @!P0 NANOSLEEP.SYNCS 0x989680 ;  /* 0x009896800000895d */ /* 0x010fea0003900000 */
[----:B------:R-:W4:Y:S02]  /*18240*/  @!P0 SYNCS.PHASECHK.TRANS64 P0, [R0+URZ+0x19c40], R10 ;  /* 0x019c400a000085a7 */ /* 0x000f24000800007f */
[----:B----4-:R-:W-:Y:S05]  /*18250*/  @!P0 BRA `(.L_x_1165) ;  /* 0xfffffffc00f08947 */ /* 0x010fea000383ffff */
[----:B------:R-:W-:Y:S05]  /*18260*/  BRA `(.L_x_1245) ;  /* 0xffffffcc00907947 */ /* 0x000fea000383ffff */
.L_x_1166:
        /* <DEDUP_REMOVED lines=8> */
.L_x_1247:
[----:B------:R-:W-:Y:S05]  /*182f0*/  BSYNC B0 ;  /* 0x0000000000007941 */ /* 0x000fea0003800000 */
.L_x_1246:
        /* <DEDUP_REMOVED lines=8> */
.L_x_1248:
[----:B------:R-:W-:Y:S02]  /*18380*/  IMAD.MOV.U32 R13, RZ, RZ, R8 ;  /* 0x000000ffff0d7224 */ /* 0x000fe400078e0008 */
[----:B------:R-:W-:Y:S02]  /*18390*/  IMAD.MOV.U32 R12, RZ, RZ, 0x1 ;  /* 0x00000001ff0c7424 */ /* 0x000fe400078e00ff */
[----:B------:R-:W-:-:S07]  /*183a0*/  IMAD.MOV.U32 R2, RZ, RZ, R14 ;  /* 0x000000ffff027224 */ /* 0x000fce00078e000e */
[----:B------:R-:W-:Y:S05]  /*183b0*/  WARPSYNC.COLLECTIVE R15, `(.L_x_1249) ;  /* 0x000000000f087348 */ /* 0x000fea0003c00000 */
[----:B------:R0:W1:Y:S02]  /*183c0*/  SHFL.IDX P6, R14, R13, R12, R11 ;  /* 0x0000000c0d0e7389 */ /* 0x00006400000c000b */
[----:B01----:R-:W-:Y:S01]  /*183d0*/  ENDCOLLECTIVE ;  /* 0x000000000000791b */ /* 0x003fe20003800000 */
.L_x_1249:
        /* <DEDUP_REMOVED lines=13> */
.L_x_1250:
[----:B------:R-:W-:Y:S01]  /*184b0*/  IMAD.MOV.U32 R2, RZ, RZ, R14 ;  /* 0x000000ffff027224 */ /* 0x000fe200078e000e */
[----:B------:R-:W-:Y:S06]  /*184c0*/  BRA `(.L_x_1251) ;  /* 0xffffffcc00847947 */ /* 0x000fec000383ffff */
.L_x_1171:
[----:B0-----:R0:W2:Y:S02]  /*184d0*/  SYNCS.PHASECHK.TRANS64.TRYWAIT P2, [R2+URZ+0x19c70], R0 ;  /* 0x019c7000020075a7 */ /* 0x0010a4000804017f */
[----:B--2---:R-:W-:Y:S05]  /*184e0*/  @!P2 NANOSLEEP.SYNCS 0x989680 ;  /* 0x009896800000a95d */ /* 0x004fea0003900000 */
[----:B------:R-:W2:Y:S02]  /*184f0*/  @!P2 SYNCS.PHASECHK.TRANS64 P2, [R2+URZ+0x19c70], R0 ;  /* 0x019c70000200a5a7 */ /* 0x000ea4000804007f */
[----:B--2---:R-:W-:Y:S05]  /*18500*/  @!P2 BRA `(.L_x_1171) ;  /* 0xfffffffc00f0a947 */ /* 0x004fea000383ffff */
[----:B------:R-:W-:Y:S05]  /*18510*/  BRA `(.L_x_1252) ;  /* 0xffffffcc00f07947 */ /* 0x000fea000383ffff */
.L_x_1173:
[----:B0-----:R0:W2:Y:S02]  /*18520*/  SYNCS.PHASECHK.TRANS64.TRYWAIT P2, [R2+URZ+0x19c60], R0 ;  /* 0x019c6000020075a7 */ /* 0x0010a4000804017f */
[----:B--2---:R-:W-:Y:S05]  /*18530*/  @!P2 NANOSLEEP.SYNCS 0x989680 ;  /* 0x009896800000a95d */ /* 0x004fea0003900000 */
[----:B------:R-:W2:Y:S02]  /*18540*/  @!P2 SYNCS.PHASECHK.TRANS64 P2, [R2+URZ+0x19c60], R0 ;  /* 0x019c60000200a5a7 */ /* 0x000ea4000804007f */
[----:B--2---:R-:W-:Y:S05]  /*18550*/  @!P2 BRA `(.L_x_1173) ;  /* 0xfffffffc00f0a947 */ /* 0x004fea000383ffff */
[----:B------:R-:W-:Y:S05]  /*18560*/  BRA `(.L_x_1253) ;  /* 0xffffffd000007947 */ /* 0x000fea000383ffff */
.L_x_1181:
[----:B0-----:R0:W1:Y:S02]  /*18570*/  SYNCS.PHASECHK.TRANS64.TRYWAIT P1, [R3+URZ+0x19c70], R0 ;  /* 0x019c7000030075a7 */ /* 0x001064000802017f */
[----:B-1----:R-:W-:Y:S05]  /*18580*/  @!P1 NANOSLEEP.SYNCS 0x989680 ;  /* 0x009896800000995d */ /* 0x002fea0003900000 */
[----:B------:R-:W1:Y:S02]  /*18590*/  @!P1 SYNCS.PHASECHK.TRANS64 P1, [R3+URZ+0x19c70], R0 ;  /* 0x019c7000030095a7 */ /* 0x000e64000802007f */
[----:B-1----:R-:W-:Y:S05]  /*185a0*/  @!P1 BRA `(.L_x_1181) ;  /* 0xfffffffc00f09947 */ /* 0x002fea000383ffff */
[----:B------:R-:W-:Y:S05]  /*185b0*/  BRA `(.L_x_1254) ;  /* 0xffffffd400707947 */ /* 0x000fea000383ffff */
.L_x_1183:
[----:B0-----:R0:W1:Y:S02]  /*185c0*/  SYNCS.PHASECHK.TRANS64.TRYWAIT P1, [R3+URZ+0x19c60], R0 ;  /* 0x019c6000030075a7 */ /* 0x001064000802017f */
[----:B-1----:R-:W-:Y:S05]  /*185d0*/  @!P1 NANOSLEEP.SYNCS 0x989680 ;  /* 0x009896800000995d */ /* 0x002fea0003900000 */
[----:B------:R-:W1:Y:S02]  /*185e0*/  @!P1 SYNCS.PHASECHK.TRANS64 P1, [R3+URZ+0x19c60], R0 ;  /* 0x019c6000030095a7 */ /* 0x000e64000802007f */
[----:B-1----:R-:W-:Y:S05]  /*185f0*/  @!P1 BRA `(.L_x_1183) ;  /* 0xfffffffc00f09947 */ /* 0x002fea000383ffff */
[----:B------:R-:W-:Y:S05]  /*18600*/  BRA `(.L_x_1255) ;  /* 0xffffffd4007c7947 */ /* 0x000fea000383ffff */
.L_x_1197:
[----:B0-----:R0:W1:Y:S02]  /*18610*/  SYNCS.PHASECHK.TRANS64.TRYWAIT P0, [R5+URZ+0x19c20], R0 ;  /* 0x019c2000050075a7 */ /* 0x001064000800017f */
[----:B-1----:R-:W-:Y:S05]  /*18620*/  @!P0 NANOSLEEP.SYNCS 0x989680 ;  /* 0x009896800000895d */ /* 0x002fea0003900000 */
[----:B------:R-:W1:Y:S02]  /*18630*/  @!P0 SYNCS.PHASECHK.TRANS64 P0, [R5+URZ+0x19c20], R0 ;  /* 0x019c2000050085a7 */ /* 0x000e64000800007f */
[----:B-1----:R-:W-:Y:S05]  /*18640*/  @!P0 BRA `(.L_x_1197) ;  /* 0xfffffffc00f08947 */ /* 0x002fea000383ffff */
[----:B------:R-:W-:Y:S05]  /*18650*/  BRA `(.L_x_1256) ;  /* 0xffffffe400c07947 */ /* 0x000fea000383ffff */
.L_x_1198:
        /* <DEDUP_REMOVED lines=11> */
.L_x_1258:
[----:B------:R-:W-:Y:S05]  /*18710*/  BSYNC B0 ;  /* 0x0000000000007941 */ /* 0x000fea0003800000 */
.L_x_1257:
[----:B------:R-:W-:Y:S05]  /*18720*/  BRA `(.L_x_1259) ;  /* 0xffffffe400a87947 */ /* 0x000fea000383ffff */
.L_x_1201:
[----:B------:R-:W-:Y:S01]  /*18730*/  BSSY B1, `(.L_x_1260) ;  /* 0x0000006000017945 */ /* 0x000fe20003800000 */
[----:B------:R-:W-:-:S07]  /*18740*/  IMAD.MOV.U32 R15, RZ, RZ, -0x1 ;  /* 0xffffffffff0f7424 */ /* 0x000fce00078e00ff */
[----:B0-----:R-:W-:Y:S05]  /*18750*/  WARPSYNC.COLLECTIVE R15, `(.L_x_1261) ;  /* 0x000000000f0c7348 */ /* 0x001fea0003c00000 */
[----:B------:R-:W-:Y:S02]  /*18760*/  ELECT P6, UR62, PT ;  /* 0x00000000003e782f */ /* 0x000fe400038c0000 */
[----:B------:R-:W-:Y:S01]  /*18770*/  MOV R14, UR62 ;  /* 0x0000003e000e7c02 */ /* 0x000fe20008000f00 */
[----:B0-----:R-:W-:Y:S10]  /*18780*/  ENDCOLLECTIVE ;  /* 0x000000000000791b */ /* 0x001ff40003800000 */
.L_x_1261:
[----:B------:R-:W-:Y:S05]  /*18790*/  BSYNC B1 ;  /* 0x0000000000017941 */ /* 0x000fea0003800000 */
.L_x_1260:
[----:B------:R-:W-:Y:S05]  /*187a0*/  BRA `(.L_x_1262) ;  /* 0xffffffe400a07947 */ /* 0x000fea000383ffff */
.L_x_1203:
[----:B0-----:R0:W1:Y:S02]  /*187b0*/  SYNCS.PHASECHK.TRANS64.TRYWAIT P1, [R3+URZ+0x19c40], R2 ;  /* 0x019c4002030075a7 */ /* 0x001064000802017f */
[----:B-1----:R-:W-:Y:S05]  /*187c0*/  @!P1 NANOSLEEP.SYNCS 0x989680 ;  /* 0x009896800000995d */ /* 0x002fea0003900000 */
[----:B------:R-:W1:Y:S02]  /*187d0*/  @!P1 SYNCS.PHASECHK.TRANS64 P1, [R3+URZ+0x19c40], R2 ;  /* 0x019c4002030095a7 */ /* 0x000e64000802007f */
[----:B-1----:R-:W-:Y:S05]  /*187e0*/  @!P1 BRA `(.L_x_1203) ;  /* 0xfffffffc00f09947 */ /* 0x002fea000383ffff */
[----:B------:R-:W-:Y:S05]  /*187f0*/  BRA `(.L_x_1263) ;  /* 0xffffffe400c07947 */ /* 0x000fea000383ffff */
.L_x_1205:
[----:B-1----:R1:W2:Y:S02]  /*18800*/  SYNCS.PHASECHK.TRANS64.TRYWAIT P1, [R5+URZ+0x19c40], R0 ;  /* 0x019c4000050075a7 */ /* 0x0022a4000802017f */
[----:B--2---:R-:W-:Y:S05]  /*18810*/  @!P1 NANOSLEEP.SYNCS 0x989680 ;  /* 0x009896800000995d */ /* 0x004fea0003900000 */
[----:B------:R-:W2:Y:S02]  /*18820*/  @!P1 SYNCS.PHASECHK.TRANS64 P1, [R5+URZ+0x19c40], R0 ;  /* 0x019c4000050095a7 */ /* 0x000ea4000802007f */
[----:B--2---:R-:W-:Y:S05]  /*18830*/  @!P1 BRA `(.L_x_1205) ;  /* 0xfffffffc00f09947 */ /* 0x004fea000383ffff */
[----:B------:R-:W-:Y:S05]  /*18840*/  BRA `(.L_x_1264) ;  /* 0xffffffe400cc7947 */ /* 0x000fea000383ffff */
.L_x_1207:
[----:B--2---:R2:W3:Y:S02]  /*18850*/  SYNCS.PHASECHK.TRANS64.TRYWAIT P1, [R3+URZ+0x19c60], R2 ;  /* 0x019c6002030075a7 */ /* 0x0044e4000802017f */
[----:B---3--:R-:W-:Y:S05]  /*18860*/  @!P1 NANOSLEEP.SYNCS 0x989680 ;  /* 0x009896800000995d */ /* 0x008fea0003900000 */
[----:B------:R-:W3:Y:S02]  /*18870*/  @!P1 SYNCS.PHASECHK.TRANS64 P1, [R3+URZ+0x19c60], R2 ;  /* 0x019c6002030095a7 */ /* 0x000ee4000802007f */
[----:B---3--:R-:W-:Y:S05]  /*18880*/  @!P1 BRA `(.L_x_1207) ;  /* 0xfffffffc00f09947 */ /* 0x008fea000383ffff */
[----:B------:R-:W-:Y:S05]  /*18890*/  BRA `(.L_x_1265) ;  /* 0xffffffe400c87947 */ /* 0x000fea000383ffff */
.L_x_1209:
[----:B---3--:R3:W4:Y:S02]  /*188a0*/  SYNCS.PHASECHK.TRANS64.TRYWAIT P1, [R5+URZ+0x19c60], R0 ;  /* 0x019c6000050075a7 */ /* 0x008724000802017f */
[----:B----4-:R-:W-:Y:S05]  /*188b0*/  @!P1 NANOSLEEP.SYNCS 0x989680 ;  /* 0x009896800000995d */ /* 0x010fea0003900000 */
[----:B------:R-:W4:Y:S02]  /*188c0*/  @!P1 SYNCS.PHASECHK.TRANS64 P1, [R5+URZ+0x19c60], R0 ;  /* 0x019c6000050095a7 */ /* 0x000f24000802007f */
[----:B----4-:R-:W-:Y:S05]  /*188d0*/  @!P1 BRA `(.L_x_1209) ;  /* 0xfffffffc00f09947 */ /* 0x010fea000383ffff */
[----:B------:R-:W-:Y:S05]  /*188e0*/  BRA `(.L_x_1266) ;  /* 0xffffffe400c47947 */ /* 0x000fea000383ffff */
.L_x_1211:
[----:B----4-:R4:W0:Y:S02]  /*188f0*/  SYNCS.PHASECHK.TRANS64.TRYWAIT P1, [R3+URZ+0x19c80], R2 ;  /* 0x019c8002030075a7 */ /* 0x010824000802017f */
[----:B0-----:R-:W-:Y:S05]  /*18900*/  @!P1 NANOSLEEP.SYNCS 0x989680 ;  /* 0x009896800000995d */ /* 0x001fea0003900000 */
[----:B------:R-:W0:Y:S02]  /*18910*/  @!P1 SYNCS.PHASECHK.TRANS64 P1, [R3+URZ+0x19c80], R2 ;  /* 0x019c8002030095a7 */ /* 0x000e24000802007f */
[----:B0-----:R-:W-:Y:S05]  /*18920*/  @!P1 BRA `(.L_x_1211) ;  /* 0xfffffffc00f09947 */ /* 0x001fea000383ffff */
[----:B------:R-:W-:Y:S05]  /*18930*/  BRA `(.L_x_1267) ;  /* 0xffffffe400c07947 */ /* 0x000fea000383ffff */
.L_x_1268:
        /* <DEDUP_REMOVED lines=12> */
.L_x_2582:


//--------------------- .text._ZN7cutlass13device_kernelIN5flash11enable_sm90INS1_16FlashAttnFwdSm90INS1_25CollectiveMainloopFwdSm90ILi2EN4cute5tupleIJNS5_1CILi1EEES8_S8_EEENS6_IJNS7_ILi192EEENS7_ILi128EEENS7_ILi96EEEEEELi96ENS_12float_e4m3_tEfNS_4arch4Sm90ELb0ELb1ELb1ELb1ELb1ELb1ELb0ELb1ELb1ELb1ELb0ELb0EEENS1_21CollectiveEpilogueFwdINS6_IJSA_SC_SB_EEES9_NS_10bfloat16_tESG_Li384ELb1ELb1ELb0ELb1EEENS1_36VarlenDynamicPersistentTileSchedulerILi192ELi128ELi384ELi128ELb0ELb1ELb1ELb1ELb0ELb1EEEEEEEEEvNT_6ParamsE --------------------------
	.section	.text._ZN7cutlass13device_kernelIN5flash11enable_sm90INS1_16FlashAttnFwdSm90INS1_25CollectiveMainloopFwdSm90ILi2EN4cute5tupleIJNS5_1CILi1EEES8_S8_EEENS6_IJNS7_ILi192EEENS7_ILi128EEENS7_ILi96EEEEEELi96ENS_12float_e4m3_tEfNS_4arch4Sm90ELb0ELb1ELb1ELb1ELb1ELb1ELb0ELb1ELb1ELb1ELb0ELb0EEENS1_21CollectiveEpilogueFwdINS6_IJSA_SC_SB_EEES9_NS_10bfloat16_tESG_Li384ELb1ELb1ELb0ELb1EEENS1_36VarlenDynamicPersistentTileSchedulerILi192ELi128ELi384ELi128ELb0ELb1ELb1ELb1ELb0ELb1EEEEEEEEEvNT_6ParamsE,"ax",@progbits
	.align	128
.text._ZN7cutlass13device_kernelIN5flash11enable_sm90INS1_16FlashAttnFwdSm90INS1_25CollectiveMainloopFwdSm90ILi2EN4cute5tupleIJNS5_1CILi1EEES8_S8_EEENS6_IJNS7_ILi192EEENS7_ILi128EEENS7_ILi96EEEEEELi96ENS_12float_e4m3_tEfNS_4arch4Sm90ELb0ELb1ELb1ELb1ELb1ELb1ELb0ELb1ELb1ELb1ELb0ELb0EEENS1_21CollectiveEpilogueFwdINS6_IJSA_SC_SB_EEES9_NS_10bfloat16_tESG_Li384ELb1ELb1ELb0ELb1EEENS1_36VarlenDynamicPersistentTileSchedulerILi192ELi128ELi384ELi128ELb0ELb1ELb1ELb1ELb0ELb1EEEEEEEEEvNT_6ParamsE:
        .type           _ZN7cutlass13device_kernelIN5flash11enable_sm90INS1_16FlashAttnFwdSm90INS1_25CollectiveMainloopFwdSm90ILi2EN4cute5tupleIJNS5_1CILi1EEES8_S8_EEENS6_IJNS7_ILi192EEENS7_ILi128EEENS7_ILi96EEEEEELi96ENS_12float_e4m3_tEfNS_4arch4Sm90ELb0ELb1ELb1ELb1ELb1ELb1ELb0ELb1ELb1ELb1ELb0ELb0EEENS1_21CollectiveEpilogueFwdINS6_IJSA_SC_SB_EEES9_NS_10bfloat16_tESG_Li384ELb1ELb1ELb0ELb1EEENS1_36VarlenDynamicPersistentTileSchedulerILi192ELi128ELi384ELi128ELb0ELb1ELb1ELb1ELb0ELb1EEEEEEEEEvNT_6ParamsE,@function
        .size           _ZN7cutlass13device_kernelIN5flash11enable_sm90INS1_16FlashAttnFwdSm90INS1_25CollectiveMainloopFwdSm90ILi2EN4cute5tupleIJNS5_1CILi1EEES8_S8_EEENS6_IJNS7_ILi192EEENS7_ILi128EEENS7_ILi96EEEEEELi96ENS_12float_e4m3_tEfNS_4arch4Sm90ELb0ELb1ELb1ELb1ELb1ELb1ELb0ELb1ELb1ELb1ELb0ELb0EEENS1_21CollectiveEpilogueFwdINS6_IJSA_SC_SB_EEES9_NS_10bfloat16_tESG_Li384ELb1ELb1ELb0ELb1EEENS1_36VarlenDynamicPersistentTileSchedulerILi192ELi128ELi384ELi128ELb0ELb1ELb1ELb1ELb0ELb1EEEEEEEEEvNT_6ParamsE,(.L_x_2583 - _ZN7cutlass13device_kernelIN5flash11enable_sm90INS1_16FlashAttnFwdSm90INS1_25CollectiveMainloopFwdSm90ILi2EN4cute5tupleIJNS5_1CILi1EEES8_S8_EEENS6_IJNS7_ILi192EEENS7_ILi128EEENS7_ILi96EEEEEELi96ENS_12float_e4m3_tEfNS_4arch4Sm90ELb0ELb1ELb1ELb1ELb1ELb1ELb0ELb1ELb1ELb1ELb0ELb0EEENS1_21CollectiveEpilogueFwdINS6_IJSA_SC_SB_EEES9_NS_10bfloat16_tESG_Li384ELb1ELb1ELb0ELb1EEENS1_36VarlenDynamicPersistentTileSchedulerILi192ELi128ELi384ELi128ELb0ELb1ELb1ELb1ELb0ELb1EEEEEEEEEvNT_6ParamsE)
        .other          _ZN7cutlass13device_kernelIN5flash11enable_sm90INS1_16FlashAttnFwdSm90INS1_25CollectiveMainloopFwdSm90ILi2EN4cute5tupleIJNS5_1CILi1EEES8_S8_EEENS6_IJNS7_ILi192EEENS7_ILi128EEENS7_ILi96EEEEEELi96ENS_12float_e4m3_tEfNS_4arch4Sm90ELb0ELb1ELb1ELb1ELb1ELb1ELb0ELb1ELb1ELb1ELb0ELb0EEENS1_21CollectiveEpilogueFwdINS6_IJSA_SC_SB_EEES9_NS_10bfloat16_tESG_Li384ELb1ELb1ELb0ELb1EEENS1_36VarlenDynamicPersistentTileSchedulerILi192ELi128ELi384ELi128ELb0ELb1ELb1ELb1ELb0ELb1EEEEEEEEEvNT_6ParamsE,@"STO_CUDA_ENTRY STV_DEFAULT"
_ZN7cutlass13device_kernelIN5flash11enable_sm90INS1_16FlashAttnFwdSm90INS1_25CollectiveMainloopFwdSm90ILi2EN4cute5tupleIJNS5_1CILi1EEES8_S8_EEENS6_IJNS7_ILi192EEENS7_ILi128EEENS7_ILi96EEEEEELi96ENS_12float_e4m3_tEfNS_4arch4Sm90ELb0ELb1ELb1ELb1ELb1ELb1ELb0ELb1ELb1ELb1ELb0ELb0EEENS1_21CollectiveEpilogueFwdINS6_IJSA_SC_SB_EEES9_NS_10bfloat16_tESG_Li384ELb1ELb1ELb0ELb1EEENS1_36VarlenDynamicPersistentTileSchedulerILi192ELi128ELi384ELi128ELb0ELb1ELb1ELb1ELb0ELb1EEEEEEEEEvNT_6ParamsE:
        /* <DEDUP_REMOVED lines=18> */
.L_x_1270:
[----:B------:R-:W-:Y:S05]  /*0120*/  BSYNC B0 ;  /* 0x0000000000007941 */ /* 0x000fea0003800000 */
.L_x_1269:
        /* <DEDUP_REMOVED lines=41> */
.L_x_1271:
        /* <DEDUP_REMOVED lines=22> */
.L_x_1272:
        /* <DEDUP_REMOVED lines=18> */
.L_x_1273:
        /* <DEDUP_REMOVED lines=22> */
.L_x_1274:
        /* <DEDUP_REMOVED lines=23> */
.L_x_1275:
        /* <DEDUP_REMOVED lines=8> */
.L_x_1278:
        /* <DEDUP_REMOVED lines=20> */
[----:B------:R-:W-:-:S04]  /*0ad0*/  SHF.R.S32.HI R0, RZ, 0x1f, R19 ;  /* 0x0000001fff007819 */ /* 0x000fc80000011413 */
[CC--:B------:R-:W-:Y:S02]  /*0ae0*/  LEA.HI R2, R0.reuse, R19.reuse, RZ, 0x5 ;  /* 0x0000001300027211 */ /* 0x0c0fe400078f28ff */
[----:B------:R-:W-:-:S03]  /*0af0*/  LEA.HI R6, R0, R19, RZ, 0x4 ;  /* 0x0000001300067211 */ /* 0x000fc600078f20ff */
[----:B------:R-:W-:Y:S01]  /*0b00*/  IMAD.SHL.U32 R3, R2, 0x10, RZ ;  /* 0x0000001002037824 */ /* 0x000fe200078e00ff */
[----:B------:R-:W-:-:S04]  /*0b10*/  LOP3.LUT R2, R6, 0x7fffff0, RZ, 0xc0, !PT ;  /* 0x07fffff006027812 */ /* 0x000fc800078ec0ff */
[----:B------:R-:W-:Y:S01]  /*0b20*/  LOP3.LUT R5, R3, 0xfffffe00, RZ, 0xc0, !PT ;  /* 0xfffffe0003057812 */ /* 0x000fe200078ec0ff */
[C---:B------:R-:W-:Y:S01]  /*0b30*/  IMAD.IADD R4, R19.reuse, 0x1, -R2 ;  /* 0x0000000113047824 */ /* 0x040fe200078e0a02 */
[-C--:B------:R-:W-:Y:S02]  /*0b40*/  LEA.HI R2, R0, R19.reuse, RZ, 0x7 ;  /* 0x0000001300027211 */ /* 0x080fe400078f38ff */
[C---:B------:R-:W-:Y:S01]  /*0b50*/  LEA.HI R3, R19.reuse, R19, RZ, 0x1 ;  /* 0x0000001313037211 */ /* 0x040fe200078f08ff */
[----:B------:R-:W-:Y:S01]  /*0b60*/  IMAD R8, R4, 0x20, R5 ;  /* 0x0000002004087824 */ /* 0x000fe200078e0205 */
[----:B------:R-:W-:Y:S02]  /*0b70*/  LOP3.LUT R7, R2, 0xffffff80, RZ, 0xc0, !PT ;  /* 0xffffff8002077812 */ /* 0x000fe400078ec0ff */
[--C-:B------:R-:W-:Y:S02]  /*0b80*/  SHF.R.S32.HI R10, RZ, 0x1, R3.reuse ;  /* 0x00000001ff0a7819 */ /* 0x100fe40000011403 */
[----:B------:R-:W-:Y:S01]  /*0b90*/  SHF.R.S32.HI R5, RZ, 0x1f, R3 ;  /* 0x0000001fff057819 */ /* 0x000fe20000011403 */
[----:B------:R-:W-:Y:S01]  /*0ba0*/  IMAD.IADD R15, R19, 0x1, -R7 ;  /* 0x00000001130f7824 */ /* 0x000fe200078e0a07 */
[----:B------:R-:W-:-:S02]  /*0bb0*/  LOP3.LUT R3, R3, 0xfffffffe, RZ, 0xc0, !PT ;  /* 0xfffffffe03037812 */ /* 0x000fc400078ec0ff */
[----:B------:R-:W-:Y:S02]  /*0bc0*/  LEA.HI R5, R5, R10, RZ, 0x2 ;  /* 0x0000000a05057211 */ /* 0x000fe400078f10ff */
[----:B------:R-:W-:Y:S01]  /*0bd0*/  SHF.R.S32.HI R23, RZ, 0x7, R2 ;  /* 0x00000007ff177819 */ /* 0x000fe20000011402 */
[----:B------:R-:W-:Y:S01]  /*0be0*/  IMAD.IADD R16, R19, 0x1, -R3 ;  /* 0x0000000113107824 */ /* 0x000fe200078e0a03 */
[----:B------:R-:W-:Y:S02]  /*0bf0*/  SHF.R.S32.HI R7, RZ, 0x1f, R15 ;  /* 0x0000001fff077819 */ /* 0x000fe4000001140f */
[----:B------:R-:W-:Y:S01]  /*0c00*/  SHF.R.S32.HI R2, RZ, 0x4, R6 ;  /* 0x00000004ff027819 */ /* 0x000fe20000011406 */
[C---:B------:R-:W-:Y:S01]  /*0c10*/  IMAD.SHL.U32 R24, R16.reuse, 0x8, RZ ;  /* 0x0000000810187824 */ /* 0x040fe200078e00ff */
[----:B------:R-:W-:Y:S01]  /*0c20*/  LOP3.LUT R5, R5, 0x7fffffc, RZ, 0xc0, !PT ;  /* 0x07fffffc05057812 */ /* 0x000fe200078ec0ff */
[----:B------:R-:W-:Y:S01]  /*0c30*/  IMAD.SHL.U32 R16, R16, 0x10, RZ ;  /* 0x0000001010107824 */ /* 0x000fe200078e00ff */
[----:B------:R-:W-:Y:S01]  /*0c40*/  LEA.HI R9, R7, R15, RZ, 0x2 ;  /* 0x0000000f07097211 */ /* 0x000fe200078f10ff */
[----:B------:R-:W-:Y:S01]  /*0c50*/  VIADD R21, R24, 0x20 ;  /* 0x0000002018157836 */ /* 0x000fe20000000000 */
[----:B------:R-:W-:Y:S01]  /*0c60*/  LEA.HI R6, R6, R2, RZ, 0x1 ;  /* 0x0000000206067211 */ /* 0x000fe200078f08ff */
[----:B------:R-:W-:Y:S01]  /*0c70*/  IMAD.IADD R5, R10, 0x1, -R5 ;  /* 0x000000010a057824 */ /* 0x000fe200078e0a05 */
[----:B------:R-:W-:Y:S01]  /*0c80*/  LEA.HI R4, R0, R19, RZ, 0x3 ;  /* 0x0000001300047211 */ /* 0x000fe200078f18ff */
[----:B------:R-:W-:Y:S01]  /*0c90*/  STL [R1+0x20], R24 ;  /* 0x0000201801007387 */ /* 0x000fe20000100800 */
[----:B------:R-:W-:Y:S01]  /*0ca0*/  SHF.R.S32.HI R10, RZ, 0x2, R9 ;  /* 0x00000002ff0a7819 */ /* 0x000fe20000011409 */
[----:B------:R-:W-:Y:S01]  /*0cb0*/  IMAD R13, R2, 0x8, R5 ;  /* 0x00000008020d7824 */ /* 0x000fe200078e0205 */
[----:B------:R-:W-:Y:S01]  /*0cc0*/  SHF.R.S32.HI R11, RZ, 0x1f, R9 ;  /* 0x0000001fff0b7819 */ /* 0x000fe20000011409 */
[----:B------:R-:W-:Y:S01]  /*0cd0*/  STL [R1+0x40], R21 ;  /* 0x0000401501007387 */ /* 0x000fe20000100800 */
[----:B------:R-:W-:Y:S01]  /*0ce0*/  LOP3.LUT R3, R6, 0x1ffffffe, RZ, 0xc0, !PT ;  /* 0x1ffffffe06037812 */ /* 0x000fe200078ec0ff */
[----:B------:R-:W-:Y:S01]  /*0cf0*/  IMAD.IADD R6, R24, 0x1, R21 ;  /* 0x0000000118067824 */ /* 0x000fe200078e0215 */
[----:B------:R-:W-:Y:S01]  /*0d00*/  SHF.R.S32.HI R4, RZ, 0x3, R4 ;  /* 0x00000003ff047819 */ /* 0x000fe20000011404 */
[----:B------:R-:W-:Y:S01]  /*0d10*/  IMAD.SHL.U32 R14, R13, 0x20, RZ ;  /* 0x000000200d0e7824 */ /* 0x000fe200078e00ff */
[----:B------:R-:W-:Y:S01]  /*0d20*/  LEA.HI R11, R11, R10, RZ, 0x3 ;  /* 0x0000000a0b0b7211 */ /* 0x000fe200078f18ff */
[----:B------:R-:W-:Y:S01]  /*0d30*/  IMAD.IADD R3, R2, 0x1, -R3 ;  /* 0x0000000102037824 */ /* 0x000fe200078e0a03 */
[----:B------:R-:W-:Y:S01]  /*0d40*/  SHF.R.S32.HI R5, RZ, 0x1f, R6 ;  /* 0x0000001fff057819 */ /* 0x000fe20000011406 */
[----:B------:R-:W-:Y:S01]  /*0d50*/  IMAD.HI R2, R23, 0x55555556, RZ ;  /* 0x5555555617027827 */ /* 0x000fe200078e02ff */
[----:B------:R-:W-:-:S02]  /*0d60*/  LOP3.LUT R11, R11, 0xfffffff8, RZ, 0xc0, !PT ;  /* 0xfffffff80b0b7812 */ /* 0x000fc400078ec0ff */
[----:B------:R-:W-:Y:S01]  /*0d70*/  LEA.HI R7, R7, R15, RZ, 0x5 ;  /* 0x0000000f07077211 */ /* 0x000fe200078f28ff */
[----:B------:R-:W-:Y:S01]  /*0d80*/  IMAD.SHL.U32 R4, R4, 0x80, RZ ;  /* 0x0000008004047824 */ /* 0x000fe200078e00ff */
[CC--:B------:R-:W-:Y:S01]  /*0d90*/  LEA.HI R12, R5.reuse, R6.reuse, RZ, 0x4 ;  /* 0x00000006050c7211 */ /* 0x0c0fe200078f20ff */
[----:B------:R-:W-:Y:S01]  /*0da0*/  IMAD.IADD R10, R10, 0x1, -R11 ;  /* 0x000000010a0a7824 */ /* 0x000fe200078e0a0b */
[----:B------:R-:W-:Y:S01]  /*0db0*/  LEA.HI R5, R5, R6, RZ, 0x5 ;  /* 0x0000000605057211 */ /* 0x000fe200078f28ff */
[----:B------:R-:W-:Y:S01]  /*0dc0*/  IMAD R6, R3, 0x8, R8 ;  /* 0x0000000803067824 */ /* 0x000fe200078e0208 */
[----:B------:R-:W-:Y:S02]  /*0dd0*/  LEA.HI R2, R2, R2, RZ, 0x1 ;  /* 0x0000000202027211 */ /* 0x000fe400078f08ff */
[----:B------:R-:W-:Y:S02]  /*0de0*/  SHF.R.S32.HI R7, RZ, 0x5, R7 ;  /* 0x00000005ff077819 */ /* 0x000fe40000011407 */
[----:B------:R-:W-:Y:S01]  /*0df0*/  LOP3.LUT R22, R4, 0x80, RZ, 0xc0, !PT ;  /* 0x0000008004167812 */ /* 0x000fe200078ec0ff */
[----:B------:R-:W-:Y:S01]  /*0e00*/  IMAD R2, R2, -0x3, R23 ;  /* 0xfffffffd02027824 */ /* 0x000fe200078e0217 */
[----:B------:R-:W-:Y:S01]  /*0e10*/  SHF.R.S32.HI R5, RZ, 0x5, R5 ;  /* 0x00000005ff057819 */ /* 0x000fe20000011405 */
[----:B------:R-:W-:Y:S01]  /*0e20*/  IMAD R7, R7, 0x10, R10 ;  /* 0x0000001007077824 */ /* 0x000fe200078e020a */
[----:B------:R-:W-:Y:S01]  /*0e30*/  SHF.R.U32.HI R20, RZ, 0x3, R22 ;  /* 0x00000003ff147819 */ /* 0x000fe20000011616 */
[----:B------:R-:W-:Y:S01]  /*0e40*/  STL [R1+0x30], R22 ;  /* 0x0000301601007387 */ /* 0x000fe20000100800 */
[----:B------:R-:W-:Y:S01]  /*0e50*/  LOP3.LUT R4, R22, 0x10, R12, 0xf8, !PT ;  /* 0x0000001016047812 */ /* 0x000fe200078ef80c */
[----:B------:R-:W-:Y:S01]  /*0e60*/  IMAD R5, R5, 0x1800, R14 ;  /* 0x0000180005057824 */ /* 0x000fe200078e020e */
[----:B------:R-:W-:Y:S01]  /*0e70*/  LEA.HI R0, R0, R19, RZ, 0x2 ;  /* 0x0000001300007211 */ /* 0x000fe200078f10ff */
[----:B------:R-:W-:Y:S01]  /*0e80*/  IMAD R3, R2, 0x40, R7 ;  /* 0x0000004002037824 */ /* 0x000fe200078e0207 */
[----:B------:R-:W-:Y:S01]  /*0e90*/  LOP3.LUT R4, R4, R20, RZ, 0x3c, !PT ;  /* 0x0000001404047212 */ /* 0x000fe200078e3cff */
[----:B------:R-:W-:Y:S01]  /*0ea0*/  STL [R1+0x44], R14 ;  /* 0x0000440e01007387 */ /* 0x000fe20000100800 */
[----:B------:R-:W-:Y:S01]  /*0eb0*/  LOP3.LUT R2, R0, 0xfffffffc, RZ, 0xc0, !PT ;  /* 0xfffffffc00027812 */ /* 0x000fe200078ec0ff */
[----:B------:R-:W-:Y:S01]  /*0ec0*/  VIADD R7, R24, 0x10 ;  /* 0x0000001018077836 */ /* 0x000fe20000000000 */
[----:B------:R-:W-:Y:S01]  /*0ed0*/  IADD3 R4, R18, R5, R4 ;  /* 0x0000000512047210 */ /* 0x000fe20007ffe004 */
[----:B------:R-:W-:Y:S01]  /*0ee0*/  STL [R1+0x78], R20 ;  /* 0x0000781401007387 */ /* 0x000fe20000100800 */
[----:B------:R-:W-:Y:S01]  /*0ef0*/  VIADD R5, R16, 0x40 ;  /* 0x0000004010057836 */ /* 0x000fe20000000000 */
[----:B------:R-:W-:Y:S01]  /*0f00*/  LOP3.LUT R9, R9, 0x7ffffffc, RZ, 0xc0, !PT ;  /* 0x7ffffffc09097812 */ /* 0x000fe200078ec0ff */
[----:B------:R-:W-:Y:S01]  /*0f10*/  IMAD.MOV.U32 R23, RZ, RZ, RZ ;  /* 0x000000ffff177224 */ /* 0x000fe200078e00ff */
[----:B------:R0:W-:Y:S02]  /*0f20*/  STL [R1+0x80], R6 ;  /* 0x0000800601007387 */ /* 0x0001e40000100800 */
[----:B------:R-:W-:-:S02]  /*0f30*/  SHF.R.S32.HI R8, RZ, 0x1f, R5 ;  /* 0x0000001fff087819 */ /* 0x000fc40000011405 */
[----:B------:R1:W-:Y:S04]  /*0f40*/  STL [R1+0x74], R4 ;  /* 0x0000740401007387 */ /* 0x0003e80000100800 */
[----:B------:R-:W-:Y:S01]  /*0f50*/  STL [R1+0x7c], R3 ;  /* 0x00007c0301007387 */ /* 0x000fe20000100800 */
[----:B0-----:R-:W-:Y:S01]  /*0f60*/  IMAD.IADD R6, R19, 0x1, -R2 ;  /* 0x0000000113067824 */ /* 0x001fe200078e0a02 */
[----:B------:R-:W-:Y:S02]  /*0f70*/  SHF.R.S32.HI R2, RZ, 0x2, R0 ;  /* 0x00000002ff027819 */ /* 0x000fe40000011400 */
[----:B------:R-:W-:Y:S01]  /*0f80*/  STL [R1+0x60], RZ ;  /* 0x000060ff01007387 */ /* 0x000fe20000100800 */
[----:B------:R-:W-:Y:S02]  /*0f90*/  IMAD.MOV.U32 R19, RZ, RZ, RZ ;  /* 0x000000ffff137224 */ /* 0x000fe400078e00ff */
[C---:B-1----:R-:W-:Y:S01]  /*0fa0*/  IMAD.SHL.U32 R4, R6.reuse, 0x8, RZ ;  /* 0x0000000806047824 */ /* 0x042fe200078e00ff */
[----:B------:R-:W-:Y:S01]  /*0fb0*/  STL [R1+0x18], RZ ;  /* 0x000018ff01007387 */ /* 0x000fe20000100800 */
[----:B------:R-:W-:-:S03]  /*0fc0*/  LEA.HI R0, R6, R6, RZ, 0x1 ;  /* 0x0000000606007211 */ /* 0x000fc600078f08ff */
[----:B------:R-:W-:Y:S01]  /*0fd0*/  STL [R1+0x54], R4 ;  /* 0x0000540401007387 */ /* 0x000fe20000100800 */
[----:B------:R-:W-:Y:S02]  /*0fe0*/  LOP3.LUT R2, R0, 0x1ffffffe, RZ, 0xc0, !PT ;  /* 0x1ffffffe00027812 */ /* 0x000fe400078ec0ff */
[----:B------:R-:W-:Y:S01]  /*0ff0*/  LOP3.LUT R0, R22, 0x10, R16, 0xf8, !PT ;  /* 0x0000001016007812 */ /* 0x000fe200078ef810 */
[----:B------:R0:W-:Y:S02]  /*1000*/  STL [R1+0x14], R5 ;  /* 0x0000140501007387 */ /* 0x0001e40000100800 */
[----:B------:R-:W-:Y:S01]  /*1010*/  IMAD.IADD R2, R6, 0x1, -R2 ;  /* 0x0000000106027824 */ /* 0x000fe200078e0a02 */
[----:B------:R-:W-:Y:S01]  /*1020*/  LOP3.LUT R0, R0, R20, RZ, 0x3c, !PT ;  /* 0x0000001400007212 */ /* 0x000fe200078e3cff */
[----:B------:R-:W-:Y:S01]  /*1030*/  STL [R1+0x3c], R7 ;  /* 0x00003c0701007387 */ /* 0x000fe20000100800 */
[----:B------:R-:W-:-:S03]  /*1040*/  IMAD.IADD R6, R15, 0x1, -R9 ;  /* 0x000000010f067824 */ /* 0x000fc600078e0a09 */
[----:B------:R1:W-:Y:S01]  /*1050*/  STL [R1+0x34], R8 ;  /* 0x0000340801007387 */ /* 0x0003e20000100800 */
[C---:B0-----:R-:W-:Y:S02]  /*1060*/  VIADD R5, R4.reuse, 0x20 ;  /* 0x0000002004057836 */ /* 0x041fe40000000000 */
[----:B------:R-:W-:-:S03]  /*1070*/  VIADD R4, R4, 0x40 ;  /* 0x0000004004047836 */ /* 0x000fc60000000000 */
[----:B------:R0:W-:Y:S01]  /*1080*/  STL [R1+0x64], R5 ;  /* 0x0000640501007387 */ /* 0x0001e20000100800 */
[----:B-1----:R-:W-:Y:S02]  /*1090*/  SHF.R.S32.HI R8, RZ, 0x1f, R7 ;  /* 0x0000001fff087819 */ /* 0x002fe40000011407 */
[----:B------:R-:W-:-:S03]  /*10a0*/  SHF.R.S32.HI R7, RZ, 0x1f, R21 ;  /* 0x0000001fff077819 */ /* 0x000fc60000011415 */
[----:B------:R-:W-:Y:S01]  /*10b0*/  STL [R1+0x70], R8 ;  /* 0x0000700801007387 */ /* 0x000fe20000100800 */
[----:B0-----:R-:W-:-:S03]  /*10c0*/  SHF.R.S32.HI R5, RZ, 0x1f, R5 ;  /* 0x0000001fff057819 */ /* 0x001fc60000011405 */
[----:B------:R-:W-:Y:S04]  /*10d0*/  STL [R1+0x6c], R7 ;  /* 0x00006c0701007387 */ /* 0x000fe80000100800 */
[----:B------:R0:W-:Y:S04]  /*10e0*/  STL [R1+0x68], R4 ;  /* 0x0000680401007387 */ /* 0x0001e80000100800 */
[----:B------:R1:W-:Y:S01]  /*10f0*/  STL [R1+0x88], R5 ;  /* 0x0000880501007387 */ /* 0x0003e20000100800 */
[----:B0-----:R-:W-:Y:S01]  /*1100*/  SHF.R.S32.HI R4, RZ, 0x1f, R4 ;  /* 0x0000001fff047819 */ /* 0x001fe20000011404 */
[----:B-1----:R-:W-:-:S04]  /*1110*/  IMAD.IADD R5, R14, 0x1, R0 ;  /* 0x000000010e057824 */ /* 0x002fc800078e0200 */
[----:B------:R0:W-:Y:S01]  /*1120*/  STL [R1+0x84], R4 ;  /* 0x0000840401007387 */ /* 0x0001e20000100800 */
[----:B------:R-:W-:-:S03]  /*1130*/  IMAD R0, R2, 0x8, R3 ;  /* 0x0000000802007824 */ /* 0x000fc600078e0203 */
[----:B------:R1:W-:Y:S04]  /*1140*/  STL [R1+0x10], R6 ;  /* 0x0000100601007387 */ /* 0x0003e80000100800 */
[----:B------:R1:W-:Y:S01]  /*1150*/  STL [R1+0x50], R5 ;  /* 0x0000500501007387 */ /* 0x0003e20000100800 */
[----:B0-----:R-:W-:-:S03]  /*1160*/  SHF.R.S32.HI R4, RZ, 0x4, R12 ;  /* 0x00000004ff047819 */ /* 0x001fc6000001140c */
[----:B------:R1:W-:Y:S04]  /*1170*/  STL [R1+0x48], R0 ;  /* 0x0000480001007387 */ /* 0x0003e80000100800 */
[----:B------:R1:W-:Y:S02]  /*1180*/  STL [R1+0x28], R4 ;  /* 0x0000280401007387 */ /* 0x0003e40000100800 */
.L_x_1478:
[----:B------:R-:W-:Y:S01]  /*1190*/  ULDC.64 UR4, c[0x0][0xa28] ;  /* 0x00028a0000047ab9 */ /* 0x000fe20000000a00 */
[----:B01234-:R-:W0:Y:S01]  /*11a0*/  LDC.64 R4, c[0x0][0xa08] ;  /* 0x00028200ff047b82 */ /* 0x01fe220000000a00 */
[----:B------:R-:W-:Y:S01]  /*11b0*/  ISETP.NE.U32.AND P0, PT, RZ, UR4, PT ;  /* 0x00000004ff007c0c */ /* 0x000fe2000bf05070 */
[----:B------:R-:W-:Y:S01]  /*11c0*/  IMAD.MOV.U32 R11, RZ, RZ, RZ ;  /* 0x000000ffff0b7224 */ /* 0x000fe200078e00ff */
[----:B------:R-:W-:Y:S01]  /*11d0*/  ULDC.64 UR6, c[0x0][0xa20] ;  /* 0x0002880000067ab9 */ /* 0x000fe20000000a00 */
[----:B------:R-:W-:Y:S01]  /*11e0*/  IMAD.MOV.U32 R65, RZ, RZ, RZ ;  /* 0x000000ffff417224 */ /* 0x000fe200078e00ff */
[----:B------:R-:W-:Y:S01]  /*11f0*/  ISETP.NE.AND.EX P0, PT, RZ, UR5, PT, P0 ;  /* 0x00000005ff007c0c */ /* 0x000fe2000bf05300 */
[----:B------:R-:W-:Y:S02]  /*1200*/  ULDC.64 UR4, c[0x0][0xa18] ;  /* 0x0002860000047ab9 */ /* 0x000fe40000000a00 */
[----:B------:R-:W-:-:S04]  /*1210*/  ISETP.NE.U32.AND P1, PT, RZ, UR4, PT ;  /* 0x00000004ff007c0c */ /* 0x000fc8000bf25070 */
[----:B------:R-:W-:Y:S01]  /*1220*/  ISETP.NE.AND.EX P1, PT, RZ, UR5, PT, P1 ;  /* 0x00000005ff007c0c */ /* 0x000fe2000bf25310 */
[----:B------:R-:W-:Y:S02]  /*1230*/  ULDC.64 UR4, c[0x0][0xa08] ;  /* 0x0002820000047ab9 */ /* 0x000fe40000000a00 */
[----:B------:R-:W-:-:S03]  /*1240*/  ISETP.NE.U32.AND P3, PT, RZ, UR4, PT ;  /* 0x00000004ff007c0c */ /* 0x000fc6000bf65070 */
[----:B------:R-:W1:Y:S01]  /*1250*/  @P0 LDC.64 R2, c[0x0][0xa28] ;  /* 0x00028a00ff020b82 */ /* 0x000e620000000a00 */
[----:B------:R-:W-:Y:S01]  /*1260*/  ISETP.NE.AND.EX P3, PT, RZ, UR5, PT, P3 ;  /* 0x00000005ff007c0c */ /* 0x000fe2000bf65330 */
[----:B0-----:R-:W-:-:S06]  /*1270*/  IMAD.WIDE R8, R155, 0x4, R4 ;  /* 0x000000049b087825 */ /* 0x001fcc00078e0204 */
[----:B------:R-:W0:Y:S01]  /*1280*/  @P1 LDC.64 R6, c[0x0][0xa18] ;  /* 0x00028600ff061b82 */ /* 0x000e220000000a00 */
[----:B------:R-:W-:Y:S02]  /*1290*/  ULDC UR4, c[0x0][0x288] ;  /* 0x0000a20000047ab9 */ /* 0x000fe40000000800 */
[----:B------:R-:W-:Y:S01]  /*12a0*/  IMAD.U32 R157, RZ, RZ, UR4 ;  /* 0x00000004ff9d7e24 */ /* 0x000fe2000f8e00ff */
[----:B------:R2:W-:Y:S01]  /*12b0*/  STL [R1+0x58], R154 ;  /* 0x0000589a01007387 */ /* 0x0005e20000100800 */
[----:B------:R-:W-:-:S03]  /*12c0*/  ULDC.64 UR4, c[0x0][0x418] ;  /* 0x0001060000047ab9 */ /* 0x000fc60000000a00 */
[----:B-----5:R2:W5:Y:S01]  /*12d0*/  @P3 LDG.E R65, desc[UR42][R8.64] ;  /* 0x0000002a08413981 */ /* 0x020562000c1e1900 */
[----:B-1----:R-:W-:-:S05]  /*12e0*/  @P0 IMAD.WIDE R2, R155, 0x4, R2 ;  /* 0x000000049b020825 */ /* 0x002fca00078e0202 */
[----:B------:R2:W5:Y:S01]  /*12f0*/  @P0 LDG.E R11, desc[UR42][R2.64] ;  /* 0x0000002a020b0981 */ /* 0x000562000c1e1900 */
[----:B0-----:R-:W-:-:S05]  /*1300*/  @P1 IMAD.WIDE R4, R155, 0x4, R6 ;  /* 0x000000049b041825 */ /* 0x001fca00078e0206 */
[----:B------:R2:W5:Y:S04]  /*1310*/  @P1 LDG.E R157, desc[UR42][R4.64] ;  /* 0x0000002a049d1981 */ /* 0x000568000c1e1900 */
[----:B------:R2:W-:Y:S01]  /*1320*/  STL [R1+0x5c], R155 ;  /* 0x00005c9b01007387 */ /* 0x0005e20000100800 */
[----:B------:R-:W-:-:S03]  /*1330*/  UISETP.NE.U32.AND UP0, UPT, UR4, URZ, UPT ;  /* 0x0000003f0400728c */ /* 0x000fc6000bf05070 */
[----:B------:R-:W-:Y:S01]  /*1340*/  ULDC UR4, c[0x0][0x424] ;  /* 0x0001090000047ab9 */ /* 0x000fe20000000800 */
[----:B------:R-:W-:Y:S01]  /*1350*/  UISETP.NE.AND.EX UP0, UPT, UR5, URZ, UPT, UP0 ;  /* 0x0000003f0500728c */ /* 0x000fe2000bf05300 */
[----:B------:R-:W-:Y:S02]  /*1360*/  ISETP.NE.U32.AND P2, PT, RZ, UR6, PT ;  /* 0x00000006ff007c0c */ /* 0x000fe4000bf45070 */
[----:B------:R-:W-:Y:S01]  /*1370*/  ULDC UR5, c[0x0][0x2f0] ;  /* 0x0000bc0000057ab9 */ /* 0x000fe20000000800 */
[----:B------:R-:W-:Y:S01]  /*1380*/  USEL UR4, UR4, 0x1, UP0 ;  /* 0x0000000104047887 */ /* 0x000fe20008000000 */
[----:B------:R-:W-:-:S03]  /*1390*/  ISETP.NE.AND.EX P2, PT, RZ, UR7, PT, P2 ;  /* 0x00000007ff007c0c */ /* 0x000fc6000bf45320 */
[----:B------:R-:W-:-:S03]  /*13a0*/  UIMAD UR4, UR4, UR5, URZ ;  /* 0x00000005040472a4 */ /* 0x000fc6000f8e023f */
[----:B------:R-:W-:Y:S01]  /*13b0*/  ULDC UR5, c[0x0][0x348] ;  /* 0x0000d20000057ab9 */ /* 0x000fe20000000800 */
[----:B--2---:R-:W-:Y:S08]  /*13c0*/  @P1 BRA `(.L_x_1280) ;  /* 0x0000000000241947 */ /* 0x004ff00003800000 */
        /* <DEDUP_REMOVED lines=9> */
.L_x_1280:
[----:B------:R-:W-:Y:S02]  /*1460*/  IMAD.U32 R27, RZ, RZ, UR5 ;  /* 0x00000005ff1b7e24 */ /* 0x000fe4000f8e00ff */
[----:B------:R-:W-:Y:S01]  /*1470*/  IMAD.U32 R28, RZ, RZ, UR4 ;  /* 0x00000004ff1c7e24 */ /* 0x000fe2000f8e00ff */
[----:B------:R-:W-:Y:S06]  /*1480*/  @!P2 BRA `(.L_x_1281) ;  /* 0x000000000010a947 */ /* 0x000fec0003800000 */
[----:B------:R-:W0:Y:S02]  /*1490*/  LDC.64 R28, c[0x0][0xa20] ;  /* 0x00028800ff1c7b82 */ /* 0x000e240000000a00 */
[----:B0-----:R-:W-:-:S06]  /*14a0*/  IMAD.WIDE R28, R155, 0x4, R28 ;  /* 0x000000049b1c7825 */ /* 0x001fcc00078e021c */
[----:B------:R0:W5:Y:S01]  /*14b0*/  LDG.E R28, desc[UR42][R28.64] ;  /* 0x0000002a1c1c7981 */ /* 0x000162000c1e1900 */
[----:B------:R-:W-:Y:S05]  /*14c0*/  BRA `(.L_x_1282) ;  /* 0x0000000000107947 */ /* 0x000fea0003800000 */
.L_x_1281:
[----:B------:R-:W-:Y:S05]  /*14d0*/  @!P3 BRA `(.L_x_1282) ;  /* 0x00000000000cb947 */ /* 0x000fea0003800000 */
[----:B------:R-:W2:Y:S04]  /*14e0*/  LDG.E R3, desc[UR42][R8.64] ;  /* 0x0000002a08037981 */ /* 0x000ea8000c1e1900 */
[----:B------:R-:W2:Y:S02]  /*14f0*/  LDG.E R28, desc[UR42][R8.64+0x4] ;  /* 0x0000042a081c7981 */ /* 0x000ea4000c1e1900 */
[----:B--2---:R-:W-:-:S07]  /*1500*/  IMAD.IADD R28, R28, 0x1, -R3 ;  /* 0x000000011c1c7824 */ /* 0x004fce00078e0a03 */
.L_x_1282:
[----:B------:R-:W-:Y:S01]  /*1510*/  ULDC.64 UR4, c[0x0][0xa10] ;  /* 0x0002840000047ab9 */ /* 0x000fe20000000a00 */
[----:B------:R-:W1:Y:S01]  /*1520*/  LDC R2, c[0x0][0x448] ;  /* 0x00011200ff027b82 */ /* 0x000e620000000800 */
[----:B------:R-:W-:-:S04]  /*1530*/  ISETP.NE.U32.AND P0, PT, RZ, UR4, PT ;  /* 0x00000004ff007c0c */ /* 0x000fc8000bf05070 */
[----:B------:R-:W-:Y:S01]  /*1540*/  ISETP.NE.AND.EX P0, PT, RZ, UR5, PT, P0 ;  /* 0x00000005ff007c0c */ /* 0x000fe2000bf05300 */
[----:B------:R-:W-:Y:S02]  /*1550*/  ULDC.64 UR4, c[0x0][0xa30] ;  /* 0x00028c0000047ab9 */ /* 0x000fe40000000a00 */
[----:B------:R-:W-:-:S04]  /*1560*/  ISETP.NE.U32.AND P1, PT, RZ, UR4, PT ;  /* 0x00000004ff007c0c */ /* 0x000fc8000bf25070 */
[----:B------:R-:W-:-:S06]  /*1570*/  ISETP.NE.AND.EX P1, PT, RZ, UR5, PT, P1 ;  /* 0x00000005ff007c0c */ /* 0x000fcc000bf25310 */
[----:B------:R-:W2:Y:S08]  /*1580*/  @P0 LDC.64 R4, c[0x0][0xa10] ;  /* 0x00028400ff040b82 */ /* 0x000eb00000000a00 */
[----:B------:R-:W3:Y:S01]  /*1590*/  @P1 LDC.64 R6, c[0x0][0xa30] ;  /* 0x00028c00ff061b82 */ /* 0x000ee20000000a00 */
[----:B--2---:R-:W-:-:S05]  /*15a0*/  @P0 IMAD.WIDE R4, R155, 0x4, R4 ;  /* 0x000000049b040825 */ /* 0x004fca00078e0204 */
[----:B------:R-:W2:Y:S04]  /*15b0*/  @P0 LDG.E R0, desc[UR42][R4.64] ;  /* 0x0000002a04000981 */ /* 0x000ea8000c1e1900 */
[----:B------:R-:W2:Y:S01]  /*15c0*/  @P0 LDG.E R9, desc[UR42][R4.64+0x4] ;  /* 0x0000042a04090981 */ /* 0x000ea2000c1e1900 */
[----:B-----5:R-:W-:Y:S02]  /*15d0*/  IMAD.MOV.U32 R24, RZ, RZ, R28 ;  /* 0x000000ffff187224 */ /* 0x020fe400078e001c */
[----:B---3--:R-:W-:-:S05]  /*15e0*/  @P1 IMAD.WIDE R6, R155, 0x4, R6 ;  /* 0x000000049b061825 */ /* 0x008fca00078e0206 */
[----:B------:R3:W5:Y:S01]  /*15f0*/  @P1 LDG.E R24, desc[UR42][R6.64] ;  /* 0x0000002a06181981 */ /* 0x000762000c1e1900 */
[----:B-1----:R-:W-:Y:S01]  /*1600*/  ISETP.NE.AND P1, PT, R2, 0x1, PT ;  /* 0x000000010200780c */ /* 0x002fe20003f25270 */
[----:B------:R-:W-:Y:S01]  /*1610*/  IMAD.IADD R10, R28, 0x1, -R11 ;  /* 0x000000011c0a7824 */ /* 0x000fe200078e0a0b */
[----:B------:R-:W1:Y:S01]  /*1620*/  LDC.64 R2, c[0x0][0x9e0] ;  /* 0x00027800ff027b82 */ /* 0x000e620000000a00 */
[----:B------:R-:W-:-:S05]  /*1630*/  IMAD R14, R153, 0xc0, RZ ;  /* 0x000000c0990e7824 */ /* 0x000fca00078e02ff */
[----:B------:R4:W-:Y:S05]  /*1640*/  STL [R1+0x2c], R14 ;  /* 0x00002c0e01007387 */ /* 0x0009ea0000100800 */
[----:B------:R-:W0:Y:S08]  /*1650*/  @P1 LDC R13, c[0x0][0x44c] ;  /* 0x00011300ff0d1b82 */ /* 0x000e300000000800 */
[----:B------:R-:W3:Y:S01]  /*1660*/  @P1 LDC R8, c[0x0][0x450] ;  /* 0x00011400ff081b82 */ /* 0x000ee20000000800 */
[----:B-1----:R-:W-:Y:S01]  /*1670*/  ISETP.GE.AND P2, PT, R3, 0x1, PT ;  /* 0x000000010300780c */ /* 0x002fe20003f46270 */
[----:B--2---:R-:W-:-:S02]  /*1680*/  @P0 IMAD.IADD R27, R9, 0x1, -R0 ;  /* 0x00000001091b0824 */ /* 0x004fc400078e0a00 */
[----:B------:R-:W-:Y:S02]  /*1690*/  VIADD R0, R14, 0xbf ;  /* 0x000000bf0e007836 */ /* 0x000fe40000000000 */
[----:B------:R-:W-:Y:S02]  /*16a0*/  IMAD.IADD R12, R10, 0x1, R27 ;  /* 0x000000010a0c7824 */ /* 0x000fe400078e021b */
[----:B0-----:R-:W-:-:S03]  /*16b0*/  @P1 IMAD.HI.U32 R5, R0, R13, RZ ;  /* 0x0000000d00051227 */ /* 0x001fc600078e00ff */
[----:B------:R4:W-:Y:S01]  /*16c0*/  STL [R1+0x8], R12 ;  /* 0x0000080c01007387 */ /* 0x0009e20000100800 */
[----:B------:R-:W-:Y:S01]  /*16d0*/  IMAD.MOV.U32 R4, RZ, RZ, R0 ;  /* 0x000000ffff047224 */ /* 0x000fe200078e0000 */
[----:B---3--:R-:W-:Y:S01]  /*16e0*/  @P1 SHF.R.U32.HI R4, RZ, R8, R5 ;  /* 0x00000008ff041219 */ /* 0x008fe20000011605 */
[C---:B------:R-:W-:Y:S01]  /*16f0*/  VIADD R0, R12.reuse, 0x7f ;  /* 0x0000007f0c007836 */ /* 0x040fe20000000000 */
[----:B------:R-:W-:-:S04]  /*1700*/  IADD3 R7, R12, 0x1, -R157 ;  /* 0x000000010c077810 */ /* 0x000fc80007ffe89d */
[----:B------:R-:W-:Y:S01]  /*1710*/  SHF.R.S32.HI R5, RZ, 0x1f, R0 ;  /* 0x0000001fff057819 */ /* 0x000fe20000011400 */
[----:B------:R-:W-:-:S03]  /*1720*/  IMAD.IADD R9, R7, 0x1, R4 ;  /* 0x0000000107097824 */ /* 0x000fc600078e0204 */
[----:B------:R-:W-:Y:S01]  /*1730*/  LEA.HI R5, R5, R0, RZ, 0x7 ;  /* 0x0000000005057211 */ /* 0x000fe200078f38ff */
[----:B------:R-:W-:-:S03]  /*1740*/  IMAD.IADD R2, R9, 0x1, R2 ;  /* 0x0000000109027824 */ /* 0x000fc600078e0202 */
[----:B------:R-:W-:Y:S01]  /*1750*/  SHF.R.S32.HI R26, RZ, 0x7, R5 ;  /* 0x00000007ff1a7819 */ /* 0x000fe20000011405 */
[----:B----4-:R-:W-:Y:S06]  /*1760*/  @!P2 BRA `(.L_x_1283) ;  /* 0x000000000048a947 */ /* 0x010fec0003800000 */
[C---:B------:R-:W-:Y:S01]  /*1770*/  ISETP.GT.AND P0, PT, R9.reuse, RZ, PT ;  /* 0x000000ff0900720c */ /* 0x040fe20003f04270 */
[----:B------:R-:W-:Y:S01]  /*1780*/  BSSY B0, `(.L_x_1284) ;  /* 0x000000e000007945 */ /* 0x000fe20003800000 */
[----:B------:R-:W-:-:S11]  /*1790*/  VIADD R0, R9, 0xffffffff ;  /* 0xffffffff09007836 */ /* 0x000fd60000000000 */
[----:B------:R-:W-:Y:S05]  /*17a0*/  @P0 BRA `(.L_x_1285) ;  /* 0x00000000001c0947 */ /* 0x000fea0003800000 */
[----:B------:R-:W-:Y:S01]  /*17b0*/  ISETP.NE.AND P0, PT, R3, 0x1, PT ;  /* 0x000000010300780c */ /* 0x000fe20003f05270 */
[----:B------:R-:W-:-:S12]  /*17c0*/  IMAD.MOV R5, RZ, RZ, -R9 ;  /* 0x000000ffff057224 */ /* 0x000fd800078e0a09 */
[----:B------:R-:W0:Y:S02]  /*17d0*/  @P0 LDC.64 R6, c[0x0][0x9e8] ;  /* 0x00027a00ff060b82 */ /* 0x000e240000000a00 */
[----:B0-----:R-:W-:-:S05]  /*17e0*/  @P0 IMAD.HI.U32 R0, R5, R6, RZ ;  /* 0x0000000605000227 */ /* 0x001fca00078e00ff */
[----:B------:R-:W-:-:S04]  /*17f0*/  @P0 SHF.R.U32.HI R5, RZ, R7, R0 ;  /* 0x00000007ff050219 */ /* 0x000fc80000011600 */
[----:B------:R-:W-:Y:S01]  /*1800*/  LOP3.LUT R0, RZ, R5, RZ, 0x33, !PT ;  /* 0x00000005ff007212 */ /* 0x000fe200078e33ff */
[----:B------:R-:W-:Y:S06]  /*1810*/  BRA `(.L_x_1286) ;  /* 0x0000000000107947 */ /* 0x000fec0003800000 */
.L_x_1285:
[----:B------:R-:W-:-:S13]  /*1820*/  ISETP.NE.AND P0, PT, R3, 0x1, PT ;  /* 0x000000010300780c */ /* 0x000fda0003f05270 */
[----:B------:R-:W0:Y:S02]  /*1830*/  @P0 LDC.64 R4, c[0x0][0x9e8] ;  /* 0x00027a00ff040b82 */ /* 0x000e240000000a00 */
[----:B0-----:R-:W-:-:S05]  /*1840*/  @P0 IMAD.HI.U32 R4, R0, R4, RZ ;  /* 0x0000000400040227 */ /* 0x001fca00078e00ff */
[----:B------:R-:W-:-:S07]  /*1850*/  @P0 SHF.R.U32.HI R0, RZ, R5, R4 ;  /* 0x00000005ff000219 */ /* 0x000fce0000011604 */
.L_x_1286:
[----:B------:R-:W-:Y:S05]  /*1860*/  BSYNC B0 ;  /* 0x0000000000007941 */ /* 0x000fea0003800000 */
.L_x_1284:
[----:B------:R-:W-:-:S05]  /*1870*/  IMAD R5, R0, R3, R3 ;  /* 0x0000000300057224 */ /* 0x000fca00078e0203 */
[----:B------:R-:W-:-:S07]  /*1880*/  VIMNMX R2, R2, R5, PT ;  /* 0x0000000502027248 */ /* 0x000fce0003fe0100 */
.L_x_1283:
[----:B------:R-:W0:Y:S01]  /*1890*/  @P1 LDC R0, c[0x0][0x44c] ;  /* 0x00011300ff001b82 */ /* 0x000e220000000800 */
[----:B------:R-:W-:Y:S01]  /*18a0*/  IMAD.MOV.U32 R5, RZ, RZ, R14 ;  /* 0x000000ffff057224 */ /* 0x000fe200078e000e */
[----:B------:R-:W-:Y:S01]  /*18b0*/  ULDC UR4, c[0x0][0x9dc] ;  /* 0x0002770000047ab9 */ /* 0x000fe20000000800 */
[----:B------:R-:W-:-:S05]  /*18c0*/  IMAD.IADD R88, R12, 0x1, -R157 ;  /* 0x000000010c587824 */ /* 0x000fca00078e0a9d */
[----:B------:R-:W1:Y:S01]  /*18d0*/  @P1 LDC R7, c[0x0][0x450] ;  /* 0x00011400ff071b82 */ /* 0x000e620000000800 */
[----:B0-----:R-:W-:-:S05]  /*18e0*/  @P1 IMAD.HI.U32 R0, R14, R0, RZ ;  /* 0x000000000e001227 */ /* 0x001fca00078e00ff */
[----:B-1----:R-:W-:-:S05]  /*18f0*/  @P1 SHF.R.U32.HI R5, RZ, R7, R0 ;  /* 0x00000007ff051219 */ /* 0x002fca0000011600 */
[----:B------:R-:W-:-:S04]  /*1900*/  IMAD.IADD R0, R88, 0x1, R5 ;  /* 0x0000000158007824 */ /* 0x000fc800078e0205 */
[----:B------:R-:W-:Y:S01]  /*1910*/  VIADD R4, R0, -UR4 ;  /* 0x8000000400047c36 */ /* 0x000fe20008000000 */
[----:B------:R-:W-:Y:S06]  /*1920*/  @!P2 BRA `(.L_x_1287) ;  /* 0x000000000044a947 */ /* 0x000fec0003800000 */
[----:B------:R-:W-:Y:S01]  /*1930*/  ISETP.GT.AND P0, PT, R0, -0x1, PT ;  /* 0xffffffff0000780c */ /* 0x000fe20003f04270 */
[----:B------:R-:W-:-:S12]  /*1940*/  BSSY B0, `(.L_x_1288) ;  /* 0x000000d000007945 */ /* 0x000fd80003800000 */
[----:B------:R-:W-:Y:S05]  /*1950*/  @P0 BRA `(.L_x_1289) ;  /* 0x00000000001c0947 */ /* 0x000fea0003800000 */
[----:B------:R-:W-:Y:S02]  /*1960*/  ISETP.NE.AND P0, PT, R3, 0x1, PT ;  /* 0x000000010300780c */ /* 0x000fe40003f05270 */
[----:B------:R-:W-:-:S11]  /*1970*/  LOP3.LUT R5, RZ, R0, RZ, 0x33, !PT ;  /* 0x00000000ff057212 */ /* 0x000fd600078e33ff */
[----:B------:R-:W0:Y:S02]  /*1980*/  @P0 LDC.64 R6, c[0x0][0x9e8] ;  /* 0x00027a00ff060b82 */ /* 0x000e240000000a00 */
[----:B0-----:R-:W-:-:S05]  /*1990*/  @P0 IMAD.HI.U32 R0, R5, R6, RZ ;  /* 0x0000000605000227 */ /* 0x001fca00078e00ff */
[----:B------:R-:W-:-:S04]  /*19a0*/  @P0 SHF.R.U32.HI R5, RZ, R7, R0 ;  /* 0x00000007ff050219 */ /* 0x000fc80000011600 */
[----:B------:R-:W-:Y:S01]  /*19b0*/  LOP3.LUT R0, RZ, R5, RZ, 0x33, !PT ;  /* 0x00000005ff007212 */ /* 0x000fe200078e33ff */
[----:B------:R-:W-:Y:S06]  /*19c0*/  BRA `(.L_x_1290) ;  /* 0x0000000000107947 */ /* 0x000fec0003800000 */
.L_x_1289:
[----:B------:R-:W-:-:S13]  /*19d0*/  ISETP.NE.AND P0, PT, R3, 0x1, PT ;  /* 0x000000010300780c */ /* 0x000fda0003f05270 */
[----:B------:R-:W0:Y:S02]  /*19e0*/  @P0 LDC.64 R6, c[0x0][0x9e8] ;  /* 0x00027a00ff060b82 */ /* 0x000e240000000a00 */
[----:B0-----:R-:W-:-:S05]  /*19f0*/  @P0 IMAD.HI.U32 R6, R0, R6, RZ ;  /* 0x0000000600060227 */ /* 0x001fca00078e00ff */
[----:B------:R-:W-:-:S07]  /*1a00*/  @P0 SHF.R.U32.HI R0, RZ, R7, R6 ;  /* 0x00000007ff000219 */ /* 0x000fce0000011606 */
.L_x_1290:
[----:B------:R-:W-:Y:S05]  /*1a10*/  BSYNC B0 ;  /* 0x0000000000007941 */ /* 0x000fea0003800000 */
.L_x_1288:
[----:B------:R-:W-:-:S05]  /*1a20*/  IMAD R3, R0, R3, RZ ;  /* 0x0000000300037224 */ /* 0x000fca00078e02ff */
[----:B------:R-:W-:-:S07]  /*1a30*/  VIMNMX R4, R4, R3, !PT ;  /* 0x0000000304047248 */ /* 0x000fce0007fe0100 */
.L_x_1287:
[----:B------:R-:W-:Y:S01]  /*1a40*/  VIADD R2, R2, 0x7f ;  /* 0x0000007f02027836 */ /* 0x000fe20000000000 */
[----:B------:R-:W-:-:S04]  /*1a50*/  SHF.R.S32.HI R5, RZ, 0x1f, R4 ;  /* 0x0000001fff057819 */ /* 0x000fc80000011404 */
[----:B------:R-:W-:Y:S02]  /*1a60*/  SHF.R.S32.HI R3, RZ, 0x1f, R2 ;  /* 0x0000001fff037819 */ /* 0x000fe40000011402 */
[----:B------:R-:W-:Y:S02]  /*1a70*/  LEA.HI R5, R5, R4, RZ, 0x7 ;  /* 0x0000000405057211 */ /* 0x000fe400078f38ff */
[----:B------:R-:W-:Y:S02]  /*1a80*/  LEA.HI R3, R3, R2, RZ, 0x7 ;  /* 0x0000000203037211 */ /* 0x000fe400078f38ff */
[----:B------:R-:W-:Y:S02]  /*1a90*/  SHF.R.S32.HI R5, RZ, 0x7, R5 ;  /* 0x00000007ff057819 */ /* 0x000fe40000011405 */
[----:B------:R-:W-:Y:S02]  /*1aa0*/  SHF.R.S32.HI R3, RZ, 0x7, R3 ;  /* 0x00000007ff037819 */ /* 0x000fe40000011403 */
[----:B------:R-:W-:-:S02]  /*1ab0*/  VIMNMX R5, RZ, R5, !PT ;  /* 0x00000005ff057248 */ /* 0x000fc40007fe0100 */
[----:B------:R-:W-:-:S03]  /*1ac0*/  VIMNMX R3, R26, R3, PT ;  /* 0x000000031a037248 */ /* 0x000fc60003fe0100 */
[--C-:B------:R-:W-:Y:S02]  /*1ad0*/  IMAD R5, R5, 0x80, -R10.reuse ;  /* 0x0000008005057824 */ /* 0x100fe400078e0a0a */
[----:B------:R-:W-:-:S03]  /*1ae0*/  IMAD R0, R3, 0x80, -R10 ;  /* 0x0000008003007824 */ /* 0x000fc600078e0a0a */
[----:B------:R-:W-:Y:S02]  /*1af0*/  VIMNMX R5, RZ, R5, !PT ;  /* 0x00000005ff057248 */ /* 0x000fe40007fe0100 */
[----:B------:R-:W-:Y:S02]  /*1b00*/  VIMNMX R0, R0, R27, PT ;  /* 0x0000001b00007248 */ /* 0x000fe40003fe0100 */
[----:B------:R-:W-:Y:S02]  /*1b10*/  SHF.R.U32.HI R25, RZ, 0x7, R5 ;  /* 0x00000007ff197819 */ /* 0x000fe40000011605 */
[----:B------:R-:W-:-:S03]  /*1b20*/  ISETP.GT.AND P0, PT, R0, R5, PT ;  /* 0x000000050000720c */ /* 0x000fc60003f04270 */
[----:B------:R-:W-:-:S10]  /*1b30*/  IMAD.MOV.U32 R2, RZ, RZ, R25 ;  /* 0x000000ffff027224 */ /* 0x000fd400078e0019 */
[----:B------:R-:W-:-:S05]  /*1b40*/  @P0 VIADD R0, R0, 0x7f ;  /* 0x0000007f00000836 */ /* 0x000fca0000000000 */
[----:B------:R-:W-:-:S04]  /*1b50*/  @P0 SHF.R.S32.HI R3, RZ, 0x1f, R0 ;  /* 0x0000001fff030819 */ /* 0x000fc80000011400 */
        /* <DEDUP_REMOVED lines=24> */
[----:B-1---5:R-:W-:Y:S05]  /*1ce0*/  CALL.ABS.NOINC R14 ;  /* 0x000000000e007343 */ /* 0x022fea0003c00000 */
.L_x_1293:
[----:B------:R-:W-:Y:S05]  /*1cf0*/  BSYNC B6 ;  /* 0x0000000000067941 */ /* 0x000fea0003800000 */
.L_x_1292:
        /* <DEDUP_REMOVED lines=20> */
.L_x_1295:
[----:B------:R-:W-:Y:S05]  /*1e40*/  BSYNC B6 ;  /* 0x0000000000067941 */ /* 0x000fea0003800000 */
.L_x_1294:
[----:B------:R-:W2:Y:S01]  /*1e50*/  LDL.64 R32, [R1+0x20] ;  /* 0x0000200001207983 */ /* 0x000ea20000100a00 */
[----:B------:R-:W-:-:S03]  /*1e60*/  ULDC.64 UR4, c[0x0][0x9f8] ;  /* 0x00027e0000047ab9 */ /* 0x000fc60000000a00 */
[----:B------:R-:W2:Y:S01]  /*1e70*/  LDL.64 R20, [R1+0x20] ;  /* 0x0000200001147983 */ /* 0x000ea20000100a00 */
[----:B------:R-:W-:Y:S01]  /*1e80*/  ISETP.NE.U32.AND P0, PT, RZ, UR4, PT ;  /* 0x00000004ff007c0c */ /* 0x000fe2000bf05070 */
[----:B------:R-:W-:Y:S01]  /*1e90*/  IMAD.MOV.U32 R67, RZ, RZ, R155 ;  /* 0x000000ffff437224 */ /* 0x000fe200078e009b */
[----:B------:R-:W0:Y:S01]  /*1ea0*/  LDC R53, c[0x0][0x3f4] ;  /* 0x0000fd00ff357b82 */ /* 0x000e220000000800 */
[----:B------:R-:W3:Y:S01]  /*1eb0*/  LDL R30, [R1+0x30] ;  /* 0x00003000011e7983 */ /* 0x000ee20000100800 */
[----:B------:R-:W-:Y:S01]  /*1ec0*/  ISETP.NE.AND.EX P0, PT, RZ, UR5, PT, P0 ;  /* 0x00000005ff007c0c */ /* 0x000fe2000bf05300 */
[----:B------:R-:W1:Y:S05]  /*1ed0*/  S2R R29, SR_TID.X ;  /* 0x00000000001d7919 */ /* 0x000e6a0000002100 */
[----:B------:R-:W4:Y:S01]  /*1ee0*/  LDC.64 R6, c[0x0][0x3f8] ;  /* 0x0000fe00ff067b82 */ /* 0x000f220000000a00 */
[----:B------:R-:W3:Y:S01]  /*1ef0*/  LDL R12, [R1+0x78] ;  /* 0x00007800010c7983 */ /* 0x000ee20000100800 */
[----:B------:R-:W-:Y:S01]  /*1f00*/  VIADD R66, R16, 0x20 ;  /* 0x0000002010427836 */ /* 0x000fe20000000000 */
[----:B------:R-:W-:-:S05]  /*1f10*/  ULDC UR4, c[0x0][0x2f4] ;  /* 0x0000bd0000047ab9 */ /* 0x000fca0000000800 */
[----:B------:R-:W1:Y:S08]  /*1f20*/  @P0 LDC.64 R8, c[0x0][0x9f8] ;  /* 0x00027e00ff080b82 */ /* 0x000e700000000a00 */
[----:B------:R-:W4:Y:S01]  /*1f30*/  LDC.64 R4, c[0x0][0x408] ;  /* 0x00010200ff047b82 */ /* 0x000f220000000a00 */
[----:B-1----:R-:W-:-:S05]  /*1f40*/  @P0 IMAD.WIDE R8, R155, 0x4, R8 ;  /* 0x000000049b080825 */ /* 0x002fca00078e0208 */
[----:B------:R1:W3:Y:S01]  /*1f50*/  @P0 LDG.E R67, desc[UR42][R8.64] ;  /* 0x0000002a08430981 */ /* 0x0002e2000c1e1900 */
[----:B------:R-:W-:Y:S01]  /*1f60*/  VIADD R31, R29, 0xffffff80 ;  /* 0xffffff801d1f7836 */ /* 0x000fe20000000000 */
[----:B------:R-:W-:-:S04]  /*1f70*/  ISETP.GE.AND P1, PT, R66, UR4, PT ;  /* 0x0000000442007c0c */ /* 0x000fc8000bf26270 */
[----:B------:R-:W-:Y:S01]  /*1f80*/  LEA.HI R29, R31, R31, RZ, 0x1 ;  /* 0x0000001f1f1d7211 */ /* 0x000fe200078f08ff */
[----:B--2---:R-:W-:-:S05]  /*1f90*/  IMAD.MOV.U32 R20, RZ, RZ, R32 ;  /* 0x000000ffff147224 */ /* 0x004fca00078e0020 */
[----:B------:R-:W-:-:S05]  /*1fa0*/  SHF.R.S32.HI R21, RZ, 0x1f, R20 ;  /* 0x0000001fff157819 */ /* 0x000fca0000011414 */
[----:B------:R2:W-:Y:S04]  /*1fb0*/  STL [R1+0x24], R21 ;  /* 0x0000241501007387 */ /* 0x0005e80000100800 */
[----:B------:R-:W2:Y:S04]  /*1fc0*/  LDL R15, [R1+0x44] ;  /* 0x00004400010f7983 */ /* 0x000ea80000100800 */
[----:B------:R-:W2:Y:S01]  /*1fd0*/  LDL R14, [R1+0x14] ;  /* 0x00001400010e7983 */ /* 0x000ea20000100800 */
[----:B------:R-:W-:Y:S02]  /*1fe0*/  SEL R3, RZ, 0xffffffff, P1 ;  /* 0xffffffffff037807 */ /* 0x000fe40000800000 */
[----:B------:R-:W-:-:S02]  /*1ff0*/  SHF.R.S32.HI R29, RZ, 0x1, R29 ;  /* 0x00000001ff1d7819 */ /* 0x000fc4000001141d */
[C---:B------:R-:W-:Y:S01]  /*2000*/  ISETP.GE.AND P0, PT, R16.reuse, UR4, PT ;  /* 0x0000000410007c0c */ /* 0x040fe2000bf06270 */
[----:B-1----:R-:W-:Y:S01]  /*2010*/  IMAD.SHL.U32 R9, R3, 0x2, RZ ;  /* 0x0000000203097824 */ /* 0x002fe200078e00ff */
[----:B------:R-:W-:Y:S02]  /*2020*/  SHF.R.S32.HI R3, RZ, 0x1f, R29 ;  /* 0x0000001fff037819 */ /* 0x000fe4000001141d */
[----:B------:R-:W-:Y:S02]  /*2030*/  SEL R0, RZ, 0x1, P0 ;  /* 0x00000001ff007807 */ /* 0x000fe40000000000 */
[-C--:B0-----:R-:W-:Y:S02]  /*2040*/  ISETP.GE.AND P3, PT, R16, R53.reuse, PT ;  /* 0x000000351000720c */ /* 0x081fe40003f66270 */
[----:B------:R-:W-:Y:S01]  /*2050*/  ISETP.GE.AND P2, PT, R66, R53, PT ;  /* 0x000000354200720c */ /* 0x000fe20003f46270 */
[----:B----4-:R-:W-:Y:S01]  /*2060*/  IMAD R8, R3, R6, RZ ;  /* 0x0000000603087224 */ /* 0x010fe200078e02ff */
[----:B------:R-:W-:Y:S01]  /*2070*/  LOP3.LUT R0, R9, 0x2, R0, 0xe2, !PT ;  /* 0x0000000209007812 */ /* 0x000fe200078ee200 */
[----:B------:R-:W-:Y:S01]  /*2080*/  IMAD R10, R3, R4, RZ ;  /* 0x00000004030a7224 */ /* 0x000fe200078e02ff */
[----:B------:R-:W-:-:S02]  /*2090*/  SEL R3, R53, RZ, P3 ;  /* 0x000000ff35037207 */ /* 0x000fc40001800000 */
[----:B------:R-:W-:-:S03]  /*20a0*/  SEL R9, R53, RZ, P2 ;  /* 0x000000ff35097207 */ /* 0x000fc60001000000 */
[----:B------:R-:W-:Y:S02]  /*20b0*/  IMAD.IADD R3, R16, 0x1, R3 ;  /* 0x0000000110037824 */ /* 0x000fe400078e0203 */
[----:B------:R-:W-:Y:S02]  /*20c0*/  IMAD.IADD R9, R66, 0x1, R9 ;  /* 0x0000000142097824 */ /* 0x000fe400078e0209 */
[C---:B------:R-:W-:Y:S01]  /*20d0*/  IMAD R11, R29.reuse, R7, R8 ;  /* 0x000000071d0b7224 */ /* 0x040fe200078e0208 */
[----:B------:R-:W-:Y:S01]  /*20e0*/  SHF.R.S32.HI R8, RZ, 0x1f, R3 ;  /* 0x0000001fff087819 */ /* 0x000fe20000011403 */
[----:B------:R-:W-:Y:S01]  /*20f0*/  IMAD R13, R29, R5, R10 ;  /* 0x000000051d0d7224 */ /* 0x000fe200078e020a */
[----:B------:R-:W-:Y:S02]  /*2100*/  SHF.R.S32.HI R10, RZ, 0x1f, R9 ;  /* 0x0000001fff0a7819 */ /* 0x000fe40000011409 */
[----:B------:R-:W-:Y:S02]  /*2110*/  LEA.HI R64, R8, R3, RZ, 0x4 ;  /* 0x0000000308407211 */ /* 0x000fe400078f20ff */
[----:B------:R-:W-:-:S02]  /*2120*/  LEA.HI R63, R10, R9, RZ, 0x4 ;  /* 0x000000090a3f7211 */ /* 0x000fc400078f20ff */
[----:B------:R-:W-:Y:S02]  /*2130*/  LEA.HI R3, R8, R3, RZ, 0x5 ;  /* 0x0000000308037211 */ /* 0x000fe400078f28ff */
[----:B------:R-:W-:-:S03]  /*2140*/  LEA.HI R9, R10, R9, RZ, 0x5 ;  /* 0x000000090a097211 */ /* 0x000fc600078f28ff */
[----:B------:R-:W-:Y:S01]  /*2150*/  IMAD.SHL.U32 R8, R3, 0x80, RZ ;  /* 0x0000008003087824 */ /* 0x000fe200078e00ff */
[C---:B---3--:R-:W-:Y:S01]  /*2160*/  LOP3.LUT R3, R30.reuse, 0x10, R64, 0xf8, !PT ;  /* 0x000000101e037812 */ /* 0x048fe200078ef840 */
[----:B------:R-:W-:Y:S01]  /*2170*/  IMAD.SHL.U32 R10, R9, 0x80, RZ ;  /* 0x00000080090a7824 */ /* 0x000fe200078e00ff */
[----:B------:R-:W-:Y:S02]  /*2180*/  LOP3.LUT R9, R30, 0x10, R63, 0xf8, !PT ;  /* 0x000000101e097812 */ /* 0x000fe400078ef83f */
[----:B------:R-:W0:Y:S01]  /*2190*/  S2R R30, SR_TID.X ;  /* 0x00000000001e7919 */ /* 0x000e220000002100 */
[----:B------:R-:W-:Y:S01]  /*21a0*/  SHF.R.S32.HI R17, RZ, 0x1f, R16 ;  /* 0x0000001fff117819 */ /* 0x000fe20000011410 */
[----:B------:R-:W-:-:S04]  /*21b0*/  IMAD.WIDE.U32 R44, R29, R6, R20 ;  /* 0x000000061d2c7225 */ /* 0x000fc800078e0014 */
[----:B------:R-:W-:-:S04]  /*21c0*/  IMAD.WIDE.U32 R42, R29, R6, R16 ;  /* 0x000000061d2a7225 */ /* 0x000fc800078e0010 */
[----:B------:R-:W-:Y:S02]  /*21d0*/  IMAD.IADD R45, R45, 0x1, R11 ;  /* 0x000000012d2d7824 */ /* 0x000fe400078e020b */
[----:B------:R-:W-:Y:S01]  /*21e0*/  IMAD.IADD R43, R11, 0x1, R43 ;  /* 0x000000010b2b7824 */ /* 0x000fe200078e022b */
[----:B-----5:R-:W-:Y:S01]  /*21f0*/  SHF.R.S32.HI R11, RZ, 0x1f, R24 ;  /* 0x0000001fff0b7819 */ /* 0x020fe20000011418 */
[----:B------:R-:W-:Y:S01]  /*2200*/  IMAD.IADD R65, R65, 0x1, R28 ;  /* 0x0000000141417824 */ /* 0x000fe200078e021c */
[----:B------:R-:W-:Y:S01]  /*2210*/  LEA.HI R28, R31, R31, RZ, 0x1 ;  /* 0x0000001f1f1c7211 */ /* 0x000fe200078f08ff */
[----:B------:R-:W-:Y:S01]  /*2220*/  IMAD.WIDE.U32 R40, R29, R4, R20 ;  /* 0x000000041d287225 */ /* 0x000fe200078e0014 */
[----:B------:R-:W-:-:S03]  /*2230*/  LOP3.LUT R8, R8, 0xfffff000, RZ, 0xc0, !PT ;  /* 0xfffff00008087812 */ /* 0x000fc600078ec0ff */
[----:B--2---:R-:W-:Y:S01]  /*2240*/  IMAD.WIDE.U32 R20, R29, R4, R16 ;  /* 0x000000041d147225 */ /* 0x004fe200078e0010 */
[-C--:B------:R-:W-:Y:S02]  /*2250*/  LOP3.LUT R3, R3, R12.reuse, RZ, 0x3c, !PT ;  /* 0x0000000c03037212 */ /* 0x080fe400078e3cff */
[----:B------:R-:W-:Y:S02]  /*2260*/  LOP3.LUT R10, R10, 0xfffff000, RZ, 0xc0, !PT ;  /* 0xfffff0000a0a7812 */ /* 0x000fe400078ec0ff */
[----:B------:R-:W-:Y:S01]  /*2270*/  LOP3.LUT R9, R9, R12, RZ, 0x3c, !PT ;  /* 0x0000000c09097212 */ /* 0x000fe200078e3cff */
[----:B------:R-:W-:Y:S01]  /*2280*/  IMAD R12, R11, R6, RZ ;  /* 0x000000060b0c7224 */ /* 0x000fe200078e02ff */
[----:B------:R-:W-:Y:S01]  /*2290*/  LOP3.LUT R28, R28, 0xfffffffe, RZ, 0xc0, !PT ;  /* 0xfffffffe1c1c7812 */ /* 0x000fe200078ec0ff */
[----:B------:R-:W-:Y:S02]  /*22a0*/  IMAD.IADD R41, R41, 0x1, R13 ;  /* 0x0000000129297824 */ /* 0x000fe400078e020d */
[----:B------:R-:W-:-:S02]  /*22b0*/  IMAD.IADD R21, R13, 0x1, R21 ;  /* 0x000000010d157824 */ /* 0x000fc400078e0215 */
[----:B------:R-:W-:Y:S02]  /*22c0*/  IMAD R11, R11, R4, RZ ;  /* 0x000000040b0b7224 */ /* 0x000fe400078e02ff */
[----:B------:R-:W-:-:S04]  /*22d0*/  IMAD.WIDE.U32 R44, R24, R6, R44 ;  /* 0x00000006182c7225 */ /* 0x000fc800078e002c */
[----:B------:R-:W-:Y:S01]  /*22e0*/  IMAD.WIDE.U32 R42, R24, R6, R42 ;  /* 0x00000006182a7225 */ /* 0x000fe200078e002a */
[----:B------:R-:W-:-:S03]  /*22f0*/  LOP3.LUT R52, R0, 0x1, RZ, 0xc0, !PT ;  /* 0x0000000100347812 */ /* 0x000fc600078ec0ff */
[C---:B------:R-:W-:Y:S02]  /*2300*/  IMAD R11, R24.reuse, R5, R11 ;  /* 0x00000005180b7224 */ /* 0x040fe400078e020b */
[----:B------:R-:W-:Y:S01]  /*2310*/  IMAD.WIDE.U32 R40, R24, R4, R40 ;  /* 0x0000000418287225 */ /* 0x000fe200078e0028 */
[----:B------:R-:W-:-:S03]  /*2320*/  LOP3.LUT R51, R0, 0x2, RZ, 0xc0, !PT ;  /* 0x0000000200337812 */ /* 0x000fc600078ec0ff */
[----:B------:R-:W-:-:S04]  /*2330*/  IMAD.WIDE.U32 R20, R24, R4, R20 ;  /* 0x0000000418147225 */ /* 0x000fc800078e0014 */
[----:B------:R-:W-:Y:S01]  /*2340*/  IMAD.IADD R28, R31, 0x1, -R28 ;  /* 0x000000011f1c7824 */ /* 0x000fe200078e0a1c */
[C---:B------:R-:W-:Y:S01]  /*2350*/  SHF.L.U64.HI R60, R6.reuse, 0x7, R7 ;  /* 0x00000007063c7819 */ /* 0x040fe20000010207 */
[----:B------:R-:W-:Y:S01]  /*2360*/  IMAD.SHL.U32 R59, R6, 0x80, RZ ;  /* 0x00000080063b7824 */ /* 0x000fe200078e00ff */
[C---:B------:R-:W-:Y:S01]  /*2370*/  SHF.L.U64.HI R58, R4.reuse, 0x7, R5 ;  /* 0x00000007043a7819 */ /* 0x040fe20000010205 */
[----:B------:R-:W-:Y:S01]  /*2380*/  IMAD.SHL.U32 R57, R4, 0x80, RZ ;  /* 0x0000008004397824 */ /* 0x000fe200078e00ff */
[----:B------:R-:W-:Y:S01]  /*2390*/  SHF.R.S32.HI R56, RZ, 0x1f, R154 ;  /* 0x0000001fff387819 */ /* 0x000fe2000001149a */
[----:B------:R-:W-:Y:S01]  /*23a0*/  IMAD R55, R28, 0xc0, R29 ;  /* 0x000000c01c377824 */ /* 0x000fe200078e021d */
[----:B------:R-:W-:Y:S01]  /*23b0*/  SHF.R.S32.HI R50, RZ, 0x1f, R67 ;  /* 0x0000001fff327819 */ /* 0x000fe20000011443 */
[----:B------:R-:W-:Y:S01]  /*23c0*/  IMAD.SHL.U32 R53, R53, 0x2, RZ ;  /* 0x0000000235357824 */ /* 0x000fe200078e00ff */
[----:B------:R-:W-:Y:S01]  /*23d0*/  LOP3.LUT R0, R63, 0xfffffff0, RZ, 0xc0, !PT ;  /* 0xfffffff03f007812 */ /* 0x000fe200078ec0ff */
[----:B------:R-:W-:-:S02]  /*23e0*/  IMAD.IADD R47, R41, 0x1, R11 ;  /* 0x00000001292f7824 */ /* 0x000fc400078e020b */
[----:B------:R-:W-:Y:S01]  /*23f0*/  IMAD.IADD R46, R11, 0x1, R21 ;  /* 0x000000010b2e7824 */ /* 0x000fe200078e0215 */
[--C-:B------:R-:W-:Y:S01]  /*2400*/  IADD3 R62, R3, R8, R15.reuse ;  /* 0x00000008033e7210 */ /* 0x100fe20007ffe00f */
[----:B------:R-:W-:Y:S01]  /*2410*/  IMAD R3, R24, R7, R12 ;  /* 0x0000000718037224 */ /* 0x000fe200078e020c */
[----:B------:R-:W-:Y:S02]  /*2420*/  IADD3 R61, R9, R10, R15 ;  /* 0x0000000a093d7210 */ /* 0x000fe40007ffe00f */
[----:B0-----:R-:W-:Y:S01]  /*2430*/  SHF.R.U32.HI R15, RZ, 0x7, R30 ;  /* 0x00000007ff0f7819 */ /* 0x001fe2000001161e */
[----:B------:R-:W-:Y:S01]  /*2440*/  IMAD.IADD R49, R45, 0x1, R3 ;  /* 0x000000012d317824 */ /* 0x000fe200078e0203 */
[----:B------:R-:W-:Y:S01]  /*2450*/  ISETP.GE.AND P1, PT, R14, UR4, PT ;  /* 0x000000040e007c0c */ /* 0x000fe2000bf26270 */
[----:B------:R-:W-:Y:S01]  /*2460*/  IMAD.IADD R48, R3, 0x1, R43 ;  /* 0x0000000103307824 */ /* 0x000fe200078e022b */
[----:B------:R-:W-:Y:S01]  /*2470*/  LOP3.LUT R3, R64, 0xfffffff0, RZ, 0xc0, !PT ;  /* 0xfffffff040037812 */ /* 0x000fe200078ec0ff */
[----:B------:R-:W-:-:S10]  /*2480*/  VIADD R54, R15, 0x8 ;  /* 0x000000080f367836 */ /* 0x000fd40000000000 */
.L_x_1338:
[----:B--2---:R-:W2:Y:S01]  /*2490*/  LDL R10, [R1+0x50] ;  /* 0x00005000010a7983 */ /* 0x004ea20000100800 */
[----:B0-----:R-:W0:Y:S01]  /*24a0*/  LDC R77, c[0x0][0x430] ;  /* 0x00010c00ff4d7b82 */ /* 0x001e220000000800 */
[----:B------:R-:W-:Y:S02]  /*24b0*/  VIADD R12, R2, 0xffffffff ;  /* 0xffffffff020c7836 */ /* 0x000fe40000000000 */
[----:B------:R-:W-:Y:S02]  /*24c0*/  IMAD.MOV.U32 R78, RZ, RZ, RZ ;  /* 0x000000ffff4e7224 */ /* 0x000fe400078e00ff */
        /* <DEDUP_REMOVED lines=34> */
[C---:B------:R-:W-:Y:S01]  /*26f0*/  IMAD.WIDE.U32 R4, R77.reuse, UR4, RZ ;  /* 0x000000044d047c25 */ /* 0x040fe2000f8e00ff */
[----:B------:R-:W-:Y:S02]  /*2700*/  ULDC.U8 UR6, c[0x0][0x410] ;  /* 0x0001040000067ab9 */ /* 0x000fe40000000000 */
[----:B------:R-:W-:Y:S01]  /*2710*/  ISETP.NE.AND P0, PT, RZ, UR6, PT ;  /* 0x00000006ff007c0c */ /* 0x000fe2000bf05270 */
[----:B------:R-:W-:Y:S02]  /*2720*/  IMAD R6, R76, UR4, RZ ;  /* 0x000000044c067c24 */ /* 0x000fe4000f8e02ff */
[----:B------:R-:W-:Y:S02]  /*2730*/  IMAD R10, R58, R2, RZ ;  /* 0x000000023a0a7224 */ /* 0x000fe400078e02ff */
[----:B------:R-:W-:Y:S01]  /*2740*/  IMAD R7, R77, UR5, R6 ;  /* 0x000000054d077c24 */ /* 0x000fe2000f8e0206 */
[----:B------:R-:W-:Y:S01]  /*2750*/  ULDC.64 UR4, c[0x0][0x310] ;  /* 0x0000c40000047ab9 */ /* 0x000fe20000000a00 */
[----:B------:R-:W-:Y:S01]  /*2760*/  SHF.R.S32.HI R6, RZ, 0x1f, R2 ;  /* 0x0000001fff067819 */ /* 0x000fe20000011402 */
[----:B------:R-:W-:-:S02]  /*2770*/  IMAD R9, R71, UR4, RZ ;  /* 0x0000000447097c24 */ /* 0x000fc4000f8e02ff */
        /* <DEDUP_REMOVED lines=9> */
[-C--:B------:R-:W-:Y:S01]  /*2810*/  IMAD R8, R60, R2.reuse, RZ ;  /* 0x000000023c087224 */ /* 0x080fe200078e02ff */
[----:B------:R-:W-:Y:S01]  /*2820*/  IADD3 R72, P5, R4, UR4, RZ ;  /* 0x0000000404487c10 */ /* 0x000fe2000ffbe0ff */
[----:B------:R-:W-:Y:S02]  /*2830*/  IMAD R15, R6, R57, R10 ;  /* 0x00000039060f7224 */ /* 0x000fe400078e020a */
[----:B------:R-:W-:Y:S01]  /*2840*/  IMAD R70, R12, -0x80, R27 ;  /* 0xffffff800c467824 */ /* 0x000fe200078e021b */
[----:B------:R-:W-:Y:S01]  /*2850*/  IADD3.X R81, R5, UR5, R7, P5, !PT ;  /* 0x0000000505517c10 */ /* 0x000fe2000affe407 */
[----:B------:R-:W-:Y:S02]  /*2860*/  IMAD R9, R6, R59, R8 ;  /* 0x0000003b06097224 */ /* 0x000fe400078e0208 */
[----:B------:R-:W-:Y:S01]  /*2870*/  IMAD.WIDE.U32 R12, R59, R2, RZ ;  /* 0x000000023b0c7225 */ /* 0x000fe200078e00ff */
[----:B------:R-:W-:-:S03]  /*2880*/  VIMNMX R70, R70, 0x80, PT ;  /* 0x0000008046467848 */ /* 0x000fc60003fe0100 */
[----:B------:R-:W-:-:S04]  /*2890*/  IMAD.WIDE.U32 R10, R57, R2, RZ ;  /* 0x00000002390a7225 */ /* 0x000fc800078e00ff */
[----:B------:R-:W-:Y:S02]  /*28a0*/  IMAD.IADD R14, R13, 0x1, R9 ;  /* 0x000000010d0e7824 */ /* 0x000fe400078e0209 */
        /* <DEDUP_REMOVED lines=15> */
[----:B------:R-:W2:Y:S01]  /*29a0*/  LDL.64 R74, [R1+0x20] ;  /* 0x00002000014a7983 */ /* 0x000ea20000100a00 */
[----:B------:R-:W-:Y:S01]  /*29b0*/  ULDC.64 UR4, c[0x0][0x3e8] ;  /* 0x0000fa0000047ab9 */ /* 0x000fe20000000a00 */
[----:B------:R-:W-:Y:S02]  /*29c0*/  ULDC.64 UR6, c[0x0][0x400] ;  /* 0x0001000000067ab9 */ /* 0x000fe40000000a00 */
[----:B------:R-:W3:Y:S04]  /*29d0*/  LDL R39, [R1+0x3c] ;  /* 0x00003c0001277983 */ /* 0x000ee80000100800 */
[----:B------:R-:W4:Y:S01]  /*29e0*/  LDL R38, [R1+0x40] ;  /* 0x0000400001267983 */ /* 0x000f220000100800 */
[----:B------:R-:W-:Y:S02]  /*29f0*/  IADD3 R12, P0, P6, R44, UR4, R12 ;  /* 0x000000042c0c7c10 */ /* 0x000fe4000fe1e00c */
[----:B------:R-:W-:-:S02]  /*2a00*/  CS2R R34, SRZ ;  /* 0x0000000000227805 */ /* 0x000fc4000001ff00 */
[----:B------:R-:W-:Y:S02]  /*2a10*/  CS2R R36, SRZ ;  /* 0x0000000000247805 */ /* 0x000fe4000001ff00 */
[----:B------:R-:W-:Y:S02]  /*2a20*/  IADD3.X R13, R49, UR5, R14, P0, P6 ;  /* 0x00000005310d7c10 */ /* 0x000fe400087ec40e */
[----:B------:R-:W-:-:S04]  /*2a30*/  IADD3 R10, P0, P6, R40, UR6, R10 ;  /* 0x00000006280a7c10 */ /* 0x000fc8000fe1e00a */
[----:B------:R-:W-:Y:S02]  /*2a40*/  IADD3.X R11, R47, UR7, R15, P0, P6 ;  /* 0x000000072f0b7c10 */ /* 0x000fe400087ec40f */
[----:B------:R-:W-:Y:S02]  /*2a50*/  CS2R R30, SRZ ;  /* 0x00000000001e7805 */ /* 0x000fe4000001ff00 */
[----:B------:R-:W-:Y:S02]  /*2a60*/  CS2R R8, SRZ ;  /* 0x0000000000087805 */ /* 0x000fe4000001ff00 */
[----:B------:R-:W-:Y:S02]  /*2a70*/  CS2R R32, SRZ ;  /* 0x0000000000207805 */ /* 0x000fe4000001ff00 */
[----:B------:R-:W-:Y:S02]  /*2a80*/  CS2R R28, SRZ ;  /* 0x00000000001c7805 */ /* 0x000fe4000001ff00 */
[----:B--2---:R-:W-:-:S02]  /*2a90*/  ISETP.GE.AND P6, PT, R74, R80, PT ;  /* 0x000000504a00720c */ /* 0x004fc40003fc6270 */
[----:B---3--:R-:W-:-:S11]  /*2aa0*/  ISETP.GE.AND P0, PT, R39, R80, PT ;  /* 0x000000502700720c */ /* 0x008fd60003f06270 */
[----:B------:R0:W5:Y:S04]  /*2ab0*/  @!P6 LDG.E.64 R34, desc[UR42][R12.64] ;  /* 0x0000002a0c22e981 */ /* 0x000168000c1e1b00 */
[----:B------:R0:W5:Y:S01]  /*2ac0*/  @!P6 LDG.E.64 R36, desc[UR42][R10.64] ;  /* 0x0000002a0a24e981 */ /* 0x000162000c1e1b00 */
[----:B----4-:R-:W-:-:S03]  /*2ad0*/  ISETP.GE.AND P6, PT, R38, R80, PT ;  /* 0x000000502600720c */ /* 0x010fc60003fc6270 */
[----:B------:R0:W5:Y:S04]  /*2ae0*/  @!P0 LDG.E.64 R30, desc[UR42][R12.64+0x10] ;  /* 0x0000102a0c1e8981 */ /* 0x000168000c1e1b00 */
[----:B------:R0:W5:Y:S06]  /*2af0*/  @!P0 LDG.E.64 R32, desc[UR42][R10.64+0x10] ;  /* 0x0000102a0a208981 */ /* 0x00016c000c1e1b00 */
[----:B------:R0:W5:Y:S04]  /*2b00*/  @!P6 LDG.E.64 R8, desc[UR42][R12.64+0x20] ;  /* 0x0000202a0c08e981 */ /* 0x000168000c1e1b00 */
[----:B------:R0:W5:Y:S02]  /*2b10*/  @!P6 LDG.E.64 R28, desc[UR42][R10.64+0x20] ;  /* 0x0000202a0a1ce981 */ /* 0x000164000c1e1b00 */
.L_x_1300:
[----:B------:R-:W-:Y:S05]  /*2b20*/  BSYNC B1 ;  /* 0x0000000000017941 */ /* 0x000fea0003800000 */
.L_x_1299:
[----:B------:R-:W-:Y:S01]  /*2b30*/  UISETP.NE.AND UP0, UPT, UR38, 0x3, UPT ;  /* 0x000000032600788c */ /* 0x000fe2000bf05270 */
[----:B-----5:R-:W-:Y:S02]  /*2b40*/  IMAD.MOV.U32 R38, RZ, RZ, R8 ;  /* 0x000000ffff267224 */ /* 0x020fe400078e0008 */
[----:B------:R-:W-:Y:S02]  /*2b50*/  IMAD.MOV.U32 R74, RZ, RZ, R30 ;  /* 0x000000ffff4a7224 */ /* 0x000fe400078e001e */
[----:B------:R-:W-:Y:S01]  /*2b60*/  IMAD.MOV.U32 R82, RZ, RZ, R34 ;  /* 0x000000ffff527224 */ /* 0x000fe200078e0022 */
[----:B------:R-:W-:Y:S01]  /*2b70*/  PLOP3.LUT P0, PT, PT, PT, UP0, 0x80, 0x0 ;  /* 0x000000000000781c */ /* 0x000fe20003f0f008 */
[----:B------:R-:W-:Y:S02]  /*2b80*/  IMAD.MOV.U32 R73, RZ, RZ, R28 ;  /* 0x000000ffff497224 */ /* 0x000fe400078e001c */
[----:B------:R-:W-:Y:S02]  /*2b90*/  IMAD.MOV.U32 R75, RZ, RZ, R32 ;  /* 0x000000ffff4b7224 */ /* 0x000fe400078e0020 */
[----:B------:R-:W-:-:S08]  /*2ba0*/  IMAD.MOV.U32 R83, RZ, RZ, R36 ;  /* 0x000000ffff537224 */ /* 0x000fd000078e0024 */
[----:B------:R-:W-:Y:S05]  /*2bb0*/  @!P0 BRA `(.L_x_1301) ;  /* 0x0000000000048947 */ /* 0x000fea0003800000 */
[----:B------:R-:W-:Y:S01]  /*2bc0*/  BPT.TRAP 0x1 ;  /* 0x000000040000795c */ /* 0x000fe20000300000 */
.L_x_1301:
[----:B------:R-:W2:Y:S01]  /*2bd0*/  LDL R4, [R1+0x18] ;  /* 0x0000180001047983 */ /* 0x000ea20000100800 */
[----:B------:R-:W-:Y:S01]  /*2be0*/  IMAD R68, R23, 0x8, R18 ;  /* 0x0000000817447824 */ /* 0x000fe200078e0212 */
[----:B------:R-:W-:Y:S01]  /*2bf0*/  BSSY B1, `(.L_x_1302) ;  /* 0x0000004000017945 */ /* 0x000fe20003800000 */
[----:B--2---:R-:W-:-:S04]  /*2c00*/  SHF.L.U32 R79, R4, 0x1f, RZ ;  /* 0x0000001f044f7819 */ /* 0x004fc800000006ff */
[----:B------:R-:W1:Y:S02]  /*2c10*/  SYNCS.PHASECHK.TRANS64.TRYWAIT P6, [R68+URZ+0x19c90], R79 ;  /* 0x019c904f440075a7 */ /* 0x000e6400080c017f */
[----:B-1----:R-:W-:Y:S05]  /*2c20*/  @!P6 BRA `(.L_x_1303) ;  /* 0x0000020c0048e947 */ /* 0x002fea0003800000 */
.L_x_1637:
[----:B------:R-:W-:Y:S05]  /*2c30*/  BSYNC B1 ;  /* 0x0000000000017941 */ /* 0x000fea0003800000 */
.L_x_1302:
[----:B------:R-:W-:-:S03]  /*2c40*/  UMOV UR4, 0xffffffff ;  /* 0xffffffff00047882 */ /* 0x000fc60000000000 */
[----:B------:R-:W-:Y:S05]  /*2c50*/  BRA.DIV UR4, `(.L_x_1304) ;  /* 0x0000020e04507947 */ /* 0x000fea000b800000 */
[----:B------:R2:W3:Y:S04]  /*2c60*/  SHFL.IDX PT, R39, R81, RZ, 0x1e1f ;  /* 0x001e1fff51277589 */ /* 0x0004e800000e0000 */
[----:B------:R2:W4:Y:S02]  /*2c70*/  SHFL.IDX PT, R14, R72, RZ, 0x1e1f ;  /* 0x001e1fff480e7589 */ /* 0x00052400000e0000 */
.L_x_1641:
[----:B------:R-:W-:Y:S05]  /*2c80*/  @P5 BRA `(.L_x_1305) ;  /* 0x0000003c00005947 */ /* 0x000fea0003800000 */
[----:B------:R-:W-:Y:S01]  /*2c90*/  ISETP.NE.AND P5, PT, R52, RZ, PT ;  /* 0x000000ff3400720c */ /* 0x000fe20003fa5270 */
[----:B------:R-:W-:-:S12]  /*2ca0*/  BSSY B1, `(.L_x_1306) ;  /* 0x0000072000017945 */ /* 0x000fd80003800000 */
[----:B------:R-:W-:Y:S05]  /*2cb0*/  @!P5 BRA `(.L_x_1307) ;  /* 0x0000000400c0d947 */ /* 0x000fea0003800000 */
[----:B0-----:R-:W5:Y:S01]  /*2cc0*/  LDL.64 R12, [R1+0x20] ;  /* 0x00002000010c7983 */ /* 0x001f620000100a00 */
[----:B----4-:R-:W-:Y:S01]  /*2cd0*/  IADD3 R10, P5, R16, R14, RZ ;  /* 0x0000000e100a7210 */ /* 0x010fe20007fbe0ff */
[----:B------:R-:W-:Y:S02]  /*2ce0*/  BSSY B2, `(.L_x_1308) ;  /* 0x000006c000027945 */ /* 0x000fe40003800000 */
[----:B------:R0:W4:Y:S02]  /*2cf0*/  LDS.128 R4, [R69+0x13800] ;  /* 0x0138000045047984 */ /* 0x0001240000000c00 */
[----:B---3--:R-:W-:Y:S01]  /*2d00*/  IMAD.X R11, R39, 0x1, R17, P5 ;  /* 0x00000001270b7824 */ /* 0x008fe200028e0611 */
[----:B-----5:R-:W-:-:S13]  /*2d10*/  ISETP.GE.AND P6, PT, R12, R80, PT ;  /* 0x000000500c00720c */ /* 0x020fda0003fc6270 */
[----:B0---4-:R-:W-:Y:S05]  /*2d20*/  @P6 BRA `(.L_x_1309) ;  /* 0x00000004009c6947 */ /* 0x011fea0003800000 */
[----:B------:R-:W-:Y:S01]  /*2d30*/  SHF.R.U32.HI R12, RZ, 0x8, R35 ;  /* 0x00000008ff0c7819 */ /* 0x000fe20000011623 */
[----:B------:R-:W-:Y:S01]  /*2d40*/  IMAD.MOV.U32 R15, RZ, RZ, R4 ;  /* 0x000000ffff0f7224 */ /* 0x000fe200078e0004 */
[----:B------:R-:W-:Y:S02]  /*2d50*/  SHF.R.U32.HI R34, RZ, 0x8, R37 ;  /* 0x00000008ff227819 */ /* 0x000fe40000011625 */
[----:B--2---:R-:W-:Y:S01]  /*2d60*/  SHF.R.U32.HI R72, RZ, 0x10, R35 ;  /* 0x00000010ff487819 */ /* 0x004fe20000011623 */
[----:B------:R-:W-:Y:S01]  /*2d70*/  IMAD.SHL.U32 R12, R12, 0x100, RZ ;  /* 0x000001000c0c7824 */ /* 0x000fe200078e00ff */
[----:B------:R-:W-:Y:S01]  /*2d80*/  LOP3.LUT R13, R35, 0xff0000ff, RZ, 0xc0, !PT ;  /* 0xff0000ff230d7812 */ /* 0x000fe200078ec0ff */
[----:B------:R-:W-:Y:S01]  /*2d90*/  IMAD.SHL.U32 R34, R34, 0x100, RZ ;  /* 0x0000010022227824 */ /* 0x000fe200078e00ff */
[----:B------:R-:W-:Y:S02]  /*2da0*/  SHF.R.U32.HI R36, RZ, 0x10, R37 ;  /* 0x00000010ff247819 */ /* 0x000fe40000011625 */
[----:B------:R-:W-:-:S02]  /*2db0*/  LOP3.LUT R35, R37, 0xff0000ff, RZ, 0xc0, !PT ;  /* 0xff0000ff25237812 */ /* 0x000fc400078ec0ff */
[----:B------:R-:W-:Y:S01]  /*2dc0*/  LOP3.LUT R13, R13, 0xff00, R12, 0xf8, !PT ;  /* 0x0000ff000d0d7812 */ /* 0x000fe200078ef80c */
[----:B------:R-:W-:Y:S01]  /*2dd0*/  IMAD.U32 R12, R72, 0x10000, RZ ;  /* 0x00010000480c7824 */ /* 0x000fe200078e00ff */
[----:B------:R-:W-:Y:S01]  /*2de0*/  LOP3.LUT R37, R35, 0xff00, R34, 0xf8, !PT ;  /* 0x0000ff0023257812 */ /* 0x000fe200078ef822 */
[----:B------:R-:W-:Y:S01]  /*2df0*/  IMAD.U32 R34, R36, 0x10000, RZ ;  /* 0x0001000024227824 */ /* 0x000fe200078e00ff */
[----:B------:R-:W-:Y:S02]  /*2e00*/  F2FP.F16.E4M3.UNPACK_B R4, R5 ;  /* 0x00000005ff04723e */ /* 0x000fe400020006ff */
[----:B------:R-:W-:Y:S02]  /*2e10*/  F2FP.F16.E4M3.UNPACK_B R35, R83.H1 ;  /* 0x00000053ff23723e */ /* 0x000fe400030006ff */
        /* <DEDUP_REMOVED lines=9> */
[-C--:B------:R-:W-:Y:S01]  /*2eb0*/  FMUL.FTZ R87, R34, R85.reuse ;  /* 0x0000005522577220 */ /* 0x080fe20000410000 */
        /* <DEDUP_REMOVED lines=26> */
[----:B------:R-:W-:Y:S01]  /*3060*/  F2FP.F16.E4M3.UNPACK_B R83, R12.H1 ;  /* 0x0000000cff53723e */ /* 0x000fe200030006ff */
[-C--:B------:R-:W-:Y:S01]  /*3070*/  FFMA.FTZ R36, R36, R15.reuse, -R85 ;  /* 0x0000000f24247223 */ /* 0x080fe20000010855 */
[----:B------:R-:W-:Y:S01]  /*3080*/  FFMA.FTZ R37, R37, R15, R84 ;  /* 0x0000000f25257223 */ /* 0x000fe20000010054 */
[-C--:B------:R-:W-:Y:S01]  /*3090*/  FFMA.FTZ R15, R34, R82.reuse, -R81 ;  /* 0x00000052220f7223 */ /* 0x080fe20000010851 */
[----:B------:R-:W-:Y:S01]  /*30a0*/  FFMA.FTZ R34, R35, R82, R72 ;  /* 0x0000005223227223 */ /* 0x000fe20000010048 */
[----:B------:R-:W-:Y:S01]  /*30b0*/  F2FP.F16.E4M3.UNPACK_B R72, R7.H1 ;  /* 0x00000007ff48723e */ /* 0x000fe200030006ff */
[--C-:B------:R-:W-:Y:S01]  /*30c0*/  HADD2.F32 R84, -RZ, R83.reuse.H1_H1 ;  /* 0x30000053ff547230 */ /* 0x100fe20000004100 */
[----:B------:R-:W-:Y:S01]  /*30d0*/  F2FP.SATFINITE.E4M3.F32.PACK_AB_MERGE_C R35, R87, R86, RZ ;  /* 0x000000565723723e */ /* 0x000fe200048070ff */
[----:B------:R-:W-:Y:S01]  /*30e0*/  HADD2.F32 R83, -RZ, R83.H0_H0 ;  /* 0x20000053ff537230 */ /* 0x000fe20000004100 */
[-C--:B------:R-:W-:Y:S01]  /*30f0*/  F2FP.F16.E4M3.UNPACK_B R86, R13.reuse.H1 ;  /* 0x0000000dff56723e */ /* 0x080fe200030006ff */
[--C-:B------:R-:W-:Y:S01]  /*3100*/  HADD2.F32 R81, -RZ, R72.reuse.H0_H0 ;  /* 0x20000048ff517230 */ /* 0x100fe20000004100 */
[----:B------:R-:W-:Y:S01]  /*3110*/  F2FP.SATFINITE.E4M3.F32.PACK_AB_MERGE_C R36, R37, R36, RZ ;  /* 0x000000242524723e */ /* 0x000fe200048070ff */
[----:B------:R-:W-:Y:S01]  /*3120*/  HADD2.F32 R72, -RZ, R72.H1_H1 ;  /* 0x30000048ff487230 */ /* 0x000fe20000004100 */
[----:B------:R-:W-:Y:S01]  /*3130*/  F2FP.F16.E4M3.UNPACK_B R37, R6.H1 ;  /* 0x00000006ff25723e */ /* 0x000fe200030006ff */
[--C-:B------:R-:W-:Y:S01]  /*3140*/  HADD2.F32 R87, -RZ, R86.reuse.H1_H1 ;  /* 0x30000056ff577230 */ /* 0x100fe20000004100 */
[----:B------:R-:W-:Y:S01]  /*3150*/  F2FP.F16.E4M3.UNPACK_B R85, R13 ;  /* 0x0000000dff55723e */ /* 0x000fe200020006ff */
[----:B------:R-:W-:Y:S01]  /*3160*/  HADD2.F32 R86, -RZ, R86.H0_H0 ;  /* 0x20000056ff567230 */ /* 0x000fe20000004100 */
        /* <DEDUP_REMOVED lines=19> */
[--C-:B------:R-:W-:Y:S01]  /*32a0*/  HADD2.F32 R7, -RZ, R6.reuse.H0_H0 ;  /* 0x20000006ff077230 */ /* 0x100fe20000004100 */
[----:B------:R-:W-:Y:S01]  /*32b0*/  F2FP.SATFINITE.E4M3.F32.PACK_AB_MERGE_C R37, R37, R92, RZ ;  /* 0x0000005c2525723e */ /* 0x000fe200048070ff */
[----:B------:R-:W-:Y:S02]  /*32c0*/  HADD2.F32 R6, -RZ, R6.H1_H1 ;  /* 0x30000006ff067230 */ /* 0x000fe40000004100 */
[----:B------:R-:W-:Y:S01]  /*32d0*/  FMUL.FTZ R81, R13, R86 ;  /* 0x000000560d517220 */ /* 0x000fe20000410000 */
[----:B------:R-:W-:-:S02]  /*32e0*/  HADD2.F32 R82, -RZ, R82.H0_H0 ;  /* 0x20000052ff527230 */ /* 0x000fc40000004100 */
[----:B------:R-:W-:Y:S01]  /*32f0*/  FMUL.FTZ R86, R12, R86 ;  /* 0x000000560c567220 */ /* 0x000fe20000410000 */
[----:B------:R-:W-:Y:S01]  /*3300*/  F2FP.SATFINITE.E4M3.F32.PACK_AB_MERGE_C R84, R84, R87, RZ ;  /* 0x000000575454723e */ /* 0x000fe200048070ff */
        /* <DEDUP_REMOVED lines=9> */
.L_x_1309:
[----:B------:R-:W-:Y:S05]  /*33a0*/  BSYNC B2 ;  /* 0x0000000000027941 */ /* 0x000fea0003800000 */
.L_x_1308:
[----:B------:R0:W-:Y:S02]  /*33b0*/  ST.E.128 desc[UR42][R10.64], R4 ;  /* 0x000000040a007985 */ /* 0x0001e4000c101d2a */
.L_x_1307:
[----:B------:R-:W-:Y:S05]  /*33c0*/  BSYNC B1 ;  /* 0x0000000000017941 */ /* 0x000fea0003800000 */
.L_x_1306:
        /* <DEDUP_REMOVED lines=68> */
[----:B------:R-:W-:-:S02]  /*3810*/  F2FP.F16.E4M3.UNPACK_B R34, R7.H1 ;  /* 0x00000007ff22723e */ /* 0x000fc400030006ff */
[----:B------:R-:W-:Y:S01]  /*3820*/  F2FP.SATFINITE.E4M3.F32.PACK_AB_MERGE_C R31, R81, R72, RZ ;  /* 0x00000048511f723e */ /* 0x000fe200048070ff */
[--C-:B------:R-:W-:Y:S01]  /*3830*/  HADD2.F32 R81, -RZ, R75.reuse.H1_H1 ;  /* 0x3000004bff517230 */ /* 0x100fe20000004100 */
[----:B------:R-:W-:Y:S01]  /*3840*/  F2FP.SATFINITE.E4M3.F32.PACK_AB_MERGE_C R32, R33, R32, RZ ;  /* 0x000000202120723e */ /* 0x000fe200048070ff */
[--C-:B------:R-:W-:Y:S01]  /*3850*/  HADD2.F32 R35, -RZ, R34.reuse.H0_H0 ;  /* 0x20000022ff237230 */ /* 0x100fe20000004100 */
        /* <DEDUP_REMOVED lines=8> */
[----:B------:R-:W-:Y:S01]  /*38e0*/  FMUL.FTZ R12, R34, R81 ;  /* 0x00000051220c7220 */ /* 0x000fe20000410000 */
[----:B------:R-:W-:Y:S01]  /*38f0*/  HADD2.F32 R82, -RZ, R74.H1_H1 ;  /* 0x3000004aff527230 */ /* 0x000fe20000004100 */
[----:B------:R-:W-:Y:S01]  /*3900*/  F2FP.F16.E4M3.UNPACK_B R7, R7 ;  /* 0x00000007ff07723e */ /* 0x000fe200020006ff */
[----:B------:R-:W-:Y:S02]  /*3910*/  HADD2.F32 R33, -RZ, R33.H0_H0 ;  /* 0x20000021ff217230 */ /* 0x000fe40000004100 */
[----:B------:R-:W-:Y:S01]  /*3920*/  FFMA.FTZ R83, R35, R72, -R12 ;  /* 0x0000004823537223 */ /* 0x000fe2000001080c */
[----:B------:R-:W-:Y:S02]  /*3930*/  HADD2.F32 R12, -RZ, R36.H1_H1 ;  /* 0x30000024ff0c7230 */ /* 0x000fe40000004100 */
[----:B------:R-:W-:Y:S01]  /*3940*/  FMUL.FTZ R84, R13, R82 ;  /* 0x000000520d547220 */ /* 0x000fe20000410000 */
[----:B------:R-:W-:Y:S01]  /*3950*/  F2FP.F16.E4M3.UNPACK_B R6, R6 ;  /* 0x00000006ff06723e */ /* 0x000fe200020006ff */
[----:B------:R-:W-:Y:S01]  /*3960*/  FMUL.FTZ R82, R33, R82 ;  /* 0x0000005221527220 */ /* 0x000fe20000410000 */
[----:B------:R-:W-:Y:S01]  /*3970*/  FMUL.FTZ R81, R35, R81 ;  /* 0x0000005123517220 */ /* 0x000fe20000410000 */
        /* <DEDUP_REMOVED lines=24> */
.L_x_1313:
[----:B------:R-:W-:Y:S05]  /*3b00*/  BSYNC B2 ;  /* 0x0000000000027941 */ /* 0x000fea0003800000 */
.L_x_1312:
[----:B--2---:R0:W-:Y:S02]  /*3b10*/  ST.E.128 desc[UR42][R10.64], R4 ;  /* 0x000000040a007985 */ /* 0x0041e4000c101d2a */
.L_x_1311:
[----:B------:R-:W-:Y:S05]  /*3b20*/  BSYNC B1 ;  /* 0x0000000000017941 */ /* 0x000fea0003800000 */
.L_x_1310:
[----:B------:R-:W-:Y:S05]  /*3b30*/  @P1 BRA `(.L_x_1305) ;  /* 0x0000002c00541947 */ /* 0x000fea0003800000 */
[----:B0-----:R-:W4:Y:S04]  /*3b40*/  LDL R4, [R1+0x14] ;  /* 0x0000140001047983 */ /* 0x001f280000100800 */
[----:B------:R-:W5:Y:S04]  /*3b50*/  LDL R13, [R1+0x40] ;  /* 0x00004000010d7983 */ /* 0x000f680000100800 */
[----:B------:R-:W3:Y:S01]  /*3b60*/  LDL R12, [R1+0x34] ;  /* 0x00003400010c7983 */ /* 0x000ee20000100800 */
[----:B------:R-:W-:Y:S01]  /*3b70*/  BSSY B1, `(.L_x_1314) ;  /* 0x000006d000017945 */ /* 0x000fe20003800000 */
[----:B----4-:R-:W-:-:S02]  /*3b80*/  IADD3 R10, P5, R4, R14, RZ ;  /* 0x0000000e040a7210 */ /* 0x010fc40007fbe0ff */
[----:B------:R0:W4:Y:S01]  /*3b90*/  LDS.128 R4, [R69+0x15800] ;  /* 0x0158000045047984 */ /* 0x0001220000000c00 */
[----:B-----5:R-:W-:Y:S02]  /*3ba0*/  ISETP.GE.AND P6, PT, R13, R80, PT ;  /* 0x000000500d00720c */ /* 0x020fe40003fc6270 */
[----:B---3--:R-:W-:-:S11]  /*3bb0*/  IMAD.X R11, R39, 0x1, R12, P5 ;  /* 0x00000001270b7824 */ /* 0x008fd600028e060c */
[----:B0-----:R-:W-:Y:S05]  /*3bc0*/  @P6 BRA `(.L_x_1315) ;  /* 0x00000004009c6947 */ /* 0x001fea0003800000 */
        /* <DEDUP_REMOVED lines=8> */
[----:B----4-:R-:W-:Y:S01]  /*3c50*/  IMAD.MOV.U32 R9, RZ, RZ, R4 ;  /* 0x000000ffff097224 */ /* 0x010fe200078e0004 */
        /* <DEDUP_REMOVED lines=14> */
[----:B------:R-:W-:Y:S01]  /*3d40*/  FMUL.FTZ R33, R12, R31 ;  /* 0x0000001f0c217220 */ /* 0x000fe20000410000 */
        /* <DEDUP_REMOVED lines=17> */
[----:B------:R-:W-:Y:S01]  /*3e60*/  HADD2.F32 R15, -RZ, R12.H1_H1 ;  /* 0x3000000cff0f7230 */ /* 0x000fe20000004100 */
[----:B------:R-:W-:Y:S01]  /*3e70*/  F2FP.SATFINITE.E4M3.F32.PACK_AB_MERGE_C R39, R34, R33, RZ ;  /* 0x000000212227723e */ /* 0x000fe200048070ff */
[--C-:B------:R-:W-:Y:S02]  /*3e80*/  HADD2.F32 R12, -RZ, R9.reuse.H0_H0 ;  /* 0x20000009ff0c7230 */ /* 0x100fe40000004100 */
[-C--:B------:R-:W-:Y:S01]  /*3e90*/  FMUL.FTZ R32, R14, R28.reuse ;  /* 0x0000001c0e207220 */ /* 0x080fe20000410000 */
[----:B------:R-:W-:Y:S02]  /*3ea0*/  HADD2.F32 R13, -RZ, R9.H1_H1 ;  /* 0x30000009ff0d7230 */ /* 0x000fe40000004100 */
[----:B------:R-:W-:Y:S01]  /*3eb0*/  FMUL.FTZ R31, R15, R28 ;  /* 0x0000001c0f1f7220 */ /* 0x000fe20000410000 */
[----:B------:R-:W-:Y:S01]  /*3ec0*/  HADD2.F32 R73, -RZ, R73.H0_H0 ;  /* 0x20000049ff497230 */ /* 0x000fe20000004100 */
[----:B------:R-:W-:Y:S01]  /*3ed0*/  F2FP.SATFINITE.E4M3.F32.PACK_AB_MERGE_C R5, R5, R4, R39 ;  /* 0x000000040505723e */ /* 0x000fe20004807027 */
[----:B------:R-:W-:-:S02]  /*3ee0*/  HADD2.F32 R9, -RZ, R38.H1_H1 ;  /* 0x30000026ff097230 */ /* 0x000fc40000004100 */
[----:B------:R-:W-:Y:S02]  /*3ef0*/  HADD2.F32 R38, -RZ, R38.H0_H0 ;  /* 0x20000026ff267230 */ /* 0x000fe40000004100 */
[-C--:B------:R-:W-:Y:S01]  /*3f00*/  FMUL.FTZ R29, R13, R73.reuse ;  /* 0x000000490d1d7220 */ /* 0x080fe20000410000 */
[----:B------:R-:W-:Y:S01]  /*3f10*/  FMUL.FTZ R28, R12, R73 ;  /* 0x000000490c1c7220 */ /* 0x000fe20000410000 */
[-C--:B------:R-:W-:Y:S01]  /*3f20*/  FFMA.FTZ R31, R14, R9.reuse, -R31 ;  /* 0x000000090e1f7223 */ /* 0x080fe2000001081f */
[----:B------:R-:W-:Y:S01]  /*3f30*/  FFMA.FTZ R32, R15, R9, R32 ;  /* 0x000000090f207223 */ /* 0x000fe20000010020 */
[-C--:B------:R-:W-:Y:S01]  /*3f40*/  FFMA.FTZ R9, R12, R38.reuse, -R29 ;  /* 0x000000260c097223 */ /* 0x080fe2000001081d */
[----:B------:R-:W-:Y:S01]  /*3f50*/  FFMA.FTZ R38, R13, R38, R28 ;  /* 0x000000260d267223 */ /* 0x000fe2000001001c */
[----:B------:R-:W-:Y:S02]  /*3f60*/  F2FP.F16.E4M3.UNPACK_B R13, R7.H1 ;  /* 0x00000007ff0d723e */ /* 0x000fe400030006ff */
[----:B------:R-:W-:-:S02]  /*3f70*/  F2FP.SATFINITE.E4M3.F32.PACK_AB_MERGE_C R37, R32, R31, RZ ;  /* 0x0000001f2025723e */ /* 0x000fc400048070ff */
[----:B------:R-:W-:Y:S01]  /*3f80*/  F2FP.F16.E4M3.UNPACK_B R32, R30.H1 ;  /* 0x0000001eff20723e */ /* 0x000fe200030006ff */
[--C-:B------:R-:W-:Y:S01]  /*3f90*/  HADD2.F32 R15, -RZ, R13.reuse.H1_H1 ;  /* 0x3000000dff0f7230 */ /* 0x100fe20000004100 */
[----:B------:R-:W-:Y:S01]  /*3fa0*/  F2FP.F16.E4M3.UNPACK_B R12, R6.H1 ;  /* 0x00000006ff0c723e */ /* 0x000fe200030006ff */
[----:B------:R-:W-:Y:S01]  /*3fb0*/  HADD2.F32 R14, -RZ, R13.H0_H0 ;  /* 0x2000000dff0e7230 */ /* 0x000fe20000004100 */
[----:B------:R-:W-:Y:S01]  /*3fc0*/  F2FP.F16.E4M3.UNPACK_B R29, R8.H1 ;  /* 0x00000008ff1d723e */ /* 0x000fe200030006ff */
[----:B------:R-:W-:Y:S01]  /*3fd0*/  HADD2.F32 R34, -RZ, R32.H1_H1 ;  /* 0x30000020ff227230 */ /* 0x000fe20000004100 */
[----:B------:R-:W-:Y:S01]  /*3fe0*/  F2FP.F16.E4M3.UNPACK_B R31, R30 ;  /* 0x0000001eff1f723e */ /* 0x000fe200020006ff */
[----:B------:R-:W-:Y:S01]  /*3ff0*/  HADD2.F32 R13, -RZ, R12.H1_H1 ;  /* 0x3000000cff0d7230 */ /* 0x000fe20000004100 */
[----:B------:R-:W-:Y:S01]  /*4000*/  F2FP.F16.E4M3.UNPACK_B R28, R8 ;  /* 0x00000008ff1c723e */ /* 0x000fe200020006ff */
[----:B------:R-:W-:Y:S02]  /*4010*/  HADD2.F32 R30, -RZ, R29.H1_H1 ;  /* 0x3000001dff1e7230 */ /* 0x000fe40000004100 */
[----:B------:R-:W-:Y:S01]  /*4020*/  FMUL.FTZ R35, R15, R34 ;  /* 0x000000220f237220 */ /* 0x000fe20000410000 */
[----:B------:R-:W-:-:S02]  /*4030*/  HADD2.F32 R33, -RZ, R31.H1_H1 ;  /* 0x3000001fff217230 */ /* 0x000fc40000004100 */
        /* <DEDUP_REMOVED lines=17> */
[----:B------:R-:W-:-:S02]  /*4150*/  HADD2.F32 R13, -RZ, R32.H0_H0 ;  /* 0x20000020ff0d7230 */ /* 0x000fc40000004100 */
[----:B------:R-:W-:Y:S02]  /*4160*/  HADD2.F32 R6, -RZ, R6.H1_H1 ;  /* 0x30000006ff067230 */ /* 0x000fe40000004100 */
        /* <DEDUP_REMOVED lines=13> */
.L_x_1315:
[----:B------:R-:W-:Y:S05]  /*4240*/  BSYNC B1 ;  /* 0x0000000000017941 */ /* 0x000fea0003800000 */
.L_x_1314:
[----:B----4-:R0:W-:Y:S01]  /*4250*/  ST.E.128 desc[UR42][R10.64], R4 ;  /* 0x000000040a007985 */ /* 0x0101e2000c101d2a */
[----:B------:R-:W-:Y:S05]  /*4260*/  BRA `(.L_x_1305) ;  /* 0x0000002400887947 */ /* 0x000fea0003800000 */
.L_x_1298:
        /* <DEDUP_REMOVED lines=31> */
.L_x_1317:
[----:B------:R-:W-:Y:S05]  /*4460*/  BSYNC B1 ;  /* 0x0000000000017941 */ /* 0x000fea0003800000 */
.L_x_1316:
[----:B------:R-:W-:Y:S01]  /*4470*/  UISETP.NE.AND UP0, UPT, UR38, 0x3, UPT ;  /* 0x000000032600788c */ /* 0x000fe2000bf05270 */
[----:B-----5:R-:W-:Y:S02]  /*4480*/  IMAD.MOV.U32 R83, RZ, RZ, R6 ;  /* 0x000000ffff537224 */ /* 0x020fe400078e0006 */
[----:B------:R-:W-:Y:S02]  /*4490*/  IMAD.MOV.U32 R84, RZ, RZ, R4 ;  /* 0x000000ffff547224 */ /* 0x000fe400078e0004 */
[----:B------:R-:W-:Y:S01]  /*44a0*/  IMAD.MOV.U32 R89, RZ, RZ, R30 ;  /* 0x000000ffff597224 */ /* 0x000fe200078e001e */
[----:B------:R-:W-:Y:S01]  /*44b0*/  PLOP3.LUT P0, PT, PT, PT, UP0, 0x80, 0x0 ;  /* 0x000000000000781c */ /* 0x000fe20003f0f008 */
[----:B------:R-:W-:Y:S02]  /*44c0*/  IMAD.MOV.U32 R93, RZ, RZ, R28 ;  /* 0x000000ffff5d7224 */ /* 0x000fe400078e001c */
[----:B------:R-:W-:Y:S02]  /*44d0*/  IMAD.MOV.U32 R85, RZ, RZ, R34 ;  /* 0x000000ffff557224 */ /* 0x000fe400078e0022 */
[----:B------:R-:W-:-:S02]  /*44e0*/  IMAD.MOV.U32 R86, RZ, RZ, R32 ;  /* 0x000000ffff567224 */ /* 0x000fc400078e0020 */
[----:B------:R-:W-:Y:S02]  /*44f0*/  IMAD.MOV.U32 R87, RZ, RZ, R38 ;  /* 0x000000ffff577224 */ /* 0x000fe400078e0026 */
[----:B------:R-:W-:-:S04]  /*4500*/  IMAD.MOV.U32 R91, RZ, RZ, R36 ;  /* 0x000000ffff5b7224 */ /* 0x000fc800078e0024 */
[----:B------:R-:W-:Y:S05]  /*4510*/  @!P0 BRA `(.L_x_1318) ;  /* 0x0000000000048947 */ /* 0x000fea0003800000 */
[----:B------:R-:W-:Y:S01]  /*4520*/  BPT.TRAP 0x1 ;  /* 0x000000040000795c */ /* 0x000fe20000300000 */
.L_x_1318:
[----:B------:R-:W2:Y:S01]  /*4530*/  LDL R8, [R1+0x18] ;  /* 0x0000180001087983 */ /* 0x000ea20000100800 */
[----:B------:R-:W-:Y:S01]  /*4540*/  IMAD R68, R23, 0x8, R18 ;  /* 0x0000000817447824 */ /* 0x000fe200078e0212 */
[----:B------:R-:W-:Y:S01]  /*4550*/  BSSY B1, `(.L_x_1319) ;  /* 0x0000004000017945 */ /* 0x000fe20003800000 */
[----:B--2---:R-:W-:-:S04]  /*4560*/  SHF.L.U32 R79, R8, 0x1f, RZ ;  /* 0x0000001f084f7819 */ /* 0x004fc800000006ff */
[----:B------:R-:W1:Y:S02]  /*4570*/  SYNCS.PHASECHK.TRANS64.TRYWAIT P6, [R68+URZ+0x19c90], R79 ;  /* 0x019c904f440075a7 */ /* 0x000e6400080c017f */
[----:B-1----:R-:W-:Y:S05]  /*4580*/  @!P6 BRA `(.L_x_1320) ;  /* 0x000001f4004ce947 */ /* 0x002fea0003800000 */
.L_x_1642:
[----:B------:R-:W-:Y:S05]  /*4590*/  BSYNC B1 ;  /* 0x0000000000017941 */ /* 0x000fea0003800000 */
.L_x_1319:
[----:B------:R-:W-:-:S03]  /*45a0*/  UMOV UR4, 0xffffffff ;  /* 0xffffffff00047882 */ /* 0x000fc60000000000 */
[----:B------:R-:W-:Y:S05]  /*45b0*/  BRA.DIV UR4, `(.L_x_1321) ;  /* 0x000001f604547947 */ /* 0x000fea000b800000 */
[----:B------:R-:W2:Y:S04]  /*45c0*/  SHFL.IDX PT, R81, R81, RZ, 0x1e1f ;  /* 0x001e1fff51517589 */ /* 0x000ea800000e0000 */
[----:B------:R3:W4:Y:S02]  /*45d0*/  SHFL.IDX PT, R82, R72, RZ, 0x1e1f ;  /* 0x001e1fff48527589 */ /* 0x00072400000e0000 */
.L_x_1646:
[----:B------:R-:W-:Y:S05]  /*45e0*/  @P5 BRA `(.L_x_1305) ;  /* 0x0000002000a85947 */ /* 0x000fea0003800000 */
[----:B------:R-:W5:Y:S01]  /*45f0*/  LDC R90, c[0x0][0x2f4] ;  /* 0x0000bd00ff5a7b82 */ /* 0x000f620000000800 */
[----:B------:R-:W-:Y:S01]  /*4600*/  ISETP.NE.AND P5, PT, R52, RZ, PT ;  /* 0x000000ff3400720c */ /* 0x000fe20003fa5270 */
[----:B------:R-:W-:Y:S01]  /*4610*/  BSSY B1, `(.L_x_1322) ;  /* 0x00000f7000017945 */ /* 0x000fe20003800000 */
[----:B-----5:R-:W-:-:S11]  /*4620*/  IMAD.IADD R92, R90, 0x1, -R53 ;  /* 0x000000015a5c7824 */ /* 0x020fd600078e0a35 */
[----:B------:R-:W-:Y:S05]  /*4630*/  @!P5 BRA `(.L_x_1323) ;  /* 0x0000000c00d0d947 */ /* 0x000fea0003800000 */
[----:B0-----:R-:W5:Y:S04]  /*4640*/  LDL R13, [R1+0x30] ;  /* 0x00003000010d7983 */ /* 0x001f680000100800 */
[----:B------:R-:W5:Y:S04]  /*4650*/  LDL R12, [R1+0x78] ;  /* 0x00007800010c7983 */ /* 0x000f680000100800 */
[----:B------:R-:W5:Y:S01]  /*4660*/  LDL R10, [R1+0x44] ;  /* 0x00004400010a7983 */ /* 0x000f620000100800 */
[----:B------:R-:W-:Y:S01]  /*4670*/  SEL R8, R53, R92, !P3 ;  /* 0x0000005c35087207 */ /* 0x000fe20005800000 */
[----:B------:R-:W-:Y:S01]  /*4680*/  BSSY B2, `(.L_x_1324) ;  /* 0x00000ed000027945 */ /* 0x000fe20003800000 */
[----:B---34-:R-:W-:-:S02]  /*4690*/  IADD3 R72, P6, R3, R82, RZ ;  /* 0x0000005203487210 */ /* 0x018fc40007fde0ff */
        /* <DEDUP_REMOVED lines=13> */
[----:B-----5:R-:W-:-:S04]  /*4770*/  LOP3.LUT R8, R13, 0x10, R11, 0xf8, !PT ;  /* 0x000000100d087812 */ /* 0x020fc800078ef80b */
[----:B------:R-:W-:-:S04]  /*4780*/  LOP3.LUT R8, R8, R12, RZ, 0x3c, !PT ;  /* 0x0000000c08087212 */ /* 0x000fc800078e3cff */
        /* <DEDUP_REMOVED lines=8> */
[----:B------:R-:W-:Y:S01]  /*4810*/  SHF.R.U32.HI R28, RZ, 0x8, R29 ;  /* 0x00000008ff1c7819 */ /* 0x000fe2000001161d */
[----:B0-----:R-:W-:Y:S01]  /*4820*/  IMAD.MOV.U32 R36, RZ, RZ, R8 ;  /* 0x000000ffff247224 */ /* 0x001fe200078e0008 */
[----:B------:R-:W-:Y:S02]  /*4830*/  LOP3.LUT R97, R29, 0xff0000ff, RZ, 0xc0, !PT ;  /* 0xff0000ff1d617812 */ /* 0x000fe400078ec0ff */
[----:B------:R-:W-:Y:S01]  /*4840*/  SHF.R.U32.HI R100, RZ, 0x8, R31 ;  /* 0x00000008ff647819 */ /* 0x000fe2000001161f */
[----:B------:R-:W-:Y:S01]  /*4850*/  IMAD.SHL.U32 R8, R28, 0x100, RZ ;  /* 0x000001001c087824 */ /* 0x000fe200078e00ff */
[----:B------:R-:W-:Y:S01]  /*4860*/  SHF.R.U32.HI R94, RZ, 0x10, R29 ;  /* 0x00000010ff5e7819 */ /* 0x000fe2000001161d */
[----:B------:R-:W-:Y:S01]  /*4870*/  IMAD.MOV.U32 R28, RZ, RZ, R10 ;  /* 0x000000ffff1c7224 */ /* 0x000fe200078e000a */
[--C-:B------:R-:W-:Y:S01]  /*4880*/  SHF.R.U32.HI R99, RZ, 0x8, R37.reuse ;  /* 0x00000008ff637819 */ /* 0x100fe20000011625 */
[----:B--2---:R-:W-:Y:S01]  /*4890*/  IMAD.MOV.U32 R29, RZ, RZ, R14 ;  /* 0x000000ffff1d7224 */ /* 0x004fe200078e000e */
[----:B------:R-:W-:-:S02]  /*48a0*/  SHF.R.U32.HI R30, RZ, 0x10, R37 ;  /* 0x00000010ff1e7819 */ /* 0x000fc40000011625 */
[----:B------:R-:W-:Y:S01]  /*48b0*/  LOP3.LUT R96, R37, 0xff0000ff, RZ, 0xc0, !PT ;  /* 0xff0000ff25607812 */ /* 0x000fe200078ec0ff */
[----:B------:R-:W-:Y:S01]  /*48c0*/  IMAD.MOV.U32 R37, RZ, RZ, R12 ;  /* 0x000000ffff257224 */ /* 0x000fe200078e000c */
[----:B------:R-:W-:Y:S01]  /*48d0*/  LOP3.LUT R97, R97, 0xff00, R8, 0xf8, !PT ;  /* 0x0000ff0061617812 */ /* 0x000fe200078ef808 */
[----:B------:R-:W-:Y:S01]  /*48e0*/  IMAD.SHL.U32 R8, R100, 0x100, RZ ;  /* 0x0000010064087824 */ /* 0x000fe200078e00ff */
[----:B------:R-:W-:Y:S01]  /*48f0*/  SHF.R.U32.HI R38, RZ, 0x10, R31 ;  /* 0x00000010ff267819 */ /* 0x000fe2000001161f */
[----:B------:R-:W-:Y:S01]  /*4900*/  IMAD.U32 R12, R94, 0x10000, RZ ;  /* 0x000100005e0c7824 */ /* 0x000fe200078e00ff */
[----:B------:R-:W-:Y:S01]  /*4910*/  LOP3.LUT R95, R31, 0xff0000ff, RZ, 0xc0, !PT ;  /* 0xff0000ff1f5f7812 */ /* 0x000fe200078ec0ff */
[----:B------:R-:W-:Y:S01]  /*4920*/  IMAD.U32 R14, R30, 0x10000, RZ ;  /* 0x000100001e0e7824 */ /* 0x000fe200078e00ff */
[--C-:B------:R-:W-:Y:S02]  /*4930*/  SHF.R.U32.HI R31, RZ, 0x10, R39.reuse ;  /* 0x00000010ff1f7819 */ /* 0x100fe40000011627 */
[----:B------:R-:W-:-:S02]  /*4940*/  SHF.R.U32.HI R98, RZ, 0x8, R39 ;  /* 0x00000008ff627819 */ /* 0x000fc40000011627 */
[----:B------:R-:W-:Y:S01]  /*4950*/  LOP3.LUT R101, R39, 0xff0000ff, RZ, 0xc0, !PT ;  /* 0xff0000ff27657812 */ /* 0x000fe200078ec0ff */
[----:B------:R-:W-:Y:S01]  /*4960*/  IMAD.SHL.U32 R39, R99, 0x100, RZ ;  /* 0x0000010063277824 */ /* 0x000fe200078e00ff */
[----:B------:R-:W-:Y:S01]  /*4970*/  LOP3.LUT R95, R95, 0xff00, R8, 0xf8, !PT ;  /* 0x0000ff005f5f7812 */ /* 0x000fe200078ef808 */
[----:B------:R-:W-:Y:S01]  /*4980*/  IMAD.SHL.U32 R10, R98, 0x100, RZ ;  /* 0x00000100620a7824 */ /* 0x000fe200078e00ff */
[----:B------:R-:W-:Y:S01]  /*4990*/  LOP3.LUT R12, R97, 0xff0000, R12, 0xf8, !PT ;  /* 0x00ff0000610c7812 */ /* 0x000fe200078ef80c */
[----:B------:R-:W-:Y:S01]  /*49a0*/  IMAD.U32 R8, R38, 0x10000, RZ ;  /* 0x0001000026087824 */ /* 0x000fe200078e00ff */
[----:B------:R-:W-:Y:S01]  /*49b0*/  LOP3.LUT R99, R96, 0xff00, R39, 0xf8, !PT ;  /* 0x0000ff0060637812 */ /* 0x000fe200078ef827 */
[----:B------:R-:W-:Y:S01]  /*49c0*/  IMAD.U32 R31, R31, 0x10000, RZ ;  /* 0x000100001f1f7824 */ /* 0x000fe200078e00ff */
[----:B------:R-:W-:Y:S02]  /*49d0*/  F2FP.F16.E4M3.UNPACK_B R97, R91.H1 ;  /* 0x0000005bff61723e */ /* 0x000fe400030006ff */
[----:B------:R-:W-:-:S02]  /*49e0*/  F2FP.F16.E4M3.UNPACK_B R38, R37.H1 ;  /* 0x00000025ff26723e */ /* 0x000fc400030006ff */
[----:B------:R-:W-:Y:S02]  /*49f0*/  F2FP.F16.E4M3.UNPACK_B R39, R36.H1 ;  /* 0x00000024ff27723e */ /* 0x000fe400030006ff */
[----:B------:R-:W-:Y:S01]  /*4a00*/  LOP3.LUT R98, R101, 0xff00, R10, 0xf8, !PT ;  /* 0x0000ff0065627812 */ /* 0x000fe200078ef80a */
[----:B------:R-:W-:Y:S01]  /*4a10*/  HADD2.F32 R10, -RZ, R97.H0_H0 ;  /* 0x20000061ff0a7230 */ /* 0x000fe20000004100 */
[----:B------:R-:W-:Y:S01]  /*4a20*/  LOP3.LUT R8, R95, 0xff0000, R8, 0xf8, !PT ;  /* 0x00ff00005f087812 */ /* 0x000fe200078ef808 */
[----:B------:R-:W-:Y:S01]  /*4a30*/  HADD2.F32 R95, -RZ, R38.H0_H0 ;  /* 0x20000026ff5f7230 */ /* 0x000fe20000004100 */
[----:B------:R-:W-:Y:S01]  /*4a40*/  F2FP.F16.E4M3.UNPACK_B R96, R93.H1 ;  /* 0x0000005dff60723e */ /* 0x000fe200030006ff */
[--C-:B------:R-:W-:Y:S01]  /*4a50*/  HADD2.F32 R94, -RZ, R39.reuse.H0_H0 ;  /* 0x20000027ff5e7230 */ /* 0x100fe20000004100 */
[----:B------:R-:W-:Y:S01]  /*4a60*/  LOP3.LUT R14, R99, 0xff0000, R14, 0xf8, !PT ;  /* 0x00ff0000630e7812 */ /* 0x000fe200078ef80e */
[----:B------:R-:W-:Y:S02]  /*4a70*/  HADD2.F32 R39, -RZ, R39.H1_H1 ;  /* 0x30000027ff277230 */ /* 0x000fe40000004100 */
[----:B------:R-:W-:Y:S01]  /*4a80*/  FMUL.FTZ R101, R95, R10 ;  /* 0x0000000a5f657220 */ /* 0x000fe20000410000 */
[----:B------:R-:W-:-:S02]  /*4a90*/  HADD2.F32 R30, -RZ, R96.H0_H0 ;  /* 0x20000060ff1e7230 */ /* 0x000fc40000004100 */
[----:B------:R-:W-:Y:S01]  /*4aa0*/  FMUL.FTZ R100, R94, R10 ;  /* 0x0000000a5e647220 */ /* 0x000fe20000410000 */
[----:B------:R-:W-:Y:S01]  /*4ab0*/  LOP3.LUT R10, R98, 0xff0000, R31, 0xf8, !PT ;  /* 0x00ff0000620a7812 */ /* 0x000fe200078ef81f */
[----:B------:R-:W-:Y:S02]  /*4ac0*/  HADD2.F32 R98, -RZ, R96.H1_H1 ;  /* 0x30000060ff627230 */ /* 0x000fe40000004100 */
[-C--:B------:R-:W-:Y:S01]  /*4ad0*/  FFMA.FTZ R31, R94, R30.reuse, -R101 ;  /* 0x0000001e5e1f7223 */ /* 0x080fe20000010865 */
[----:B------:R-:W-:Y:S01]  /*4ae0*/  FFMA.FTZ R30, R95, R30, R100 ;  /* 0x0000001e5f1e7223 */ /* 0x000fe20000010064 */
[----:B------:R-:W-:Y:S01]  /*4af0*/  HADD2.F32 R100, -RZ, R97.H1_H1 ;  /* 0x30000061ff647230 */ /* 0x000fe20000004100 */
[----:B------:R-:W-:Y:S02]  /*4b00*/  F2FP.F16.E4M3.UNPACK_B R97, R91 ;  /* 0x0000005bff61723e */ /* 0x000fe400020006ff */
[----:B------:R-:W-:Y:S02]  /*4b10*/  F2FP.F16.E4M3.UNPACK_B R94, R36 ;  /* 0x00000024ff5e723e */ /* 0x000fe400020006ff */
[----:B------:R-:W-:Y:S01]  /*4b20*/  F2FP.F16.E4M3.UNPACK_B R91, R37 ;  /* 0x00000025ff5b723e */ /* 0x000fe200020006ff */
[----:B------:R-:W-:Y:S01]  /*4b30*/  HADD2.F32 R36, -RZ, R97.H0_H0 ;  /* 0x20000061ff247230 */ /* 0x000fe20000004100 */
[----:B------:R-:W-:Y:S01]  /*4b40*/  F2FP.F16.E4M3.UNPACK_B R95, R93 ;  /* 0x0000005dff5f723e */ /* 0x000fe200020006ff */
[----:B------:R-:W-:-:S02]  /*4b50*/  HADD2.F32 R93, -RZ, R38.H1_H1 ;  /* 0x30000026ff5d7230 */ /* 0x000fc40000004100 */
[-C--:B------:R-:W-:Y:S01]  /*4b60*/  FMUL.FTZ R104, R39, R100.reuse ;  /* 0x0000006427687220 */ /* 0x080fe20000410000 */
[--C-:B------:R-:W-:Y:S01]  /*4b70*/  HADD2.F32 R38, -RZ, R94.reuse.H0_H0 ;  /* 0x2000005eff267230 */ /* 0x100fe20000004100 */
[----:B------:R-:W-:Y:S01]  /*4b80*/  F2FP.F16.E4M3.UNPACK_B R101, R87.H1 ;  /* 0x00000057ff65723e */ /* 0x000fe200030006ff */
[----:B------:R-:W-:Y:S02]  /*4b90*/  HADD2.F32 R37, -RZ, R91.H0_H0 ;  /* 0x2000005bff257230 */ /* 0x000fe40000004100 */
[----:B------:R-:W-:Y:S01]  /*4ba0*/  FMUL.FTZ R102, R93, R100 ;  /* 0x000000645d667220 */ /* 0x000fe20000410000 */
[--C-:B------:R-:W-:Y:S02]  /*4bb0*/  HADD2.F32 R96, -RZ, R95.reuse.H0_H0 ;  /* 0x2000005fff607230 */ /* 0x100fe40000004100 */
[-C--:B------:R-:W-:Y:S01]  /*4bc0*/  FMUL.FTZ R100, R38, R36.reuse ;  /* 0x0000002426647220 */ /* 0x080fe20000410000 */
[----:B------:R-:W-:Y:S02]  /*4bd0*/  HADD2.F32 R94, -RZ, R94.H1_H1 ;  /* 0x3000005eff5e7230 */ /* 0x000fe40000004100 */
[----:B------:R-:W-:Y:S01]  /*4be0*/  FMUL.FTZ R99, R37, R36 ;  /* 0x0000002425637220 */ /* 0x000fe20000410000 */
[----:B------:R-:W-:Y:S01]  /*4bf0*/  FFMA.FTZ R36, R39, R98, -R102 ;  /* 0x0000006227247223 */ /* 0x000fe20000010866 */
[----:B------:R-:W-:Y:S01]  /*4c00*/  FFMA.FTZ R37, R37, R96, R100 ;  /* 0x0000006025257223 */ /* 0x000fe20000010064 */
[----:B------:R-:W-:Y:S01]  /*4c10*/  FFMA.FTZ R39, R93, R98, R104 ;  /* 0x000000625d277223 */ /* 0x000fe20000010068 */
[----:B------:R-:W-:Y:S01]  /*4c20*/  HADD2.F32 R100, -RZ, R95.H1_H1 ;  /* 0x3000005fff647230 */ /* 0x000fe20000004100 */
[----:B------:R-:W-:Y:S01]  /*4c30*/  F2FP.F16.E4M3.UNPACK_B R98, R28.H1 ;  /* 0x0000001cff62723e */ /* 0x000fe200030006ff */
[----:B------:R-:W-:Y:S01]  /*4c40*/  HADD2.F32 R93, -RZ, R97.H1_H1 ;  /* 0x30000061ff5d7230 */ /* 0x000fe20000004100 */
[----:B------:R-:W-:Y:S01]  /*4c50*/  F2FP.F16.E4M3.UNPACK_B R97, R29.H1 ;  /* 0x0000001dff61723e */ /* 0x000fe200030006ff */
[----:B------:R-:W-:-:S02]  /*4c60*/  HADD2.F32 R95, -RZ, R91.H1_H1 ;  /* 0x3000005bff5f7230 */ /* 0x000fc40000004100 */
[----:B------:R-:W-:Y:S01]  /*4c70*/  FFMA.FTZ R38, R38, R96, -R99 ;  /* 0x0000006026267223 */ /* 0x000fe20000010863 */
[----:B------:R-:W-:Y:S01]  /*4c80*/  F2FP.F16.E4M3.UNPACK_B R96, R89.H1 ;  /* 0x00000059ff60723e */ /* 0x000fe200030006ff */
[CC--:B------:R-:W-:Y:S01]  /*4c90*/  FMUL.FTZ R104, R94.reuse, R93.reuse ;  /* 0x0000005d5e687220 */ /* 0x0c0fe20000410000 */
[----:B------:R-:W-:Y:S02]  /*4ca0*/  HADD2.F32 R102, -RZ, R101.H0_H0 ;  /* 0x20000065ff667230 */ /* 0x000fe40000004100 */
[C---:B------:R-:W-:Y:S01]  /*4cb0*/  FMUL.FTZ R91, R95.reuse, R93 ;  /* 0x0000005d5f5b7220 */ /* 0x040fe20000410000 */
[----:B------:R-:W-:Y:S01]  /*4cc0*/  HADD2.F32 R99, -RZ, R97.H0_H0 ;  /* 0x20000061ff637230 */ /* 0x000fe20000004100 */
[----:B------:R-:W-:Y:S01]  /*4cd0*/  F2FP.F16.E4M3.UNPACK_B R87, R87 ;  /* 0x00000057ff57723e */ /* 0x000fe200020006ff */
[----:B------:R-:W-:Y:S02]  /*4ce0*/  HADD2.F32 R93, -RZ, R98.H0_H0 ;  /* 0x20000062ff5d7230 */ /* 0x000fe40000004100 */
[-C--:B------:R-:W-:Y:S01]  /*4cf0*/  FFMA.FTZ R91, R94, R100.reuse, -R91 ;  /* 0x000000645e5b7223 */ /* 0x080fe2000001085b */
[----:B------:R-:W-:Y:S01]  /*4d00*/  FFMA.FTZ R94, R95, R100, R104 ;  /* 0x000000645f5e7223 */ /* 0x000fe20000010068 */
[----:B------:R-:W-:-:S02]  /*4d10*/  HADD2.F32 R100, -RZ, R96.H0_H0 ;  /* 0x20000060ff647230 */ /* 0x000fc40000004100 */
[-C--:B------:R-:W-:Y:S01]  /*4d20*/  FMUL.FTZ R104, R99, R102.reuse ;  /* 0x0000006663687220 */ /* 0x080fe20000410000 */
[----:B------:R-:W-:Y:S01]  /*4d30*/  FMUL.FTZ R106, R93, R102 ;  /* 0x000000665d6a7220 */ /* 0x000fe20000410000 */
[----:B------:R-:W-:Y:S01]  /*4d40*/  HADD2.F32 R102, -RZ, R101.H1_H1 ;  /* 0x30000065ff667230 */ /* 0x000fe20000004100 */
[----:B------:R-:W-:Y:S01]  /*4d50*/  F2FP.SATFINITE.E4M3.F32.PACK_AB_MERGE_C R30, R39, R30, RZ ;  /* 0x0000001e271e723e */ /* 0x000fe200048070ff */
[----:B------:R-:W-:Y:S02]  /*4d60*/  HADD2.F32 R98, -RZ, R98.H1_H1 ;  /* 0x30000062ff627230 */ /* 0x000fe40000004100 */
[-C--:B------:R-:W-:Y:S01]  /*4d70*/  FFMA.FTZ R93, R93, R100.reuse, -R104 ;  /* 0x000000645d5d7223 */ /* 0x080fe20000010868 */
[----:B------:R-:W-:Y:S02]  /*4d80*/  HADD2.F32 R97, -RZ, R97.H1_H1 ;  /* 0x30000061ff617230 */ /* 0x000fe40000004100 */
[----:B------:R-:W-:Y:S01]  /*4d90*/  FFMA.FTZ R95, R99, R100, R106 ;  /* 0x00000064635f7223 */ /* 0x000fe2000001006a */
[----:B------:R-:W-:Y:S01]  /*4da0*/  HADD2.F32 R101, -RZ, R96.H1_H1 ;  /* 0x30000060ff657230 */ /* 0x000fe20000004100 */
[----:B------:R-:W-:Y:S01]  /*4db0*/  F2FP.F16.E4M3.UNPACK_B R99, R29 ;  /* 0x0000001dff63723e */ /* 0x000fe200020006ff */
[-C--:B------:R-:W-:Y:S01]  /*4dc0*/  FMUL.FTZ R104, R98, R102.reuse ;  /* 0x0000006662687220 */ /* 0x080fe20000410000 */
[----:B------:R-:W-:Y:S01]  /*4dd0*/  FMUL.FTZ R103, R97, R102 ;  /* 0x0000006661677220 */ /* 0x000fe20000410000 */
[----:B------:R-:W-:Y:S01]  /*4de0*/  F2FP.F16.E4M3.UNPACK_B R29, R28 ;  /* 0x0000001cff1d723e */ /* 0x000fe200020006ff */
[----:B------:R-:W-:-:S02]  /*4df0*/  HADD2.F32 R102, -RZ, R87.H0_H0 ;  /* 0x20000057ff667230 */ /* 0x000fc40000004100 */
[-C--:B------:R-:W-:Y:S01]  /*4e00*/  FFMA.FTZ R28, R97, R101.reuse, R104 ;  /* 0x00000065611c7223 */ /* 0x080fe20000010068 */
[----:B------:R-:W-:Y:S01]  /*4e10*/  FFMA.FTZ R96, R98, R101, -R103 ;  /* 0x0000006562607223 */ /* 0x000fe20000010867 */
[----:B------:R-:W-:Y:S01]  /*4e20*/  HADD2.F32 R104, -RZ, R87.H1_H1 ;  /* 0x30000057ff687230 */ /* 0x000fe20000004100 */
[----:B------:R-:W-:Y:S01]  /*4e30*/  F2FP.F16.E4M3.UNPACK_B R100, R89 ;  /* 0x00000059ff64723e */ /* 0x000fe200020006ff */
[----:B------:R-:W-:Y:S01]  /*4e40*/  HADD2.F32 R98, -RZ, R99.H0_H0 ;  /* 0x20000063ff627230 */ /* 0x000fe20000004100 */
[----:B------:R-:W-:Y:S01]  /*4e50*/  F2FP.SATFINITE.E4M3.F32.PACK_AB_MERGE_C R31, R36, R31, RZ ;  /* 0x0000001f241f723e */ /* 0x000fe200048070ff */
[----:B------:R-:W-:Y:S01]  /*4e60*/  HADD2.F32 R87, -RZ, R29.H0_H0 ;  /* 0x2000001dff577230 */ /* 0x000fe20000004100 */
[----:B------:R-:W-:Y:S01]  /*4e70*/  F2FP.SATFINITE.E4M3.F32.PACK_AB_MERGE_C R96, R96, R93, RZ ;  /* 0x0000005d6060723e */ /* 0x000fe200048070ff */
[----:B------:R-:W-:Y:S02]  /*4e80*/  HADD2.F32 R99, -RZ, R99.H1_H1 ;  /* 0x30000063ff637230 */ /* 0x000fe40000004100 */
[----:B------:R-:W-:Y:S01]  /*4e90*/  FMUL.FTZ R106, R98, R102 ;  /* 0x00000066626a7220 */ /* 0x000fe20000410000 */
[----:B------:R-:W-:-:S02]  /*4ea0*/  HADD2.F32 R89, -RZ, R29.H1_H1 ;  /* 0x3000001dff597230 */ /* 0x000fc40000004100 */
[----:B------:R-:W-:Y:S01]  /*4eb0*/  FMUL.FTZ R101, R87, R102 ;  /* 0x0000006657657220 */ /* 0x000fe20000410000 */
[--C-:B------:R-:W-:Y:S02]  /*4ec0*/  HADD2.F32 R97, -RZ, R100.reuse.H0_H0 ;  /* 0x20000064ff617230 */ /* 0x100fe40000004100 */
[-C--:B------:R-:W-:Y:S01]  /*4ed0*/  FMUL.FTZ R102, R99, R104.reuse ;  /* 0x0000006863667220 */ /* 0x080fe20000410000 */
[----:B------:R-:W-:Y:S02]  /*4ee0*/  HADD2.F32 R100, -RZ, R100.H1_H1 ;  /* 0x30000064ff647230 */ /* 0x000fe40000004100 */
[----:B------:R-:W-:Y:S01]  /*4ef0*/  FMUL.FTZ R104, R89, R104 ;  /* 0x0000006859687220 */ /* 0x000fe20000410000 */
[----:B------:R-:W-:Y:S01]  /*4f00*/  F2FP.F16.E4M3.UNPACK_B R39, R13 ;  /* 0x0000000dff27723e */ /* 0x000fe200020006ff */
[-C--:B------:R-:W-:Y:S01]  /*4f10*/  FFMA.FTZ R29, R87, R97.reuse, -R106 ;  /* 0x00000061571d7223 */ /* 0x080fe2000001086a */
[----:B------:R-:W-:Y:S01]  /*4f20*/  F2FP.F16.E4M3.UNPACK_B R93, R14 ;  /* 0x0000000eff5d723e */ /* 0x000fe200020006ff */
[----:B------:R-:W-:Y:S01]  /*4f30*/  FFMA.FTZ R87, R98, R97, R101 ;  /* 0x0000006162577223 */ /* 0x000fe20000010065 */
[----:B------:R-:W-:Y:S01]  /*4f40*/  F2FP.SATFINITE.E4M3.F32.PACK_AB_MERGE_C R30, R94, R37, R30 ;  /* 0x000000255e1e723e */ /* 0x000fe2000480701e */
[-C--:B------:R-:W-:Y:S01]  /*4f50*/  FFMA.FTZ R102, R89, R100.reuse, -R102 ;  /* 0x0000006459667223 */ /* 0x080fe20000010866 */
[----:B------:R-:W-:Y:S01]  /*4f60*/  F2FP.F16.E4M3.UNPACK_B R37, R9 ;  /* 0x00000009ff25723e */ /* 0x000fe200020006ff */
[----:B------:R-:W-:Y:S01]  /*4f70*/  FFMA.FTZ R104, R99, R100, R104 ;  /* 0x0000006463687223 */ /* 0x000fe20000010068 */
[----:B------:R-:W-:Y:S01]  /*4f80*/  F2FP.SATFINITE.E4M3.F32.PACK_AB_MERGE_C R28, R28, R95, RZ ;  /* 0x0000005f1c1c723e */ /* 0x000fe200048070ff */
[----:B------:R-:W-:Y:S01]  /*4f90*/  HADD2.F32 R95, -RZ, R93.H0_H0 ;  /* 0x2000005dff5f7230 */ /* 0x000fe20000004100 */
[----:B------:R-:W-:Y:S01]  /*4fa0*/  F2FP.SATFINITE.E4M3.F32.PACK_AB_MERGE_C R31, R91, R38, R31 ;  /* 0x000000265b1f723e */ /* 0x000fe2000480701f */
[----:B------:R-:W-:Y:S01]  /*4fb0*/  HADD2.F32 R38, -RZ, R39.H0_H0 ;  /* 0x20000027ff267230 */ /* 0x000fe20000004100 */
[----:B------:R-:W-:Y:S01]  /*4fc0*/  F2FP.F16.E4M3.UNPACK_B R91, R12 ;  /* 0x0000000cff5b723e */ /* 0x000fe200020006ff */
[----:B------:R-:W-:Y:S01]  /*4fd0*/  HADD2.F32 R36, -RZ, R37.H0_H0 ;  /* 0x20000025ff247230 */ /* 0x000fe20000004100 */
[----:B------:R-:W-:Y:S01]  /*4fe0*/  F2FP.SATFINITE.E4M3.F32.PACK_AB_MERGE_C R29, R102, R29, R96 ;  /* 0x0000001d661d723e */ /* 0x000fe20004807060 */
[----:B------:R-:W-:Y:S01]  /*4ff0*/  HADD2.F32 R89, -RZ, R39.H1_H1 ;  /* 0x30000027ff597230 */ /* 0x000fe20000004100 */
[----:B------:R-:W-:Y:S01]  /*5000*/  F2FP.SATFINITE.E4M3.F32.PACK_AB_MERGE_C R28, R104, R87, R28 ;  /* 0x00000057681c723e */ /* 0x000fe2000480701c */
        /* <DEDUP_REMOVED lines=8> */
[-C--:B------:R-:W-:Y:S01]  /*5090*/  FMUL.FTZ R98, R89, R96.reuse ;  /* 0x0000006059627220 */ /* 0x080fe20000410000 */
[----:B------:R-:W-:Y:S01]  /*50a0*/  FMUL.FTZ R96, R39, R96 ;  /* 0x0000006027607220 */ /* 0x000fe20000410000 */
[----:B------:R-:W-:-:S02]  /*50b0*/  F2FP.F16.E4M3.UNPACK_B R87, R13.H1 ;  /* 0x0000000dff57723e */ /* 0x000fc400030006ff */
[----:B------:R-:W-:Y:S01]  /*50c0*/  F2FP.F16.E4M3.UNPACK_B R93, R14.H1 ;  /* 0x0000000eff5d723e */ /* 0x000fe200030006ff */
[-C--:B------:R-:W-:Y:S01]  /*50d0*/  FFMA.FTZ R14, R89, R94.reuse, R96 ;  /* 0x0000005e590e7223 */ /* 0x080fe20000010060 */
[----:B------:R-:W-:Y:S01]  /*50e0*/  F2FP.F16.E4M3.UNPACK_B R38, R9.H1 ;  /* 0x00000009ff26723e */ /* 0x000fe200030006ff */
[----:B------:R-:W-:Y:S01]  /*50f0*/  FFMA.FTZ R9, R39, R94, -R98 ;  /* 0x0000005e27097223 */ /* 0x000fe20000010862 */
[----:B------:R-:W-:Y:S01]  /*5100*/  F2FP.F16.E4M3.UNPACK_B R12, R12.H1 ;  /* 0x0000000cff0c723e */ /* 0x000fe200030006ff */
[----:B------:R-:W-:Y:S01]  /*5110*/  HADD2.F32 R39, -RZ, R87.H0_H0 ;  /* 0x20000057ff277230 */ /* 0x000fe20000004100 */
[----:B------:R-:W-:Y:S01]  /*5120*/  F2FP.F16.E4M3.UNPACK_B R99, R10.H1 ;  /* 0x0000000aff63723e */ /* 0x000fe200030006ff */
[----:B------:R-:W-:Y:S02]  /*5130*/  HADD2.F32 R96, -RZ, R93.H0_H0 ;  /* 0x2000005dff607230 */ /* 0x000fe40000004100 */
[----:B------:R-:W-:Y:S02]  /*5140*/  HADD2.F32 R13, -RZ, R38.H0_H0 ;  /* 0x20000026ff0d7230 */ /* 0x000fe40000004100 */
[----:B------:R-:W-:-:S02]  /*5150*/  HADD2.F32 R91, -RZ, R87.H1_H1 ;  /* 0x30000057ff5b7230 */ /* 0x000fc40000004100 */
[-C--:B------:R-:W-:Y:S01]  /*5160*/  FMUL.FTZ R98, R39, R96.reuse ;  /* 0x0000006027627220 */ /* 0x080fe20000410000 */
[----:B------:R-:W-:Y:S02]  /*5170*/  HADD2.F32 R87, -RZ, R93.H1_H1 ;  /* 0x3000005dff577230 */ /* 0x000fe40000004100 */
[----:B------:R-:W-:Y:S01]  /*5180*/  FMUL.FTZ R96, R13, R96 ;  /* 0x000000600d607220 */ /* 0x000fe20000410000 */
[----:B------:R-:W-:Y:S02]  /*5190*/  HADD2.F32 R94, -RZ, R12.H0_H0 ;  /* 0x2000000cff5e7230 */ /* 0x000fe40000004100 */
[----:B------:R-:W-:Y:S02]  /*51a0*/  HADD2.F32 R38, -RZ, R38.H1_H1 ;  /* 0x30000026ff267230 */ /* 0x000fe40000004100 */
[-C--:B------:R-:W-:Y:S01]  /*51b0*/  FMUL.FTZ R89, R91, R87.reuse ;  /* 0x000000575b597220 */ /* 0x080fe20000410000 */
[----:B------:R-:W-:Y:S02]  /*51c0*/  HADD2.F32 R93, -RZ, R12.H1_H1 ;  /* 0x3000000cff5d7230 */ /* 0x000fe40000004100 */
[-C--:B------:R-:W-:Y:S01]  /*51d0*/  FFMA.FTZ R12, R13, R94.reuse, -R98 ;  /* 0x0000005e0d0c7223 */ /* 0x080fe20000010862 */
[----:B------:R-:W-:Y:S01]  /*51e0*/  FFMA.FTZ R13, R39, R94, R96 ;  /* 0x0000005e270d7223 */ /* 0x000fe20000010060 */
[C---:B------:R-:W-:Y:S01]  /*51f0*/  FMUL.FTZ R94, R38.reuse, R87 ;  /* 0x00000057265e7220 */ /* 0x040fe20000410000 */
[----:B------:R-:W-:Y:S01]  /*5200*/  F2FP.F16.E4M3.UNPACK_B R87, R15 ;  /* 0x0000000fff57723e */ /* 0x000fe200020006ff */
[----:B------:R-:W-:Y:S01]  /*5210*/  FFMA.FTZ R39, R38, R93, -R89 ;  /* 0x0000005d26277223 */ /* 0x000fe20000010859 */
[----:B------:R-:W-:Y:S01]  /*5220*/  F2FP.F16.E4M3.UNPACK_B R96, R15.H1 ;  /* 0x0000000fff60723e */ /* 0x000fe200030006ff */
[----:B------:R-:W-:Y:S01]  /*5230*/  FFMA.FTZ R38, R91, R93, R94 ;  /* 0x0000005d5b267223 */ /* 0x000fe2000001005e */
[----:B------:R-:W-:Y:S01]  /*5240*/  F2FP.F16.E4M3.UNPACK_B R15, R10 ;  /* 0x0000000aff0f723e */ /* 0x000fe200020006ff */
[----:B------:R-:W-:Y:S01]  /*5250*/  HADD2.F32 R93, -RZ, R87.H0_H0 ;  /* 0x20000057ff5d7230 */ /* 0x000fe20000004100 */
[-C--:B------:R-:W-:Y:S01]  /*5260*/  F2FP.F16.E4M3.UNPACK_B R89, R11.reuse ;  /* 0x0000000bff59723e */ /* 0x080fe200020006ff */
[----:B------:R-:W-:Y:S01]  /*5270*/  HADD2.F32 R95, -RZ, R96.H0_H0 ;  /* 0x20000060ff5f7230 */ /* 0x000fe20000004100 */
[-C--:B------:R-:W-:Y:S01]  /*5280*/  F2FP.F16.E4M3.UNPACK_B R10, R8.reuse ;  /* 0x00000008ff0a723e */ /* 0x080fe200020006ff */
[----:B------:R-:W-:Y:S01]  /*5290*/  HADD2.F32 R100, -RZ, R15.H0_H0 ;  /* 0x2000000fff647230 */ /* 0x000fe20000004100 */
[----:B------:R-:W-:Y:S01]  /*52a0*/  F2FP.F16.E4M3.UNPACK_B R11, R11.H1 ;  /* 0x0000000bff0b723e */ /* 0x000fe200030006ff */
[----:B------:R-:W-:Y:S01]  /*52b0*/  HADD2.F32 R91, -RZ, R89.H0_H0 ;  /* 0x20000059ff5b7230 */ /* 0x000fe20000004100 */
[----:B------:R-:W-:Y:S01]  /*52c0*/  F2FP.F16.E4M3.UNPACK_B R8, R8.H1 ;  /* 0x00000008ff08723e */ /* 0x000fe200030006ff */
[----:B------:R-:W-:-:S02]  /*52d0*/  HADD2.F32 R98, -RZ, R10.H0_H0 ;  /* 0x2000000aff627230 */ /* 0x000fc40000004100 */
[-C--:B------:R-:W-:Y:S01]  /*52e0*/  FMUL.FTZ R102, R93, R100.reuse ;  /* 0x000000645d667220 */ /* 0x080fe20000410000 */
[----:B------:R-:W-:Y:S02]  /*52f0*/  HADD2.F32 R101, -RZ, R99.H0_H0 ;  /* 0x20000063ff657230 */ /* 0x000fe40000004100 */
[C---:B------:R-:W-:Y:S01]  /*5300*/  FMUL.FTZ R100, R91.reuse, R100 ;  /* 0x000000645b647220 */ /* 0x040fe20000410000 */
[----:B------:R-:W-:Y:S02]  /*5310*/  HADD2.F32 R94, -RZ, R11.H0_H0 ;  /* 0x2000000bff5e7230 */ /* 0x000fe40000004100 */
[-C--:B------:R-:W-:Y:S01]  /*5320*/  FFMA.FTZ R91, R91, R98.reuse, -R102 ;  /* 0x000000625b5b7223 */ /* 0x080fe20000010866 */
[----:B------:R-:W-:Y:S02]  /*5330*/  HADD2.F32 R96, -RZ, R96.H1_H1 ;  /* 0x30000060ff607230 */ /* 0x000fe40000004100 */
[----:B------:R-:W-:Y:S01]  /*5340*/  FFMA.FTZ R93, R93, R98, R100 ;  /* 0x000000625d5d7223 */ /* 0x000fe20000010064 */
[----:B------:R-:W-:-:S02]  /*5350*/  HADD2.F32 R99, -RZ, R99.H1_H1 ;  /* 0x30000063ff637230 */ /* 0x000fc40000004100 */
[-C--:B------:R-:W-:Y:S01]  /*5360*/  FMUL.FTZ R104, R94, R101.reuse ;  /* 0x000000655e687220 */ /* 0x080fe20000410000 */
[----:B------:R-:W-:Y:S02]  /*5370*/  HADD2.F32 R11, -RZ, R11.H1_H1 ;  /* 0x3000000bff0b7230 */ /* 0x000fe40000004100 */
[----:B------:R-:W-:Y:S01]  /*5380*/  FMUL.FTZ R103, R95, R101 ;  /* 0x000000655f677220 */ /* 0x000fe20000410000 */
[----:B------:R-:W-:Y:S02]  /*5390*/  HADD2.F32 R97, -RZ, R8.H0_H0 ;  /* 0x20000008ff617230 */ /* 0x000fe40000004100 */
[-C--:B------:R-:W-:Y:S01]  /*53a0*/  FMUL.FTZ R102, R96, R99.reuse ;  /* 0x0000006360667220 */ /* 0x080fe20000410000 */
[----:B------:R-:W-:Y:S02]  /*53b0*/  HADD2.F32 R87, -RZ, R87.H1_H1 ;  /* 0x30000057ff577230 */ /* 0x000fe40000004100 */
[----:B------:R-:W-:Y:S01]  /*53c0*/  FMUL.FTZ R99, R11, R99 ;  /* 0x000000630b637220 */ /* 0x000fe20000410000 */
[----:B------:R-:W-:-:S02]  /*53d0*/  HADD2.F32 R98, -RZ, R15.H1_H1 ;  /* 0x3000000fff627230 */ /* 0x000fc40000004100 */
[-C--:B------:R-:W-:Y:S01]  /*53e0*/  FFMA.FTZ R95, R95, R97.reuse, R104 ;  /* 0x000000615f5f7223 */ /* 0x080fe20000010068 */
[----:B------:R-:W-:Y:S02]  /*53f0*/  HADD2.F32 R8, -RZ, R8.H1_H1 ;  /* 0x30000008ff087230 */ /* 0x000fe40000004100 */
[----:B------:R-:W-:Y:S01]  /*5400*/  FFMA.FTZ R94, R94, R97, -R103 ;  /* 0x000000615e5e7223 */ /* 0x000fe20000010867 */
[----:B------:R-:W-:Y:S02]  /*5410*/  HADD2.F32 R89, -RZ, R89.H1_H1 ;  /* 0x30000059ff597230 */ /* 0x000fe40000004100 */
[----:B------:R-:W-:Y:S01]  /*5420*/  FMUL.FTZ R100, R87, R98 ;  /* 0x0000006257647220 */ /* 0x000fe20000410000 */
[----:B------:R-:W-:Y:S02]  /*5430*/  HADD2.F32 R10, -RZ, R10.H1_H1 ;  /* 0x3000000aff0a7230 */ /* 0x000fe40000004100 */
[-C--:B------:R-:W-:Y:S01]  /*5440*/  FFMA.FTZ R11, R11, R8.reuse, -R102 ;  /* 0x000000080b0b7223 */ /* 0x080fe20000010866 */
[----:B------:R-:W-:Y:S01]  /*5450*/  FFMA.FTZ R8, R96, R8, R99 ;  /* 0x0000000860087223 */ /* 0x000fe20000010063 */
[----:B------:R-:W-:Y:S01]  /*5460*/  FMUL.FTZ R98, R89, R98 ;  /* 0x0000006259627220 */ /* 0x000fe20000410000 */
[----:B------:R-:W-:Y:S01]  /*5470*/  F2FP.SATFINITE.E4M3.F32.PACK_AB_MERGE_C R12, R39, R12, RZ ;  /* 0x0000000c270c723e */ /* 0x000fe200048070ff */
[-C--:B------:R-:W-:Y:S01]  /*5480*/  FFMA.FTZ R100, R89, R10.reuse, -R100 ;  /* 0x0000000a59647223 */ /* 0x080fe20000010864 */
[----:B------:R-:W-:Y:S01]  /*5490*/  F2FP.SATFINITE.E4M3.F32.PACK_AB_MERGE_C R13, R38, R13, RZ ;  /* 0x0000000d260d723e */ /* 0x000fe200048070ff */
[----:B------:R-:W-:Y:S01]  /*54a0*/  FFMA.FTZ R98, R87, R10, R98 ;  /* 0x0000000a57627223 */ /* 0x000fe20000010062 */
[----:B------:R-:W-:Y:S01]  /*54b0*/  F2FP.SATFINITE.E4M3.F32.PACK_AB_MERGE_C R8, R8, R95, RZ ;  /* 0x0000005f0808723e */ /* 0x000fe200048070ff */
[----:B------:R-:W-:Y:S01]  /*54c0*/  IMAD.MOV.U32 R10, RZ, RZ, R29 ;  /* 0x000000ffff0a7224 */ /* 0x000fe200078e001d */
[----:B------:R-:W-:-:S02]  /*54d0*/  F2FP.SATFINITE.E4M3.F32.PACK_AB_MERGE_C R11, R11, R94, RZ ;  /* 0x0000005e0b0b723e */ /* 0x000fc400048070ff */
[----:B------:R-:W-:Y:S01]  /*54e0*/  F2FP.SATFINITE.E4M3.F32.PACK_AB_MERGE_C R9, R9, R36, R12 ;  /* 0x000000240909723e */ /* 0x000fe2000480700c */
[----:B------:R-:W-:Y:S01]  /*54f0*/  IMAD.MOV.U32 R12, RZ, RZ, R30 ;  /* 0x000000ffff0c7224 */ /* 0x000fe200078e001e */
[----:B------:R-:W-:Y:S01]  /*5500*/  F2FP.SATFINITE.E4M3.F32.PACK_AB_MERGE_C R13, R14, R37, R13 ;  /* 0x000000250e0d723e */ /* 0x000fe2000480700d */
[----:B------:R-:W-:Y:S01]  /*5510*/  IMAD.MOV.U32 R14, RZ, RZ, R28 ;  /* 0x000000ffff0e7224 */ /* 0x000fe200078e001c */
[----:B------:R-:W-:Y:S01]  /*5520*/  F2FP.SATFINITE.E4M3.F32.PACK_AB_MERGE_C R15, R98, R93, R8 ;  /* 0x0000005d620f723e */ /* 0x000fe20004807008 */
[----:B------:R-:W-:Y:S01]  /*5530*/  IMAD.MOV.U32 R8, RZ, RZ, R31 ;  /* 0x000000ffff087224 */ /* 0x000fe200078e001f */
[----:B------:R-:W-:-:S07]  /*5540*/  F2FP.SATFINITE.E4M3.F32.PACK_AB_MERGE_C R11, R100, R91, R11 ;  /* 0x0000005b640b723e */ /* 0x000fce000480700b */
.L_x_1325:
[----:B------:R-:W-:Y:S05]  /*5550*/  BSYNC B2 ;  /* 0x0000000000027941 */ /* 0x000fea0003800000 */
.L_x_1324:
[----:B0-----:R0:W-:Y:S04]  /*5560*/  ST.E.128 desc[UR42][R72.64], R8 ;  /* 0x0000000848007985 */ /* 0x0011e8000c101d2a */
[----:B--2---:R0:W-:Y:S02]  /*5570*/  @!P5 ST.E.128 desc[UR42][R74.64], R12 ;  /* 0x0000000c4a00d985 */ /* 0x0041e4000c101d2a */
.L_x_1323:
[----:B------:R-:W-:Y:S05]  /*5580*/  BSYNC B1 ;  /* 0x0000000000017941 */ /* 0x000fea0003800000 */
.L_x_1322:
[----:B------:R-:W-:-:S13]  /*5590*/  ISETP.NE.AND P5, PT, R51, RZ, PT ;  /* 0x000000ff3300720c */ /* 0x000fda0003fa5270 */
[----:B------:R-:W-:Y:S05]  /*55a0*/  @!P5 BRA `(.L_x_1305) ;  /* 0x0000001000b8d947 */ /* 0x000fea0003800000 */
[----:B0-----:R-:W5:Y:S04]  /*55b0*/  LDL R12, [R1+0x30] ;  /* 0x00003000010c7983 */ /* 0x001f680000100800 */
[----:B------:R-:W3:Y:S04]  /*55c0*/  LDL R11, [R1+0x78] ;  /* 0x00007800010b7983 */ /* 0x000ee80000100800 */
[----:B------:R-:W3:Y:S01]  /*55d0*/  LDL R10, [R1+0x44] ;  /* 0x00004400010a7983 */ /* 0x000ee20000100800 */
[----:B------:R-:W-:Y:S01]  /*55e0*/  SEL R92, R53, R92, !P2 ;  /* 0x0000005c355c7207 */ /* 0x000fe20005000000 */
[----:B------:R-:W-:Y:S01]  /*55f0*/  BSSY B1, `(.L_x_1326) ;  /* 0x00000e4000017945 */ /* 0x000fe20003800000 */
[----:B------:R-:W-:-:S02]  /*5600*/  ISETP.GE.AND P6, PT, R66, R80, PT ;  /* 0x000000504200720c */ /* 0x000fc40003fc6270 */
[----:B------:R-:W-:Y:S02]  /*5610*/  SHF.R.S32.HI R9, RZ, 0x1f, R92 ;  /* 0x0000001fff097819 */ /* 0x000fe4000001145c */
[C---:B----4-:R-:W-:Y:S02]  /*5620*/  IADD3 R28, P5, R0.reuse, R82, RZ ;  /* 0x00000052001c7210 */ /* 0x050fe40007fbe0ff */
[----:B------:R-:W-:Y:S02]  /*5630*/  LEA.HI R9, R9, R92, RZ, 0x5 ;  /* 0x0000005c09097211 */ /* 0x000fe400078f28ff */
[----:B--2---:R-:W-:Y:S02]  /*5640*/  LEA.HI.X.SX32 R29, R0, R81, 0x1, P5 ;  /* 0x00000051001d7211 */ /* 0x004fe400028f0eff */
[----:B------:R-:W-:-:S04]  /*5650*/  SHF.R.S32.HI R8, RZ, 0x5, R9 ;  /* 0x00000005ff087819 */ /* 0x000fc80000011409 */
[----:B------:R-:W-:-:S04]  /*5660*/  LEA.HI.SX32 R8, R63, R8, 0x1c ;  /* 0x000000083f087211 */ /* 0x000fc800078fe2ff */
[C---:B------:R-:W-:Y:S01]  /*5670*/  LEA.HI R9, R8.reuse, R8, RZ, 0x1 ;  /* 0x0000000808097211 */ /* 0x040fe200078f08ff */
[----:B------:R-:W-:-:S04]  /*5680*/  IMAD.SHL.U32 R31, R8, 0x10, RZ ;  /* 0x00000010081f7824 */ /* 0x000fc800078e00ff */
[----:B------:R-:W-:-:S05]  /*5690*/  IMAD.SHL.U32 R9, R9, 0x800, RZ ;  /* 0x0000080009097824 */ /* 0x000fca00078e00ff */
[----:B------:R-:W-:Y:S02]  /*56a0*/  LOP3.LUT R9, R9, 0xfffff000, RZ, 0xc0, !PT ;  /* 0xfffff00009097812 */ /* 0x000fe400078ec0ff */
[----:B-----5:R-:W-:-:S04]  /*56b0*/  LOP3.LUT R8, R12, 0x10, R31, 0xf8, !PT ;  /* 0x000000100c087812 */ /* 0x020fc800078ef81f */
[----:B---3--:R-:W-:-:S04]  /*56c0*/  LOP3.LUT R8, R8, R11, RZ, 0x3c, !PT ;  /* 0x0000000b08087212 */ /* 0x008fc800078e3cff */
        /* <DEDUP_REMOVED lines=20> */
[----:B------:R-:W-:-:S02]  /*5810*/  SHF.R.U32.HI R38, RZ, 0x8, R33 ;  /* 0x00000008ff267819 */ /* 0x000fc40000011621 */
[----:B------:R-:W-:Y:S02]  /*5820*/  SHF.R.U32.HI R37, RZ, 0x8, R35 ;  /* 0x00000008ff257819 */ /* 0x000fe40000011623 */
[----:B------:R-:W-:Y:S02]  /*5830*/  LOP3.LUT R7, R6, 0xff00, R7, 0xf8, !PT ;  /* 0x0000ff0006077812 */ /* 0x000fe400078ef807 */
[----:B------:R-:W-:Y:S02]  /*5840*/  LOP3.LUT R34, R33, 0xff0000ff, RZ, 0xc0, !PT ;  /* 0xff0000ff21227812 */ /* 0x000fe400078ec0ff */
        /* <DEDUP_REMOVED lines=32> */
[----:B------:R-:W-:Y:S01]  /*5a50*/  FMUL.FTZ R74, R33, R36 ;  /* 0x00000024214a7220 */ /* 0x000fe20000410000 */
        /* <DEDUP_REMOVED lines=24> */
[-C--:B------:R-:W-:Y:S01]  /*5be0*/  F2FP.F16.E4M3.UNPACK_B R34, R10.reuse.H1 ;  /* 0x0000000aff22723e */ /* 0x080fe200030006ff */
[----:B------:R-:W-:Y:S01]  /*5bf0*/  HADD2.F32 R72, -RZ, R38.H0_H0 ;  /* 0x20000026ff487230 */ /* 0x000fe20000004100 */
[----:B------:R-:W-:Y:S01]  /*5c00*/  F2FP.F16.E4M3.UNPACK_B R85, R85 ;  /* 0x00000055ff55723e */ /* 0x000fe200020006ff */
[----:B------:R-:W-:Y:S01]  /*5c10*/  HADD2.F32 R80, -RZ, R36.H1_H1 ;  /* 0x30000024ff507230 */ /* 0x000fe20000004100 */
[----:B------:R-:W-:Y:S01]  /*5c20*/  F2FP.F16.E4M3.UNPACK_B R10, R10 ;  /* 0x0000000aff0a723e */ /* 0x000fe200020006ff */
[----:B------:R-:W-:-:S02]  /*5c30*/  HADD2.F32 R36, -RZ, R34.H0_H0 ;  /* 0x20000022ff247230 */ /* 0x000fc40000004100 */
[----:B------:R-:W-:Y:S01]  /*5c40*/  FMUL.FTZ R89, R72, R87 ;  /* 0x0000005748597220 */ /* 0x000fe20000410000 */
[----:B------:R-:W-:Y:S01]  /*5c50*/  HADD2.F32 R75, -RZ, R74.H0_H0 ;  /* 0x2000004aff4b7230 */ /* 0x000fe20000004100 */
[----:B------:R-:W-:Y:S01]  /*5c60*/  F2FP.F16.E4M3.UNPACK_B R83, R83 ;  /* 0x00000053ff53723e */ /* 0x000fe200020006ff */
[----:B------:R-:W-:Y:S02]  /*5c70*/  HADD2.F32 R73, -RZ, R38.H1_H1 ;  /* 0x30000026ff497230 */ /* 0x000fe40000004100 */
[C---:B------:R-:W-:Y:S01]  /*5c80*/  FMUL.FTZ R87, R36.reuse, R87 ;  /* 0x0000005724577220 */ /* 0x040fe20000410000 */
[----:B------:R-:W-:Y:S02]  /*5c90*/  HADD2.F32 R38, -RZ, R34.H1_H1 ;  /* 0x30000022ff267230 */ /* 0x000fe40000004100 */
[-C--:B------:R-:W-:Y:S01]  /*5ca0*/  FFMA.FTZ R34, R36, R75.reuse, -R89 ;  /* 0x0000004b24227223 */ /* 0x080fe20000010859 */
[----:B------:R-:W-:Y:S02]  /*5cb0*/  HADD2.F32 R74, -RZ, R74.H1_H1 ;  /* 0x3000004aff4a7230 */ /* 0x000fe40000004100 */
[----:B------:R-:W-:Y:S01]  /*5cc0*/  FMUL.FTZ R89, R73, R80 ;  /* 0x0000005049597220 */ /* 0x000fe20000410000 */
[----:B------:R-:W-:Y:S01]  /*5cd0*/  F2FP.F16.E4M3.UNPACK_B R36, R14 ;  /* 0x0000000eff24723e */ /* 0x000fe200020006ff */
[----:B------:R-:W-:Y:S01]  /*5ce0*/  FMUL.FTZ R80, R38, R80 ;  /* 0x0000005026507220 */ /* 0x000fe20000410000 */
[----:B------:R-:W-:Y:S01]  /*5cf0*/  FFMA.FTZ R72, R72, R75, R87 ;  /* 0x0000004b48487223 */ /* 0x000fe20000010057 */
[----:B------:R-:W-:Y:S01]  /*5d00*/  FFMA.FTZ R91, R38, R74, -R89 ;  /* 0x0000004a265b7223 */ /* 0x000fe20000010859 */
[----:B------:R-:W-:-:S02]  /*5d10*/  HADD2.F32 R75, -RZ, R85.H0_H0 ;  /* 0x20000055ff4b7230 */ /* 0x000fc40000004100 */
[----:B------:R-:W-:Y:S01]  /*5d20*/  FFMA.FTZ R39, R39, R84, R86 ;  /* 0x0000005427277223 */ /* 0x000fe20000010056 */
[----:B------:R-:W-:Y:S01]  /*5d30*/  HADD2.F32 R38, -RZ, R36.H0_H0 ;  /* 0x20000024ff267230 */ /* 0x000fe20000004100 */
[----:B------:R-:W-:Y:S01]  /*5d40*/  F2FP.SATFINITE.E4M3.F32.PACK_AB_MERGE_C R12, R35, R12, RZ ;  /* 0x0000000c230c723e */ /* 0x000fe200048070ff */
[----:B------:R-:W-:Y:S02]  /*5d50*/  HADD2.F32 R85, -RZ, R85.H1_H1 ;  /* 0x30000055ff557230 */ /* 0x000fe40000004100 */
[----:B------:R-:W-:Y:S01]  /*5d60*/  FFMA.FTZ R93, R73, R74, R80 ;  /* 0x0000004a495d7223 */ /* 0x000fe20000010050 */
[----:B------:R-:W-:Y:S02]  /*5d70*/  HADD2.F32 R14, -RZ, R10.H0_H0 ;  /* 0x2000000aff0e7230 */ /* 0x000fe40000004100 */
[----:B------:R-:W-:Y:S01]  /*5d80*/  FMUL.FTZ R87, R38, R75 ;  /* 0x0000004b26577220 */ /* 0x000fe20000410000 */
[----:B------:R-:W-:Y:S01]  /*5d90*/  HADD2.F32 R36, -RZ, R36.H1_H1 ;  /* 0x30000024ff247230 */ /* 0x000fe20000004100 */
[----:B------:R-:W-:Y:S01]  /*5da0*/  F2FP.SATFINITE.E4M3.F32.PACK_AB_MERGE_C R8, R33, R8, RZ ;  /* 0x000000082108723e */ /* 0x000fe200048070ff */
[----:B------:R-:W-:Y:S01]  /*5db0*/  HADD2.F32 R10, -RZ, R10.H1_H1 ;  /* 0x3000000aff0a7230 */ /* 0x000fe20000004100 */
[----:B------:R-:W-:Y:S01]  /*5dc0*/  F2FP.SATFINITE.E4M3.F32.PACK_AB_MERGE_C R91, R91, R34, RZ ;  /* 0x000000225b5b723e */ /* 0x000fe200048070ff */
[----:B------:R-:W-:-:S02]  /*5dd0*/  HADD2.F32 R73, -RZ, R83.H0_H0 ;  /* 0x20000053ff497230 */ /* 0x000fc40000004100 */
        /* <DEDUP_REMOVED lines=65> */
[----:B------:R-:W-:Y:S01]  /*61f0*/  F2FP.SATFINITE.E4M3.F32.PACK_AB_MERGE_C R6, R33, R6, RZ ;  /* 0x000000062106723e */ /* 0x000fe200048070ff */
        /* <DEDUP_REMOVED lines=24> */
[----:B------:R-:W-:Y:S01]  /*6380*/  F2FP.SATFINITE.E4M3.F32.PACK_AB_MERGE_C R10, R10, R87, R91 ;  /* 0x000000570a0a723e */ /* 0x000fe2000480705b */
        /* <DEDUP_REMOVED lines=10> */
.L_x_1327:
[----:B------:R-:W-:Y:S05]  /*6430*/  BSYNC B1 ;  /* 0x0000000000017941 */ /* 0x000fea0003800000 */
.L_x_1326:
[----:B0-----:R0:W-:Y:S01]  /*6440*/  ST.E.128 desc[UR42][R28.64], R8 ;  /* 0x000000081c007985 */ /* 0x0011e2000c101d2a */
[----:B------:R-:W-:-:S13]  /*6450*/  ISETP.GE.AND P5, PT, R31, R90, PT ;  /* 0x0000005a1f00720c */ /* 0x000fda0003fa6270 */
[----:B------:R-:W-:Y:S05]  /*6460*/  @P5 BRA `(.L_x_1305) ;  /* 0x0000000400085947 */ /* 0x000fea0003800000 */
[----:B------:R-:W-:-:S04]  /*6470*/  IADD3 R4, P5, R82, R31, RZ ;  /* 0x0000001f52047210 */ /* 0x000fc80007fbe0ff */
[----:B------:R-:W-:-:S05]  /*6480*/  LEA.HI.X.SX32 R5, R31, R81, 0x1, P5 ;  /* 0x000000511f057211 */ /* 0x000fca00028f0eff */
[----:B--2---:R2:W-:Y:S01]  /*6490*/  ST.E.128 desc[UR42][R4.64], R12 ;  /* 0x0000000c04007985 */ /* 0x0045e2000c101d2a */
[----:B------:R-:W-:Y:S05]  /*64a0*/  BRA `(.L_x_1305) ;  /* 0x0000000000f87947 */ /* 0x000fea0003800000 */
.L_x_1297:
[----:B------:R-:W-:-:S06]  /*64b0*/  UISETP.NE.AND UP0, UPT, UR38, 0x3, UPT ;  /* 0x000000032600788c */ /* 0x000fcc000bf05270 */
[----:B------:R-:W-:-:S13]  /*64c0*/  PLOP3.LUT P0, PT, PT, PT, UP0, 0x80, 0x0 ;  /* 0x000000000000781c */ /* 0x000fda0003f0f008 */
[----:B------:R-:W-:Y:S05]  /*64d0*/  @!P0 BRA `(.L_x_1328) ;  /* 0x0000000000048947 */ /* 0x000fea0003800000 */
[----:B------:R-:W-:Y:S01]  /*64e0*/  BPT.TRAP 0x1 ;  /* 0x000000040000795c */ /* 0x000fe20000300000 */
.L_x_1328:
[----:B------:R-:W2:Y:S01]  /*64f0*/  LDL R4, [R1+0x18] ;  /* 0x0000180001047983 */ /* 0x000ea20000100800 */
[----:B------:R-:W-:Y:S01]  /*6500*/  IMAD R68, R23, 0x8, R18 ;  /* 0x0000000817447824 */ /* 0x000fe200078e0212 */
[----:B------:R-:W-:Y:S01]  /*6510*/  BSSY B1, `(.L_x_1329) ;  /* 0x0000005000017945 */ /* 0x000fe20003800000 */
[----:B------:R-:W-:Y:S02]  /*6520*/  SHF.R.S32.HI R76, RZ, 0x1f, R77 ;  /* 0x0000001fff4c7819 */ /* 0x000fe4000001144d */
[----:B--2---:R-:W-:-:S04]  /*6530*/  SHF.L.U32 R79, R4, 0x1f, RZ ;  /* 0x0000001f044f7819 */ /* 0x004fc800000006ff */
[----:B------:R-:W0:Y:S02]  /*6540*/  SYNCS.PHASECHK.TRANS64.TRYWAIT P5, [R68+URZ+0x19c90], R79 ;  /* 0x019c904f440075a7 */ /* 0x000e2400080a017f */
[----:B0-----:R-:W-:Y:S05]  /*6550*/  @!P5 BRA `(.L_x_1330) ;  /* 0x000001d400b8d947 */ /* 0x001fea0003800000 */
.L_x_1647:
[----:B------:R-:W-:Y:S05]  /*6560*/  BSYNC B1 ;  /* 0x0000000000017941 */ /* 0x000fea0003800000 */
.L_x_1329:
[----:B------:R-:W1:Y:S01]  /*6570*/  S2R R8, SR_TID.X ;  /* 0x0000000000087919 */ /* 0x000e620000002100 */
[----:B------:R-:W-:Y:S01]  /*6580*/  ULDC.64 UR4, c[0x0][0x300] ;  /* 0x0000c00000047ab9 */ /* 0x000fe20000000a00 */
[----:B-----5:R-:W-:Y:S01]  /*6590*/  SHF.R.S32.HI R71, RZ, 0x1f, R78 ;  /* 0x0000001fff477819 */ /* 0x020fe2000001144e */
[----:B------:R-:W-:Y:S02]  /*65a0*/  IMAD R6, R76, UR4, RZ ;  /* 0x000000044c067c24 */ /* 0x000fe4000f8e02ff */
        /* <DEDUP_REMOVED lines=15> */
[----:B-1----:R-:W-:Y:S01]  /*66a0*/  VIADD R8, R8, 0xffffff80 ;  /* 0xffffff8008087836 */ /* 0x002fe20000000000 */
[----:B------:R-:W-:Y:S01]  /*66b0*/  IADD3 R4, P6, R4, UR4, RZ ;  /* 0x0000000404047c10 */ /* 0x000fe2000ffde0ff */
[----:B------:R-:W-:-:S03]  /*66c0*/  UMOV UR4, 0xffffffff ;  /* 0xffffffff00047882 */ /* 0x000fc60000000000 */
[----:B------:R-:W-:Y:S02]  /*66d0*/  LEA.HI R8, R8, R8, RZ, 0x1 ;  /* 0x0000000808087211 */ /* 0x000fe400078f08ff */
[----:B------:R-:W-:Y:S02]  /*66e0*/  IADD3.X R13, R5, UR5, R7, P6, !PT ;  /* 0x00000005050d7c10 */ /* 0x000fe4000b7fe407 */
[----:B------:R-:W-:-:S04]  /*66f0*/  SHF.R.S32.HI R8, RZ, 0x1, R8 ;  /* 0x00000001ff087819 */ /* 0x000fc80000011408 */
[----:B------:R-:W-:Y:S01]  /*6700*/  ISETP.GT.AND P5, PT, R70, R8, PT ;  /* 0x000000084600720c */ /* 0x000fe20003fa4270 */
[----:B------:R-:W-:-:S12]  /*6710*/  BRA.DIV UR4, `(.L_x_1331) ;  /* 0x000001d6045c7947 */ /* 0x000fd8000b800000 */
[----:B------:R1:W2:Y:S04]  /*6720*/  SHFL.IDX PT, R29, R13, RZ, 0x1e1f ;  /* 0x001e1fff0d1d7589 */ /* 0x0002a800000e0000 */
[----:B------:R1:W3:Y:S02]  /*6730*/  SHFL.IDX PT, R14, R4, RZ, 0x1e1f ;  /* 0x001e1fff040e7589 */ /* 0x0002e400000e0000 */
.L_x_1651:
[----:B------:R-:W-:Y:S05]  /*6740*/  @!P5 BRA `(.L_x_1305) ;  /* 0x000000000050d947 */ /* 0x000fea0003800000 */
[----:B------:R-:W4:Y:S01]  /*6750*/  LDL R10, [R1+0x28] ;  /* 0x00002800010a7983 */ /* 0x000f220000100800 */
[----:B------:R-:W-:-:S03]  /*6760*/  ULDC UR4, c[0x0][0x2f4] ;  /* 0x0000bd0000047ab9 */ /* 0x000fc60000000800 */
[----:B------:R-:W5:Y:S04]  /*6770*/  LDL R12, [R1+0x14] ;  /* 0x00001400010c7983 */ /* 0x000f680000100800 */
        /* <DEDUP_REMOVED lines=11> */
[----:B-----5:R-:W-:-:S03]  /*6830*/  ISETP.GE.AND P6, PT, R12, UR4, PT ;  /* 0x000000040c007c0c */ /* 0x020fc6000bfc6270 */
[----:B--2---:R1:W-:Y:S10]  /*6840*/  @!P5 ST.E.128 desc[UR42][R8.64], R4 ;  /* 0x000000040800d985 */ /* 0x0043f4000c101d2a */
[----:B------:R-:W2:Y:S01]  /*6850*/  @!P6 LDS.128 R4, [R69+0x15800] ;  /* 0x015800004504e984 */ /* 0x000ea20000000c00 */
[----:B-1----:R-:W-:-:S05]  /*6860*/  @!P6 IADD3 R8, P5, R12, R14, RZ ;  /* 0x0000000e0c08e210 */ /* 0x002fca0007fbe0ff */
[----:B------:R-:W-:-:S05]  /*6870*/  @!P6 IMAD.X R9, R29, 0x1, R11, P5 ;  /* 0x000000011d09e824 */ /* 0x000fca00028e060b */
[----:B--2---:R4:W-:Y:S03]  /*6880*/  @!P6 ST.E.128 desc[UR42][R8.64], R4 ;  /* 0x000000040800e985 */ /* 0x0049e6000c101d2a */
.L_x_1305:
[----:B------:R-:W-:Y:S05]  /*6890*/  BSYNC B0 ;  /* 0x0000000000007941 */ /* 0x000fea0003800000 */
.L_x_1296:
        /* <DEDUP_REMOVED lines=11> */
[----:B------:R-:W-:-:S05]  /*6950*/  @!P5 VIADD R4, R68, 0x19ca0 ;  /* 0x00019ca04404d836 */ /* 0x000fca0000000000 */
[----:B------:R-:W-:-:S04]  /*6960*/  @!P5 PRMT R4, RZ, 0x654, R4 ;  /* 0x00000654ff04d816 */ /* 0x000fc80000000004 */
[----:B------:R1:W-:Y:S01]  /*6970*/  @!P5 SYNCS.ARRIVE.TRANS64.RED.A1T0 RZ, [R4+URZ], RZ ;  /* 0x000000ff04ffd9a7 */ /* 0x0003e2000810043f */
[----:B------:R-:W-:Y:S05]  /*6980*/  @!P0 BRA `(.L_x_1333) ;  /* 0x0000000000048947 */ /* 0x000fea0003800000 */
[----:B------:R-:W-:Y:S01]  /*6990*/  BPT.TRAP 0x1 ;  /* 0x000000040000795c */ /* 0x000fe20000300000 */
.L_x_1333:
[----:B------:R-:W-:Y:S05]  /*69a0*/  BSYNC B0 ;  /* 0x0000000000007941 */ /* 0x000fea0003800000 */
.L_x_1332:
[----:B------:R-:W0:Y:S01]  /*69b0*/  SYNCS.PHASECHK.TRANS64.TRYWAIT P0, [R68+URZ+0x19cb0], R79 ;  /* 0x019cb04f440075a7 */ /* 0x000e22000800017f */
[----:B------:R-:W-:Y:S04]  /*69c0*/  BSSY B0, `(.L_x_1334) ;  /* 0x0000002000007945 */ /* 0x000fe80003800000 */
[----:B0-----:R-:W-:Y:S05]  /*69d0*/  @!P0 BRA `(.L_x_1335) ;  /* 0x000001d000f08947 */ /* 0x001fea0003800000 */
.L_x_1652:
[----:B------:R-:W-:Y:S05]  /*69e0*/  BSYNC B0 ;  /* 0x0000000000007941 */ /* 0x000fea0003800000 */
.L_x_1334:
        /* <DEDUP_REMOVED lines=28> */
[----:B---3--:R-:W3:Y:S04]  /*6bb0*/  LDL R14, [R1+0x14] ;  /* 0x00001400010e7983 */ /* 0x008ee80000100800 */
        /* <DEDUP_REMOVED lines=11> */
[----:B---3--:R-:W-:-:S03]  /*6c70*/  ISETP.GE.AND P6, PT, R14, UR4, PT ;  /* 0x000000040e007c0c */ /* 0x008fc6000bfc6270 */
[----:B--2---:R1:W-:Y:S10]  /*6c80*/  @!P0 ST.E.128 desc[UR42][R8.64], R4 ;  /* 0x0000000408008985 */ /* 0x0043f4000c101d2a */
[----:B------:R-:W2:Y:S01]  /*6c90*/  @!P6 LDS.128 R4, [R69+0xb000] ;  /* 0x00b000004504e984 */ /* 0x000ea20000000c00 */
[----:B-1----:R-:W-:-:S05]  /*6ca0*/  @!P6 IADD3 R8, P0, R14, R13, RZ ;  /* 0x0000000d0e08e210 */ /* 0x002fca0007f1e0ff */
[----:B------:R-:W-:-:S05]  /*6cb0*/  @!P6 IMAD.X R9, R11, 0x1, R12, P0 ;  /* 0x000000010b09e824 */ /* 0x000fca00000e060c */
[----:B--2---:R1:W-:Y:S03]  /*6cc0*/  @!P6 ST.E.128 desc[UR42][R8.64], R4 ;  /* 0x000000040800e985 */ /* 0x0043e6000c101d2a */
.L_x_1337:
[----:B------:R-:W-:Y:S05]  /*6cd0*/  BSYNC B0 ;  /* 0x0000000000007941 */ /* 0x000fea0003800000 */
.L_x_1336:
[----:B-1----:R-:W5:Y:S01]  /*6ce0*/  LDL.LU R5, [R1+0x18] ;  /* 0x0000180001057983 */ /* 0x002f620000300800 */
[----:B0-----:R-:W-:Y:S01]  /*6cf0*/  @!P5 VIADD R68, R68, 0x19cc0 ;  /* 0x00019cc04444d836 */ /* 0x001fe20000000000 */
[----:B------:R-:W-:Y:S01]  /*6d00*/  PLOP3.LUT P0, PT, PT, PT, PT, 0x8, 0x0 ;  /* 0x000000000000781c */ /* 0x000fe20003f0e170 */
[----:B------:R-:W-:Y:S01]  /*6d10*/  VIADD R23, R23, 0x1 ;  /* 0x0000000117177836 */ /* 0x000fe20000000000 */
[----:B------:R-:W-:Y:S01]  /*6d20*/  @!PT LDS RZ, [RZ] ;  /* 0x00000000fffff984 */ /* 0x000fe20000000800 */
[----:B------:R-:W-:Y:S01]  /*6d30*/  @!PT LDS RZ, [RZ] ;  /* 0x00000000fffff984 */ /* 0x000fe20000000800 */
[----:B------:R-:W-:Y:S01]  /*6d40*/  @!PT LDS RZ, [RZ] ;  /* 0x00000000fffff984 */ /* 0x000fe20000000800 */
[----:B------:R-:W-:Y:S01]  /*6d50*/  @!PT LDS RZ, [RZ] ;  /* 0x00000000fffff984 */ /* 0x000fe20000000800 */
[----:B------:R0:W-:Y:S06]  /*6d60*/  MEMBAR.ALL.CTA ;  /* 0x0000000000007992 */ /* 0x0001ec0000008000 */
[----:B0-----:R-:W0:Y:S01]  /*6d70*/  FENCE.VIEW.ASYNC.S ;  /* 0x00000000000073c6 */ /* 0x001e220000000000 */
[----:B------:R-:W-:Y:S01]  /*6d80*/  @!P5 PRMT R68, RZ, 0x654, R68 ;  /* 0x00000654ff44d816 */ /* 0x000fe20000000044 */
[----:B0-----:R0:W-:Y:S06]  /*6d90*/  BAR.SYNC.DEFER_BLOCKING R54, 0x80 ;  /* 0x000200360000751d */ /* 0x0011ec0000010000 */
[----:B------:R0:W-:Y:S01]  /*6da0*/  @!P5 SYNCS.ARRIVE.TRANS64.RED.A1T0 RZ, [R68+URZ], RZ ;  /* 0x000000ff44ffd9a7 */ /* 0x0001e2000810043f */
[----:B------:R-:W-:-:S04]  /*6db0*/  ISETP.NE.AND P5, PT, R23, 0x2, PT ;  /* 0x000000021700780c */ /* 0x000fc80003fa5270 */
[----:B------:R-:W-:Y:S02]  /*6dc0*/  SEL R4, RZ, 0x1, P5 ;  /* 0x00000001ff047807 */ /* 0x000fe40002800000 */
[----:B------:R-:W-:Y:S02]  /*6dd0*/  SEL R23, R23, RZ, P5 ;  /* 0x000000ff17177207 */ /* 0x000fe40002800000 */
[----:B-----5:R-:W-:-:S05]  /*6de0*/  LOP3.LUT R5, R5, R4, RZ, 0x3c, !PT ;  /* 0x0000000405057212 */ /* 0x020fca00078e3cff */
[----:B------:R0:W-:Y:S01]  /*6df0*/  STL [R1+0x18], R5 ;  /* 0x0000180501007387 */ /* 0x0001e20000100800 */
[----:B------:R-:W-:Y:S05]  /*6e00*/  @P4 BRA `(.L_x_1338) ;  /* 0xffffffb400a04947 */ /* 0x000fea000383ffff */
.L_x_1291:
[----:B------:R-:W2:Y:S01]  /*6e10*/  LDL R8, [R1+0x2c] ;  /* 0x00002c0001087983 */ /* 0x000ea20000100800 */
[----:B------:R-:W1:Y:S03]  /*6e20*/  LDC R0, c[0x0][0x448] ;  /* 0x00011200ff007b82 */ /* 0x000e660000000800 */
[----:B------:R-:W3:Y:S05]  /*6e30*/  LDL R6, [R1+0x8] ;  /* 0x0000080001067983 */ /* 0x000eea0000100800 */
[----:B------:R-:W4:Y:S01]  /*6e40*/  LDC.64 R2, c[0x0][0x9e0] ;  /* 0x00027800ff027b82 */ /* 0x000f220000000a00 */
[----:B-1----:R-:W-:-:S13]  /*6e50*/  ISETP.NE.AND P1, PT, R0, 0x1, PT ;  /* 0x000000010000780c */ /* 0x002fda0003f25270 */
[----:B0-----:R-:W0:Y:S08]  /*6e60*/  @P1 LDC R5, c[0x0][0x44c] ;  /* 0x00011300ff051b82 */ /* 0x001e300000000800 */
[----:B------:R-:W1:Y:S01]  /*6e70*/  @P1 LDC R4, c[0x0][0x450] ;  /* 0x00011400ff041b82 */ /* 0x000e620000000800 */
[----:B------:R-:W-:Y:S01]  /*6e80*/  BSSY B0, `(.L_x_1339) ;  /* 0x000000a000007945 */ /* 0x000fe20003800000 */
[----:B----4-:R-:W-:Y:S01]  /*6e90*/  ISETP.GE.AND P2, PT, R3, 0x1, PT ;  /* 0x000000010300780c */ /* 0x010fe20003f46270 */
[----:B--2---:R-:W-:-:S04]  /*6ea0*/  VIADD R0, R8, 0xbf ;  /* 0x000000bf08007836 */ /* 0x004fc80000000000 */
[----:B0-----:R-:W-:Y:S01]  /*6eb0*/  @P1 IMAD.HI.U32 R5, R0, R5, RZ ;  /* 0x0000000500051227 */ /* 0x001fe200078e00ff */
[----:B---3--:R-:W-:-:S04]  /*6ec0*/  IADD3 R7, R6, 0x1, -R157 ;  /* 0x0000000106077810 */ /* 0x008fc80007ffe89d */
[----:B-1----:R-:W-:-:S05]  /*6ed0*/  @P1 SHF.R.U32.HI R0, RZ, R4, R5 ;  /* 0x00000004ff001219 */ /* 0x002fca0000011605 */
[----:B------:R-:W-:Y:S01]  /*6ee0*/  IMAD.IADD R5, R7, 0x1, R0 ;  /* 0x0000000107057824 */ /* 0x000fe200078e0200 */
[----:B------:R-:W-:Y:S06]  /*6ef0*/  @P0 BRA `(.L_x_1340) ;  /* 0x0000000000080947 */ /* 0x000fec0003800000 */
[----:B------:R-:W0:Y:S02]  /*6f00*/  FENCE.VIEW.ASYNC.G ;  /* 0x00000000000073c6 */ /* 0x000e240000000100 */
[----:B0-----:R-:W-:Y:S06]  /*6f10*/  BAR.ARV 0xc, 0x200 ;  /* 0x0308000000007b1d */ /* 0x001fec0000002000 */
.L_x_1340:
[----:B------:R-:W-:Y:S05]  /*6f20*/  BSYNC B0 ;  /* 0x0000000000007941 */ /* 0x000fea0003800000 */
.L_x_1339:
[----:B------:R-:W-:Y:S01]  /*6f30*/  IMAD.IADD R2, R5, 0x1, R2 ;  /* 0x0000000105027824 */ /* 0x000fe200078e0202 */
[----:B------:R-:W-:Y:S06]  /*6f40*/  @!P2 BRA `(.L_x_1341) ;  /* 0x000000000048a947 */ /* 0x000fec0003800000 */
        /* <DEDUP_REMOVED lines=11> */
.L_x_1343:
[----:B------:R-:W-:-:S13]  /*7000*/  ISETP.NE.AND P0, PT, R3, 0x1, PT ;  /* 0x000000010300780c */ /* 0x000fda0003f05270 */
[----:B------:R-:W0:Y:S02]  /*7010*/  @P0 LDC.64 R4, c[0x0][0x9e8] ;  /* 0x00027a00ff040b82 */ /* 0x000e240000000a00 */
[----:B0-----:R-:W-:-:S05]  /*7020*/  @P0 IMAD.HI.U32 R4, R0, R4, RZ ;  /* 0x0000000400040227 */ /* 0x001fca00078e00ff */
[----:B------:R-:W-:-:S07]  /*7030*/  @P0 SHF.R.U32.HI R0, RZ, R5, R4 ;  /* 0x00000005ff000219 */ /* 0x000fce0000011604 */
.L_x_1344:
[----:B------:R-:W-:Y:S05]  /*7040*/  BSYNC B0 ;  /* 0x0000000000007941 */ /* 0x000fea0003800000 */
.L_x_1342:
[----:B------:R-:W-:-:S05]  /*7050*/  IMAD R5, R0, R3, R3 ;  /* 0x0000000300057224 */ /* 0x000fca00078e0203 */
[----:B------:R-:W-:-:S07]  /*7060*/  VIMNMX R2, R2, R5, PT ;  /* 0x0000000502027248 */ /* 0x000fce0003fe0100 */
.L_x_1341:
[----:B------:R-:W0:Y:S01]  /*7070*/  @P1 LDC R0, c[0x0][0x44c] ;  /* 0x00011300ff001b82 */ /* 0x000e220000000800 */
[----:B------:R-:W-:Y:S01]  /*7080*/  VIADD R2, R2, 0x7f ;  /* 0x0000007f02027836 */ /* 0x000fe20000000000 */
[----:B------:R-:W-:Y:S01]  /*7090*/  ULDC UR4, c[0x0][0x9dc] ;  /* 0x0002770000047ab9 */ /* 0x000fe20000000800 */
[----:B------:R-:W-:-:S03]  /*70a0*/  IMAD.MOV.U32 R7, RZ, RZ, R8 ;  /* 0x000000ffff077224 */ /* 0x000fc600078e0008 */
[----:B------:R-:W-:Y:S02]  /*70b0*/  SHF.R.S32.HI R5, RZ, 0x1f, R2 ;  /* 0x0000001fff057819 */ /* 0x000fe40000011402 */
[----:B------:R-:W1:Y:S02]  /*70c0*/  @P1 LDC R9, c[0x0][0x450] ;  /* 0x00011400ff091b82 */ /* 0x000e640000000800 */
[----:B------:R-:W-:-:S04]  /*70d0*/  LEA.HI R5, R5, R2, RZ, 0x7 ;  /* 0x0000000205057211 */ /* 0x000fc800078f38ff */
[----:B------:R-:W-:-:S04]  /*70e0*/  SHF.R.S32.HI R5, RZ, 0x7, R5 ;  /* 0x00000007ff057819 */ /* 0x000fc80000011405 */
[----:B------:R-:W-:Y:S01]  /*70f0*/  VIMNMX R89, R26, R5, PT ;  /* 0x000000051a597248 */ /* 0x000fe20003fe0100 */
        /* <DEDUP_REMOVED lines=15> */
.L_x_1347:
[----:B------:R-:W-:-:S13]  /*71f0*/  ISETP.NE.AND P0, PT, R3, 0x1, PT ;  /* 0x000000010300780c */ /* 0x000fda0003f05270 */
[----:B------:R-:W0:Y:S02]  /*7200*/  @P0 LDC.64 R6, c[0x0][0x9e8] ;  /* 0x00027a00ff060b82 */ /* 0x000e240000000a00 */
[----:B0-----:R-:W-:-:S05]  /*7210*/  @P0 IMAD.HI.U32 R2, R0, R6, RZ ;  /* 0x0000000600020227 */ /* 0x001fca00078e00ff */
[----:B------:R-:W-:-:S07]  /*7220*/  @P0 SHF.R.U32.HI R0, RZ, R7, R2 ;  /* 0x00000007ff000219 */ /* 0x000fce0000011602 */
.L_x_1348:
[----:B------:R-:W-:Y:S05]  /*7230*/  BSYNC B0 ;  /* 0x0000000000007941 */ /* 0x000fea0003800000 */
.L_x_1346:
[----:B------:R-:W-:-:S05]  /*7240*/  IMAD R3, R0, R3, RZ ;  /* 0x0000000300037224 */ /* 0x000fca00078e02ff */
[----:B------:R-:W-:-:S07]  /*7250*/  VIMNMX R4, R4, R3, !PT ;  /* 0x0000000304047248 */ /* 0x000fce0007fe0100 */
.L_x_1345:
[----:B------:R-:W-:Y:S01]  /*7260*/  SHF.R.S32.HI R3, RZ, 0x1f, R4 ;  /* 0x0000001fff037819 */ /* 0x000fe20000011404 */
[----:B------:R-:W-:Y:S01]  /*7270*/  IMAD.MOV.U32 R0, RZ, RZ, RZ ;  /* 0x000000ffff007224 */ /* 0x000fe200078e00ff */
[----:B------:R-:W-:Y:S02]  /*7280*/  PLOP3.LUT P0, PT, PT, PT, PT, 0x80, 0x0 ;  /* 0x000000000000781c */ /* 0x000fe40003f0f070 */
[----:B------:R-:W-:Y:S02]  /*7290*/  CS2R R134, SRZ ;  /* 0x0000000000867805 */ /* 0x000fe4000001ff00 */
[----:B------:R-:W-:Y:S02]  /*72a0*/  LEA.HI R3, R3, R4, RZ, 0x7 ;  /* 0x0000000403037211 */ /* 0x000fe400078f38ff */
[----:B------:R-:W-:Y:S02]  /*72b0*/  CS2R R26, SRZ ;  /* 0x00000000001a7805 */ /* 0x000fe4000001ff00 */
[----:B------:R-:W-:-:S02]  /*72c0*/  CS2R R20, SRZ ;  /* 0x0000000000147805 */ /* 0x000fc4000001ff00 */
[----:B------:R-:W-:Y:S02]  /*72d0*/  CS2R R128, SRZ ;  /* 0x0000000000807805 */ /* 0x000fe4000001ff00 */
[----:B------:R-:W-:Y:S02]  /*72e0*/  SHF.R.S32.HI R3, RZ, 0x7, R3 ;  /* 0x00000007ff037819 */ /* 0x000fe40000011403 */
[----:B------:R-:W-:Y:S02]  /*72f0*/  CS2R R12, SRZ ;  /* 0x00000000000c7805 */ /* 0x000fe4000001ff00 */
[----:B------:R-:W-:Y:S02]  /*7300*/  CS2R R126, SRZ ;  /* 0x00000000007e7805 */ /* 0x000fe4000001ff00 */
[----:B------:R-:W-:Y:S02]  /*7310*/  CS2R R28, SRZ ;  /* 0x00000000001c7805 */ /* 0x000fe4000001ff00 */
[----:B------:R-:W-:-:S02]  /*7320*/  VIMNMX R5, RZ, R3, !PT ;  /* 0x00000003ff057248 */ /* 0x000fc40007fe0100 */
[----:B------:R-:W-:Y:S02]  /*7330*/  CS2R R14, SRZ ;  /* 0x00000000000e7805 */ /* 0x000fe4000001ff00 */
[----:B------:R-:W-:Y:S01]  /*7340*/  CS2R R120, SRZ ;  /* 0x0000000000787805 */ /* 0x000fe2000001ff00 */
[----:B------:R-:W-:Y:S01]  /*7350*/  IMAD.MOV.U32 R25, RZ, RZ, RZ ;  /* 0x000000ffff197224 */ /* 0x000fe200078e00ff */
[----:B------:R-:W-:Y:S01]  /*7360*/  ISETP.GT.AND P1, PT, R89, R5, PT ;  /* 0x000000055900720c */ /* 0x000fe20003f24270 */
[----:B------:R0:W-:Y:S01]  /*7370*/  STL [R1+0x4c], R5 ;  /* 0x00004c0501007387 */ /* 0x0001e20000100800 */
        /* <DEDUP_REMOVED lines=11> */
[----:B------:R-:W-:Y:S02]  /*7430*/  CS2R R96, SRZ ;  /* 0x0000000000607805 */ /* 0x000fe4000001ff00 */
[----:B------:R-:W-:Y:S01]  /*7440*/  CS2R R94, SRZ ;  /* 0x00000000005e7805 */ /* 0x000fe2000001ff00 */
[----:B------:R-:W-:Y:S01]  /*7450*/  IMAD.MOV.U32 R36, RZ, RZ, RZ ;  /* 0x000000ffff247224 */ /* 0x000fe200078e00ff */
[----:B------:R-:W-:Y:S02]  /*7460*/  CS2R R92, SRZ ;  /* 0x00000000005c7805 */ /* 0x000fe4000001ff00 */
[----:B------:R-:W-:Y:S01]  /*7470*/  CS2R R2, SRZ ;  /* 0x0000000000027805 */ /* 0x000fe2000001ff00 */
[----:B0-----:R-:W-:Y:S06]  /*7480*/  @!P1 BRA `(.L_x_1349) ;  /* 0x00000128004c9947 */ /* 0x001fec0003800000 */
        /* <DEDUP_REMOVED lines=32> */
.L_x_1351:
[----:B------:R-:W-:Y:S05]  /*7690*/  BSYNC B6 ;  /* 0x0000000000067941 */ /* 0x000fea0003800000 */
.L_x_1350:
[----:B------:R-:W-:Y:S01]  /*76a0*/  ULDC.64 UR4, c[0x0][0x990] ;  /* 0x0002640000047ab9 */ /* 0x000fe20000000a00 */
[----:B------:R-:W-:Y:S01]  /*76b0*/  ULDC.64 UR6, c[0x0][0x998] ;  /* 0x0002660000067ab9 */ /* 0x000fe20000000a00 */
[----:B------:R-:W-:Y:S02]  /*76c0*/  ISETP.NE.U32.AND P0, PT, RZ, UR4, PT ;  /* 0x00000004ff007c0c */ /* 0x000fe4000bf05070 */
[----:B------:R-:W-:Y:S02]  /*76d0*/  ISETP.NE.U32.AND P1, PT, RZ, UR6, PT ;  /* 0x00000006ff007c0c */ /* 0x000fe4000bf25070 */
[----:B------:R-:W-:Y:S02]  /*76e0*/  ISETP.NE.AND.EX P0, PT, RZ, UR5, PT, P0 ;  /* 0x00000005ff007c0c */ /* 0x000fe4000bf05300 */
[----:B------:R-:W-:-:S11]  /*76f0*/  ISETP.NE.AND.EX P1, PT, RZ, UR7, PT, P1 ;  /* 0x00000007ff007c0c */ /* 0x000fd6000bf25310 */
[----:B------:R-:W0:Y:S01]  /*7700*/  @P0 LDC.64 R6, c[0x0][0x9a8] ;  /* 0x00026a00ff060b82 */ /* 0x000e220000000a00 */
[--C-:B------:R-:W-:Y:S02]  /*7710*/  @P0 SHF.R.S32.HI R3, RZ, 0x1f, R155.reuse ;  /* 0x0000001fff030819 */ /* 0x100fe4000001149b */
[----:B------:R-:W-:Y:S02]  /*7720*/  @P1 SHF.R.S32.HI R5, RZ, 0x1f, R155 ;  /* 0x0000001fff051819 */ /* 0x000fe4000001149b */
[----:B------:R-:W-:-:S03]  /*7730*/  @P0 SHF.R.S32.HI R15, RZ, 0x1f, R154 ;  /* 0x0000001fff0f0819 */ /* 0x000fc6000001149a */
[----:B------:R-:W1:Y:S08]  /*7740*/  @P1 LDC.64 R8, c[0x0][0x9b8] ;  /* 0x00026e00ff081b82 */ /* 0x000e700000000a00 */
[----:B------:R-:W2:Y:S08]  /*7750*/  @P0 LDC.64 R10, c[0x0][0x9b0] ;  /* 0x00026c00ff0a0b82 */ /* 0x000eb00000000a00 */
[----:B------:R-:W3:Y:S01]  /*7760*/  @P1 LDC.64 R12, c[0x0][0x9c0] ;  /* 0x00027000ff0c1b82 */ /* 0x000ee20000000a00 */
[----:B0-----:R-:W-:-:S02]  /*7770*/  @P0 IMAD R0, R3, R6, RZ ;  /* 0x0000000603000224 */ /* 0x001fc400078e02ff */
[----:B------:R-:W-:-:S04]  /*7780*/  @P0 IMAD.WIDE.U32 R2, R155, R6, RZ ;  /* 0x000000069b020225 */ /* 0x000fc800078e00ff */
[----:B------:R-:W-:Y:S02]  /*7790*/  @P0 IMAD R7, R155, R7, R0 ;  /* 0x000000079b070224 */ /* 0x000fe400078e0200 */
[-C--:B-1----:R-:W-:Y:S02]  /*77a0*/  @P1 IMAD R4, R5, R8.reuse, RZ ;  /* 0x0000000805041224 */ /* 0x082fe400078e02ff */
[----:B------:R-:W-:Y:S01]  /*77b0*/  @P0 IMAD.IADD R3, R3, 0x1, R7 ;  /* 0x0000000103030824 */ /* 0x000fe200078e0207 */
[----:B------:R-:W-:Y:S01]  /*77c0*/  @P1 SHF.R.S32.HI R7, RZ, 0x1f, R154 ;  /* 0x0000001fff071819 */ /* 0x000fe2000001149a */
[C---:B------:R-:W-:Y:S02]  /*77d0*/  @P1 IMAD R9, R155.reuse, R9, R4 ;  /* 0x000000099b091224 */ /* 0x040fe400078e0204 */
[----:B------:R-:W-:-:S04]  /*77e0*/  @P1 IMAD.WIDE.U32 R4, R155, R8, RZ ;  /* 0x000000089b041225 */ /* 0x000fc800078e00ff */
[----:B--2---:R-:W-:Y:S02]  /*77f0*/  @P0 IMAD R0, R15, R10, RZ ;  /* 0x0000000a0f000224 */ /* 0x004fe400078e02ff */
[----:B------:R-:W-:Y:S02]  /*7800*/  @P1 IMAD.IADD R5, R5, 0x1, R9 ;  /* 0x0000000105051824 */ /* 0x000fe400078e0209 */
[C---:B------:R-:W-:Y:S02]  /*7810*/  @P0 IMAD R9, R154.reuse, R11, R0 ;  /* 0x0000000b9a090224 */ /* 0x040fe400078e0200 */
[----:B---3--:R-:W-:Y:S02]  /*7820*/  @P1 IMAD R6, R7, R12, RZ ;  /* 0x0000000c07061224 */ /* 0x008fe400078e02ff */
        /* <DEDUP_REMOVED lines=21> */
[----:B------:R-:W-:-:S05]  /*7980*/  LOP3.LUT R0, R0, 0xfffffffe, RZ, 0xc0, !PT ;  /* 0xfffffffe00007812 */ /* 0x000fca00078ec0ff */
[----:B------:R-:W-:-:S05]  /*7990*/  IMAD.IADD R0, R20, 0x1, -R0 ;  /* 0x0000000114007824 */ /* 0x000fca00078e0a00 */
[----:B------:R-:W-:-:S04]  /*79a0*/  SHF.L.U32 R3, R0, 0x1f, RZ ;  /* 0x0000001f00037819 */ /* 0x000fc800000006ff */
[----:B------:R0:W1:Y:S03]  /*79b0*/  SYNCS.PHASECHK.TRANS64.TRYWAIT P0, [R18+URZ+0x19c00], R3 ;  /* 0x019c0003120075a7 */ /* 0x000066000800017f */
[----:B-1----:R-:W-:Y:S05]  /*79c0*/  @!P0 NANOSLEEP.SYNCS 0x989680 ;  /* 0x009896800000895d */ /* 0x002fea0003900000 */
[----:B------:R-:W1:Y:S01]  /*79d0*/  @!P0 SYNCS.PHASECHK.TRANS64 P0, [R18+URZ+0x19c00], R3 ;  /* 0x019c0003120085a7 */ /* 0x000e62000800007f */
[----:B------:R-:W-:Y:S04]  /*79e0*/  BSSY B0, `(.L_x_1353) ;  /* 0x0000006000007945 */ /* 0x000fe80003800000 */
[----:B-1----:R-:W-:Y:S05]  /*79f0*/  @P0 BRA `(.L_x_1354) ;  /* 0x0000000000100947 */ /* 0x002fea0003800000 */
.L_x_1355:
[----:B-1----:R1:W2:Y:S02]  /*7a00*/  SYNCS.PHASECHK.TRANS64.TRYWAIT P0, [R18+URZ+0x19c00], R3 ;  /* 0x019c0003120075a7 */ /* 0x0022a4000800017f */
[----:B--2---:R-:W-:Y:S05]  /*7a10*/  @!P0 NANOSLEEP.SYNCS 0x989680 ;  /* 0x009896800000895d */ /* 0x004fea0003900000 */
[----:B------:R-:W2:Y:S02]  /*7a20*/  @!P0 SYNCS.PHASECHK.TRANS64 P0, [R18+URZ+0x19c00], R3 ;  /* 0x019c0003120085a7 */ /* 0x000ea4000800007f */
[----:B--2---:R-:W-:Y:S05]  /*7a30*/  @!P0 BRA `(.L_x_1355) ;  /* 0xfffffffc00f08947 */ /* 0x004fea000383ffff */
.L_x_1354:
[----:B------:R-:W-:Y:S05]  /*7a40*/  BSYNC B0 ;  /* 0x0000000000007941 */ /* 0x000fea0003800000 */
.L_x_1353:
[----:B------:R-:W-:Y:S05]  /*7a50*/  BRA `(.L_x_1356) ;  /* 0x00000044007c7947 */ /* 0x000fea0003800000 */
.L_x_1352:
[----:B------:R-:W-:Y:S01]  /*7a60*/  LOP3.LUT P0, RZ, R26, 0x9f, RZ, 0xc0, !PT ;  /* 0x0000009f1aff7812 */ /* 0x000fe2000780c0ff */
[----:B------:R-:W-:Y:S01]  /*7a70*/  ULDC.64 UR4, c[0x0][0x3f8] ;  /* 0x0000fe0000047ab9 */ /* 0x000fe20000000a00 */
[----:B-----5:R-:W-:Y:S01]  /*7a80*/  SHF.R.S32.HI R0, RZ, 0x1f, R24 ;  /* 0x0000001fff007819 */ /* 0x020fe20000011418 */
[----:B------:R-:W-:Y:S01]  /*7a90*/  ULDC.64 UR6, c[0x0][0x408] ;  /* 0x0001020000067ab9 */ /* 0x000fe20000000a00 */
[----:B------:R-:W-:Y:S01]  /*7aa0*/  IMAD.WIDE.U32 R26, R24, UR4, RZ ;  /* 0x00000004181a7c25 */ /* 0x000fe2000f8e00ff */
[----:B------:R-:W-:Y:S03]  /*7ab0*/  BSSY B6, `(.L_x_1357) ;  /* 0x0000019000067945 */ /* 0x000fe60003800000 */
[C---:B------:R-:W-:Y:S02]  /*7ac0*/  IMAD R3, R0.reuse, UR4, RZ ;  /* 0x0000000400037c24 */ /* 0x040fe4000f8e02ff */
[----:B------:R-:W-:-:S02]  /*7ad0*/  IMAD R5, R0, UR6, RZ ;  /* 0x0000000600057c24 */ /* 0x000fc4000f8e02ff */
[C---:B------:R-:W-:Y:S02]  /*7ae0*/  IMAD R3, R24.reuse, UR5, R3 ;  /* 0x0000000518037c24 */ /* 0x040fe4000f8e0203 */
[C---:B------:R-:W-:Y:S02]  /*7af0*/  IMAD R5, R24.reuse, UR7, R5 ;  /* 0x0000000718057c24 */ /* 0x040fe4000f8e0205 */
[----:B------:R-:W-:-:S04]  /*7b00*/  IMAD.WIDE.U32 R24, R24, UR6, RZ ;  /* 0x0000000618187c25 */ /* 0x000fc8000f8e00ff */
        /* <DEDUP_REMOVED lines=19> */
.L_x_1358:
[----:B------:R-:W-:Y:S05]  /*7c40*/  BSYNC B6 ;  /* 0x0000000000067941 */ /* 0x000fea0003800000 */
.L_x_1357:
[----:B------:R-:W0:Y:S01]  /*7c50*/  S2R R20, SR_TID.X ;  /* 0x0000000000147919 */ /* 0x000e220000002100 */
[----:B------:R-:W-:Y:S01]  /*7c60*/  ULDC.U8 UR4, c[0x0][0x410] ;  /* 0x0001040000047ab9 */ /* 0x000fe20000000000 */
[----:B------:R-:W2:Y:S01]  /*7c70*/  LDL R21, [R1+0x2c] ;  /* 0x00002c0001157983 */ /* 0x000ea20000100800 */
[----:B0-----:R-:W-:-:S03]  /*7c80*/  VIADD R28, R20, 0xffffff80 ;  /* 0xffffff80141c7836 */ /* 0x001fc60000000000 */
[----:B------:R-:W3:Y:S01]  /*7c90*/  LDL R20, [R1+0x50] ;  /* 0x0000500001147983 */ /* 0x000ee20000100800 */
[----:B------:R-:W-:Y:S02]  /*7ca0*/  ISETP.NE.AND P0, PT, RZ, UR4, PT ;  /* 0x00000004ff007c0c */ /* 0x000fe4000bf05270 */
[----:B------:R-:W-:Y:S01]  /*7cb0*/  LEA.HI R39, R28, R28, RZ, 0x1 ;  /* 0x0000001c1c277211 */ /* 0x000fe200078f08ff */
[----:B------:R-:W-:Y:S03]  /*7cc0*/  BSSY B0, `(.L_x_1359) ;  /* 0x0000430000007945 */ /* 0x000fe60003800000 */
[----:B------:R-:W-:-:S05]  /*7cd0*/  SHF.R.S32.HI R39, RZ, 0x1, R39 ;  /* 0x00000001ff277819 */ /* 0x000fca0000011427 */
[----:B--2---:R-:W-:Y:S02]  /*7ce0*/  IMAD.IADD R10, R39, 0x1, R21 ;  /* 0x00000001270a7824 */ /* 0x004fe400078e0215 */
[----:B---3--:R-:W-:Y:S01]  /*7cf0*/  IMAD.IADD R37, R18, 0x1, R20 ;  /* 0x0000000112257824 */ /* 0x008fe200078e0214 */
[----:B------:R-:W-:Y:S06]  /*7d00*/  @!P0 BRA `(.L_x_1360) ;  /* 0x0000001c003c8947 */ /* 0x000fec0003800000 */
[----:B------:R-:W0:Y:S01]  /*7d10*/  LDC R38, c[0x0][0x448] ;  /* 0x00011200ff267b82 */ /* 0x000e220000000800 */
[----:B------:R-:W-:Y:S01]  /*7d20*/  IMAD.MOV.U32 R5, RZ, RZ, R10 ;  /* 0x000000ffff057224 */ /* 0x000fe200078e000a */
[----:B------:R-:W-:Y:S01]  /*7d30*/  ULDC.64 UR4, c[0x0][0x3f8] ;  /* 0x0000fe0000047ab9 */ /* 0x000fe20000000a00 */
[----:B------:R-:W-:Y:S01]  /*7d40*/  IMAD.MOV.U32 R6, RZ, RZ, R26 ;  /* 0x000000ffff067224 */ /* 0x000fe200078e001a */
[----:B------:R-:W-:Y:S01]  /*7d50*/  ULDC.64 UR6, c[0x0][0x408] ;  /* 0x0001020000067ab9 */ /* 0x000fe20000000a00 */
[----:B------:R-:W-:Y:S01]  /*7d60*/  IMAD.MOV.U32 R8, RZ, RZ, R24 ;  /* 0x000000ffff087224 */ /* 0x000fe200078e0018 */
[----:B------:R-:W-:Y:S01]  /*7d70*/  ULDC.64 UR8, c[0x0][0x400] ;  /* 0x0001000000087ab9 */ /* 0x000fe20000000a00 */
[----:B------:R-:W-:Y:S01]  /*7d80*/  IMAD.MOV.U32 R9, RZ, RZ, R31 ;  /* 0x000000ffff097224 */ /* 0x000fe200078e001f */
[----:B0-----:R-:W-:-:S13]  /*7d90*/  ISETP.NE.AND P0, PT, R38, 0x1, PT ;  /* 0x000000012600780c */ /* 0x001fda0003f05270 */
[----:B------:R-:W0:Y:S08]  /*7da0*/  @P0 LDC R3, c[0x0][0x44c] ;  /* 0x00011300ff030b82 */ /* 0x000e300000000800 */
[----:B------:R-:W1:Y:S01]  /*7db0*/  @P0 LDC R7, c[0x0][0x450] ;  /* 0x00011400ff070b82 */ /* 0x000e620000000800 */
[----:B0-----:R-:W-:-:S05]  /*7dc0*/  @P0 IMAD.HI.U32 R0, R10, R3, RZ ;  /* 0x000000030a000227 */ /* 0x001fca00078e00ff */
[----:B-1----:R-:W-:Y:S01]  /*7dd0*/  @P0 SHF.R.U32.HI R5, RZ, R7, R0 ;  /* 0x00000007ff050219 */ /* 0x002fe20000011600 */
[----:B------:R-:W-:-:S03]  /*7de0*/  IMAD.MOV.U32 R7, RZ, RZ, R29 ;  /* 0x000000ffff077224 */ /* 0x000fc600078e001d */
[----:B------:R-:W-:Y:S01]  /*7df0*/  SHF.R.S32.HI R0, RZ, 0x1f, R5 ;  /* 0x0000001fff007819 */ /* 0x000fe20000011405 */
[----:B------:R-:W-:-:S04]  /*7e00*/  IMAD.WIDE.U32 R6, R5, UR4, R6 ;  /* 0x0000000405067c25 */ /* 0x000fc8000f8e0006 */
[----:B------:R-:W-:Y:S02]  /*7e10*/  IMAD R4, R0, UR4, RZ ;  /* 0x0000000400047c24 */ /* 0x000fe4000f8e02ff */
[----:B------:R-:W-:-:S04]  /*7e20*/  IMAD.WIDE.U32 R8, R5, UR6, R8 ;  /* 0x0000000605087c25 */ /* 0x000fc8000f8e0008 */
[----:B------:R-:W-:Y:S02]  /*7e30*/  IMAD R0, R0, UR6, RZ ;  /* 0x0000000600007c24 */ /* 0x000fe4000f8e02ff */
[C---:B------:R-:W-:Y:S01]  /*7e40*/  IMAD R13, R5.reuse, UR5, R4 ;  /* 0x00000005050d7c24 */ /* 0x040fe2000f8e0204 */
[----:B------:R-:W-:Y:S01]  /*7e50*/  ULDC.64 UR4, c[0x0][0x3e8] ;  /* 0x0000fa0000047ab9 */ /* 0x000fe20000000a00 */
[----:B------:R-:W-:Y:S01]  /*7e60*/  IMAD R11, R5, UR7, R0 ;  /* 0x00000007050b7c24 */ /* 0x000fe2000f8e0200 */
[----:B------:R-:W-:Y:S01]  /*7e70*/  IADD3 R3, P0, R6, UR4, RZ ;  /* 0x0000000406037c10 */ /* 0x000fe2000ff1e0ff */
[----:B------:R-:W-:Y:S01]  /*7e80*/  UMOV UR4, 0xffffffff ;  /* 0xffffffff00047882 */ /* 0x000fe20000000000 */
[----:B------:R-:W-:Y:S02]  /*7e90*/  IADD3 R5, P1, R8, UR8, RZ ;  /* 0x0000000808057c10 */ /* 0x000fe4000ff3e0ff */
[----:B------:R-:W-:Y:S02]  /*7ea0*/  IADD3.X R13, R7, UR5, R13, P0, !PT ;  /* 0x00000005070d7c10 */ /* 0x000fe400087fe40d */
[----:B------:R-:W-:Y:S01]  /*7eb0*/  IADD3.X R4, R9, UR9, R11, P1, !PT ;  /* 0x0000000909047c10 */ /* 0x000fe20008ffe40b */
[----:B------:R-:W-:Y:S08]  /*7ec0*/  BRA.DIV UR4, `(.L_x_1361) ;  /* 0x000001be04c87947 */ /* 0x000ff0000b800000 */
[----:B------:R0:W1:Y:S04]  /*7ed0*/  SHFL.IDX PT, R0, R13, RZ, 0x1e1f ;  /* 0x001e1fff0d007589 */ /* 0x00006800000e0000 */
[----:B------:R-:W2:Y:S04]  /*7ee0*/  SHFL.IDX PT, R3, R3, RZ, 0x1e1f ;  /* 0x001e1fff03037589 */ /* 0x000ea800000e0000 */
[----:B------:R-:W3:Y:S04]  /*7ef0*/  SHFL.IDX PT, R4, R4, RZ, 0x1e1f ;  /* 0x001e1fff04047589 */ /* 0x000ee800000e0000 */
[----:B------:R0:W4:Y:S02]  /*7f00*/  SHFL.IDX PT, R14, R5, RZ, 0x1e1f ;  /* 0x001e1fff050e7589 */ /* 0x00012400000e0000 */
.L_x_1658:
[----:B------:R-:W5:Y:S01]  /*7f10*/  LDL R6, [R1+0x60] ;  /* 0x0000600001067983 */ /* 0x000f620000100800 */
[----:B------:R-:W-:Y:S01]  /*7f20*/  IMAD R38, R157, R38, RZ ;  /* 0x000000269d267224 */ /* 0x000fe200078e02ff */
[----:B------:R-:W-:Y:S01]  /*7f30*/  BSSY B1, `(.L_x_1362) ;  /* 0x000002f000017945 */ /* 0x000fe20003800000 */
[----:B------:R-:W-:Y:S02]  /*7f40*/  CS2R R26, SRZ ;  /* 0x00000000001a7805 */ /* 0x000fe4000001ff00 */
[----:B------:R-:W-:Y:S02]  /*7f50*/  CS2R R20, SRZ ;  /* 0x0000000000147805 */ /* 0x000fe4000001ff00 */
[----:B------:R-:W-:Y:S02]  /*7f60*/  CS2R R8, SRZ ;  /* 0x0000000000087805 */ /* 0x000fe4000001ff00 */
[----:B------:R-:W-:Y:S02]  /*7f70*/  ISETP.GE.AND P0, PT, R10, R38, PT ;  /* 0x000000260a00720c */ /* 0x000fe40003f06270 */
[----:B------:R-:W-:-:S02]  /*7f80*/  CS2R R24, SRZ ;  /* 0x0000000000187805 */ /* 0x000fc4000001ff00 */
[----:B0-----:R-:W-:Y:S02]  /*7f90*/  CS2R R12, SRZ ;  /* 0x00000000000c7805 */ /* 0x001fe4000001ff00 */
[----:B------:R-:W-:Y:S02]  /*7fa0*/  CS2R R10, SRZ ;  /* 0x00000000000a7805 */ /* 0x000fe4000001ff00 */
[----:B-----5:R-:W-:-:S04]  /*7fb0*/  LEA.HI R5, R6, R6, RZ, 0x1 ;  /* 0x0000000606057211 */ /* 0x020fc800078f08ff */
[----:B------:R-:W-:-:S05]  /*7fc0*/  LOP3.LUT R5, R5, 0xfffffffe, RZ, 0xc0, !PT ;  /* 0xfffffffe05057812 */ /* 0x000fca00078ec0ff */
[----:B------:R-:W-:-:S05]  /*7fd0*/  IMAD.IADD R5, R6, 0x1, -R5 ;  /* 0x0000000106057824 */ /* 0x000fca00078e0a05 */
[----:B------:R-:W-:Y:S01]  /*7fe0*/  SHF.L.U32 R5, R5, 0x1f, RZ ;  /* 0x0000001f05057819 */ /* 0x000fe200000006ff */
[----:B------:R-:W-:Y:S06]  /*7ff0*/  @P0 BRA `(.L_x_1363) ;  /* 0x0000000000880947 */ /* 0x000fec0003800000 */
[----:B------:R-:W2:Y:S01]  /*8000*/  LDL.64 R28, [R1+0x20] ;  /* 0x00002000011c7983 */ /* 0x000ea20000100a00 */
[----:B------:R-:W-:-:S03]  /*8010*/  ULDC UR4, c[0x0][0x3f4] ;  /* 0x0000fd0000047ab9 */ /* 0x000fc60000000800 */
[----:B------:R-:W3:Y:S04]  /*8020*/  LDL R32, [R1+0x3c] ;  /* 0x00003c0001207983 */ /* 0x000ee80000100800 */
[----:B------:R-:W4:Y:S04]  /*8030*/  LDL R15, [R1+0x40] ;  /* 0x00004000010f7983 */ /* 0x000f280000100800 */
[----:B------:R-:W4:Y:S04]  /*8040*/  LDL R41, [R1+0x70] ;  /* 0x0000700001297983 */ /* 0x000f280000100800 */
[----:B------:R-:W4:Y:S01]  /*8050*/  LDL R40, [R1+0x6c] ;  /* 0x00006c0001287983 */ /* 0x000f220000100800 */
[----:B------:R-:W-:-:S02]  /*8060*/  CS2R R24, SRZ ;  /* 0x0000000000187805 */ /* 0x000fc4000001ff00 */
[----:B------:R-:W-:Y:S02]  /*8070*/  CS2R R26, SRZ ;  /* 0x00000000001a7805 */ /* 0x000fe4000001ff00 */
[----:B------:R-:W-:Y:S02]  /*8080*/  CS2R R12, SRZ ;  /* 0x00000000000c7805 */ /* 0x000fe4000001ff00 */
[----:B------:R-:W-:Y:S02]  /*8090*/  CS2R R20, SRZ ;  /* 0x0000000000147805 */ /* 0x000fe4000001ff00 */
[----:B------:R-:W-:Y:S02]  /*80a0*/  CS2R R10, SRZ ;  /* 0x00000000000a7805 */ /* 0x000fe4000001ff00 */
[----:B--2---:R-:W-:Y:S02]  /*80b0*/  ISETP.GE.AND P5, PT, R28, UR4, PT ;  /* 0x000000041c007c0c */ /* 0x004fe4000bfa6270 */
[----:B---3--:R-:W-:-:S02]  /*80c0*/  ISETP.GE.AND P1, PT, R32, UR4, PT ;  /* 0x0000000420007c0c */ /* 0x008fc4000bf26270 */
[----:B----4-:R-:W-:-:S09]  /*80d0*/  ISETP.GE.AND P0, PT, R15, UR4, PT ;  /* 0x000000040f007c0c */ /* 0x010fd2000bf06270 */
[----:B------:R-:W-:Y:S02]  /*80e0*/  @!P5 SHF.R.S32.HI R9, RZ, 0x1f, R28 ;  /* 0x0000001fff09d819 */ /* 0x000fe4000001141c */
[CC--:B------:R-:W-:Y:S02]  /*80f0*/  @!P5 IADD3 R6, P2, R28.reuse, R3.reuse, RZ ;  /* 0x000000031c06d210 */ /* 0x0c0fe40007f5e0ff */
[-C--:B------:R-:W-:Y:S02]  /*8100*/  @!P5 IADD3 R28, P3, R28, R14.reuse, RZ ;  /* 0x0000000e1c1cd210 */ /* 0x080fe40007f7e0ff */
[-C--:B------:R-:W-:Y:S01]  /*8110*/  @!P1 IADD3 R30, P4, R32, R3.reuse, RZ ;  /* 0x00000003201e9210 */ /* 0x080fe20007f9e0ff */
[--C-:B-1----:R-:W-:Y:S01]  /*8120*/  @!P5 IMAD.X R7, R0, 0x1, R9.reuse, P2 ;  /* 0x000000010007d824 */ /* 0x102fe200010e0609 */
[-C--:B------:R-:W-:Y:S01]  /*8130*/  @!P1 IADD3 R32, P2, R32, R14.reuse, RZ ;  /* 0x0000000e20209210 */ /* 0x080fe20007f5e0ff */
[----:B------:R-:W-:Y:S01]  /*8140*/  @!P5 IMAD.X R29, R4, 0x1, R9, P3 ;  /* 0x00000001041dd824 */ /* 0x000fe200018e0609 */
[C---:B------:R-:W-:Y:S01]  /*8150*/  @!P0 IADD3 R34, P3, R15.reuse, R3, RZ ;  /* 0x000000030f228210 */ /* 0x040fe20007f7e0ff */
[----:B------:R-:W-:Y:S01]  /*8160*/  @!P1 IMAD.X R31, R0, 0x1, R41, P4 ;  /* 0x00000001001f9824 */ /* 0x000fe200020e0629 */
[----:B------:R-:W-:-:S02]  /*8170*/  @!P0 IADD3 R14, P4, R15, R14, RZ ;  /* 0x0000000e0f0e8210 */ /* 0x000fc40007f9e0ff */
[----:B------:R-:W-:Y:S01]  /*8180*/  CS2R R8, SRZ ;  /* 0x0000000000087805 */ /* 0x000fe2000001ff00 */
[----:B------:R-:W-:Y:S01]  /*8190*/  @!P1 IMAD.X R33, R4, 0x1, R41, P2 ;  /* 0x0000000104219824 */ /* 0x000fe200010e0629 */
[----:B------:R0:W5:Y:S01]  /*81a0*/  @!P5 LD.E.64 R24, desc[UR42][R6.64] ;  /* 0x0000002a0618d980 */ /* 0x000162000c101b00 */
[--C-:B------:R-:W-:Y:S02]  /*81b0*/  @!P0 IMAD.X R35, R0, 0x1, R40.reuse, P3 ;  /* 0x0000000100238824 */ /* 0x100fe400018e0628 */
[----:B------:R-:W-:Y:S01]  /*81c0*/  @!P0 IMAD.X R15, R4, 0x1, R40, P4 ;  /* 0x00000001040f8824 */ /* 0x000fe200020e0628 */
[----:B------:R0:W5:Y:S04]  /*81d0*/  @!P5 LD.E.64 R26, desc[UR42][R28.64] ;  /* 0x0000002a1c1ad980 */ /* 0x000168000c101b00 */
[----:B------:R0:W5:Y:S04]  /*81e0*/  @!P1 LD.E.64 R12, desc[UR42][R30.64] ;  /* 0x0000002a1e0c9980 */ /* 0x000168000c101b00 */
[----:B------:R0:W5:Y:S04]  /*81f0*/  @!P1 LD.E.64 R20, desc[UR42][R32.64] ;  /* 0x0000002a20149980 */ /* 0x000168000c101b00 */
[----:B------:R0:W5:Y:S04]  /*8200*/  @!P0 LD.E.64 R10, desc[UR42][R34.64] ;  /* 0x0000002a220a8980 */ /* 0x000168000c101b00 */
[----:B------:R0:W5:Y:S02]  /*8210*/  @!P0 LD.E.64 R8, desc[UR42][R14.64] ;  /* 0x0000002a0e088980 */ /* 0x000164000c101b00 */
.L_x_1363:
[----:B------:R-:W-:Y:S05]  /*8220*/  BSYNC B1 ;  /* 0x0000000000017941 */ /* 0x000fea0003800000 */
.L_x_1362:
[----:B------:R-:W1:Y:S01]  /*8230*/  SYNCS.PHASECHK.TRANS64.TRYWAIT P0, [R18+URZ+0x19c00], R5 ;  /* 0x019c0005120075a7 */ /* 0x000e62000800017f */
[----:B------:R-:W-:Y:S01]  /*8240*/  IMAD R153, R153, -0xc0, R38 ;  /* 0xffffff4099997824 */ /* 0x000fe200078e0226 */
[----:B------:R-:W-:Y:S04]  /*8250*/  BSSY B1, `(.L_x_1364) ;  /* 0x0000004000017945 */ /* 0x000fe80003800000 */
[----:B------:R-:W-:-:S04]  /*8260*/  VIMNMX R153, R153, 0xc0, PT ;  /* 0x000000c099997848 */ /* 0x000fc80003fe0100 */
[----:B------:R-:W-:Y:S01]  /*8270*/  ISETP.GE.AND P1, PT, R39, R153, PT ;  /* 0x000000992700720c */ /* 0x000fe20003f26270 */
[----:B-1----:R-:W-:-:S12]  /*8280*/  @!P0 BRA `(.L_x_1365) ;  /* 0x000001bc00448947 */ /* 0x002fd80003800000 */
.L_x_1659:
[----:B------:R-:W-:Y:S05]  /*8290*/  BSYNC B1 ;  /* 0x0000000000017941 */ /* 0x000fea0003800000 */
.L_x_1364:
[----:B------:R-:W-:Y:S05]  /*82a0*/  @P1 BRA `(.L_x_1366) ;  /* 0x0000003c00441947 */ /* 0x000fea0003800000 */
[----:B0-----:R-:W4:Y:S01]  /*82b0*/  LDL.64 R6, [R1+0x20] ;  /* 0x0000200001067983 */ /* 0x001f220000100a00 */
[----:B------:R-:W4:Y:S03]  /*82c0*/  LDC R0, c[0x0][0x3f4] ;  /* 0x0000fd00ff007b82 */ /* 0x000f260000000800 */
[----:B---3--:R-:W3:Y:S04]  /*82d0*/  LDL R4, [R1+0x3c] ;  /* 0x00003c0001047983 */ /* 0x008ee80000100800 */
[----:B--2---:R-:W2:Y:S01]  /*82e0*/  LDL R3, [R1+0x40] ;  /* 0x0000400001037983 */ /* 0x004ea20000100800 */
[----:B------:R-:W-:Y:S01]  /*82f0*/  BSSY B1, `(.L_x_1367) ;  /* 0x000007b000017945 */ /* 0x000fe20003800000 */
[----:B----4-:R-:W-:-:S02]  /*8300*/  ISETP.GE.AND P0, PT, R6, R0, PT ;  /* 0x000000000600720c */ /* 0x010fc40003f06270 */
[-C--:B---3--:R-:W-:Y:S02]  /*8310*/  ISETP.GE.AND P1, PT, R4, R0.reuse, PT ;  /* 0x000000000400720c */ /* 0x088fe40003f26270 */
[----:B--2---:R-:W-:-:S09]  /*8320*/  ISETP.GE.AND P2, PT, R3, R0, PT ;  /* 0x000000000300720c */ /* 0x004fd20003f46270 */
[----:B------:R-:W-:Y:S05]  /*8330*/  @P0 BRA `(.L_x_1368) ;  /* 0x0000000400d80947 */ /* 0x000fea0003800000 */
[----:B-1----:R-:W0:Y:S01]  /*8340*/  LDS.128 R4, [R37+0xf000] ;  /* 0x00f0000025047984 */ /* 0x002e220000000c00 */
[----:B-----5:R-:W-:Y:S02]  /*8350*/  SHF.R.U32.HI R15, RZ, 0x8, R25 ;  /* 0x00000008ff0f7819 */ /* 0x020fe40000011619 */
[----:B------:R-:W-:Y:S02]  /*8360*/  LOP3.LUT R14, R25, 0xff, RZ, 0xc0, !PT ;  /* 0x000000ff190e7812 */ /* 0x000fe400078ec0ff */
[----:B------:R-:W-:Y:S02]  /*8370*/  LOP3.LUT R15, R15, 0xff, RZ, 0xc0, !PT ;  /* 0x000000ff0f0f7812 */ /* 0x000fe400078ec0ff */
[----:B------:R-:W-:Y:S02]  /*8380*/  SHF.R.U32.HI R31, RZ, 0x8, R27 ;  /* 0x00000008ff1f7819 */ /* 0x000fe4000001161b */
[----:B------:R-:W-:Y:S02]  /*8390*/  SHF.R.U32.HI R3, RZ, 0x8, R24 ;  /* 0x00000008ff037819 */ /* 0x000fe40000011618 */
[----:B------:R-:W-:-:S02]  /*83a0*/  PRMT R14, R15, 0x7604, R14 ;  /* 0x000076040f0e7816 */ /* 0x000fc4000000000e */
[----:B------:R-:W-:Y:S02]  /*83b0*/  LOP3.LUT R28, R27, 0xff, RZ, 0xc0, !PT ;  /* 0x000000ff1b1c7812 */ /* 0x000fe400078ec0ff */
[----:B------:R-:W-:Y:S02]  /*83c0*/  LOP3.LUT R31, R31, 0xff, RZ, 0xc0, !PT ;  /* 0x000000ff1f1f7812 */ /* 0x000fe400078ec0ff */
[----:B------:R-:W-:Y:S02]  /*83d0*/  SHF.R.U32.HI R30, RZ, 0x10, R27 ;  /* 0x00000010ff1e7819 */ /* 0x000fe4000001161b */
[----:B------:R-:W-:Y:S02]  /*83e0*/  LOP3.LUT R0, R24, 0xff, RZ, 0xc0, !PT ;  /* 0x000000ff18007812 */ /* 0x000fe400078ec0ff */
[----:B------:R-:W-:Y:S02]  /*83f0*/  LOP3.LUT R3, R3, 0xff, RZ, 0xc0, !PT ;  /* 0x000000ff03037812 */ /* 0x000fe400078ec0ff */
[----:B------:R-:W-:-:S02]  /*8400*/  SHF.R.U32.HI R32, RZ, 0x10, R25 ;  /* 0x00000010ff207819 */ /* 0x000fc40000011619 */
[----:B------:R-:W-:Y:S02]  /*8410*/  SHF.R.U32.HI R15, RZ, 0x8, R26 ;  /* 0x00000008ff0f7819 */ /* 0x000fe4000001161a */
[----:B------:R-:W-:Y:S01]  /*8420*/  PRMT R28, R31, 0x7604, R28 ;  /* 0x000076041f1c7816 */ /* 0x000fe2000000001c */
[----:B------:R-:W-:Y:S01]  /*8430*/  IMAD.U32 R31, R30, 0x10000, RZ ;  /* 0x000100001e1f7824 */ /* 0x000fe200078e00ff */
[----:B------:R-:W-:Y:S02]  /*8440*/  PRMT R3, R3, 0x7604, R0 ;  /* 0x0000760403037816 */ /* 0x000fe40000000000 */
[----:B------:R-:W-:Y:S01]  /*8450*/  LOP3.LUT R29, R15, 0xff, RZ, 0xc0, !PT ;  /* 0x000000ff0f1d7812 */ /* 0x000fe200078ec0ff */
[----:B------:R-:W-:Y:S01]  /*8460*/  IMAD.U32 R15, R32, 0x10000, RZ ;  /* 0x00010000200f7824 */ /* 0x000fe200078e00ff */
[----:B------:R-:W-:Y:S02]  /*8470*/  LOP3.LUT R0, R26, 0xff, RZ, 0xc0, !PT ;  /* 0x000000ff1a007812 */ /* 0x000fe400078ec0ff */
[----:B------:R-:W-:-:S02]  /*8480*/  LOP3.LUT R31, R28, 0xff0000, R31, 0xf8, !PT ;  /* 0x00ff00001c1f7812 */ /* 0x000fc400078ef81f */
[----:B------:R-:W-:Y:S02]  /*8490*/  PRMT R29, R29, 0x7604, R0 ;  /* 0x000076041d1d7816 */ /* 0x000fe40000000000 */
[----:B------:R-:W-:Y:S02]  /*84a0*/  LOP3.LUT R15, R14, 0xff0000, R15, 0xf8, !PT ;  /* 0x00ff00000e0f7812 */ /* 0x000fe400078ef80f */
[--C-:B------:R-:W-:Y:S02]  /*84b0*/  LOP3.LUT R29, R29, 0xff0000, R26.reuse, 0xf8, !PT ;  /* 0x00ff00001d1d7812 */ /* 0x100fe400078ef81a */
[----:B------:R-:W-:Y:S02]  /*84c0*/  LOP3.LUT R31, R31, 0xff000000, R27, 0xf8, !PT ;  /* 0xff0000001f1f7812 */ /* 0x000fe400078ef81b */
[----:B------:R-:W-:Y:S02]  /*84d0*/  LOP3.LUT R27, R15, 0xff000000, R25, 0xf8, !PT ;  /* 0xff0000000f1b7812 */ /* 0x000fe400078ef819 */
[----:B------:R-:W-:-:S02]  /*84e0*/  LOP3.LUT R30, R29, 0xff000000, R26, 0xf8, !PT ;  /* 0xff0000001d1e7812 */ /* 0x000fc400078ef81a */
[--C-:B------:R-:W-:Y:S02]  /*84f0*/  LOP3.LUT R3, R3, 0xff0000, R24.reuse, 0xf8, !PT ;  /* 0x00ff000003037812 */ /* 0x100fe400078ef818 */
[-C--:B0-----:R-:W-:Y:S02]  /*8500*/  F2FP.F16.E4M3.UNPACK_B R0, R6.reuse.H1 ;  /* 0x00000006ff00723e */ /* 0x081fe400030006ff */
[----:B------:R-:W-:Y:S02]  /*8510*/  F2FP.F16.E4M3.UNPACK_B R32, R31 ;  /* 0x0000001fff20723e */ /* 0x000fe400020006ff */
[----:B------:R-:W-:Y:S01]  /*8520*/  F2FP.F16.E4M3.UNPACK_B R26, R27 ;  /* 0x0000001bff1a723e */ /* 0x000fe200020006ff */
[----:B------:R-:W-:Y:S01]  /*8530*/  HADD2.F32 R15, -RZ, R0.H1_H1 ;  /* 0x30000000ff0f7230 */ /* 0x000fe20000004100 */
        /* <DEDUP_REMOVED lines=8> */
[----:B------:R-:W-:Y:S01]  /*85c0*/  F2FP.F16.E4M3.UNPACK_B R6, R5 ;  /* 0x00000005ff06723e */ /* 0x000fe200020006ff */
        /* <DEDUP_REMOVED lines=16> */
[----:B------:R-:W-:Y:S01]  /*86d0*/  FFMA.FTZ R34, R3, R32, R29 ;  /* 0x0000002003227223 */ /* 0x000fe2000001001d */
[----:B------:R-:W-:Y:S01]  /*86e0*/  HADD2.F32 R14, -RZ, R27.H0_H0 ;  /* 0x2000001bff0e7230 */ /* 0x000fe20000004100 */
[----:B------:R-:W-:Y:S01]  /*86f0*/  F2FP.F16.E4M3.UNPACK_B R4, R4.H1 ;  /* 0x00000004ff04723e */ /* 0x000fe200030006ff */
        /* <DEDUP_REMOVED lines=11> */
[-C--:B------:R-:W-:Y:S01]  /*87b0*/  FMUL.FTZ R24, R3, R14.reuse ;  /* 0x0000000e03187220 */ /* 0x080fe20000410000 */
[----:B------:R-:W-:Y:S02]  /*87c0*/  HADD2.F32 R5, -RZ, R4.H1_H1 ;  /* 0x30000004ff057230 */ /* 0x000fe40000004100 */
        /* <DEDUP_REMOVED lines=8> */
[C---:B------:R-:W-:Y:S01]  /*8850*/  FMUL.FTZ R25, R5.reuse, R26 ;  /* 0x0000001a05197220 */ /* 0x040fe20000410000 */
[----:B------:R-:W-:Y:S02]  /*8860*/  HADD2.F32 R3, -RZ, R0.H1_H1 ;  /* 0x30000000ff037230 */ /* 0x000fe40000004100 */
[----:B------:R-:W-:Y:S02]  /*8870*/  HADD2.F32 R14, -RZ, R14.H0_H0 ;  /* 0x2000000eff0e7230 */ /* 0x000fe40000004100 */
[-C--:B------:R-:W-:Y:S01]  /*8880*/  FMUL.FTZ R29, R5, R15.reuse ;  /* 0x0000000f051d7220 */ /* 0x080fe20000410000 */
[----:B------:R-:W-:Y:S02]  /*8890*/  HADD2.F32 R4, -RZ, R4.H0_H0 ;  /* 0x20000004ff047230 */ /* 0x000fe40000004100 */
[C---:B------:R-:W-:Y:S01]  /*88a0*/  FMUL.FTZ R5, R3.reuse, R24 ;  /* 0x0000001803057220 */ /* 0x040fe20000410000 */
[----:B------:R-:W-:Y:S02]  /*88b0*/  HADD2.F32 R0, -RZ, R0.H0_H0 ;  /* 0x20000000ff007230 */ /* 0x000fe40000004100 */
[----:B------:R-:W-:Y:S01]  /*88c0*/  FMUL.FTZ R3, R3, R14 ;  /* 0x0000000e03037220 */ /* 0x000fe20000410000 */
[C---:B------:R-:W-:Y:S01]  /*88d0*/  FFMA.FTZ R27, R4.reuse, R15, -R25 ;  /* 0x0000000f041b7223 */ /* 0x040fe20000010819 */
[----:B------:R-:W-:Y:S01]  /*88e0*/  FFMA.FTZ R26, R4, R26, R29 ;  /* 0x0000001a041a7223 */ /* 0x000fe2000001001d */
[C---:B------:R-:W-:Y:S01]  /*88f0*/  FFMA.FTZ R25, R0.reuse, R14, -R5 ;  /* 0x0000000e00197223 */ /* 0x040fe20000010805 */
[----:B------:R-:W-:Y:S01]  /*8900*/  FFMA.FTZ R24, R0, R24, R3 ;  /* 0x0000001800187223 */ /* 0x000fe20000010003 */
[----:B------:R-:W-:-:S02]  /*8910*/  HADD2.F32 R4, -RZ, R28.H1_H1 ;  /* 0x3000001cff047230 */ /* 0x000fc40000004100 */
[--C-:B------:R-:W-:Y:S02]  /*8920*/  HADD2.F32 R3, -RZ, R7.reuse.H1_H1 ;  /* 0x30000007ff037230 */ /* 0x100fe40000004100 */
        /* <DEDUP_REMOVED lines=23> */
.L_x_1368:
[----:B------:R-:W-:Y:S05]  /*8aa0*/  BSYNC B1 ;  /* 0x0000000000017941 */ /* 0x000fea0003800000 */
.L_x_1367:
[----:B------:R-:W-:Y:S04]  /*8ab0*/  BSSY B1, `(.L_x_1369) ;  /* 0x000007c000017945 */ /* 0x000fe80003800000 */
[----:B------:R-:W-:Y:S05]  /*8ac0*/  @P1 BRA `(.L_x_1370) ;  /* 0x0000000400e81947 */ /* 0x000fea0003800000 */
[----:B01----:R-:W0:Y:S01]  /*8ad0*/  LDS.128 R4, [R37+0x10800] ;  /* 0x0108000025047984 */ /* 0x003e220000000c00 */
[----:B-----5:R-:W-:Y:S02]  /*8ae0*/  SHF.R.U32.HI R26, RZ, 0x8, R21 ;  /* 0x00000008ff1a7819 */ /* 0x020fe40000011615 */
[----:B------:R-:W-:Y:S02]  /*8af0*/  SHF.R.U32.HI R14, RZ, 0x8, R13 ;  /* 0x00000008ff0e7819 */ /* 0x000fe4000001160d */
[----:B------:R-:W-:Y:S02]  /*8b00*/  SHF.R.U32.HI R24, RZ, 0x8, R20 ;  /* 0x00000008ff187819 */ /* 0x000fe40000011614 */
        /* <DEDUP_REMOVED lines=27> */
[----:B------:R-:W-:Y:S02]  /*8cc0*/  LOP3.LUT R26, R25, 0xff000000, R20, 0xf8, !PT ;  /* 0xff000000191a7812 */ /* 0x000fe400078ef814 */
        /* <DEDUP_REMOVED lines=90> */
.L_x_1370:
[----:B------:R-:W-:Y:S05]  /*9270*/  BSYNC B1 ;  /* 0x0000000000017941 */ /* 0x000fea0003800000 */
.L_x_1369:
[----:B------:R-:W-:Y:S05]  /*9280*/  @P2 BRA `(.L_x_1366) ;  /* 0x0000002c004c2947 */ /* 0x000fea0003800000 */
[----:B012---:R-:W0:Y:S01]  /*9290*/  LDS.128 R4, [R37+0x12000] ;  /* 0x0120000025047984 */ /* 0x007e220000000c00 */
[----:B-----5:R-:W-:Y:S02]  /*92a0*/  SHF.R.U32.HI R13, RZ, 0x8, R11 ;  /* 0x00000008ff0d7819 */ /* 0x020fe4000001160b */
[----:B------:R-:W-:Y:S02]  /*92b0*/  LOP3.LUT R12, R11, 0xff, RZ, 0xc0, !PT ;  /* 0x000000ff0b0c7812 */ /* 0x000fe400078ec0ff */
[----:B------:R-:W-:Y:S02]  /*92c0*/  LOP3.LUT R13, R13, 0xff, RZ, 0xc0, !PT ;  /* 0x000000ff0d0d7812 */ /* 0x000fe400078ec0ff */
[----:B------:R-:W-:Y:S02]  /*92d0*/  SHF.R.U32.HI R21, RZ, 0x8, R9 ;  /* 0x00000008ff157819 */ /* 0x000fe40000011609 */
[----:B------:R-:W-:Y:S02]  /*92e0*/  PRMT R12, R13, 0x7604, R12 ;  /* 0x000076040d0c7816 */ /* 0x000fe4000000000c */
[----:B------:R-:W-:-:S02]  /*92f0*/  SHF.R.U32.HI R24, RZ, 0x10, R11 ;  /* 0x00000010ff187819 */ /* 0x000fc4000001160b */
[----:B------:R-:W-:Y:S02]  /*9300*/  SHF.R.U32.HI R13, RZ, 0x8, R8 ;  /* 0x00000008ff0d7819 */ /* 0x000fe40000011608 */
[----:B------:R-:W-:Y:S02]  /*9310*/  LOP3.LUT R14, R9, 0xff, RZ, 0xc0, !PT ;  /* 0x000000ff090e7812 */ /* 0x000fe400078ec0ff */
[----:B------:R-:W-:Y:S02]  /*9320*/  LOP3.LUT R21, R21, 0xff, RZ, 0xc0, !PT ;  /* 0x000000ff15157812 */ /* 0x000fe400078ec0ff */
[----:B------:R-:W-:Y:S02]  /*9330*/  SHF.R.U32.HI R20, RZ, 0x10, R9 ;  /* 0x00000010ff147819 */ /* 0x000fe40000011609 */
[----:B------:R-:W-:Y:S02]  /*9340*/  SHF.R.U32.HI R3, RZ, 0x8, R10 ;  /* 0x00000008ff037819 */ /* 0x000fe4000001160a */
[----:B------:R-:W-:Y:S01]  /*9350*/  LOP3.LUT R15, R13, 0xff, RZ, 0xc0, !PT ;  /* 0x000000ff0d0f7812 */ /* 0x000fe200078ec0ff */
[----:B------:R-:W-:Y:S01]  /*9360*/  IMAD.U32 R13, R24, 0x10000, RZ ;  /* 0x00010000180d7824 */ /* 0x000fe200078e00ff */
[----:B------:R-:W-:Y:S01]  /*9370*/  PRMT R14, R21, 0x7604, R14 ;  /* 0x00007604150e7816 */ /* 0x000fe2000000000e */
[----:B------:R-:W-:Y:S01]  /*9380*/  IMAD.U32 R21, R20, 0x10000, RZ ;  /* 0x0001000014157824 */ /* 0x000fe200078e00ff */
[----:B------:R-:W-:-:S02]  /*9390*/  LOP3.LUT R0, R10, 0xff, RZ, 0xc0, !PT ;  /* 0x000000ff0a007812 */ /* 0x000fc400078ec0ff */
[----:B------:R-:W-:Y:S02]  /*93a0*/  LOP3.LUT R3, R3, 0xff, RZ, 0xc0, !PT ;  /* 0x000000ff03037812 */ /* 0x000fe400078ec0ff */
[----:B------:R-:W-:Y:S02]  /*93b0*/  LOP3.LUT R13, R12, 0xff0000, R13, 0xf8, !PT ;  /* 0x00ff00000c0d7812 */ /* 0x000fe400078ef80d */
[----:B------:R-:W-:Y:S02]  /*93c0*/  PRMT R3, R3, 0x7604, R0 ;  /* 0x0000760403037816 */ /* 0x000fe40000000000 */
[----:B------:R-:W-:Y:S02]  /*93d0*/  LOP3.LUT R0, R8, 0xff, RZ, 0xc0, !PT ;  /* 0x000000ff08007812 */ /* 0x000fe400078ec0ff */
[----:B------:R-:W-:Y:S02]  /*93e0*/  LOP3.LUT R21, R14, 0xff0000, R21, 0xf8, !PT ;  /* 0x00ff00000e157812 */ /* 0x000fe400078ef815 */
[----:B------:R-:W-:-:S02]  /*93f0*/  PRMT R15, R15, 0x7604, R0 ;  /* 0x000076040f0f7816 */ /* 0x000fc40000000000 */
[----:B------:R-:W-:Y:S02]  /*9400*/  LOP3.LUT R21, R21, 0xff000000, R9, 0xf8, !PT ;  /* 0xff00000015157812 */ /* 0x000fe400078ef809 */
[----:B------:R-:W-:Y:S02]  /*9410*/  LOP3.LUT R13, R13, 0xff000000, R11, 0xf8, !PT ;  /* 0xff0000000d0d7812 */ /* 0x000fe400078ef80b */
[----:B------:R-:W-:Y:S02]  /*9420*/  LOP3.LUT R3, R3, 0xff0000, R10, 0xf8, !PT ;  /* 0x00ff000003037812 */ /* 0x000fe400078ef80a */
[----:B0-----:R-:W-:Y:S02]  /*9430*/  F2FP.F16.E4M3.UNPACK_B R0, R6.H1 ;  /* 0x00000006ff00723e */ /* 0x001fe400030006ff */
[----:B------:R-:W-:Y:S02]  /*9440*/  LOP3.LUT R15, R15, 0xff0000, R8, 0xf8, !PT ;  /* 0x00ff00000f0f7812 */ /* 0x000fe400078ef808 */
[----:B------:R-:W-:Y:S01]  /*9450*/  F2FP.F16.E4M3.UNPACK_B R24, R21 ;  /* 0x00000015ff18723e */ /* 0x000fe200020006ff */
[----:B------:R-:W-:Y:S01]  /*9460*/  HADD2.F32 R9, -RZ, R0.H1_H1 ;  /* 0x30000000ff097230 */ /* 0x000fe20000004100 */
[----:B------:R-:W-:-:S02]  /*9470*/  F2FP.F16.E4M3.UNPACK_B R14, R13 ;  /* 0x0000000dff0e723e */ /* 0x000fc400020006ff */
[----:B------:R-:W-:Y:S01]  /*9480*/  LOP3.LUT R12, R3, 0xff000000, R10, 0xf8, !PT ;  /* 0xff000000030c7812 */ /* 0x000fe200078ef80a */
[----:B------:R-:W-:Y:S01]  /*9490*/  HADD2.F32 R25, -RZ, R24.H1_H1 ;  /* 0x30000018ff197230 */ /* 0x000fe20000004100 */
[----:B------:R-:W-:Y:S01]  /*94a0*/  LOP3.LUT R20, R15, 0xff000000, R8, 0xf8, !PT ;  /* 0xff0000000f147812 */ /* 0x000fe200078ef808 */
[----:B------:R-:W-:Y:S01]  /*94b0*/  HADD2.F32 R15, -RZ, R14.H1_H1 ;  /* 0x3000000eff0f7230 */ /* 0x000fe20000004100 */
[----:B------:R-:W-:Y:S01]  /*94c0*/  F2FP.F16.E4M3.UNPACK_B R3, R6 ;  /* 0x00000006ff03723e */ /* 0x000fe200020006ff */
[----:B------:R-:W-:Y:S01]  /*94d0*/  HADD2.F32 R8, -RZ, R0.H0_H0 ;  /* 0x20000000ff087230 */ /* 0x000fe20000004100 */
[----:B------:R-:W-:Y:S01]  /*94e0*/  F2FP.F16.E4M3.UNPACK_B R10, R7 ;  /* 0x00000007ff0a723e */ /* 0x000fe200020006ff */
[C---:B------:R-:W-:Y:S01]  /*94f0*/  FMUL.FTZ R27, R9.reuse, R25 ;  /* 0x00000019091b7220 */ /* 0x040fe20000410000 */
[----:B------:R-:W-:Y:S01]  /*9500*/  F2FP.F16.E4M3.UNPACK_B R11, R7.H1 ;  /* 0x00000007ff0b723e */ /* 0x000fe200030006ff */
[----:B------:R-:W-:Y:S01]  /*9510*/  FMUL.FTZ R26, R9, R15 ;  /* 0x0000000f091a7220 */ /* 0x000fe20000410000 */
[-C--:B------:R-:W-:Y:S01]  /*9520*/  F2FP.F16.E4M3.UNPACK_B R6, R5.reuse ;  /* 0x00000005ff06723e */ /* 0x080fe200020006ff */
[----:B------:R-:W-:Y:S01]  /*9530*/  HADD2.F32 R24, -RZ, R24.H0_H0 ;  /* 0x20000018ff187230 */ /* 0x000fe20000004100 */
[----:B------:R-:W-:Y:S01]  /*9540*/  F2FP.F16.E4M3.UNPACK_B R7, R5.H1 ;  /* 0x00000005ff07723e */ /* 0x000fe200030006ff */
[----:B------:R-:W-:Y:S01]  /*9550*/  HADD2.F32 R5, -RZ, R3.H1_H1 ;  /* 0x30000003ff057230 */ /* 0x000fe20000004100 */
[----:B------:R-:W-:Y:S01]  /*9560*/  F2FP.F16.E4M3.UNPACK_B R21, R21.H1 ;  /* 0x00000015ff15723e */ /* 0x000fe200030006ff */
[----:B------:R-:W-:-:S02]  /*9570*/  HADD2.F32 R14, -RZ, R14.H0_H0 ;  /* 0x2000000eff0e7230 */ /* 0x000fc40000004100 */
[C---:B------:R-:W-:Y:S01]  /*9580*/  FFMA.FTZ R27, R8.reuse, R15, -R27 ;  /* 0x0000000f081b7223 */ /* 0x040fe2000001081b */
[----:B------:R-:W-:Y:S01]  /*9590*/  FFMA.FTZ R26, R8, R25, R26 ;  /* 0x00000019081a7223 */ /* 0x000fe2000001001a */
[----:B------:R-:W-:Y:S01]  /*95a0*/  HADD2.F32 R3, -RZ, R3.H0_H0 ;  /* 0x20000003ff037230 */ /* 0x000fe20000004100 */
[----:B------:R-:W-:Y:S01]  /*95b0*/  F2FP.F16.E4M3.UNPACK_B R13, R13.H1 ;  /* 0x0000000dff0d723e */ /* 0x000fe200030006ff */
[C---:B------:R-:W-:Y:S01]  /*95c0*/  FMUL.FTZ R8, R5.reuse, R24 ;  /* 0x0000001805087220 */ /* 0x040fe20000410000 */
[----:B------:R-:W-:Y:S01]  /*95d0*/  FMUL.FTZ R15, R5, R14 ;  /* 0x0000000e050f7220 */ /* 0x000fe20000410000 */
[--C-:B------:R-:W-:Y:S01]  /*95e0*/  HADD2.F32 R5, -RZ, R10.reuse.H1_H1 ;  /* 0x3000000aff057230 */ /* 0x100fe20000004100 */
[----:B------:R-:W-:Y:S01]  /*95f0*/  F2FP.F16.E4M3.UNPACK_B R0, R4 ;  /* 0x00000004ff00723e */ /* 0x000fe200020006ff */
[----:B------:R-:W-:Y:S02]  /*9600*/  HADD2.F32 R9, -RZ, R21.H0_H0 ;  /* 0x20000015ff097230 */ /* 0x000fe40000004100 */
[C---:B------:R-:W-:Y:S01]  /*9610*/  FFMA.FTZ R25, R3.reuse, R14, -R8 ;  /* 0x0000000e03197223 */ /* 0x040fe20000010808 */
[----:B------:R-:W-:Y:S01]  /*9620*/  FFMA.FTZ R24, R3, R24, R15 ;  /* 0x0000001803187223 */ /* 0x000fe2000001000f */
[----:B------:R-:W-:Y:S01]  /*9630*/  HADD2.F32 R8, -RZ, R13.H0_H0 ;  /* 0x2000000dff087230 */ /* 0x000fe20000004100 */
[----:B------:R-:W-:Y:S01]  /*9640*/  F2FP.F16.E4M3.UNPACK_B R4, R4.H1 ;  /* 0x00000004ff04723e */ /* 0x000fe200030006ff */
        /* <DEDUP_REMOVED lines=57> */
[----:B------:R0:W-:Y:S01]  /*99e0*/  STS.128 [R37+0x12000], R4 ;  /* 0x0120000425007388 */ /* 0x0001e20000000c00 */
[----:B------:R-:W-:Y:S05]  /*99f0*/  BRA `(.L_x_1366) ;  /* 0x0000002400707947 */ /* 0x000fea0003800000 */
.L_x_1360:
[----:B------:R-:W0:Y:S01]  /*9a00*/  LDC R28, c[0x0][0x448] ;  /* 0x00011200ff1c7b82 */ /* 0x000e220000000800 */
[----:B------:R-:W-:Y:S01]  /*9a10*/  IMAD.MOV.U32 R9, RZ, RZ, R10 ;  /* 0x000000ffff097224 */ /* 0x000fe200078e000a */
[----:B------:R-:W-:Y:S01]  /*9a20*/  ULDC.64 UR4, c[0x0][0x3f8] ;  /* 0x0000fe0000047ab9 */ /* 0x000fe20000000a00 */
[----:B------:R-:W-:Y:S01]  /*9a30*/  IMAD.MOV.U32 R4, RZ, RZ, R26 ;  /* 0x000000ffff047224 */ /* 0x000fe200078e001a */
[----:B------:R-:W-:Y:S01]  /*9a40*/  ULDC.64 UR6, c[0x0][0x408] ;  /* 0x0001020000067ab9 */ /* 0x000fe20000000a00 */
[----:B------:R-:W-:Y:S01]  /*9a50*/  IMAD.MOV.U32 R5, RZ, RZ, R29 ;  /* 0x000000ffff057224 */ /* 0x000fe200078e001d */
[----:B------:R-:W-:Y:S01]  /*9a60*/  ULDC.64 UR8, c[0x0][0x400] ;  /* 0x0001000000087ab9 */ /* 0x000fe20000000a00 */
[----:B------:R-:W-:Y:S02]  /*9a70*/  IMAD.MOV.U32 R6, RZ, RZ, R24 ;  /* 0x000000ffff067224 */ /* 0x000fe400078e0018 */
[----:B------:R-:W-:Y:S01]  /*9a80*/  IMAD.MOV.U32 R7, RZ, RZ, R31 ;  /* 0x000000ffff077224 */ /* 0x000fe200078e001f */
[----:B0-----:R-:W-:-:S13]  /*9a90*/  ISETP.NE.AND P0, PT, R28, 0x1, PT ;  /* 0x000000011c00780c */ /* 0x001fda0003f05270 */
[----:B------:R-:W0:Y:S08]  /*9aa0*/  @P0 LDC R3, c[0x0][0x44c] ;  /* 0x00011300ff030b82 */ /* 0x000e300000000800 */
[----:B------:R-:W1:Y:S01]  /*9ab0*/  @P0 LDC R0, c[0x0][0x450] ;  /* 0x00011400ff000b82 */ /* 0x000e620000000800 */
[----:B0-----:R-:W-:-:S05]  /*9ac0*/  @P0 IMAD.HI.U32 R3, R10, R3, RZ ;  /* 0x000000030a030227 */ /* 0x001fca00078e00ff */
[----:B-1----:R-:W-:-:S04]  /*9ad0*/  @P0 SHF.R.U32.HI R9, RZ, R0, R3 ;  /* 0x00000000ff090219 */ /* 0x002fc80000011603 */
[----:B------:R-:W-:Y:S01]  /*9ae0*/  SHF.R.S32.HI R0, RZ, 0x1f, R9 ;  /* 0x0000001fff007819 */ /* 0x000fe20000011409 */
[----:B------:R-:W-:-:S04]  /*9af0*/  IMAD.WIDE.U32 R4, R9, UR4, R4 ;  /* 0x0000000409047c25 */ /* 0x000fc8000f8e0004 */
[----:B------:R-:W-:Y:S02]  /*9b00*/  IMAD R8, R0, UR4, RZ ;  /* 0x0000000400087c24 */ /* 0x000fe4000f8e02ff */
[----:B------:R-:W-:-:S04]  /*9b10*/  IMAD.WIDE.U32 R6, R9, UR6, R6 ;  /* 0x0000000609067c25 */ /* 0x000fc8000f8e0006 */
[----:B------:R-:W-:Y:S01]  /*9b20*/  IMAD R0, R0, UR6, RZ ;  /* 0x0000000600007c24 */ /* 0x000fe2000f8e02ff */
[----:B------:R-:W-:Y:S01]  /*9b30*/  IADD3 R21, P1, R6, UR8, RZ ;  /* 0x0000000806157c10 */ /* 0x000fe2000ff3e0ff */
[C---:B------:R-:W-:Y:S01]  /*9b40*/  IMAD R13, R9.reuse, UR5, R8 ;  /* 0x00000005090d7c24 */ /* 0x040fe2000f8e0208 */
[----:B------:R-:W-:Y:S01]  /*9b50*/  ULDC.64 UR4, c[0x0][0x3e8] ;  /* 0x0000fa0000047ab9 */ /* 0x000fe20000000a00 */
[----:B------:R-:W-:Y:S01]  /*9b60*/  IMAD R9, R9, UR7, R0 ;  /* 0x0000000709097c24 */ /* 0x000fe2000f8e0200 */
[----:B------:R-:W-:Y:S01]  /*9b70*/  IADD3 R3, P0, R4, UR4, RZ ;  /* 0x0000000404037c10 */ /* 0x000fe2000ff1e0ff */
[----:B------:R-:W-:-:S03]  /*9b80*/  UMOV UR4, 0xffffffff ;  /* 0xffffffff00047882 */ /* 0x000fc60000000000 */
[----:B------:R-:W-:Y:S02]  /*9b90*/  IADD3.X R13, R5, UR5, R13, P0, !PT ;  /* 0x00000005050d7c10 */ /* 0x000fe400087fe40d */
[----:B------:R-:W-:Y:S01]  /*9ba0*/  IADD3.X R20, R7, UR9, R9, P1, !PT ;  /* 0x0000000907147c10 */ /* 0x000fe20008ffe409 */
[----:B------:R-:W-:Y:S06]  /*9bb0*/  BRA.DIV UR4, `(.L_x_1371) ;  /* 0x000001a6040c7947 */ /* 0x000fec000b800000 */
[----:B------:R0:W1:Y:S04]  /*9bc0*/  SHFL.IDX PT, R0, R13, RZ, 0x1e1f ;  /* 0x001e1fff0d007589 */ /* 0x00006800000e0000 */
[----:B------:R-:W2:Y:S04]  /*9bd0*/  SHFL.IDX PT, R3, R3, RZ, 0x1e1f ;  /* 0x001e1fff03037589 */ /* 0x000ea800000e0000 */
[----:B------:R-:W3:Y:S04]  /*9be0*/  SHFL.IDX PT, R20, R20, RZ, 0x1e1f ;  /* 0x001e1fff14147589 */ /* 0x000ee800000e0000 */
[----:B0-----:R-:W4:Y:S02]  /*9bf0*/  SHFL.IDX PT, R21, R21, RZ, 0x1e1f ;  /* 0x001e1fff15157589 */ /* 0x001f2400000e0000 */
.L_x_1665:
        /* <DEDUP_REMOVED lines=8> */
[----:B------:R-:W-:Y:S02]  /*9c80*/  CS2R R24, SRZ ;  /* 0x0000000000187805 */ /* 0x000fe4000001ff00 */
        /* <DEDUP_REMOVED lines=19> */
[----:B------:R-:W-:Y:S02]  /*9dc0*/  CS2R R10, SRZ ;  /* 0x00000000000a7805 */ /* 0x000fe4000001ff00 */
[----:B------:R-:W-:Y:S02]  /*9dd0*/  @!P4 SHF.R.S32.HI R5, RZ, 0x1f, R16 ;  /* 0x0000001fff05c819 */ /* 0x000fe40000011410 */
[----:B--2---:R-:W-:-:S02]  /*9de0*/  @!P4 IADD3 R28, P0, R16, R3, RZ ;  /* 0x00000003101cc210 */ /* 0x004fc40007f1e0ff */
[----:B----4-:R-:W-:-:S05]  /*9df0*/  @!P4 IADD3 R30, P1, R16, R21, RZ ;  /* 0x00000015101ec210 */ /* 0x010fca0007f3e0ff */
[--C-:B---3--:R-:W-:Y:S02]  /*9e00*/  @!P4 IMAD.X R31, R20, 0x1, R5.reuse, P1 ;  /* 0x00000001141fc824 */ /* 0x108fe400008e0605 */
[----:B------:R-:W-:Y:S02]  /*9e10*/  @!P5 IMAD.SHL.U32 R4, R29, 0x10, RZ ;  /* 0x000000101d04d824 */ /* 0x000fe400078e00ff */
[----:B-1----:R-:W-:-:S03]  /*9e20*/  @!P4 IMAD.X R29, R0, 0x1, R5, P0 ;  /* 0x00000001001dc824 */ /* 0x002fc600000e0605 */
[C---:B------:R-:W-:Y:S02]  /*9e30*/  @!P5 IADD3 R32, P2, R4.reuse, R3, RZ ;  /* 0x000000030420d210 */ /* 0x040fe40007f5e0ff */
[----:B------:R-:W-:Y:S01]  /*9e40*/  @!P5 IADD3 R34, P3, R4, R21, RZ ;  /* 0x000000150422d210 */ /* 0x000fe20007f7e0ff */
[----:B------:R0:W5:Y:S01]  /*9e50*/  @!P4 LD.E.128 R12, desc[UR42][R28.64] ;  /* 0x0000002a1c0cc980 */ /* 0x000162000c101d00 */
[----:B------:R-:W-:Y:S02]  /*9e60*/  @!P5 SHF.R.S32.HI R3, RZ, 0x1f, R4 ;  /* 0x0000001fff03d819 */ /* 0x000fe40000011404 */
[----:B------:R-:W-:-:S03]  /*9e70*/  CS2R R4, SRZ ;  /* 0x0000000000047805 */ /* 0x000fc6000001ff00 */
[--C-:B------:R-:W-:Y:S02]  /*9e80*/  @!P5 IMAD.X R33, R0, 0x1, R3.reuse, P2 ;  /* 0x000000010021d824 */ /* 0x100fe400010e0603 */
[----:B------:R-:W-:Y:S01]  /*9e90*/  @!P5 IMAD.X R35, R20, 0x1, R3, P3 ;  /* 0x000000011423d824 */ /* 0x000fe200018e0603 */
[----:B------:R0:W5:Y:S04]  /*9ea0*/  @!P4 LD.E.128 R4, desc[UR42][R30.64] ;  /* 0x0000002a1e04c980 */ /* 0x000168000c101d00 */
[----:B------:R0:W5:Y:S04]  /*9eb0*/  @!P5 LD.E.128 R24, desc[UR42][R32.64] ;  /* 0x0000002a2018d980 */ /* 0x000168000c101d00 */
[----:B------:R0:W5:Y:S02]  /*9ec0*/  @!P5 LD.E.128 R8, desc[UR42][R34.64] ;  /* 0x0000002a2208d980 */ /* 0x000164000c101d00 */
.L_x_1373:
[----:B------:R-:W-:Y:S05]  /*9ed0*/  BSYNC B1 ;  /* 0x0000000000017941 */ /* 0x000fea0003800000 */
.L_x_1372:
[----:B-1----:R-:W1:Y:S01]  /*9ee0*/  S2R R0, SR_TID.X ;  /* 0x0000000000007919 */ /* 0x002e620000002100 */
[----:B------:R-:W2:Y:S01]  /*9ef0*/  SYNCS.PHASECHK.TRANS64.TRYWAIT P0, [R18+URZ+0x19c00], R39 ;  /* 0x019c0027120075a7 */ /* 0x000ea2000800017f */
[----:B------:R-:W-:Y:S01]  /*9f00*/  IMAD R153, R153, -0xc0, R38 ;  /* 0xffffff4099997824 */ /* 0x000fe200078e0226 */
[----:B------:R-:W-:Y:S04]  /*9f10*/  BSSY B1, `(.L_x_1374) ;  /* 0x0000007000017945 */ /* 0x000fe80003800000 */
[----:B------:R-:W-:Y:S01]  /*9f20*/  VIMNMX R153, R153, 0xc0, PT ;  /* 0x000000c099997848 */ /* 0x000fe20003fe0100 */
[----:B-1----:R-:W-:-:S05]  /*9f30*/  VIADD R0, R0, 0xffffff80 ;  /* 0xffffff8000007836 */ /* 0x002fca0000000000 */
[----:B------:R-:W-:-:S04]  /*9f40*/  LEA.HI R0, R0, R0, RZ, 0x1 ;  /* 0x0000000000007211 */ /* 0x000fc800078f08ff */
[----:B------:R-:W-:-:S04]  /*9f50*/  SHF.R.S32.HI R0, RZ, 0x1, R0 ;  /* 0x00000001ff007819 */ /* 0x000fc80000011400 */
[----:B------:R-:W-:Y:S01]  /*9f60*/  ISETP.GE.AND P1, PT, R0, R153, PT ;  /* 0x000000990000720c */ /* 0x000fe20003f26270 */
[----:B--2---:R-:W-:-:S12]  /*9f70*/  @!P0 BRA `(.L_x_1375) ;  /* 0x000001a0008c8947 */ /* 0x004fd80003800000 */
.L_x_1666:
[----:B------:R-:W-:Y:S05]  /*9f80*/  BSYNC B1 ;  /* 0x0000000000017941 */ /* 0x000fea0003800000 */
.L_x_1374:
[----:B------:R-:W-:Y:S05]  /*9f90*/  @P1 BRA `(.L_x_1366) ;  /* 0x0000002000081947 */ /* 0x000fea0003800000 */
[----:B------:R2:W5:Y:S01]  /*9fa0*/  LDL R62, [R1+0x30] ;  /* 0x00003000013e7983 */ /* 0x0005620000100800 */
[----:B------:R-:W0:Y:S03]  /*9fb0*/  LDC R3, c[0x0][0x3f4] ;  /* 0x0000fd00ff037b82 */ /* 0x000e260000000800 */
[----:B------:R2:W5:Y:S04]  /*9fc0*/  LDL R61, [R1+0x44] ;  /* 0x00004400013d7983 */ /* 0x0005680000100800 */
[----:B------:R2:W5:Y:S01]  /*9fd0*/  LDL R60, [R1+0x78] ;  /* 0x00007800013c7983 */ /* 0x0005620000100800 */
[C---:B------:R-:W-:Y:S01]  /*9fe0*/  VIADD R0, R16.reuse, 0x20 ;  /* 0x0000002010007836 */ /* 0x040fe20000000000 */
[----:B------:R-:W-:Y:S01]  /*9ff0*/  BSSY B1, `(.L_x_1376) ;  /* 0x00000fd000017945 */ /* 0x000fe20003800000 */
[----:B0-----:R-:W-:-:S03]  /*a000*/  ISETP.GE.AND P0, PT, R16, R3, PT ;  /* 0x000000031000720c */ /* 0x001fc60003f06270 */
[----:B------:R-:W-:-:S10]  /*a010*/  ISETP.GE.AND P1, PT, R0, R3, PT ;  /* 0x000000030000720c */ /* 0x000fd40003f26270 */
[----:B--2---:R-:W-:Y:S05]  /*a020*/  @P0 BRA `(.L_x_1377) ;  /* 0x0000000c00e40947 */ /* 0x004fea0003800000 */
[----:B----4-:R-:W0:Y:S01]  /*a030*/  S2R R21, SR_TID.X ;  /* 0x0000000000157919 */ /* 0x010e220000002100 */
[----:B---3-5:R-:W-:Y:S02]  /*a040*/  SHF.R.U32.HI R20, RZ, 0x8, R12 ;  /* 0x00000008ff147819 */ /* 0x028fe4000001160c */
[----:B------:R-:W-:Y:S02]  /*a050*/  LOP3.LUT R0, R12, 0xff, RZ, 0xc0, !PT ;  /* 0x000000ff0c007812 */ /* 0x000fe400078ec0ff */
[----:B------:R-:W-:Y:S02]  /*a060*/  SHF.R.U32.HI R30, RZ, 0x8, R14 ;  /* 0x00000008ff1e7819 */ /* 0x000fe4000001160e */
[----:B------:R-:W-:Y:S02]  /*a070*/  SHF.R.U32.HI R29, RZ, 0x8, R13 ;  /* 0x00000008ff1d7819 */ /* 0x000fe4000001160d */
[----:B------:R-:W-:Y:S02]  /*a080*/  LOP3.LUT R28, R13, 0xff, RZ, 0xc0, !PT ;  /* 0x000000ff0d1c7812 */ /* 0x000fe400078ec0ff */
[----:B------:R-:W-:-:S02]  /*a090*/  LOP3.LUT R29, R29, 0xff, RZ, 0xc0, !PT ;  /* 0x000000ff1d1d7812 */ /* 0x000fc400078ec0ff */
[----:B------:R-:W-:Y:S02]  /*a0a0*/  SHF.R.U32.HI R47, RZ, 0x8, R7 ;  /* 0x00000008ff2f7819 */ /* 0x000fe40000011607 */
[----:B------:R-:W-:Y:S02]  /*a0b0*/  PRMT R38, R29, 0x7604, R28 ;  /* 0x000076041d267816 */ /* 0x000fe4000000001c */
[----:B------:R-:W-:Y:S02]  /*a0c0*/  SHF.R.U32.HI R29, RZ, 0x8, R15 ;  /* 0x00000008ff1d7819 */ /* 0x000fe4000001160f */
[----:B------:R-:W-:Y:S02]  /*a0d0*/  LOP3.LUT R28, R15, 0xff, RZ, 0xc0, !PT ;  /* 0x000000ff0f1c7812 */ /* 0x000fe400078ec0ff */
[----:B------:R-:W-:Y:S02]  /*a0e0*/  LOP3.LUT R29, R29, 0xff, RZ, 0xc0, !PT ;  /* 0x000000ff1d1d7812 */ /* 0x000fe400078ec0ff */
[----:B------:R-:W-:-:S02]  /*a0f0*/  SHF.R.U32.HI R40, RZ, 0x8, R5 ;  /* 0x00000008ff287819 */ /* 0x000fc40000011605 */
[----:B------:R-:W-:Y:S02]  /*a100*/  LOP3.LUT R44, R7, 0xff, RZ, 0xc0, !PT ;  /* 0x000000ff072c7812 */ /* 0x000fe400078ec0ff */
[----:B------:R-:W-:Y:S02]  /*a110*/  LOP3.LUT R47, R47, 0xff, RZ, 0xc0, !PT ;  /* 0x000000ff2f2f7812 */ /* 0x000fe400078ec0ff */
[----:B------:R-:W-:Y:S02]  /*a120*/  SHF.R.U32.HI R43, RZ, 0x8, R6 ;  /* 0x00000008ff2b7819 */ /* 0x000fe40000011606 */
[----:B------:R-:W-:Y:S01]  /*a130*/  LOP3.LUT R40, R40, 0xff, RZ, 0xc0, !PT ;  /* 0x000000ff28287812 */ /* 0x000fe200078ec0ff */
[----:B0-----:R-:W-:Y:S01]  /*a140*/  VIADD R31, R21, 0xffffff80 ;  /* 0xffffff80151f7836 */ /* 0x001fe20000000000 */
[----:B------:R-:W-:Y:S02]  /*a150*/  LOP3.LUT R21, R20, 0xff, RZ, 0xc0, !PT ;  /* 0x000000ff14157812 */ /* 0x000fe400078ec0ff */
[----:B------:R-:W-:-:S02]  /*a160*/  LOP3.LUT R20, R14, 0xff, RZ, 0xc0, !PT ;  /* 0x000000ff0e147812 */ /* 0x000fc400078ec0ff */
[----:B------:R-:W-:Y:S02]  /*a170*/  LEA.HI R32, R31, R31, RZ, 0x1 ;  /* 0x0000001f1f207211 */ /* 0x000fe400078f08ff */
[----:B-1----:R-:W-:Y:S02]  /*a180*/  PRMT R39, R21, 0x7604, R0 ;  /* 0x0000760415277816 */ /* 0x002fe40000000000 */
[----:B------:R-:W-:Y:S02]  /*a190*/  LOP3.LUT R32, R32, 0xfffffffe, RZ, 0xc0, !PT ;  /* 0xfffffffe20207812 */ /* 0x000fe400078ec0ff */
[----:B------:R-:W-:Y:S02]  /*a1a0*/  SHF.R.U32.HI R21, RZ, 0x8, R4 ;  /* 0x00000008ff157819 */ /* 0x000fe40000011604 */
[----:B------:R-:W-:Y:S01]  /*a1b0*/  PRMT R44, R47, 0x7604, R44 ;  /* 0x000076042f2c7816 */ /* 0x000fe2000000002c */
[----:B------:R-:W-:Y:S01]  /*a1c0*/  IMAD.IADD R32, R31, 0x1, -R32 ;  /* 0x000000011f207824 */ /* 0x000fe200078e0a20 */
[----:B------:R-:W-:-:S02]  /*a1d0*/  LOP3.LUT R31, R30, 0xff, RZ, 0xc0, !PT ;  /* 0x000000ff1e1f7812 */ /* 0x000fc400078ec0ff */
[----:B------:R-:W-:Y:S02]  /*a1e0*/  LOP3.LUT R33, R21, 0xff, RZ, 0xc0, !PT ;  /* 0x000000ff15217812 */ /* 0x000fe400078ec0ff */
[----:B------:R-:W-:Y:S02]  /*a1f0*/  LEA.HI R0, R3, R32, RZ, 0x1c ;  /* 0x0000002003007211 */ /* 0x000fe400078fe0ff */
[----:B------:R-:W-:Y:S02]  /*a200*/  PRMT R41, R31, 0x7604, R20 ;  /* 0x000076041f297816 */ /* 0x000fe40000000014 */
[C---:B------:R-:W-:Y:S01]  /*a210*/  LEA.HI R20, R0.reuse, R0, RZ, 0x1 ;  /* 0x0000000000147211 */ /* 0x040fe200078f08ff */
[----:B------:R-:W-:Y:S01]  /*a220*/  IMAD.SHL.U32 R0, R0, 0x10, RZ ;  /* 0x0000001000007824 */ /* 0x000fe200078e00ff */
[----:B------:R-:W-:Y:S02]  /*a230*/  LOP3.LUT R32, R4, 0xff, RZ, 0xc0, !PT ;  /* 0x000000ff04207812 */ /* 0x000fe400078ec0ff */
[----:B------:R-:W-:-:S02]  /*a240*/  SHF.R.S32.HI R20, RZ, 0x1, R20 ;  /* 0x00000001ff147819 */ /* 0x000fc40000011414 */
[----:B------:R-:W-:Y:S02]  /*a250*/  LOP3.LUT R0, R62, 0x10, R0, 0xf8, !PT ;  /* 0x000000103e007812 */ /* 0x000fe400078ef800 */
[----:B------:R-:W-:Y:S01]  /*a260*/  PRMT R45, R33, 0x7604, R32 ;  /* 0x00007604212d7816 */ /* 0x000fe20000000020 */
[----:B------:R-:W-:Y:S01]  /*a270*/  IMAD R21, R20, 0x1800, R61 ;  /* 0x0000180014157824 */ /* 0x000fe200078e023d */
[----:B------:R-:W-:Y:S02]  /*a280*/  LOP3.LUT R0, R0, R60, RZ, 0x3c, !PT ;  /* 0x0000003c00007212 */ /* 0x000fe400078e3cff */
[----:B------:R-:W-:Y:S02]  /*a290*/  PRMT R20, R29, 0x7604, R28 ;  /* 0x000076041d147816 */ /* 0x000fe4000000001c */
[----:B------:R-:W-:Y:S01]  /*a2a0*/  IADD3 R0, R18, R21, R0 ;  /* 0x0000001512007210 */ /* 0x000fe20007ffe000 */
[----:B------:R-:W0:Y:S01]  /*a2b0*/  LDS.128 R28, [R37+0xf000] ;  /* 0x00f00000251c7984 */ /* 0x000e220000000c00 */
[----:B------:R-:W-:-:S02]  /*a2c0*/  LOP3.LUT R21, R5, 0xff, RZ, 0xc0, !PT ;  /* 0x000000ff05157812 */ /* 0x000fc400078ec0ff */
[----:B------:R-:W-:Y:S01]  /*a2d0*/  LOP3.LUT R42, R6, 0xff, RZ, 0xc0, !PT ;  /* 0x000000ff062a7812 */ /* 0x000fe200078ec0ff */
[----:B------:R-:W1:Y:S01]  /*a2e0*/  LDS.128 R32, [R0+0xf000] ;  /* 0x00f0000000207984 */ /* 0x000e620000000c00 */
[----:B------:R-:W-:Y:S02]  /*a2f0*/  LOP3.LUT R43, R43, 0xff, RZ, 0xc0, !PT ;  /* 0x000000ff2b2b7812 */ /* 0x000fe400078ec0ff */
[----:B------:R-:W-:Y:S02]  /*a300*/  PRMT R40, R40, 0x7604, R21 ;  /* 0x0000760428287816 */ /* 0x000fe40000000015 */
[----:B------:R-:W-:Y:S02]  /*a310*/  SHF.R.U32.HI R47, RZ, 0x10, R5 ;  /* 0x00000010ff2f7819 */ /* 0x000fe40000011605 */
[----:B------:R-:W-:Y:S02]  /*a320*/  SHF.R.U32.HI R21, RZ, 0x10, R13 ;  /* 0x00000010ff157819 */ /* 0x000fe4000001160d */
[----:B------:R-:W-:Y:S01]  /*a330*/  PRMT R49, R43, 0x7604, R42 ;  /* 0x000076042b317816 */ /* 0x000fe2000000002a */
[----:B------:R-:W-:Y:S01]  /*a340*/  IMAD.U32 R47, R47, 0x10000, RZ ;  /* 0x000100002f2f7824 */ /* 0x000fe200078e00ff */
[----:B------:R-:W-:Y:S01]  /*a350*/  SHF.R.U32.HI R51, RZ, 0x10, R7 ;  /* 0x00000010ff337819 */ /* 0x000fe20000011607 */
[----:B------:R-:W-:Y:S01]  /*a360*/  IMAD.U32 R21, R21, 0x10000, RZ ;  /* 0x0001000015157824 */ /* 0x000fe200078e00ff */
[----:B------:R-:W-:-:S02]  /*a370*/  SHF.R.U32.HI R43, RZ, 0x10, R15 ;  /* 0x00000010ff2b7819 */ /* 0x000fc4000001160f */
[----:B------:R-:W-:Y:S01]  /*a380*/  LOP3.LUT R45, R45, 0xff0000, R4, 0xf8, !PT ;  /* 0x00ff00002d2d7812 */ /* 0x000fe200078ef804 */
[----:B------:R-:W-:Y:S01]  /*a390*/  IMAD.U32 R51, R51, 0x10000, RZ ;  /* 0x0001000033337824 */ /* 0x000fe200078e00ff */
[----:B------:R-:W-:Y:S01]  /*a3a0*/  LOP3.LUT R47, R40, 0xff0000, R47, 0xf8, !PT ;  /* 0x00ff0000282f7812 */ /* 0x000fe200078ef82f */
[----:B------:R-:W-:Y:S01]  /*a3b0*/  IMAD.U32 R43, R43, 0x10000, RZ ;  /* 0x000100002b2b7824 */ /* 0x000fe200078e00ff */
        /* <DEDUP_REMOVED lines=10> */
[--C-:B------:R-:W-:Y:S02]  /*a460*/  LOP3.LUT R13, R49, 0xff0000, R6.reuse, 0xf8, !PT ;  /* 0x00ff0000310d7812 */ /* 0x100fe400078ef806 */
[-C--:B0-----:R-:W-:Y:S02]  /*a470*/  F2FP.F16.E4M3.UNPACK_B R14, R29.reuse ;  /* 0x0000001dff0e723e */ /* 0x081fe400020006ff */
[----:B------:R-:W-:Y:S02]  /*a480*/  F2FP.F16.E4M3.UNPACK_B R40, R29.H1 ;  /* 0x0000001dff28723e */ /* 0x000fe400030006ff */
[----:B------:R-:W-:Y:S02]  /*a490*/  F2FP.F16.E4M3.UNPACK_B R48, R45 ;  /* 0x0000002dff30723e */ /* 0x000fe400020006ff */
[----:B-1----:R-:W-:Y:S02]  /*a4a0*/  F2FP.F16.E4M3.UNPACK_B R21, R33 ;  /* 0x00000021ff15723e */ /* 0x002fe400020006ff */
[----:B------:R-:W-:Y:S01]  /*a4b0*/  F2FP.F16.E4M3.UNPACK_B R29, R44 ;  /* 0x0000002cff1d723e */ /* 0x000fe200020006ff */
[----:B------:R-:W-:Y:S01]  /*a4c0*/  HADD2.F32 R50, -RZ, R48.H0_H0 ;  /* 0x20000030ff327230 */ /* 0x000fe20000004100 */
[----:B------:R-:W-:Y:S01]  /*a4d0*/  LOP3.LUT R4, R13, 0xff000000, R6, 0xf8, !PT ;  /* 0xff0000000d047812 */ /* 0x000fe200078ef806 */
[----:B------:R-:W-:Y:S01]  /*a4e0*/  HADD2.F32 R6, -RZ, R21.H0_H0 ;  /* 0x20000015ff067230 */ /* 0x000fe20000004100 */
[-C--:B------:R-:W-:Y:S01]  /*a4f0*/  F2FP.F16.E4M3.UNPACK_B R41, R31.reuse ;  /* 0x0000001fff29723e */ /* 0x080fe200020006ff */
[--C-:B------:R-:W-:Y:S01]  /*a500*/  HADD2.F32 R13, -RZ, R14.reuse.H0_H0 ;  /* 0x2000000eff0d7230 */ /* 0x100fe20000004100 */
[----:B------:R-:W-:Y:S01]  /*a510*/  F2FP.F16.E4M3.UNPACK_B R46, R31.H1 ;  /* 0x0000001fff2e723e */ /* 0x000fe200030006ff */
[----:B------:R-:W-:Y:S01]  /*a520*/  HADD2.F32 R31, -RZ, R29.H0_H0 ;  /* 0x2000001dff1f7230 */ /* 0x000fe20000004100 */
[----:B------:R-:W-:Y:S01]  /*a530*/  LOP3.LUT R49, R43, 0xff000000, R15, 0xf8, !PT ;  /* 0xff0000002b317812 */ /* 0x000fe200078ef80f */
[----:B------:R-:W-:Y:S01]  /*a540*/  HADD2.F32 R21, -RZ, R21.H1_H1 ;  /* 0x30000015ff157230 */ /* 0x000fe20000004100 */
[-C--:B------:R-:W-:Y:S01]  /*a550*/  F2FP.F16.E4M3.UNPACK_B R15, R28.reuse ;  /* 0x0000001cff0f723e */ /* 0x080fe200020006ff */
[----:B------:R-:W-:Y:S01]  /*a560*/  HADD2.F32 R14, -RZ, R14.H1_H1 ;  /* 0x3000000eff0e7230 */ /* 0x000fe20000004100 */
[----:B------:R-:W-:-:S02]  /*a570*/  F2FP.F16.E4M3.UNPACK_B R39, R28.H1 ;  /* 0x0000001cff27723e */ /* 0x000fc400030006ff */
[-C--:B------:R-:W-:Y:S02]  /*a580*/  F2FP.F16.E4M3.UNPACK_B R28, R32.reuse ;  /* 0x00000020ff1c723e */ /* 0x080fe400020006ff */
[----:B------:R-:W-:Y:S01]  /*a590*/  F2FP.F16.E4M3.UNPACK_B R43, R32.H1 ;  /* 0x00000020ff2b723e */ /* 0x000fe200030006ff */
[C---:B------:R-:W-:Y:S01]  /*a5a0*/  FMUL.FTZ R32, R6.reuse, R50 ;  /* 0x0000003206207220 */ /* 0x040fe20000410000 */
[-C--:B------:R-:W-:Y:S02]  /*a5b0*/  F2FP.F16.E4M3.UNPACK_B R42, R35.reuse ;  /* 0x00000023ff2a723e */ /* 0x080fe400020006ff */
[----:B------:R-:W-:Y:S01]  /*a5c0*/  F2FP.F16.E4M3.UNPACK_B R47, R35.H1 ;  /* 0x00000023ff2f723e */ /* 0x000fe200030006ff */
[-C--:B------:R-:W-:Y:S01]  /*a5d0*/  FMUL.FTZ R35, R6, R31.reuse ;  /* 0x0000001f06237220 */ /* 0x080fe20000410000 */
[----:B------:R-:W-:Y:S01]  /*a5e0*/  FFMA.FTZ R6, R13, R31, -R32 ;  /* 0x0000001f0d067223 */ /* 0x000fe20000010820 */
[----:B------:R-:W-:Y:S01]  /*a5f0*/  F2FP.F16.E4M3.UNPACK_B R33, R33.H1 ;  /* 0x00000021ff21723e */ /* 0x000fe200030006ff */
[----:B------:R-:W-:-:S02]  /*a600*/  HADD2.F32 R32, -RZ, R29.H1_H1 ;  /* 0x3000001dff207230 */ /* 0x000fc40000004100 */
[----:B------:R-:W-:Y:S01]  /*a610*/  FFMA.FTZ R13, R13, R50, R35 ;  /* 0x000000320d0d7223 */ /* 0x000fe20000010023 */
[----:B------:R-:W-:Y:S01]  /*a620*/  F2FP.F16.E4M3.UNPACK_B R35, R45.H1 ;  /* 0x0000002dff23723e */ /* 0x000fe200030006ff */
[----:B------:R-:W-:Y:S01]  /*a630*/  HADD2.F32 R45, -RZ, R48.H1_H1 ;  /* 0x30000030ff2d7230 */ /* 0x000fe20000004100 */
[----:B------:R-:W-:Y:S01]  /*a640*/  F2FP.F16.E4M3.UNPACK_B R44, R44.H1 ;  /* 0x0000002cff2c723e */ /* 0x000fe200030006ff */
[----:B------:R-:W-:Y:S01]  /*a650*/  HADD2.F32 R29, -RZ, R33.H0_H0 ;  /* 0x20000021ff1d7230 */ /* 0x000fe20000004100 */
[----:B------:R-:W-:Y:S01]  /*a660*/  LOP3.LUT R52, R51, 0xff000000, R7, 0xf8, !PT ;  /* 0xff00000033347812 */ /* 0x000fe200078ef807 */
[----:B------:R-:W-:Y:S02]  /*a670*/  HADD2.F32 R50, -RZ, R35.H0_H0 ;  /* 0x20000023ff327230 */ /* 0x000fe40000004100 */
[C---:B------:R-:W-:Y:S01]  /*a680*/  FMUL.FTZ R51, R21.reuse, R45 ;  /* 0x0000002d15337220 */ /* 0x040fe20000410000 */
[----:B------:R-:W-:Y:S02]  /*a690*/  HADD2.F32 R48, -RZ, R44.H0_H0 ;  /* 0x2000002cff307230 */ /* 0x000fe40000004100 */
[----:B------:R-:W-:Y:S01]  /*a6a0*/  FMUL.FTZ R54, R21, R32 ;  /* 0x0000002015367220 */ /* 0x000fe20000410000 */
[----:B------:R-:W-:-:S02]  /*a6b0*/  HADD2.F32 R31, -RZ, R40.H0_H0 ;  /* 0x20000028ff1f7230 */ /* 0x000fc40000004100 */
[C---:B------:R-:W-:Y:S01]  /*a6c0*/  FMUL.FTZ R56, R29.reuse, R50 ;  /* 0x000000321d387220 */ /* 0x040fe20000410000 */
[C---:B------:R-:W-:Y:S01]  /*a6d0*/  FFMA.FTZ R21, R14.reuse, R32, -R51 ;  /* 0x000000200e157223 */ /* 0x040fe20000010833 */
[-C--:B------:R-:W-:Y:S01]  /*a6e0*/  FMUL.FTZ R53, R29, R48.reuse ;  /* 0x000000301d357220 */ /* 0x080fe20000410000 */
[----:B------:R-:W-:Y:S01]  /*a6f0*/  FFMA.FTZ R14, R14, R45, R54 ;  /* 0x0000002d0e0e7223 */ /* 0x000fe20000010036 */
[C---:B------:R-:W-:Y:S01]  /*a700*/  FFMA.FTZ R29, R31.reuse, R48, -R56 ;  /* 0x000000301f1d7223 */ /* 0x040fe20000010838 */
[----:B------:R-:W-:Y:S02]  /*a710*/  HADD2.F32 R51, -RZ, R35.H1_H1 ;  /* 0x30000023ff337230 */ /* 0x000fe40000004100 */
[----:B------:R-:W-:Y:S01]  /*a720*/  FFMA.FTZ R31, R31, R50, R53 ;  /* 0x000000321f1f7223 */ /* 0x000fe20000010035 */
[----:B------:R-:W-:Y:S01]  /*a730*/  F2FP.F16.E4M3.UNPACK_B R50, R52 ;  /* 0x00000034ff32723e */ /* 0x000fe200020006ff */
[----:B------:R-:W-:Y:S01]  /*a740*/  HADD2.F32 R32, -RZ, R33.H1_H1 ;  /* 0x30000021ff207230 */ /* 0x000fe20000004100 */
[----:B------:R-:W-:Y:S01]  /*a750*/  F2FP.F16.E4M3.UNPACK_B R7, R34 ;  /* 0x00000022ff07723e */ /* 0x000fe200020006ff */
[----:B------:R-:W-:Y:S01]  /*a760*/  HADD2.F32 R45, -RZ, R44.H1_H1 ;  /* 0x3000002cff2d7230 */ /* 0x000fe20000004100 */
[----:B------:R-:W-:Y:S01]  /*a770*/  F2FP.F16.E4M3.UNPACK_B R44, R49 ;  /* 0x00000031ff2c723e */ /* 0x000fe200020006ff */
[----:B------:R-:W-:-:S02]  /*a780*/  HADD2.F32 R40, -RZ, R40.H1_H1 ;  /* 0x30000028ff287230 */ /* 0x000fc40000004100 */
[C---:B------:R-:W-:Y:S01]  /*a790*/  FMUL.FTZ R53, R32.reuse, R51 ;  /* 0x0000003320357220 */ /* 0x040fe20000410000 */
[----:B------:R-:W-:Y:S02]  /*a7a0*/  HADD2.F32 R54, -RZ, R50.H0_H0 ;  /* 0x20000032ff367230 */ /* 0x000fe40000004100 */
[-C--:B------:R-:W-:Y:S01]  /*a7b0*/  FMUL.FTZ R56, R32, R45.reuse ;  /* 0x0000002d20387220 */ /* 0x080fe20000410000 */
[----:B------:R-:W-:Y:S02]  /*a7c0*/  HADD2.F32 R35, -RZ, R42.H0_H0 ;  /* 0x2000002aff237230 */ /* 0x000fe40000004100 */
[C---:B------:R-:W-:Y:S01]  /*a7d0*/  FFMA.FTZ R32, R40.reuse, R45, -R53 ;  /* 0x0000002d28207223 */ /* 0x040fe20000010835 */
[----:B------:R-:W-:Y:S02]  /*a7e0*/  HADD2.F32 R48, -RZ, R44.H0_H0 ;  /* 0x2000002cff307230 */ /* 0x000fe40000004100 */
[----:B------:R-:W-:Y:S01]  /*a7f0*/  FFMA.FTZ R40, R40, R51, R56 ;  /* 0x0000003328287223 */ /* 0x000fe20000010038 */
[----:B------:R-:W-:-:S02]  /*a800*/  HADD2.F32 R33, -RZ, R41.H0_H0 ;  /* 0x20000029ff217230 */ /* 0x000fc40000004100 */
[C---:B------:R-:W-:Y:S01]  /*a810*/  FMUL.FTZ R58, R35.reuse, R54 ;  /* 0x00000036233a7220 */ /* 0x040fe20000410000 */
[----:B------:R-:W-:Y:S01]  /*a820*/  F2FP.F16.E4M3.UNPACK_B R51, R52.H1 ;  /* 0x00000034ff33723e */ /* 0x000fe200030006ff */
[-C--:B------:R-:W-:Y:S01]  /*a830*/  FMUL.FTZ R55, R35, R48.reuse ;  /* 0x0000003023377220 */ /* 0x080fe20000410000 */
[----:B------:R-:W-:Y:S01]  /*a840*/  F2FP.F16.E4M3.UNPACK_B R49, R49.H1 ;  /* 0x00000031ff31723e */ /* 0x000fe200030006ff */
[C---:B------:R-:W-:Y:S01]  /*a850*/  FFMA.FTZ R35, R33.reuse, R48, -R58 ;  /* 0x0000003021237223 */ /* 0x040fe2000001083a */
[----:B------:R-:W-:Y:S02]  /*a860*/  HADD2.F32 R48, -RZ, R44.H1_H1 ;  /* 0x3000002cff307230 */ /* 0x000fe40000004100 */
[----:B------:R-:W-:Y:S01]  /*a870*/  FFMA.FTZ R33, R33, R54, R55 ;  /* 0x0000003621217223 */ /* 0x000fe20000010037 */
[----:B------:R-:W-:Y:S01]  /*a880*/  HADD2.F32 R52, -RZ, R50.H1_H1 ;  /* 0x30000032ff347230 */ /* 0x000fe20000004100 */
[----:B------:R-:W-:Y:S01]  /*a890*/  F2FP.F16.E4M3.UNPACK_B R34, R34.H1 ;  /* 0x00000022ff22723e */ /* 0x000fe200030006ff */
[----:B------:R-:W-:Y:S01]  /*a8a0*/  HADD2.F32 R42, -RZ, R42.H1_H1 ;  /* 0x3000002aff2a7230 */ /* 0x000fe20000004100 */
[-C--:B------:R-:W-:Y:S01]  /*a8b0*/  F2FP.F16.E4M3.UNPACK_B R5, R30.reuse ;  /* 0x0000001eff05723e */ /* 0x080fe200020006ff */
[----:B------:R-:W-:Y:S01]  /*a8c0*/  HADD2.F32 R53, -RZ, R51.H0_H0 ;  /* 0x20000033ff357230 */ /* 0x000fe20000004100 */
[----:B------:R-:W-:Y:S01]  /*a8d0*/  F2FP.F16.E4M3.UNPACK_B R30, R30.H1 ;  /* 0x0000001eff1e723e */ /* 0x000fe200030006ff */
        /* <DEDUP_REMOVED lines=12> */
[----:B------:R-:W-:Y:S01]  /*a9a0*/  FFMA.FTZ R45, R45, R53, R58 ;  /* 0x000000352d2d7223 */ /* 0x000fe2000001003a */
[----:B------:R-:W-:Y:S01]  /*a9b0*/  F2FP.F16.E4M3.UNPACK_B R53, R38.H1 ;  /* 0x00000026ff35723e */ /* 0x000fe200030006ff */
[----:B------:R-:W-:Y:S01]  /*a9c0*/  HADD2.F32 R48, -RZ, R46.H1_H1 ;  /* 0x3000002eff307230 */ /* 0x000fe20000004100 */
[----:B------:R-:W-:Y:S01]  /*a9d0*/  F2FP.F16.E4M3.UNPACK_B R50, R20.H1 ;  /* 0x00000014ff32723e */ /* 0x000fe200030006ff */
[----:B------:R-:W-:Y:S01]  /*a9e0*/  HADD2.F32 R55, -RZ, R51.H1_H1 ;  /* 0x30000033ff377230 */ /* 0x000fe20000004100 */
[----:B------:R-:W-:Y:S01]  /*a9f0*/  F2FP.SATFINITE.E4M3.F32.PACK_AB_MERGE_C R31, R40, R31, RZ ;  /* 0x0000001f281f723e */ /* 0x000fe200048070ff */
[----:B------:R-:W-:Y:S02]  /*aa00*/  HADD2.F32 R54, -RZ, R53.H0_H0 ;  /* 0x20000035ff367230 */ /* 0x000fe40000004100 */
[----:B------:R-:W-:-:S02]  /*aa10*/  HADD2.F32 R46, -RZ, R43.H0_H0 ;  /* 0x2000002bff2e7230 */ /* 0x000fc40000004100 */
[C---:B------:R-:W-:Y:S01]  /*aa20*/  FMUL.FTZ R59, R47.reuse, R55 ;  /* 0x000000372f3b7220 */ /* 0x040fe20000410000 */
[--C-:B------:R-:W-:Y:S01]  /*aa30*/  HADD2.F32 R51, -RZ, R50.reuse.H0_H0 ;  /* 0x20000032ff337230 */ /* 0x100fe20000004100 */
[----:B------:R-:W-:Y:S01]  /*aa40*/  F2FP.SATFINITE.E4M3.F32.PACK_AB_MERGE_C R13, R14, R13, R31 ;  /* 0x0000000d0e0d723e */ /* 0x000fe2000480701f */
[----:B------:R-:W-:Y:S02]  /*aa50*/  HADD2.F32 R52, -RZ, R49.H1_H1 ;  /* 0x30000031ff347230 */ /* 0x000fe40000004100 */
[C---:B------:R-:W-:Y:S01]  /*aa60*/  FMUL.FTZ R56, R46.reuse, R54 ;  /* 0x000000362e387220 */ /* 0x040fe20000410000 */
[----:B------:R-:W-:Y:S02]  /*aa70*/  HADD2.F32 R49, -RZ, R39.H0_H0 ;  /* 0x20000027ff317230 */ /* 0x000fe40000004100 */
[-C--:B------:R-:W-:Y:S01]  /*aa80*/  FMUL.FTZ R57, R46, R51.reuse ;  /* 0x000000332e397220 */ /* 0x080fe20000410000 */
[----:B------:R-:W-:Y:S02]  /*aa90*/  HADD2.F32 R43, -RZ, R43.H1_H1 ;  /* 0x3000002bff2b7230 */ /* 0x000fe40000004100 */
[-C--:B------:R-:W-:Y:S01]  /*aaa0*/  FMUL.FTZ R58, R47, R52.reuse ;  /* 0x000000342f3a7220 */ /* 0x080fe20000410000 */
[----:B------:R-:W-:Y:S01]  /*aab0*/  FFMA.FTZ R46, R48, R52, -R59 ;  /* 0x00000034302e7223 */ /* 0x000fe2000001083b */
[C---:B------:R-:W-:Y:S01]  /*aac0*/  FFMA.FTZ R47, R49.reuse, R51, -R56 ;  /* 0x00000033312f7223 */ /* 0x040fe20000010838 */
[----:B------:R-:W-:Y:S01]  /*aad0*/  FFMA.FTZ R49, R49, R54, R57 ;  /* 0x0000003631317223 */ /* 0x000fe20000010039 */
[----:B------:R-:W-:Y:S01]  /*aae0*/  HADD2.F32 R54, -RZ, R53.H1_H1 ;  /* 0x30000035ff367230 */ /* 0x000fe20000004100 */
[----:B------:R-:W-:Y:S01]  /*aaf0*/  F2FP.F16.E4M3.UNPACK_B R51, R38 ;  /* 0x00000026ff33723e */ /* 0x000fe200020006ff */
[----:B------:R-:W-:Y:S01]  /*ab00*/  HADD2.F32 R52, -RZ, R50.H1_H1 ;  /* 0x30000032ff347230 */ /* 0x000fe20000004100 */
[----:B------:R-:W-:Y:S01]  /*ab10*/  F2FP.F16.E4M3.UNPACK_B R50, R20 ;  /* 0x00000014ff32723e */ /* 0x000fe200020006ff */
[----:B------:R-:W-:-:S02]  /*ab20*/  HADD2.F32 R39, -RZ, R39.H1_H1 ;  /* 0x30000027ff277230 */ /* 0x000fc40000004100 */
[C---:B------:R-:W-:Y:S01]  /*ab30*/  FMUL.FTZ R20, R43.reuse, R54 ;  /* 0x000000362b147220 */ /* 0x040fe20000410000 */
[----:B------:R-:W-:Y:S01]  /*ab40*/  FFMA.FTZ R48, R48, R55, R58 ;  /* 0x0000003730307223 */ /* 0x000fe2000001003a */
[-C--:B------:R-:W-:Y:S01]  /*ab50*/  FMUL.FTZ R53, R43, R52.reuse ;  /* 0x000000342b357220 */ /* 0x080fe20000410000 */
[--C-:B------:R-:W-:Y:S02]  /*ab60*/  HADD2.F32 R43, -RZ, R51.reuse.H0_H0 ;  /* 0x20000033ff2b7230 */ /* 0x100fe40000004100 */
[C---:B------:R-:W-:Y:S01]  /*ab70*/  FFMA.FTZ R56, R39.reuse, R52, -R20 ;  /* 0x0000003427387223 */ /* 0x040fe20000010814 */
[----:B------:R-:W-:Y:S02]  /*ab80*/  HADD2.F32 R38, -RZ, R28.H0_H0 ;  /* 0x2000001cff267230 */ /* 0x000fe40000004100 */
[----:B------:R-:W-:Y:S01]  /*ab90*/  FFMA.FTZ R58, R39, R54, R53 ;  /* 0x00000036273a7223 */ /* 0x000fe20000010035 */
[----:B------:R-:W-:Y:S01]  /*aba0*/  HADD2.F32 R39, -RZ, R50.H0_H0 ;  /* 0x20000032ff277230 */ /* 0x000fe20000004100 */
[----:B------:R-:W-:Y:S01]  /*abb0*/  F2FP.F16.E4M3.UNPACK_B R52, R4.H1 ;  /* 0x00000004ff34723e */ /* 0x000fe200030006ff */
[----:B------:R-:W-:-:S02]  /*abc0*/  HADD2.F32 R51, -RZ, R51.H1_H1 ;  /* 0x30000033ff337230 */ /* 0x000fc40000004100 */
[C---:B------:R-:W-:Y:S01]  /*abd0*/  FMUL.FTZ R53, R38.reuse, R43 ;  /* 0x0000002b26357220 */ /* 0x040fe20000410000 */
[----:B------:R-:W-:Y:S02]  /*abe0*/  HADD2.F32 R28, -RZ, R28.H1_H1 ;  /* 0x3000001cff1c7230 */ /* 0x000fe40000004100 */
[----:B------:R-:W-:Y:S01]  /*abf0*/  FMUL.FTZ R55, R38, R39 ;  /* 0x0000002726377220 */ /* 0x000fe20000410000 */
[----:B------:R-:W-:Y:S01]  /*ac00*/  HADD2.F32 R50, -RZ, R50.H1_H1 ;  /* 0x30000032ff327230 */ /* 0x000fe20000004100 */
[----:B------:R-:W-:Y:S01]  /*ac10*/  F2FP.F16.E4M3.UNPACK_B R38, R12.H1 ;  /* 0x0000000cff26723e */ /* 0x000fe200030006ff */
[--C-:B------:R-:W-:Y:S02]  /*ac20*/  HADD2.F32 R20, -RZ, R15.reuse.H0_H0 ;  /* 0x2000000fff147230 */ /* 0x100fe40000004100 */
[C---:B------:R-:W-:Y:S01]  /*ac30*/  FMUL.FTZ R54, R28.reuse, R51 ;  /* 0x000000331c367220 */ /* 0x040fe20000410000 */
[----:B------:R-:W-:Y:S02]  /*ac40*/  HADD2.F32 R15, -RZ, R15.H1_H1 ;  /* 0x3000000fff0f7230 */ /* 0x000fe40000004100 */
[----:B------:R-:W-:Y:S01]  /*ac50*/  FMUL.FTZ R28, R28, R50 ;  /* 0x000000321c1c7220 */ /* 0x000fe20000410000 */
[----:B------:R-:W-:Y:S01]  /*ac60*/  F2FP.F16.E4M3.UNPACK_B R12, R12 ;  /* 0x0000000cff0c723e */ /* 0x000fe200020006ff */
[C---:B------:R-:W-:Y:S01]  /*ac70*/  FFMA.FTZ R53, R20.reuse, R39, -R53 ;  /* 0x0000002714357223 */ /* 0x040fe20000010835 */
[----:B------:R-:W-:Y:S01]  /*ac80*/  FFMA.FTZ R55, R20, R43, R55 ;  /* 0x0000002b14377223 */ /* 0x000fe20000010037 */
[----:B------:R-:W-:-:S02]  /*ac90*/  HADD2.F32 R43, -RZ, R52.H0_H0 ;  /* 0x20000034ff2b7230 */ /* 0x000fc40000004100 */
[C---:B------:R-:W-:Y:S01]  /*aca0*/  FFMA.FTZ R54, R15.reuse, R50, -R54 ;  /* 0x000000320f367223 */ /* 0x040fe20000010836 */
[----:B------:R-:W-:Y:S02]  /*acb0*/  HADD2.F32 R20, -RZ, R34.H0_H0 ;  /* 0x20000022ff147230 */ /* 0x000fe40000004100 */
[----:B------:R-:W-:Y:S01]  /*acc0*/  FFMA.FTZ R50, R15, R51, R28 ;  /* 0x000000330f327223 */ /* 0x000fe2000001001c */
[--C-:B------:R-:W-:Y:S01]  /*acd0*/  HADD2.F32 R28, -RZ, R38.reuse.H0_H0 ;  /* 0x20000026ff1c7230 */ /* 0x100fe20000004100 */
[----:B------:R-:W-:Y:S01]  /*ace0*/  F2FP.F16.E4M3.UNPACK_B R4, R4 ;  /* 0x00000004ff04723e */ /* 0x000fe200020006ff */
[----:B------:R-:W-:Y:S02]  /*acf0*/  HADD2.F32 R39, -RZ, R38.H1_H1 ;  /* 0x30000026ff277230 */ /* 0x000fe40000004100 */
[C---:B------:R-:W-:Y:S01]  /*ad00*/  FMUL.FTZ R38, R20.reuse, R43 ;  /* 0x0000002b14267220 */ /* 0x040fe20000410000 */
[----:B------:R-:W-:Y:S02]  /*ad10*/  HADD2.F32 R15, -RZ, R30.H0_H0 ;  /* 0x2000001eff0f7230 */ /* 0x000fe40000004100 */
[----:B------:R-:W-:Y:S01]  /*ad20*/  FMUL.FTZ R20, R20, R28 ;  /* 0x0000001c14147220 */ /* 0x000fe20000410000 */
[----:B------:R-:W-:-:S02]  /*ad30*/  HADD2.F32 R34, -RZ, R34.H1_H1 ;  /* 0x30000022ff227230 */ /* 0x000fc40000004100 */
[----:B------:R-:W-:Y:S02]  /*ad40*/  HADD2.F32 R51, -RZ, R52.H1_H1 ;  /* 0x30000034ff337230 */ /* 0x000fe40000004100 */
[C---:B------:R-:W-:Y:S01]  /*ad50*/  FFMA.FTZ R38, R15.reuse, R28, -R38 ;  /* 0x0000001c0f267223 */ /* 0x040fe20000010826 */
[----:B------:R-:W-:Y:S02]  /*ad60*/  HADD2.F32 R30, -RZ, R30.H1_H1 ;  /* 0x3000001eff1e7230 */ /* 0x000fe40000004100 */
[C---:B------:R-:W-:Y:S01]  /*ad70*/  FMUL.FTZ R28, R34.reuse, R39 ;  /* 0x00000027221c7220 */ /* 0x040fe20000410000 */
[----:B------:R-:W-:Y:S01]  /*ad80*/  FMUL.FTZ R57, R34, R51 ;  /* 0x0000003322397220 */ /* 0x000fe20000410000 */
[----:B------:R-:W-:Y:S01]  /*ad90*/  FFMA.FTZ R34, R15, R43, R20 ;  /* 0x0000002b0f227223 */ /* 0x000fe20000010014 */
[--C-:B------:R-:W-:Y:S02]  /*ada0*/  HADD2.F32 R15, -RZ, R12.reuse.H0_H0 ;  /* 0x2000000cff0f7230 */ /* 0x100fe40000004100 */
[----:B------:R-:W-:Y:S01]  /*adb0*/  FFMA.FTZ R51, R30, R51, R28 ;  /* 0x000000331e337223 */ /* 0x000fe2000001001c */
[----:B------:R-:W-:-:S02]  /*adc0*/  HADD2.F32 R20, -RZ, R12.H1_H1 ;  /* 0x3000000cff147230 */ /* 0x000fc40000004100 */
[----:B------:R-:W-:Y:S01]  /*add0*/  FFMA.FTZ R57, R30, R39, -R57 ;  /* 0x000000271e397223 */ /* 0x000fe20000010839 */
[--C-:B------:R-:W-:Y:S02]  /*ade0*/  HADD2.F32 R12, -RZ, R7.reuse.H0_H0 ;  /* 0x20000007ff0c7230 */ /* 0x100fe40000004100 */
[--C-:B------:R-:W-:Y:S01]  /*adf0*/  HADD2.F32 R28, -RZ, R4.reuse.H1_H1 ;  /* 0x30000004ff1c7230 */ /* 0x100fe20000004100 */
[----:B------:R-:W-:Y:S01]  /*ae00*/  F2FP.SATFINITE.E4M3.F32.PACK_AB_MERGE_C R34, R51, R34, RZ ;  /* 0x000000223322723e */ /* 0x000fe200048070ff */
[----:B------:R-:W-:Y:S01]  /*ae10*/  HADD2.F32 R7, -RZ, R7.H1_H1 ;  /* 0x30000007ff077230 */ /* 0x000fe20000004100 */
[----:B------:R-:W-:Y:S01]  /*ae20*/  F2FP.SATFINITE.E4M3.F32.PACK_AB_MERGE_C R38, R57, R38, RZ ;  /* 0x000000263926723e */ /* 0x000fe200048070ff */
[----:B------:R-:W-:Y:S02]  /*ae30*/  HADD2.F32 R39, -RZ, R4.H0_H0 ;  /* 0x20000004ff277230 */ /* 0x000fe40000004100 */
[--C-:B------:R-:W-:Y:S02]  /*ae40*/  HADD2.F32 R4, -RZ, R5.reuse.H0_H0 ;  /* 0x20000005ff047230 */ /* 0x100fe40000004100 */
[----:B------:R-:W-:Y:S01]  /*ae50*/  FMUL.FTZ R30, R7, R28 ;  /* 0x0000001c071e7220 */ /* 0x000fe20000410000 */
[----:B------:R-:W-:-:S02]  /*ae60*/  HADD2.F32 R5, -RZ, R5.H1_H1 ;  /* 0x30000005ff057230 */ /* 0x000fc40000004100 */
[C---:B------:R-:W-:Y:S01]  /*ae70*/  FMUL.FTZ R43, R12.reuse, R39 ;  /* 0x000000270c2b7220 */ /* 0x040fe20000410000 */
[-C--:B------:R-:W-:Y:S01]  /*ae80*/  FMUL.FTZ R7, R7, R20.reuse ;  /* 0x0000001407077220 */ /* 0x080fe20000410000 */
[-C--:B------:R-:W-:Y:S01]  /*ae90*/  FMUL.FTZ R12, R12, R15.reuse ;  /* 0x0000000f0c0c7220 */ /* 0x080fe20000410000 */
[C---:B------:R-:W-:Y:S02]  /*aea0*/  FFMA.FTZ R30, R5.reuse, R20, -R30 ;  /* 0x00000014051e7223 */ /* 0x040fe4000001081e */
[----:B------:R-:W-:Y:S01]  /*aeb0*/  FFMA.FTZ R28, R5, R28, R7 ;  /* 0x0000001c051c7223 */ /* 0x000fe20000010007 */
[C---:B------:R-:W-:Y:S01]  /*aec0*/  FFMA.FTZ R43, R4.reuse, R15, -R43 ;  /* 0x0000000f042b7223 */ /* 0x040fe2000001082b */
[----:B------:R-:W-:Y:S01]  /*aed0*/  FFMA.FTZ R39, R4, R39, R12 ;  /* 0x0000002704277223 */ /* 0x000fe2000001000c */
[----:B------:R-:W-:Y:S02]  /*aee0*/  F2FP.SATFINITE.E4M3.F32.PACK_AB_MERGE_C R5, R32, R29, RZ ;  /* 0x0000001d2005723e */ /* 0x000fe400048070ff */
[----:B------:R-:W-:-:S02]  /*aef0*/  F2FP.SATFINITE.E4M3.F32.PACK_AB_MERGE_C R7, R46, R41, RZ ;  /* 0x000000292e07723e */ /* 0x000fc400048070ff */
[----:B------:R-:W-:Y:S02]  /*af00*/  F2FP.SATFINITE.E4M3.F32.PACK_AB_MERGE_C R4, R56, R47, RZ ;  /* 0x0000002f3804723e */ /* 0x000fe400048070ff */
[----:B------:R-:W-:Y:S02]  /*af10*/  F2FP.SATFINITE.E4M3.F32.PACK_AB_MERGE_C R15, R48, R45, RZ ;  /* 0x0000002d300f723e */ /* 0x000fe400048070ff */
[----:B------:R-:W-:Y:S02]  /*af20*/  F2FP.SATFINITE.E4M3.F32.PACK_AB_MERGE_C R12, R58, R49, RZ ;  /* 0x000000313a0c723e */ /* 0x000fe400048070ff */
[----:B------:R-:W-:Y:S02]  /*af30*/  F2FP.SATFINITE.E4M3.F32.PACK_AB_MERGE_C R5, R21, R6, R5 ;  /* 0x000000061505723e */ /* 0x000fe40004807005 */
[----:B------:R-:W-:Y:S02]  /*af40*/  F2FP.SATFINITE.E4M3.F32.PACK_AB_MERGE_C R7, R44, R35, R7 ;  /* 0x000000232c07723e */ /* 0x000fe40004807007 */
[----:B------:R-:W-:-:S02]  /*af50*/  F2FP.SATFINITE.E4M3.F32.PACK_AB_MERGE_C R4, R54, R53, R4 ;  /* 0x000000353604723e */ /* 0x000fc40004807004 */
[----:B------:R-:W-:Y:S02]  /*af60*/  F2FP.SATFINITE.E4M3.F32.PACK_AB_MERGE_C R6, R30, R43, R38 ;  /* 0x0000002b1e06723e */ /* 0x000fe40004807026 */
[----:B------:R-:W-:Y:S02]  /*af70*/  F2FP.SATFINITE.E4M3.F32.PACK_AB_MERGE_C R15, R42, R33, R15 ;  /* 0x000000212a0f723e */ /* 0x000fe4000480700f */
[----:B------:R-:W-:Y:S01]  /*af80*/  F2FP.SATFINITE.E4M3.F32.PACK_AB_MERGE_C R12, R50, R55, R12 ;  /* 0x00000037320c723e */ /* 0x000fe2000480700c */
[----:B------:R0:W-:Y:S01]  /*af90*/  STS.128 [R37+0xf000], R4 ;  /* 0x00f0000425007388 */ /* 0x0001e20000000c00 */
[----:B------:R-:W-:-:S05]  /*afa0*/  F2FP.SATFINITE.E4M3.F32.PACK_AB_MERGE_C R14, R28, R39, R34 ;  /* 0x000000271c0e723e */ /* 0x000fca0004807022 */
[----:B------:R0:W-:Y:S02]  /*afb0*/  STS.128 [R0+0xf000], R12 ;  /* 0x00f0000c00007388 */ /* 0x0001e40000000c00 */
.L_x_1377:
[----:B------:R-:W-:Y:S05]  /*afc0*/  BSYNC B1 ;  /* 0x0000000000017941 */ /* 0x000fea0003800000 */
.L_x_1376:
[----:B------:R-:W-:Y:S05]  /*afd0*/  @P1 BRA `(.L_x_1366) ;  /* 0x0000000c00f81947 */ /* 0x000fea0003800000 */
[----:B----4-:R-:W2:Y:S04]  /*afe0*/  LDL R21, [R1+0x28] ;  /* 0x0000280001157983 */ /* 0x010ea80000100800 */
[----:B------:R-:W4:Y:S01]  /*aff0*/  LDL R49, [R1+0x74] ;  /* 0x0000740001317983 */ /* 0x000f220000100800 */
[----:B0----5:R-:W-:Y:S02]  /*b000*/  SHF.R.U32.HI R0, RZ, 0x8, R24 ;  /* 0x00000008ff007819 */ /* 0x021fe40000011618 */
[----:B------:R-:W-:Y:S02]  /*b010*/  LOP3.LUT R5, R24, 0xff, RZ, 0xc0, !PT ;  /* 0x000000ff18057812 */ /* 0x000fe400078ec0ff */
[----:B------:R-:W-:Y:S02]  /*b020*/  LOP3.LUT R0, R0, 0xff, RZ, 0xc0, !PT ;  /* 0x000000ff00007812 */ /* 0x000fe400078ec0ff */
[----:B------:R-:W-:-:S02]  /*b030*/  SHF.R.U32.HI R14, RZ, 0x8, R25 ;  /* 0x00000008ff0e7819 */ /* 0x000fc40000011619 */
[----:B---3--:R-:W-:Y:S02]  /*b040*/  PRMT R20, R0, 0x7604, R5 ;  /* 0x0000760400147816 */ /* 0x008fe40000000005 */
[----:B------:R-:W-:Y:S02]  /*b050*/  LOP3.LUT R7, R25, 0xff, RZ, 0xc0, !PT ;  /* 0x000000ff19077812 */ /* 0x000fe400078ec0ff */
[----:B------:R-:W-:Y:S02]  /*b060*/  SHF.R.U32.HI R6, RZ, 0x8, R27 ;  /* 0x00000008ff067819 */ /* 0x000fe4000001161b */
[----:B------:R-:W-:Y:S02]  /*b070*/  LOP3.LUT R0, R14, 0xff, RZ, 0xc0, !PT ;  /* 0x000000ff0e007812 */ /* 0x000fe400078ec0ff */
[----:B------:R-:W-:Y:S02]  /*b080*/  LOP3.LUT R13, R27, 0xff, RZ, 0xc0, !PT ;  /* 0x000000ff1b0d7812 */ /* 0x000fe400078ec0ff */
[----:B------:R-:W-:-:S02]  /*b090*/  LOP3.LUT R6, R6, 0xff, RZ, 0xc0, !PT ;  /* 0x000000ff06067812 */ /* 0x000fc400078ec0ff */
[----:B------:R-:W-:Y:S02]  /*b0a0*/  PRMT R28, R0, 0x7604, R7 ;  /* 0x00007604001c7816 */ /* 0x000fe40000000007 */
        /* <DEDUP_REMOVED lines=26> */
[----:B------:R-:W-:Y:S01]  /*b250*/  PRMT R37, R14, 0x7604, R21 ;  /* 0x000076040e257816 */ /* 0x000fe20000000015 */
        /* <DEDUP_REMOVED lines=8> */
[----:B-1----:R-:W-:-:S02]  /*b2e0*/  PRMT R39, R3, 0x7604, R34 ;  /* 0x0000760403277816 */ /* 0x002fc40000000022 */
[----:B------:R-:W-:Y:S01]  /*b2f0*/  SHF.R.U32.HI R3, RZ, 0x10, R24 ;  /* 0x00000010ff037819 */ /* 0x000fe20000011618 */
[----:B------:R-:W0:Y:S01]  /*b300*/  LDS.128 R12, [R0+0xf000] ;  /* 0x00f00000000c7984 */ /* 0x000e220000000c00 */
[----:B------:R-:W-:Y:S02]  /*b310*/  LOP3.LUT R21, R21, 0xff, RZ, 0xc0, !PT ;  /* 0x000000ff15157812 */ /* 0x000fe400078ec0ff */
[----:B------:R-:W-:Y:S02]  /*b320*/  LOP3.LUT R3, R3, 0xff, RZ, 0xc0, !PT ;  /* 0x000000ff03037812 */ /* 0x000fe400078ec0ff */
[----:B------:R-:W-:Y:S02]  /*b330*/  SHF.R.U32.HI R29, RZ, 0x10, R26 ;  /* 0x00000010ff1d7819 */ /* 0x000fe4000001161a */
[----:B------:R-:W-:Y:S02]  /*b340*/  PRMT R3, R3, 0x7054, R20 ;  /* 0x0000705403037816 */ /* 0x000fe40000000014 */
[----:B------:R-:W-:-:S02]  /*b350*/  PRMT R21, R21, 0x7054, R28 ;  /* 0x0000705415157816 */ /* 0x000fc4000000001c */
[----:B------:R-:W-:Y:S02]  /*b360*/  SHF.R.U32.HI R20, RZ, 0x10, R8 ;  /* 0x00000010ff147819 */ /* 0x000fe40000011608 */
[----:B------:R-:W-:Y:S02]  /*b370*/  SHF.R.U32.HI R28, RZ, 0x10, R9 ;  /* 0x00000010ff1c7819 */ /* 0x000fe40000011609 */
[----:B------:R-:W-:Y:S02]  /*b380*/  LOP3.LUT R29, R29, 0xff, RZ, 0xc0, !PT ;  /* 0x000000ff1d1d7812 */ /* 0x000fe400078ec0ff */
[----:B------:R-:W-:Y:S02]  /*b390*/  LOP3.LUT R20, R20, 0xff, RZ, 0xc0, !PT ;  /* 0x000000ff14147812 */ /* 0x000fe400078ec0ff */
[----:B------:R-:W-:Y:S02]  /*b3a0*/  LOP3.LUT R28, R28, 0xff, RZ, 0xc0, !PT ;  /* 0x000000ff1c1c7812 */ /* 0x000fe400078ec0ff */
[----:B------:R-:W-:-:S02]  /*b3b0*/  PRMT R29, R29, 0x7054, R30 ;  /* 0x000070541d1d7816 */ /* 0x000fc4000000001e */
[----:B------:R-:W-:Y:S02]  /*b3c0*/  SHF.R.U32.HI R30, RZ, 0x10, R10 ;  /* 0x00000010ff1e7819 */ /* 0x000fe4000001160a */
[----:B------:R-:W-:Y:S02]  /*b3d0*/  PRMT R33, R20, 0x7054, R33 ;  /* 0x0000705414217816 */ /* 0x000fe40000000021 */
[----:B------:R-:W-:Y:S02]  /*b3e0*/  PRMT R35, R28, 0x7054, R35 ;  /* 0x000070541c237816 */ /* 0x000fe40000000023 */
[----:B------:R-:W-:Y:S02]  /*b3f0*/  LOP3.LUT R28, R21, 0xff000000, R25, 0xf8, !PT ;  /* 0xff000000151c7812 */ /* 0x000fe400078ef819 */
[----:B------:R-:W-:Y:S02]  /*b400*/  LOP3.LUT R30, R30, 0xff, RZ, 0xc0, !PT ;  /* 0x000000ff1e1e7812 */ /* 0x000fe400078ec0ff */
[----:B------:R-:W-:-:S02]  /*b410*/  LOP3.LUT R21, R33, 0xff000000, R8, 0xf8, !PT ;  /* 0xff00000021157812 */ /* 0x000fc400078ef808 */
[----:B------:R-:W-:Y:S02]  /*b420*/  LOP3.LUT R33, R35, 0xff000000, R9, 0xf8, !PT ;  /* 0xff00000023217812 */ /* 0x000fe400078ef809 */
[----:B------:R-:W-:Y:S02]  /*b430*/  PRMT R37, R30, 0x7054, R37 ;  /* 0x000070541e257816 */ /* 0x000fe40000000025 */
[----:B------:R-:W-:Y:S02]  /*b440*/  F2FP.F16.E4M3.UNPACK_B R40, R33 ;  /* 0x00000021ff28723e */ /* 0x000fe400020006ff */
[----:B0-----:R-:W-:Y:S02]  /*b450*/  F2FP.F16.E4M3.UNPACK_B R25, R13 ;  /* 0x0000000dff19723e */ /* 0x001fe400020006ff */
[----:B------:R-:W-:Y:S01]  /*b460*/  PRMT R41, R32, 0x7054, R39 ;  /* 0x0000705420297816 */ /* 0x000fe20000000027 */
[--C-:B------:R-:W-:Y:S01]  /*b470*/  HADD2.F32 R42, -RZ, R40.reuse.H0_H0 ;  /* 0x20000028ff2a7230 */ /* 0x100fe20000004100 */
[----:B------:R-:W-:Y:S01]  /*b480*/  LOP3.LUT R20, R3, 0xff000000, R24, 0xf8, !PT ;  /* 0xff00000003147812 */ /* 0x000fe200078ef818 */
[----:B------:R-:W-:Y:S01]  /*b490*/  HADD2.F32 R40, -RZ, R40.H1_H1 ;  /* 0x30000028ff287230 */ /* 0x000fe20000004100 */
[----:B------:R-:W-:-:S02]  /*b4a0*/  LOP3.LUT R8, R37, 0xff000000, R10, 0xf8, !PT ;  /* 0xff00000025087812 */ /* 0x000fc400078ef80a */
[----:B------:R-:W-:Y:S02]  /*b4b0*/  F2FP.F16.E4M3.UNPACK_B R32, R28 ;  /* 0x0000001cff20723e */ /* 0x000fe400020006ff */
        /* <DEDUP_REMOVED lines=42> */
[----:B------:R-:W-:Y:S01]  /*b760*/  HADD2.F32 R28, -RZ, R24.H1_H1 ;  /* 0x30000018ff1c7230 */ /* 0x000fe20000004100 */
[----:B------:R-:W-:Y:S01]  /*b770*/  F2FP.F16.E4M3.UNPACK_B R29, R4.H1 ;  /* 0x00000004ff1d723e */ /* 0x000fe200030006ff */
[----:B------:R-:W-:-:S02]  /*b780*/  HADD2.F32 R42, -RZ, R40.H0_H0 ;  /* 0x20000028ff2a7230 */ /* 0x000fc40000004100 */
[C---:B------:R-:W-:Y:S01]  /*b790*/  FMUL.FTZ R45, R26.reuse, R41 ;  /* 0x000000291a2d7220 */ /* 0x040fe20000410000 */
[--C-:B------:R-:W-:Y:S02]  /*b7a0*/  HADD2.F32 R24, -RZ, R31.reuse.H0_H0 ;  /* 0x2000001fff187230 */ /* 0x100fe40000004100 */
[-C--:B------:R-:W-:Y:S01]  /*b7b0*/  FMUL.FTZ R26, R26, R33.reuse ;  /* 0x000000211a1a7220 */ /* 0x080fe20000410000 */
[----:B------:R-:W-:Y:S01]  /*b7c0*/  HADD2.F32 R38, -RZ, R32.H0_H0 ;  /* 0x20000020ff267230 */ /* 0x000fe20000004100 */
[----:B------:R-:W-:Y:S01]  /*b7d0*/  F2FP.F16.E4M3.UNPACK_B R11, R4 ;  /* 0x00000004ff0b723e */ /* 0x000fe200020006ff */
[----:B------:R-:W-:Y:S02]  /*b7e0*/  HADD2.F32 R25, -RZ, R30.H0_H0 ;  /* 0x2000001eff197230 */ /* 0x000fe40000004100 */
[C---:B------:R-:W-:Y:S01]  /*b7f0*/  FMUL.FTZ R44, R24.reuse, R42 ;  /* 0x0000002a182c7220 */ /* 0x040fe20000410000 */
[----:B------:R-:W-:Y:S02]  /*b800*/  HADD2.F32 R31, -RZ, R31.H1_H1 ;  /* 0x3000001fff1f7230 */ /* 0x000fe40000004100 */
[-C--:B------:R-:W-:Y:S01]  /*b810*/  FMUL.FTZ R47, R24, R38.reuse ;  /* 0x00000026182f7220 */ /* 0x080fe20000410000 */
[C---:B------:R-:W-:Y:S01]  /*b820*/  FFMA.FTZ R24, R28.reuse, R33, -R45 ;  /* 0x000000211c187223 */ /* 0x040fe2000001082d */
[----:B------:R-:W-:Y:S01]  /*b830*/  FFMA.FTZ R28, R28, R41, R26 ;  /* 0x000000291c1c7223 */ /* 0x000fe2000001001a */
[C---:B------:R-:W-:Y:S01]  /*b840*/  FFMA.FTZ R26, R25.reuse, R38, -R44 ;  /* 0x00000026191a7223 */ /* 0x040fe2000001082c */
[----:B------:R-:W-:Y:S01]  /*b850*/  FFMA.FTZ R25, R25, R42, R47 ;  /* 0x0000002a19197223 */ /* 0x000fe2000001002f */
[----:B------:R-:W-:Y:S01]  /*b860*/  F2FP.F16.E4M3.UNPACK_B R42, R43.H1 ;  /* 0x0000002bff2a723e */ /* 0x000fe200030006ff */
[----:B------:R-:W-:Y:S01]  /*b870*/  HADD2.F32 R38, -RZ, R32.H1_H1 ;  /* 0x30000020ff267230 */ /* 0x000fe20000004100 */
[-C--:B------:R-:W-:Y:S01]  /*b880*/  F2FP.F16.E4M3.UNPACK_B R4, R6.reuse ;  /* 0x00000006ff04723e */ /* 0x080fe200020006ff */
        /* <DEDUP_REMOVED lines=8> */
[----:B------:R-:W-:Y:S02]  /*b910*/  HADD2.F32 R33, -RZ, R35.H0_H0 ;  /* 0x20000023ff217230 */ /* 0x000fe40000004100 */
[CC--:B------:R-:W-:Y:S01]  /*b920*/  FMUL.FTZ R46, R32.reuse, R43.reuse ;  /* 0x0000002b202e7220 */ /* 0x0c0fe20000410000 */
[----:B------:R-:W-:Y:S02]  /*b930*/  HADD2.F32 R30, -RZ, R30.H1_H1 ;  /* 0x3000001eff1e7230 */ /* 0x000fe40000004100 */
[----:B------:R-:W-:Y:S01]  /*b940*/  FMUL.FTZ R48, R32, R40 ;  /* 0x0000002820307220 */ /* 0x000fe20000410000 */
[----:B------:R-:W-:Y:S01]  /*b950*/  F2FP.F16.E4M3.UNPACK_B R14, R14.H1 ;  /* 0x0000000eff0e723e */ /* 0x000fe200030006ff */
[C---:B------:R-:W-:Y:S01]  /*b960*/  FFMA.FTZ R32, R33.reuse, R40, -R46 ;  /* 0x0000002821207223 */ /* 0x040fe2000001082e */
[----:B------:R-:W-:Y:S01]  /*b970*/  F2FP.F16.E4M3.UNPACK_B R40, R20.H1 ;  /* 0x00000014ff28723e */ /* 0x000fe200030006ff */
[----:B------:R-:W-:Y:S01]  /*b980*/  FFMA.FTZ R33, R33, R43, R48 ;  /* 0x0000002b21217223 */ /* 0x000fe20000010030 */
[----:B------:R-:W-:Y:S01]  /*b990*/  F2FP.F16.E4M3.UNPACK_B R43, R21.H1 ;  /* 0x00000015ff2b723e */ /* 0x000fe200030006ff */
[C---:B------:R-:W-:Y:S01]  /*b9a0*/  FFMA.FTZ R31, R30.reuse, R38, -R45 ;  /* 0x000000261e1f7223 */ /* 0x040fe2000001082d */
[----:B------:R-:W-:Y:S01]  /*b9b0*/  FFMA.FTZ R30, R30, R41, R44 ;  /* 0x000000291e1e7223 */ /* 0x000fe2000001002c */
[----:B------:R-:W-:Y:S01]  /*b9c0*/  HADD2.F32 R41, -RZ, R39.H1_H1 ;  /* 0x30000027ff297230 */ /* 0x000fe20000004100 */
[----:B------:R-:W-:Y:S01]  /*b9d0*/  F2FP.SATFINITE.E4M3.F32.PACK_AB_MERGE_C R13, R24, R13, RZ ;  /* 0x0000000d180d723e */ /* 0x000fe200048070ff */
[----:B------:R-:W-:Y:S01]  /*b9e0*/  HADD2.F32 R45, -RZ, R42.H1_H1 ;  /* 0x3000002aff2d7230 */ /* 0x000fe20000004100 */
[----:B------:R-:W-:Y:S01]  /*b9f0*/  F2FP.SATFINITE.E4M3.F32.PACK_AB_MERGE_C R15, R28, R15, RZ ;  /* 0x0000000f1c0f723e */ /* 0x000fe200048070ff */
[----:B------:R-:W-:Y:S01]  /*ba00*/  HADD2.F32 R38, -RZ, R35.H1_H1 ;  /* 0x30000023ff267230 */ /* 0x000fe20000004100 */
[----:B------:R-:W-:Y:S01]  /*ba10*/  F2FP.SATFINITE.E4M3.F32.PACK_AB_MERGE_C R5, R12, R5, R13 ;  /* 0x000000050c05723e */ /* 0x000fe2000480700d */
[----:B------:R-:W-:Y:S01]  /*ba20*/  HADD2.F32 R39, -RZ, R37.H1_H1 ;  /* 0x30000025ff277230 */ /* 0x000fe20000004100 */
[----:B------:R-:W-:Y:S01]  /*ba30*/  F2FP.SATFINITE.E4M3.F32.PACK_AB_MERGE_C R9, R10, R9, R15 ;  /* 0x000000090a09723e */ /* 0x000fe2000480700f */
[----:B------:R-:W-:-:S02]  /*ba40*/  HADD2.F32 R44, -RZ, R43.H0_H0 ;  /* 0x2000002bff2c7230 */ /* 0x000fc40000004100 */
[----:B------:R-:W-:Y:S02]  /*ba50*/  HADD2.F32 R35, -RZ, R34.H0_H0 ;  /* 0x20000022ff237230 */ /* 0x000fe40000004100 */
[C---:B------:R-:W-:Y:S01]  /*ba60*/  FMUL.FTZ R47, R39.reuse, R45 ;  /* 0x0000002d272f7220 */ /* 0x040fe20000410000 */
[----:B------:R-:W-:Y:S02]  /*ba70*/  HADD2.F32 R42, -RZ, R40.H0_H0 ;  /* 0x20000028ff2a7230 */ /* 0x000fe40000004100 */
[----:B------:R-:W-:Y:S01]  /*ba80*/  FMUL.FTZ R48, R39, R41 ;  /* 0x0000002927307220 */ /* 0x000fe20000410000 */
        /* <DEDUP_REMOVED lines=8> */
[C---:B------:R-:W-:Y:S01]  /*bb10*/  FFMA.FTZ R35, R38.reuse, R41, -R47 ;  /* 0x0000002926237223 */ /* 0x040fe2000001082f */
[----:B------:R-:W-:Y:S01]  /*bb20*/  FFMA.FTZ R52, R38, R45, R48 ;  /* 0x0000002d26347223 */ /* 0x000fe20000010030 */
[----:B------:R-:W-:Y:S01]  /*bb30*/  F2FP.F16.E4M3.UNPACK_B R37, R20 ;  /* 0x00000014ff25723e */ /* 0x000fe200020006ff */
[----:B------:R-:W-:Y:S01]  /*bb40*/  HADD2.F32 R29, -RZ, R29.H1_H1 ;  /* 0x3000001dff1d7230 */ /* 0x000fe20000004100 */
[----:B------:R-:W-:Y:S01]  /*bb50*/  F2FP.F16.E4M3.UNPACK_B R38, R21 ;  /* 0x00000015ff26723e */ /* 0x000fe200020006ff */
[C---:B------:R-:W-:Y:S01]  /*bb60*/  FMUL.FTZ R20, R34.reuse, R43 ;  /* 0x0000002b22147220 */ /* 0x040fe20000410000 */
[----:B------:R-:W-:Y:S01]  /*bb70*/  FMUL.FTZ R34, R34, R40 ;  /* 0x0000002822227220 */ /* 0x000fe20000410000 */
[----:B------:R-:W-:-:S02]  /*bb80*/  HADD2.F32 R21, -RZ, R27.H0_H0 ;  /* 0x2000001bff157230 */ /* 0x000fc40000004100 */
[--C-:B------:R-:W-:Y:S02]  /*bb90*/  HADD2.F32 R39, -RZ, R38.reuse.H0_H0 ;  /* 0x20000026ff277230 */ /* 0x100fe40000004100 */
        /* <DEDUP_REMOVED lines=66> */
.L_x_1366:
[----:B------:R-:W-:Y:S05]  /*bfc0*/  BSYNC B0 ;  /* 0x0000000000007941 */ /* 0x000fea0003800000 */
.L_x_1359:
        /* <DEDUP_REMOVED lines=8> */
.L_x_1356:
[----:B0-2---:R-:W-:-:S05]  /*c050*/  IMAD.U32 R0, RZ, RZ, UR38 ;  /* 0x00000026ff007e24 */ /* 0x005fca000f8e00ff */
[----:B------:R-:W-:-:S13]  /*c060*/  ISETP.NE.AND P0, PT, R0, 0x3, PT ;  /* 0x000000030000780c */ /* 0x000fda0003f05270 */
[----:B------:R-:W-:Y:S05]  /*c070*/  @!P0 BRA `(.L_x_1378) ;  /* 0x0000000000048947 */ /* 0x000fea0003800000 */
[----:B------:R-:W-:Y:S01]  /*c080*/  BPT.TRAP 0x1 ;  /* 0x000000040000795c */ /* 0x000fe20000300000 */
.L_x_1378:
[----:B-1----:R-:W-:Y:S01]  /*c090*/  IMAD R3, R19, 0x8, R18 ;  /* 0x0000000813037824 */ /* 0x002fe200078e0212 */
[----:B---3-5:R-:W-:-:S04]  /*c0a0*/  SHF.L.U32 R4, R156, 0x1f, RZ ;  /* 0x0000001f9c047819 */ /* 0x028fc800000006ff */
[----:B------:R0:W1:Y:S01]  /*c0b0*/  SYNCS.PHASECHK.TRANS64.TRYWAIT P1, [R3+URZ+0x19c30], R4 ;  /* 0x019c3004030075a7 */ /* 0x000062000802017f */
[----:B------:R-:W-:Y:S05]  /*c0c0*/  @!P0 BRA `(.L_x_1379) ;  /* 0x0000000000048947 */ /* 0x000fea0003800000 */
[----:B------:R-:W-:Y:S01]  /*c0d0*/  BPT.TRAP 0x1 ;  /* 0x000000040000795c */ /* 0x000fe20000300000 */
.L_x_1379:
[----:B------:R-:W-:Y:S01]  /*c0e0*/  VIADD R0, R18, 0x13800 ;  /* 0x0001380012007836 */ /* 0x000fe20000000000 */
[----:B------:R-:W-:Y:S01]  /*c0f0*/  LOP3.LUT R6, R36, 0x10000, RZ, 0xfc, !PT ;  /* 0x0001000024067812 */ /* 0x000fe200078efcff */
[----:B------:R-:W-:-:S03]  /*c100*/  IMAD.MOV.U32 R7, RZ, RZ, -0x3ffffff0 ;  /* 0xc0000010ff077424 */ /* 0x000fc600078e00ff */
[----:B------:R-:W-:-:S04]  /*c110*/  SHF.R.U32.HI R0, RZ, 0x4, R0 ;  /* 0x00000004ff007819 */ /* 0x000fc80000011600 */
[----:B------:R-:W-:-:S04]  /*c120*/  LOP3.LUT R0, R0, 0x3fff, RZ, 0xc0, !PT ;  /* 0x00003fff00007812 */ /* 0x000fc800078ec0ff */
[----:B------:R-:W-:Y:S01]  /*c130*/  LOP3.LUT R153, R0, 0x10000, RZ, 0xfc, !PT ;  /* 0x0001000000997812 */ /* 0x000fe200078efcff */
[----:B-1----:R-:W-:Y:S06]  /*c140*/  @P1 BRA `(.L_x_1380) ;  /* 0x0000000000081947 */ /* 0x002fec0003800000 */
[----:B------:R-:W1:Y:S02]  /*c150*/  SYNCS.PHASECHK.TRANS64.TRYWAIT P1, [R3+URZ+0x19c30], R4 ;  /* 0x019c3004030075a7 */ /* 0x000e64000802017f */
[----:B-1----:R-:W-:Y:S05]  /*c160*/  @!P1 BRA `(.L_x_1381) ;  /* 0x0000018000249947 */ /* 0x002fea0003800000 */
.L_x_1380:
[----:B01----:R-:W-:Y:S01]  /*c170*/  IMAD R4, R19, 0x300, R153 ;  /* 0x0000030013047824 */ /* 0x003fe200078e0299 */
[----:B------:R-:W-:Y:S05]  /*c180*/  WARPSYNC.ALL ;  /* 0x0000000000007948 */ /* 0x000fea0003800000 */
[----:B------:R-:W-:Y:S01]  /*c190*/  IMAD.MOV.U32 R5, RZ, RZ, -0x3ffffff0 ;  /* 0xc0000010ff057424 */ /* 0x000fe200078e00ff */
[C---:B------:R-:W-:Y:S01]  /*c1a0*/  R2UR UR4, R6.reuse ;  /* 0x00000000060472ca */ /* 0x040fe200000e0000 */
[----:B------:R-:W-:Y:S01]  /*c1b0*/  WARPGROUP.ARRIVE ;  /* 0x00000000000079c5 */ /* 0x000fe20000000000 */
[----:B------:R-:W-:Y:S01]  /*c1c0*/  R2UR UR5, R7 ;  /* 0x00000000070572ca */ /* 0x000fe200000e0000 */
[----:B------:R-:W-:Y:S01]  /*c1d0*/  VIADD R10, R6, 0x180 ;  /* 0x00000180060a7836 */ /* 0x000fe20000000000 */
[C---:B------:R-:W-:Y:S01]  /*c1e0*/  R2UR UR6, R4.reuse ;  /* 0x00000000040672ca */ /* 0x040fe200000e0000 */
[----:B------:R-:W-:Y:S01]  /*c1f0*/  VIADD R8, R4, 0x100 ;  /* 0x0000010004087836 */ /* 0x000fe20000000000 */
[----:B------:R-:W-:Y:S01]  /*c200*/  R2UR UR7, R5 ;  /* 0x00000000050772ca */ /* 0x000fe200000e0000 */
[----:B------:R-:W-:-:S02]  /*c210*/  IMAD.MOV.U32 R11, RZ, RZ, -0x3ffffff0 ;  /* 0xc0000010ff0b7424 */ /* 0x000fc400078e00ff */
[----:B------:R-:W-:Y:S02]  /*c220*/  IMAD.MOV.U32 R9, RZ, RZ, -0x3ffffff0 ;  /* 0xc0000010ff097424 */ /* 0x000fe400078e00ff */
[----:B------:R-:W-:Y:S01]  /*c230*/  VIADD R4, R4, 0x200 ;  /* 0x0000020004047836 */ /* 0x000fe20000000000 */
[----:B------:R0:W-:Y:S01]  /*c240*/  STL.64 [R1], R10 ;  /* 0x0000000a01007387 */ /* 0x0001e20000100a00 */
[----:B------:R-:W-:-:S06]  /*c250*/  IMAD.MOV.U32 R5, RZ, RZ, -0x3ffffff0 ;  /* 0xc0000010ff057424 */ /* 0x000fcc00078e00ff */
[----:B------:R-:W-:Y:S01]  /*c260*/  QGMMA.64x128x32.F32.E4M3.E4M3 R24, gdesc[UR4], RZ, !UPT, gsb0 ;  /* 0x01e00000041879f3 */ /* 0x000fe2000c0008ff */
[----:B------:R-:W-:Y:S02]  /*c270*/  R2UR UR4, R10 ;  /* 0x000000000a0472ca */ /* 0x000fe400000e0000 */
[----:B------:R-:W-:Y:S02]  /*c280*/  R2UR UR5, R11 ;  /* 0x000000000b0572ca */ /* 0x000fe400000e0000 */
[----:B------:R-:W-:Y:S01]  /*c290*/  R2UR UR6, R8 ;  /* 0x00000000080672ca */ /* 0x000fe200000e0000 */
[----:B------:R-:W-:Y:S01]  /*c2a0*/  VIADD R8, R6, 0x300 ;  /* 0x0000030006087836 */ /* 0x000fe20000000000 */
[----:B------:R-:W-:Y:S01]  /*c2b0*/  R2UR UR7, R9 ;  /* 0x00000000090772ca */ /* 0x000fe200000e0000 */
[----:B------:R-:W-:Y:S01]  /*c2c0*/  IMAD.MOV.U32 R9, RZ, RZ, -0x3ffffff0 ;  /* 0xc0000010ff097424 */ /* 0x000fe200078e00ff */
[----:B------:R-:W-:Y:S02]  /*c2d0*/  WARPGROUP.DEPBAR.LE gsb0, 0x0 ;  /* 0x00008000000079c5 */ /* 0x000fe40000010000 */
[----:B------:R-:W-:-:S09]  /*c2e0*/  WARPGROUP.ARRIVE ;  /* 0x00000000000079c5 */ /* 0x000fd20000000000 */
        /* <DEDUP_REMOVED lines=9> */
[----:B0-----:R-:W-:Y:S05]  /*c380*/  @!P0 BRA `(.L_x_1382) ;  /* 0x0000000000048947 */ /* 0x001fea0003800000 */
[----:B------:R-:W-:Y:S01]  /*c390*/  BPT.TRAP 0x1 ;  /* 0x000000040000795c */ /* 0x000fe20000300000 */
.L_x_1382:
[----:B------:R-:W2:Y:S01]  /*c3a0*/  LDL R4, [R1+0x48] ;  /* 0x0000480001047983 */ /* 0x000ea20000100800 */
[----:B------:R-:W0:Y:S03]  /*c3b0*/  LDC R94, c[0x0][0x448] ;  /* 0x00011200ff5e7b82 */ /* 0x000e260000000800 */
[----:B------:R-:W2:Y:S04]  /*c3c0*/  LDL R92, [R1+0x2c] ;  /* 0x00002c00015c7983 */ /* 0x000ea80000100800 */
[----:B------:R-:W3:Y:S04]  /*c3d0*/  LDL R91, [R1+0xc] ;  /* 0x00000c00015b7983 */ /* 0x000ee80000100800 */
[----:B------:R-:W5:Y:S04]  /*c3e0*/  LDL R96, [R1+0x10] ;  /* 0x0000100001607983 */ /* 0x000f680000100800 */
[----:B------:R-:W5:Y:S01]  /*c3f0*/  LDL R98, [R1+0x8] ;  /* 0x0000080001627983 */ /* 0x000f620000100800 */
[C---:B------:R-:W-:Y:S01]  /*c400*/  FMUL.FTZ R11, R2.reuse, R24 ;  /* 0x00000018020b7220 */ /* 0x040fe20000410000 */
[C---:B------:R-:W-:Y:S01]  /*c410*/  FMUL.FTZ R15, R2.reuse, R30 ;  /* 0x0000001e020f7220 */ /* 0x040fe20000410000 */
[C---:B------:R-:W-:Y:S01]  /*c420*/  FMUL.FTZ R10, R2.reuse, R27 ;  /* 0x0000001b020a7220 */ /* 0x040fe20000410000 */
[C---:B----4-:R-:W-:Y:S01]  /*c430*/  FMUL.FTZ R14, R2.reuse, R25 ;  /* 0x00000019020e7220 */ /* 0x050fe20000410000 */
[C---:B------:R-:W-:Y:S01]  /*c440*/  FMUL.FTZ R0, R2.reuse, R26 ;  /* 0x0000001a02007220 */ /* 0x040fe20000410000 */
[C---:B------:R-:W-:Y:S01]  /*c450*/  FMUL.FTZ R21, R2.reuse, R28 ;  /* 0x0000001c02157220 */ /* 0x040fe20000410000 */
[----:B------:R-:W-:Y:S01]  /*c460*/  FMUL.FTZ R20, R2, R31 ;  /* 0x0000001f02147220 */ /* 0x000fe20000410000 */
[----:B------:R-:W-:Y:S01]  /*c470*/  VIADD R3, R3, 0x19c40 ;  /* 0x00019c4003037836 */ /* 0x000fe20000000000 */
[----:B0-----:R-:W-:Y:S01]  /*c480*/  ISETP.NE.AND P1, PT, R94, 0x1, PT ;  /* 0x000000015e00780c */ /* 0x001fe20003f25270 */
[----:B------:R-:W-:Y:S01]  /*c490*/  FMUL.FTZ R24, R2, R29 ;  /* 0x0000001d02187220 */ /* 0x000fe20000410000 */
[----:B------:R-:W-:Y:S01]  /*c4a0*/  LOP3.LUT R22, R22, 0xffffffbf, RZ, 0xc0, !PT ;  /* 0xffffffbf16167812 */ /* 0x000fe200078ec0ff */
[----:B------:R-:W-:-:S10]  /*c4b0*/  ULDC UR36, c[0x0][0x9dc] ;  /* 0x0002770000247ab9 */ /* 0x000fd40000000800 */
[----:B------:R-:W0:Y:S08]  /*c4c0*/  @P1 LDC R5, c[0x0][0x44c] ;  /* 0x00011300ff051b82 */ /* 0x000e300000000800 */
[----:B------:R-:W1:Y:S01]  /*c4d0*/  @P1 LDC R13, c[0x0][0x450] ;  /* 0x00011400ff0d1b82 */ /* 0x000e620000000800 */
        /* <DEDUP_REMOVED lines=55> */
[----:B------:R-:W-:Y:S01]  /*c850*/  @P1 LOP3.LUT R22, R22, 0x40, RZ, 0xfc, !PT ;  /* 0x0000004016161812 */ /* 0x000fe200078efcff */
[----:B------:R-:W4:Y:S01]  /*c860*/  MUFU.TANH R11, R11 ;  /* 0x0000000b000b7308 */ /* 0x000f220000002400 */
[----:B------:R-:W-:Y:S01]  /*c870*/  FMUL.FTZ R86, R2, R86 ;  /* 0x0000005602567220 */ /* 0x000fe20000410000 */
[----:B------:R-:W-:-:S06]  /*c880*/  ULOP3.LUT UR36, URZ, UR36, URZ, 0x33, !UPT ;  /* 0x000000243f247292 */ /* 0x000fcc000f8e333f */
        /* <DEDUP_REMOVED lines=20> */
[----:B--2---:R-:W-:-:S04]  /*c9d0*/  IMAD.IADD R80, R4, 0x1, R92 ;  /* 0x0000000104507824 */ /* 0x004fc800078e025c */
[----:B0-----:R-:W-:-:S05]  /*c9e0*/  @P1 IMAD.HI.U32 R4, R80, R5, RZ ;  /* 0x0000000550041227 */ /* 0x001fca00078e00ff */
[----:B-1----:R-:W-:Y:S02]  /*c9f0*/  @P1 SHF.R.U32.HI R80, RZ, R13, R4 ;  /* 0x0000000dff501219 */ /* 0x002fe40000011604 */
[----:B------:R-:W0:Y:S01]  /*ca00*/  LDC.64 R12, c[0x0][0x9e0] ;  /* 0x00027800ff0c7b82 */ /* 0x000e220000000a00 */
[----:B------:R-:W-:Y:S02]  /*ca10*/  IMAD.MOV.U32 R4, RZ, RZ, -0x80 ;  /* 0xffffff80ff047424 */ /* 0x000fe400078e00ff */
[----:B------:R-:W1:Y:S02]  /*ca20*/  SHFL.IDX PT, R90, R80, RZ, 0x1c1f ;  /* 0x001c1fff505a7589 */ /* 0x000e6400000e0000 */
[----:B------:R-:W-:Y:S01]  /*ca30*/  IMAD R81, R89, R4, 0x80 ;  /* 0x0000008059517424 */ /* 0x000fe200078e0204 */
[----:B---3--:R-:W-:-:S03]  /*ca40*/  PRMT R4, R91, 0x654, R3 ;  /* 0x000006545b047816 */ /* 0x008fc60000000003 */
[----:B------:R-:W-:Y:S01]  /*ca50*/  VIADD R5, R81, 0x1 ;  /* 0x0000000151057836 */ /* 0x000fe20000000000 */
[----:B------:R2:W-:Y:S01]  /*ca60*/  SYNCS.ARRIVE.TRANS64.RED.A1T0 RZ, [R4+URZ], RZ ;  /* 0x000000ff04ff79a7 */ /* 0x0005e2000810043f */
[----:B------:R-:W3:Y:S01]  /*ca70*/  MUFU.TANH R40, R40 ;  /* 0x0000002800287308 */ /* 0x000ee20000002400 */
[----:B-----5:R-:W-:Y:S02]  /*ca80*/  IMAD.IADD R91, R98, 0x1, R81 ;  /* 0x00000001625b7824 */ /* 0x020fe400078e0251 */
[----:B--2---:R-:W-:-:S05]  /*ca90*/  IMAD R4, R96, -0x2, R5 ;  /* 0xfffffffe60047824 */ /* 0x004fca00078e0205 */
[----:B------:R-:W2:Y:S01]  /*caa0*/  MUFU.TANH R37, R37 ;  /* 0x0000002500257308 */ /* 0x000ea20000002400 */
[----:B0-----:R-:W-:-:S07]  /*cab0*/  ISETP.GE.AND P1, PT, R13, 0x1, PT ;  /* 0x000000010d00780c */ /* 0x001fce0003f26270 */
[----:B------:R-:W0:Y:S01]  /*cac0*/  MUFU.TANH R38, R38 ;  /* 0x0000002600267308 */ /* 0x000e220000002400 */
[----:B------:R-:W-:-:S07]  /*cad0*/  IADD3 R5, -R157, R4, R98 ;  /* 0x000000049d057210 */ /* 0x000fce0007ffe162 */
[----:B------:R-:W0:Y:S01]  /*cae0*/  MUFU.TANH R43, R43 ;  /* 0x0000002b002b7308 */ /* 0x000e220000002400 */
[----:B------:R-:W-:-:S07]  /*caf0*/  IMAD R91, R96, -0x2, R91 ;  /* 0xfffffffe605b7824 */ /* 0x000fce00078e025b */
        /* <DEDUP_REMOVED lines=38> */
[----:B------:R-:W-:Y:S01]  /*cd60*/  VIADD R87, R5, UR36 ;  /* 0x0000002405577c36 */ /* 0x000fe20008000000 */
[----:B------:R-:W-:-:S06]  /*cd70*/  LOP3.LUT R22, R22, 0xffffffdf, RZ, 0xc0, !PT ;  /* 0xffffffdf16167812 */ /* 0x000fcc00078ec0ff */
[----:B------:R5:W0:Y:S01]  /*cd80*/  MUFU.TANH R3, R86 ;  /* 0x0000005600037308 */ /* 0x000a220000002400 */
[----:B------:R-:W-:Y:S01]  /*cd90*/  @P1 LOP3.LUT R22, R22, 0x20, RZ, 0xfc, !PT ;  /* 0x0000002016161812 */ /* 0x000fe200078efcff */
[----:B-1----:R-:W-:Y:S01]  /*cda0*/  IMAD.IADD R85, R87, 0x1, R90 ;  /* 0x0000000157557824 */ /* 0x002fe200078e025a */
[----:B------:R-:W-:Y:S01]  /*cdb0*/  LEA R78, R89, 0xffffff80, 0x7 ;  /* 0xffffff80594e7811 */ /* 0x000fe200078e38ff */
[----:B-----5:R-:W-:-:S05]  /*cdc0*/  IMAD.IADD R86, R5, 0x1, R12 ;  /* 0x0000000105567824 */ /* 0x020fca00078e020c */
[----:B------:R-:W-:Y:S01]  /*cdd0*/  VIADDMNMX R84, R90, R86, R91, PT ;  /* 0x000000565a547246 */ /* 0x000fe2000380015b */
[----:B--234-:R-:W-:Y:S06]  /*cde0*/  @!P1 BRA `(.L_x_1383) ;  /* 0x0000000000509947 */ /* 0x01cfec0003800000 */
[----:B------:R-:W-:Y:S01]  /*cdf0*/  IADD3 R83, -R157, R98, R90 ;  /* 0x000000629d537210 */ /* 0x000fe20007ffe15a */
[----:B------:R-:W-:Y:S03]  /*ce00*/  BSSY B0, `(.L_x_1384) ;  /* 0x000000e000007945 */ /* 0x000fe60003800000 */
[----:B------:R-:W-:-:S13]  /*ce10*/  ISETP.GT.AND P1, PT, R83, -0x1, PT ;  /* 0xffffffff5300780c */ /* 0x000fda0003f24270 */
[----:B------:R-:W-:Y:S05]  /*ce20*/  @P1 BRA `(.L_x_1385) ;  /* 0x00000000001c1947 */ /* 0x000fea0003800000 */
[----:B------:R-:W-:Y:S02]  /*ce30*/  ISETP.NE.AND P1, PT, R13, 0x1, PT ;  /* 0x000000010d00780c */ /* 0x000fe40003f25270 */
[----:B------:R-:W-:-:S11]  /*ce40*/  LOP3.LUT R83, RZ, R83, RZ, 0x33, !PT ;  /* 0x00000053ff537212 */ /* 0x000fd600078e33ff */
[----:B------:R-:W1:Y:S02]  /*ce50*/  @P1 LDC.64 R4, c[0x0][0x9e8] ;  /* 0x00027a00ff041b82 */ /* 0x000e640000000a00 */
[----:B-1----:R-:W-:-:S05]  /*ce60*/  @P1 IMAD.HI.U32 R4, R83, R4, RZ ;  /* 0x0000000453041227 */ /* 0x002fca00078e00ff */
[----:B------:R-:W-:-:S04]  /*ce70*/  @P1 SHF.R.U32.HI R83, RZ, R5, R4 ;  /* 0x00000005ff531219 */ /* 0x000fc80000011604 */
[----:B------:R-:W-:Y:S01]  /*ce80*/  LOP3.LUT R83, RZ, R83, RZ, 0x33, !PT ;  /* 0x00000053ff537212 */ /* 0x000fe200078e33ff */
[----:B------:R-:W-:Y:S06]  /*ce90*/  BRA `(.L_x_1386) ;  /* 0x0000000000107947 */ /* 0x000fec0003800000 */
.L_x_1385:
[----:B------:R-:W-:-:S13]  /*cea0*/  ISETP.NE.AND P1, PT, R13, 0x1, PT ;  /* 0x000000010d00780c */ /* 0x000fda0003f25270 */
[----:B------:R-:W1:Y:S02]  /*ceb0*/  @P1 LDC.64 R4, c[0x0][0x9e8] ;  /* 0x00027a00ff041b82 */ /* 0x000e640000000a00 */
[----:B-1----:R-:W-:-:S05]  /*cec0*/  @P1 IMAD.HI.U32 R4, R83, R4, RZ ;  /* 0x0000000453041227 */ /* 0x002fca00078e00ff */
[----:B------:R-:W-:-:S07]  /*ced0*/  @P1 SHF.R.U32.HI R83, RZ, R5, R4 ;  /* 0x00000005ff531219 */ /* 0x000fce0000011604 */
.L_x_1386:
[----:B------:R-:W-:Y:S05]  /*cee0*/  BSYNC B0 ;  /* 0x0000000000007941 */ /* 0x000fea0003800000 */
.L_x_1384:
[----:B------:R-:W-:-:S04]  /*cef0*/  IMAD R83, R83, R13, -R78 ;  /* 0x0000000d53537224 */ /* 0x000fc800078e0a4e */
[----:B------:R-:W-:-:S05]  /*cf00*/  IMAD R4, R96, -0x2, R83 ;  /* 0xfffffffe60047824 */ /* 0x000fca00078e0253 */
[----:B------:R-:W-:Y:S02]  /*cf10*/  VIMNMX R85, R85, R4, !PT ;  /* 0x0000000455557248 */ /* 0x000fe40007fe0100 */
[----:B------:R-:W-:-:S07]  /*cf20*/  VIADDMNMX R84, R4, R13, R84, PT ;  /* 0x0000000d04547246 */ /* 0x000fce0003800154 */
.L_x_1383:
[C---:B------:R-:W-:Y:S01]  /*cf30*/  ISETP.GE.AND P1, PT, R81.reuse, 0x2, PT ;  /* 0x000000025100780c */ /* 0x040fe20003f26270 */
[----:B------:R-:W1:Y:S01]  /*cf40*/  SHFL.IDX PT, R80, R80, 0x1, 0x1c1f ;  /* 0x003c1f0050507f89 */ /* 0x000e6200000e0000 */
[----:B------:R-:W-:Y:S02]  /*cf50*/  ISETP.GE.AND P6, PT, R81, 0x9, PT ;  /* 0x000000095100780c */ /* 0x000fe40003fc6270 */
[----:B------:R-:W-:Y:S02]  /*cf60*/  ISETP.GT.AND P3, PT, R85, 0x1, !P1 ;  /* 0x000000015500780c */ /* 0x000fe40004f64270 */
[----:B------:R-:W-:Y:S02]  /*cf70*/  ISETP.GE.AND P4, PT, R81, 0xa, PT ;  /* 0x0000000a5100780c */ /* 0x000fe40003f86270 */
[----:B------:R-:W-:Y:S02]  /*cf80*/  ISETP.GT.AND P2, PT, R85, 0x8, !P6 ;  /* 0x000000085500780c */ /* 0x000fe40007744270 */
[----:B------:R-:W-:-:S02]  /*cf90*/  ISETP.LT.OR P3, PT, R84, 0x2, P3 ;  /* 0x000000025400780c */ /* 0x000fc40001f61670 */
[----:B------:R-:W-:Y:S02]  /*cfa0*/  ISETP.LT.OR P2, PT, R84, 0x9, P2 ;  /* 0x000000095400780c */ /* 0x000fe40001741670 */
[----:B------:R-:W-:Y:S02]  /*cfb0*/  FSEL R83, R14, -INF , !P3 ;  /* 0xff8000000e537808 */ /* 0x000fe40005800000 */
[----:B------:R-:W-:Y:S02]  /*cfc0*/  ISETP.GE.AND P3, PT, R81, 0x11, PT ;  /* 0x000000115100780c */ /* 0x000fe40003f66270 */
[----:B------:R-:W-:Y:S02]  /*cfd0*/  LOP3.LUT R22, R22, 0xfffffffe, RZ, 0xc0, !PT ;  /* 0xfffffffe16167812 */ /* 0x000fe400078ec0ff */
[----:B------:R-:W-:Y:S02]  /*cfe0*/  FSEL R21, R21, -INF , !P2 ;  /* 0xff80000015157808 */ /* 0x000fe40005000000 */
[----:B------:R-:W-:-:S02]  /*cff0*/  ISETP.GT.AND P2, PT, R85, 0x9, !P4 ;  /* 0x000000095500780c */ /* 0x000fc40006744270 */
[----:B------:R-:W-:Y:S01]  /*d000*/  @P4 LOP3.LUT R22, R22, 0x1, RZ, 0xfc, !PT ;  /* 0x0000000116164812 */ /* 0x000fe200078efcff */
[----:B-1----:R-:W-:Y:S01]  /*d010*/  IMAD.IADD R87, R87, 0x1, R80 ;  /* 0x0000000157577824 */ /* 0x002fe200078e0250 */
        /* <DEDUP_REMOVED lines=9> */
[----:B------:R-:W-:Y:S02]  /*d0b0*/  ISETP.GT.AND P2, PT, R85, 0x11, !P3 ;  /* 0x000000115500780c */ /* 0x000fe40005f44270 */
[----:B------:R-:W-:-:S02]  /*d0c0*/  ISETP.GE.AND P5, PT, R81, 0x1, PT ;  /* 0x000000015100780c */ /* 0x000fc40003fa6270 */
[----:B------:R-:W-:Y:S02]  /*d0d0*/  ISETP.LT.OR P2, PT, R84, 0x12, P2 ;  /* 0x000000125400780c */ /* 0x000fe40001741670 */
[----:B------:R-:W-:Y:S02]  /*d0e0*/  @P3 LOP3.LUT R22, R22, 0x2000000, RZ, 0xfc, !PT ;  /* 0x0200000016163812 */ /* 0x000fe400078efcff */
[----:B------:R-:W-:Y:S02]  /*d0f0*/  ISETP.GE.AND P3, PT, R81, 0x19, PT ;  /* 0x000000195100780c */ /* 0x000fe40003f66270 */
[----:B------:R-:W-:Y:S02]  /*d100*/  LOP3.LUT R22, R22, 0xfeffffff, RZ, 0xc0, !PT ;  /* 0xfeffffff16167812 */ /* 0x000fe400078ec0ff */
[----:B------:R-:W-:Y:S02]  /*d110*/  FSEL R95, R28, -INF , !P2 ;  /* 0xff8000001c5f7808 */ /* 0x000fe40005000000 */
[----:B------:R-:W-:-:S02]  /*d120*/  ISETP.GT.AND P2, PT, R85, 0x18, !P3 ;  /* 0x000000185500780c */ /* 0x000fc40005f44270 */
[----:B------:R-:W-:Y:S02]  /*d130*/  VIADDMNMX R86, R80, R86, R91, PT ;  /* 0x0000005650567246 */ /* 0x000fe4000380015b */
        /* <DEDUP_REMOVED lines=40> */
[----:B0-----:R-:W-:Y:S02]  /*d3c0*/  FSEL R43, R43, -INF , !P2 ;  /* 0xff8000002b2b7808 */ /* 0x001fe40005000000 */
        /* <DEDUP_REMOVED lines=103> */
[----:B------:R-:W-:-:S04]  /*da40*/  ISETP.GT.AND P4, PT, R85, RZ, !P5 ;  /* 0x000000ff5500720c */ /* 0x000fc80006f84270 */
[----:B------:R-:W-:-:S04]  /*da50*/  ISETP.LT.OR P4, PT, R84, 0x1, P4 ;  /* 0x000000015400780c */ /* 0x000fc80002781670 */
[----:B------:R-:W-:Y:S02]  /*da60*/  FSEL R11, R11, -INF , !P4 ;  /* 0xff8000000b0b7808 */ /* 0x000fe40006000000 */
[----:B------:R-:W-:-:S13]  /*da70*/  ISETP.GE.AND P4, PT, R81, 0x7a, PT ;  /* 0x0000007a5100780c */ /* 0x000fda0003f86270 */
[----:B------:R-:W-:Y:S02]  /*da80*/  @P4 LOP3.LUT R22, R22, 0x10000000, RZ, 0xfc, !PT ;  /* 0x1000000016164812 */ /* 0x000fe400078efcff */
[----:B------:R-:W-:-:S04]  /*da90*/  ISETP.GT.AND P4, PT, R85, 0x79, !P4 ;  /* 0x000000795500780c */ /* 0x000fc80006784270 */
[----:B------:R-:W-:-:S04]  /*daa0*/  ISETP.LT.OR P4, PT, R84, 0x7a, P4 ;  /* 0x0000007a5400780c */ /* 0x000fc80002781670 */
[----:B------:R-:W-:Y:S02]  /*dab0*/  FSEL R81, R82, -INF , !P4 ;  /* 0xff80000052517808 */ /* 0x000fe40006000000 */
[----:B------:R-:W-:-:S13]  /*dac0*/  ISETP.GE.AND P4, PT, R13, 0x1, PT ;  /* 0x000000010d00780c */ /* 0x000fda0003f86270 */
[----:B------:R-:W-:Y:S05]  /*dad0*/  @!P4 BRA `(.L_x_1387) ;  /* 0x000000000050c947 */ /* 0x000fea0003800000 */
[----:B------:R-:W-:Y:S01]  /*dae0*/  IADD3 R85, -R157, R98, R80 ;  /* 0x000000629d557210 */ /* 0x000fe20007ffe150 */
[----:B------:R-:W-:Y:S03]  /*daf0*/  BSSY B0, `(.L_x_1388) ;  /* 0x000000e000007945 */ /* 0x000fe60003800000 */
[----:B------:R-:W-:-:S13]  /*db00*/  ISETP.GT.AND P4, PT, R85, -0x1, PT ;  /* 0xffffffff5500780c */ /* 0x000fda0003f84270 */
        /* <DEDUP_REMOVED lines=8> */
.L_x_1389:
[----:B------:R-:W-:-:S13]  /*db90*/  ISETP.NE.AND P4, PT, R13, 0x1, PT ;  /* 0x000000010d00780c */ /* 0x000fda0003f85270 */
[----:B------:R-:W0:Y:S02]  /*dba0*/  @P4 LDC.64 R4, c[0x0][0x9e8] ;  /* 0x00027a00ff044b82 */ /* 0x000e240000000a00 */
[----:B0-----:R-:W-:-:S05]  /*dbb0*/  @P4 IMAD.HI.U32 R4, R85, R4, RZ ;  /* 0x0000000455044227 */ /* 0x001fca00078e00ff */
[----:B------:R-:W-:-:S07]  /*dbc0*/  @P4 SHF.R.U32.HI R85, RZ, R5, R4 ;  /* 0x00000005ff554219 */ /* 0x000fce0000011604 */
.L_x_1390:
[----:B------:R-:W-:Y:S05]  /*dbd0*/  BSYNC B0 ;  /* 0x0000000000007941 */ /* 0x000fea0003800000 */
.L_x_1388:
[----:B------:R-:W-:-:S04]  /*dbe0*/  IMAD R78, R85, R13, -R78 ;  /* 0x0000000d554e7224 */ /* 0x000fc800078e0a4e */
[----:B------:R-:W-:-:S05]  /*dbf0*/  IMAD R78, R96, -0x2, R78 ;  /* 0xfffffffe604e7824 */ /* 0x000fca00078e024e */
[----:B------:R-:W-:Y:S02]  /*dc00*/  VIMNMX R87, R87, R78, !PT ;  /* 0x0000004e57577248 */ /* 0x000fe40007fe0100 */
[----:B------:R-:W-:-:S07]  /*dc10*/  VIADDMNMX R86, R78, R13, R86, PT ;  /* 0x0000000d4e567246 */ /* 0x000fce0003800156 */
.L_x_1387:
[C---:B------:R-:W-:Y:S01]  /*dc20*/  ISETP.GT.AND P1, PT, R87.reuse, 0x1, !P1 ;  /* 0x000000015700780c */ /* 0x040fe20004f24270 */
[----:B------:R-:W-:Y:S01]  /*dc30*/  ULDC UR4, c[0x0][0x988] ;  /* 0x0002620000047ab9 */ /* 0x000fe20000000800 */
[----:B------:R-:W-:Y:S02]  /*dc40*/  ISETP.GT.AND P6, PT, R87, 0x8, !P6 ;  /* 0x000000085700780c */ /* 0x000fe400077c4270 */
[C---:B------:R-:W-:Y:S02]  /*dc50*/  ISETP.LT.OR P1, PT, R86.reuse, 0x2, P1 ;  /* 0x000000025600780c */ /* 0x040fe40000f21670 */
[----:B------:R-:W-:Y:S02]  /*dc60*/  ISETP.LT.OR P6, PT, R86, 0x9, P6 ;  /* 0x000000095600780c */ /* 0x000fe400037c1670 */
[----:B------:R-:W-:Y:S02]  /*dc70*/  FSEL R85, R10, -INF , !P1 ;  /* 0xff8000000a557808 */ /* 0x000fe40004800000 */
[----:B------:R-:W-:-:S02]  /*dc80*/  LOP3.LUT P1, RZ, R22, 0x1, RZ, 0xc0, !PT ;  /* 0x0000000116ff7812 */ /* 0x000fc4000782c0ff */
[----:B------:R-:W-:Y:S02]  /*dc90*/  FSEL R15, R15, -INF , !P6 ;  /* 0xff8000000f0f7808 */ /* 0x000fe40007000000 */
[----:B------:R-:W-:Y:S02]  /*dca0*/  ISETP.GT.AND P1, PT, R87, 0x9, !P1 ;  /* 0x000000095700780c */ /* 0x000fe40004f24270 */
[----:B------:R-:W-:Y:S02]  /*dcb0*/  LOP3.LUT P6, RZ, R22, 0x4000000, RZ, 0xc0, !PT ;  /* 0x0400000016ff7812 */ /* 0x000fe400078cc0ff */
[----:B------:R-:W-:Y:S02]  /*dcc0*/  ISETP.LT.OR P1, PT, R86, 0xa, P1 ;  /* 0x0000000a5600780c */ /* 0x000fe40000f21670 */
[----:B------:R-:W-:Y:S02]  /*dcd0*/  LOP3.LUT P4, RZ, R22, 0x2000000, RZ, 0xc0, !PT ;  /* 0x0200000016ff7812 */ /* 0x000fe4000788c0ff */
        /* <DEDUP_REMOVED lines=10> */
[----:B------:R-:W-:Y:S01]  /*dd80*/  FSEL R123, R26, -INF , !P1 ;  /* 0xff8000001a7b7808 */ /* 0x000fe20004800000 */
[----:B------:R-:W-:Y:S01]  /*dd90*/  IMAD.U32 R26, RZ, RZ, UR4 ;  /* 0x00000004ff1a7e24 */ /* 0x000fe2000f8e00ff */
        /* <DEDUP_REMOVED lines=40> */
[----:B------:R-:W-:Y:S02]  /*e020*/  LOP3.LUT P6, RZ, R22, 0x8000, RZ, 0xc0, !PT ;  /* 0x0000800016ff7812 */ /* 0x000fe400078cc0ff */
        /* <DEDUP_REMOVED lines=9> */
[----:B------:R-:W-:Y:S02]  /*e0c0*/  LOP3.LUT P4, RZ, R22, 0x4000, RZ, 0xc0, !PT ;  /* 0x0000400016ff7812 */ /* 0x000fe4000788c0ff */
        /* <DEDUP_REMOVED lines=12> */
[----:B------:R-:W-:Y:S02]  /*e190*/  ISETP.GT.AND P1, PT, R87, 0x39, !P6 ;  /* 0x000000395700780c */ /* 0x000fe40007724270 */
[----:B------:R-:W-:Y:S02]  /*e1a0*/  FMNMX.FTZ R4, R79, R4, !PT ;  /* 0x000000044f047209 */ /* 0x000fe40007810000 */
[----:B------:R-:W-:Y:S02]  /*e1b0*/  ISETP.LT.OR P1, PT, R86, 0x3a, P1 ;  /* 0x0000003a5600780c */ /* 0x000fe40000f21670 */
[----:B------:R-:W-:Y:S02]  /*e1c0*/  FMNMX.FTZ R10, R81, R4, !PT ;  /* 0x00000004510a7209 */ /* 0x000fe40007810000 */
[----:B------:R-:W-:-:S02]  /*e1d0*/  FSEL R133, R46, -INF , !P1 ;  /* 0xff8000002e857808 */ /* 0x000fc40004800000 */
[C---:B------:R-:W-:Y:S01]  /*e1e0*/  ISETP.GT.AND P1, PT, R87.reuse, 0x40, !P4 ;  /* 0x000000405700780c */ /* 0x040fe20006724270 */
[----:B------:R-:W0:Y:S01]  /*e1f0*/  SHFL.BFLY PT, R5, R10, 0x2, 0x1f ;  /* 0x0c401f000a057f89 */ /* 0x000e2200000e0000 */
[----:B------:R-:W-:Y:S02]  /*e200*/  ISETP.GT.AND P5, PT, R87, RZ, !P5 ;  /* 0x000000ff5700720c */ /* 0x000fe40006fa4270 */
        /* <DEDUP_REMOVED lines=10> */
[----:B------:R-:W-:Y:S02]  /*e2b0*/  LOP3.LUT P1, RZ, R22, 0x1000, RZ, 0xc0, !PT ;  /* 0x0000100016ff7812 */ /* 0x000fe4000782c0ff */
[----:B0-----:R-:W-:Y:S02]  /*e2c0*/  FMNMX.FTZ R14, R10, R5, !PT ;  /* 0x000000050a0e7209 */ /* 0x001fe40007810000 */
[----:B------:R-:W-:Y:S02]  /*e2d0*/  ISETP.GT.AND P1, PT, R87, 0x48, !P1 ;  /* 0x000000485700780c */ /* 0x000fe40004f24270 */
[----:B------:R-:W-:Y:S01]  /*e2e0*/  FMNMX.FTZ R10, R0, R85, !PT ;  /* 0x00000055000a7209 */ /* 0x000fe20007810000 */
[----:B------:R-:W0:Y:S01]  /*e2f0*/  SHFL.BFLY PT, R5, R14, 0x1, 0x1f ;  /* 0x0c201f000e057f89 */ /* 0x000e2200000e0000 */
        /* <DEDUP_REMOVED lines=50> */
[----:B0-----:R-:W-:Y:S02]  /*e620*/  FMNMX.FTZ R5, R14, R5, !PT ;  /* 0x000000050e057209 */ /* 0x001fe40007810000 */
[----:B------:R-:W-:Y:S02]  /*e630*/  FSEL R143, R66, -INF , !P1 ;  /* 0xff800000428f7808 */ /* 0x000fe40004800000 */
[----:B------:R-:W-:Y:S01]  /*e640*/  ISETP.GT.AND P1, PT, R87, 0x68, !P6 ;  /* 0x000000685700780c */ /* 0x000fe20007724270 */
[----:B------:R-:W-:-:S01]  /*e650*/  FFMA.FTZ R4, R5, R26, -8 ;  /* 0xc100000005047423 */ /* 0x000fc2000001001a */
[----:B------:R-:W-:Y:S02]  /*e660*/  FMNMX.FTZ R10, R141, R10, !PT ;  /* 0x0000000a8d0a7209 */ /* 0x000fe40007810000 */
[----:B------:R-:W-:Y:S02]  /*e670*/  ISETP.LT.OR P1, PT, R86, 0x69, P1 ;  /* 0x000000695600780c */ /* 0x000fe40000f21670 */
[----:B------:R-:W-:-:S02]  /*e680*/  LOP3.LUT P6, RZ, R22, 0x8000000, RZ, 0xc0, !PT ;  /* 0x0800000016ff7812 */ /* 0x000fc400078cc0ff */
[----:B------:R-:W-:Y:S02]  /*e690*/  FSEL R69, R69, -INF , !P1 ;  /* 0xff80000045457808 */ /* 0x000fe40004800000 */
[----:B------:R-:W-:Y:S02]  /*e6a0*/  ISETP.GT.AND P1, PT, R87, 0x69, !P4 ;  /* 0x000000695700780c */ /* 0x000fe40006724270 */
[----:B------:R-:W-:Y:S02]  /*e6b0*/  FMNMX.FTZ R10, R65, R10, !PT ;  /* 0x0000000a410a7209 */ /* 0x000fe40007810000 */
[----:B------:R-:W-:Y:S02]  /*e6c0*/  ISETP.LT.OR P1, PT, R86, 0x6a, P1 ;  /* 0x0000006a5600780c */ /* 0x000fe40000f21670 */
[----:B------:R-:W-:Y:S02]  /*e6d0*/  FMNMX.FTZ R10, R143, R10, !PT ;  /* 0x0000000a8f0a7209 */ /* 0x000fe40007810000 */
[----:B------:R-:W-:-:S02]  /*e6e0*/  FSEL R145, R70, -INF , !P1 ;  /* 0xff80000046917808 */ /* 0x000fc40004800000 */
[----:B------:R-:W-:Y:S02]  /*e6f0*/  FSETP.NEU.FTZ.AND P1, PT, R5, -INF , PT ;  /* 0xff8000000500780b */ /* 0x000fe40003f3d000 */
[C---:B------:R-:W-:Y:S02]  /*e700*/  ISETP.GT.AND P2, PT, R87.reuse, 0x71, !P2 ;  /* 0x000000715700780c */ /* 0x040fe40005744270 */
[----:B------:R-:W-:Y:S02]  /*e710*/  FSEL R4, R4, RZ, P1 ;  /* 0x000000ff04047208 */ /* 0x000fe40000800000 */
[----:B------:R-:W-:Y:S02]  /*e720*/  ISETP.GT.AND P1, PT, R87, 0x70, !P6 ;  /* 0x000000705700780c */ /* 0x000fe40007724270 */
[----:B------:R-:W-:Y:S01]  /*e730*/  FMNMX.FTZ R10, R69, R10, !PT ;  /* 0x0000000a450a7209 */ /* 0x000fe20007810000 */
[-CC-:B------:R-:W-:Y:S01]  /*e740*/  FFMA.FTZ R14, R83, R26.reuse, -R4.reuse ;  /* 0x0000001a530e7223 */ /* 0x180fe20000010804 */
[----:B------:R-:W-:Y:S01]  /*e750*/  ISETP.LT.OR P1, PT, R86, 0x71, P1 ;  /* 0x000000715600780c */ /* 0x000fe20000f21670 */
[-CC-:B------:R-:W-:Y:S01]  /*e760*/  FFMA.FTZ R11, R11, R26.reuse, -R4.reuse ;  /* 0x0000001a0b0b7223 */ /* 0x180fe20000010804 */
[----:B------:R-:W-:Y:S01]  /*e770*/  LOP3.LUT P4, RZ, R22, 0x10000000, RZ, 0xc0, !PT ;  /* 0x1000000016ff7812 */ /* 0x000fe2000788c0ff */
[-CC-:B------:R-:W-:Y:S01]  /*e780*/  FFMA.FTZ R20, R21, R26.reuse, -R4.reuse ;  /* 0x0000001a15147223 */ /* 0x180fe20000010804 */
[----:B------:R-:W-:Y:S01]  /*e790*/  ISETP.GT.AND P3, PT, R87, 0x78, !P3 ;  /* 0x000000785700780c */ /* 0x000fe20005f64270 */
[-CC-:B------:R-:W-:Y:S01]  /*e7a0*/  FFMA.FTZ R24, R27, R26.reuse, -R4.reuse ;  /* 0x0000001a1b187223 */ /* 0x180fe20000010804 */
[C---:B------:R-:W-:Y:S01]  /*e7b0*/  ISETP.LT.OR P2, PT, R86.reuse, 0x72, P2 ;  /* 0x000000725600780c */ /* 0x040fe20001741670 */
[-CC-:B------:R-:W-:Y:S01]  /*e7c0*/  FFMA.FTZ R28, R31, R26.reuse, -R4.reuse ;  /* 0x0000001a1f1c7223 */ /* 0x180fe20000010804 */
[----:B------:R-:W-:Y:S01]  /*e7d0*/  FSEL R71, R71, -INF , !P1 ;  /* 0xff80000047477808 */ /* 0x000fe20004800000 */
[--C-:B------:R-:W-:Y:S01]  /*e7e0*/  FFMA.FTZ R30, R35, R26, -R4.reuse ;  /* 0x0000001a231e7223 */ /* 0x100fe20000010804 */
[----:B------:R-:W-:Y:S01]  /*e7f0*/  FMNMX.FTZ R10, R145, R10, !PT ;  /* 0x0000000a910a7209 */ /* 0x000fe20007810000 */
        /* <DEDUP_REMOVED lines=9> */
[----:B------:R-:W-:Y:S01]  /*e890*/  ISETP.LT.OR P4, PT, R86, 0x7a, P4 ;  /* 0x0000007a5600780c */ /* 0x000fe20002781670 */
[-CC-:B------:R-:W-:Y:S01]  /*e8a0*/  FFMA.FTZ R42, R59, R26.reuse, -R4.reuse ;  /* 0x0000001a3b2a7223 */ /* 0x180fe20000010804 */
[----:B------:R-:W-:Y:S01]  /*e8b0*/  FSEL R3, R3, -INF , !P3 ;  /* 0xff80000003037808 */ /* 0x000fe20005800000 */
[--C-:B------:R-:W-:Y:S01]  /*e8c0*/  FFMA.FTZ R44, R63, R26, -R4.reuse ;  /* 0x0000001a3f2c7223 */ /* 0x100fe20000010804 */
[----:B------:R-:W-:Y:S01]  /*e8d0*/  FMNMX.FTZ R10, R73, R10, !PT ;  /* 0x0000000a490a7209 */ /* 0x000fe20007810000 */
[-CC-:B------:R-:W-:Y:S01]  /*e8e0*/  FFMA.FTZ R46, R67, R26.reuse, -R4.reuse ;  /* 0x0000001a432e7223 */ /* 0x180fe20000010804 */
[----:B------:R-:W-:Y:S01]  /*e8f0*/  FSEL R77, R77, -INF , !P4 ;  /* 0xff8000004d4d7808 */ /* 0x000fe20006000000 */
[--C-:B------:R-:W-:Y:S01]  /*e900*/  FFMA.FTZ R50, R75, R26, -R4.reuse ;  /* 0x0000001a4b327223 */ /* 0x100fe20000010804 */
[----:B------:R-:W-:Y:S01]  /*e910*/  FMNMX.FTZ R10, R3, R10, !PT ;  /* 0x0000000a030a7209 */ /* 0x000fe20007810000 */
[-CC-:B------:R-:W-:Y:S01]  /*e920*/  FFMA.FTZ R21, R93, R26.reuse, -R4.reuse ;  /* 0x0000001a5d157223 */ /* 0x180fe20000010804 */
[----:B------:R-:W-:-:S01]  /*e930*/  FFMA.FTZ R27, R95, R26, -R4 ;  /* 0x0000001a5f1b7223 */ /* 0x000fc20000010804 */
[--C-:B------:R-:W-:Y:S01]  /*e940*/  FFMA.FTZ R31, R97, R26, -R4.reuse ;  /* 0x0000001a611f7223 */ /* 0x100fe20000010804 */
[----:B------:R-:W-:Y:S01]  /*e950*/  FMNMX.FTZ R10, R77, R10, !PT ;  /* 0x0000000a4d0a7209 */ /* 0x000fe20007810000 */
[-CC-:B------:R-:W-:Y:S01]  /*e960*/  FFMA.FTZ R35, R99, R26.reuse, -R4.reuse ;  /* 0x0000001a63237223 */ /* 0x180fe20000010804 */
[----:B------:R-:W-:-:S01]  /*e970*/  FFMA.FTZ R39, R101, R26, -R4 ;  /* 0x0000001a65277223 */ /* 0x000fc20000010804 */
[-CC-:B------:R-:W-:Y:S01]  /*e980*/  FFMA.FTZ R43, R103, R26.reuse, -R4.reuse ;  /* 0x0000001a672b7223 */ /* 0x180fe20000010804 */
[----:B------:R-:W-:-:S01]  /*e990*/  FFMA.FTZ R47, R105, R26, -R4 ;  /* 0x0000001a692f7223 */ /* 0x000fc20000010804 */
[----:B------:R-:W0:Y:S01]  /*e9a0*/  SHFL.BFLY PT, R83, R10, 0x2, 0x1f ;  /* 0x0c401f000a537f89 */ /* 0x000e2200000e0000 */
[----:B------:R-:W-:-:S01]  /*e9b0*/  FFMA.FTZ R51, R107, R26, -R4 ;  /* 0x0000001a6b337223 */ /* 0x000fc20000010804 */
[-CC-:B------:R-:W-:Y:S01]  /*e9c0*/  FFMA.FTZ R55, R109, R26.reuse, -R4.reuse ;  /* 0x0000001a6d377223 */ /* 0x180fe20000010804 */
[----:B------:R-:W-:-:S01]  /*e9d0*/  FFMA.FTZ R59, R111, R26, -R4 ;  /* 0x0000001a6f3b7223 */ /* 0x000fc20000010804 */
[-CC-:B------:R-:W-:Y:S01]  /*e9e0*/  FFMA.FTZ R63, R113, R26.reuse, -R4.reuse ;  /* 0x0000001a713f7223 */ /* 0x180fe20000010804 */
[----:B------:R-:W-:-:S01]  /*e9f0*/  FFMA.FTZ R67, R115, R26, -R4 ;  /* 0x0000001a73437223 */ /* 0x000fc20000010804 */
[-CC-:B------:R-:W-:Y:S01]  /*ea00*/  FFMA.FTZ R48, R117, R26.reuse, -R4.reuse ;  /* 0x0000001a75307223 */ /* 0x180fe20000010804 */
[----:B------:R-:W-:-:S01]  /*ea10*/  FFMA.FTZ R75, R121, R26, -R4 ;  /* 0x0000001a794b7223 */ /* 0x000fc20000010804 */
[----:B------:R-:W-:Y:S01]  /*ea20*/  MUFU.EX2 R11, R11 ;  /* 0x0000000b000b7308 */ /* 0x000fe20000000800 */
[----:B------:R-:W-:-:S07]  /*ea30*/  ISETP.NE.AND P6, PT, R94, 0x1, PT ;  /* 0x000000015e00780c */ /* 0x000fce0003fc5270 */
[----:B------:R-:W-:Y:S01]  /*ea40*/  MUFU.EX2 R14, R14 ;  /* 0x0000000e000e7308 */ /* 0x000fe20000000800 */
[----:B0-----:R-:W-:Y:S01]  /*ea50*/  FMNMX.FTZ R52, R10, R83, !PT ;  /* 0x000000530a347209 */ /* 0x001fe20007810000 */
[----:B------:R-:W-:-:S06]  /*ea60*/  FFMA.FTZ R83, R119, R26, -R4 ;  /* 0x0000001a77537223 */ /* 0x000fcc0000010804 */
[----:B------:R-:W-:Y:S01]  /*ea70*/  MUFU.EX2 R20, R20 ;  /* 0x0000001400147308 */ /* 0x000fe20000000800 */
[----:B------:R-:W0:Y:S07]  /*ea80*/  SHFL.BFLY PT, R87, R52, 0x1, 0x1f ;  /* 0x0c201f0034577f89 */ /* 0x000e2e00000e0000 */
[----:B------:R-:W1:Y:S08]  /*ea90*/  MUFU.EX2 R21, R21 ;  /* 0x0000001500157308 */ /* 0x000e700000000800 */
[----:B------:R-:W2:Y:S08]  /*eaa0*/  MUFU.EX2 R24, R24 ;  /* 0x0000001800187308 */ /* 0x000eb00000000800 */
[----:B------:R-:W-:Y:S01]  /*eab0*/  MUFU.EX2 R27, R27 ;  /* 0x0000001b001b7308 */ /* 0x000fe20000000800 */
[----:B-1----:R-:W-:-:S02]  /*eac0*/  F2FP.SATFINITE.E4M3.F32.PACK_AB_MERGE_C R148, R21, R20, RZ ;  /* 0x000000141594723e */ /* 0x002fc400048070ff */
[----:B0-----:R-:W-:Y:S01]  /*ead0*/  FMNMX.FTZ R10, R52, R87, !PT ;  /* 0x00000057340a7209 */ /* 0x001fe20007810000 */
[----:B------:R-:W-:-:S01]  /*eae0*/  FFMA.FTZ R52, R79, R26, -R4 ;  /* 0x0000001a4f347223 */ /* 0x000fc20000010804 */
[----:B------:R-:W-:Y:S01]  /*eaf0*/  FFMA.FTZ R79, R81, R26, -R4 ;  /* 0x0000001a514f7223 */ /* 0x000fe20000010804 */
[----:B------:R-:W-:-:S01]  /*eb00*/  FADD.FTZ R87, R11, R14 ;  /* 0x0000000e0b577221 */ /* 0x000fc20000010000 */
[C---:B------:R-:W-:Y:S01]  /*eb10*/  FSETP.NEU.FTZ.AND P1, PT, R10.reuse, -INF , PT ;  /* 0xff8000000a00780b */ /* 0x040fe20003f3d000 */
[----:B------:R-:W-:-:S01]  /*eb20*/  FFMA.FTZ R54, R10, R26, -8 ;  /* 0xc10000000a367423 */ /* 0x000fc2000001001a */
[----:B------:R-:W-:Y:S01]  /*eb30*/  MUFU.EX2 R28, R28 ;  /* 0x0000001c001c7308 */ /* 0x000fe20000000800 */
[----:B------:R-:W-:-:S01]  /*eb40*/  FADD.FTZ R70, R20, R87 ;  /* 0x0000005714467221 */ /* 0x000fc20000010000 */
[----:B------:R-:W-:Y:S02]  /*eb50*/  F2FP.SATFINITE.E4M3.F32.PACK_AB_MERGE_C R148, R14, R11, R148 ;  /* 0x0000000b0e94723e */ /* 0x000fe40004807094 */
[----:B------:R-:W-:-:S04]  /*eb60*/  FSEL R4, R54, RZ, P1 ;  /* 0x000000ff36047208 */ /* 0x000fc80000800000 */
[----:B------:R-:W0:Y:S01]  /*eb70*/  MUFU.EX2 R31, R31 ;  /* 0x0000001f001f7308 */ /* 0x000e220000000800 */
        /* <DEDUP_REMOVED lines=8> */
[----:B------:R-:W-:-:S01]  /*ec00*/  FFMA.FTZ R29, R33, R26, -R4 ;  /* 0x0000001a211d7223 */ /* 0x000fc20000010804 */
[-CC-:B------:R-:W-:Y:S01]  /*ec10*/  FFMA.FTZ R33, R37, R26.reuse, -R4.reuse ;  /* 0x0000001a25217223 */ /* 0x180fe20000010804 */
[----:B------:R-:W-:-:S01]  /*ec20*/  FFMA.FTZ R37, R41, R26, -R4 ;  /* 0x0000001a29257223 */ /* 0x000fc20000010804 */
[-CC-:B------:R-:W-:Y:S01]  /*ec30*/  FFMA.FTZ R41, R45, R26.reuse, -R4.reuse ;  /* 0x0000001a2d297223 */ /* 0x180fe20000010804 */
[----:B------:R-:W-:-:S01]  /*ec40*/  FFMA.FTZ R45, R49, R26, -R4 ;  /* 0x0000001a312d7223 */ /* 0x000fc20000010804 */
[----:B------:R-:W-:Y:S01]  /*ec50*/  FFMA.FTZ R49, R53, R26, -R4 ;  /* 0x0000001a35317223 */ /* 0x000fe20000010804 */
[----:B------:R-:W-:-:S01]  /*ec60*/  FADD.FTZ R53, R21, R70 ;  /* 0x0000004615357221 */ /* 0x000fc20000010000 */
[----:B------:R-:W1:Y:S01]  /*ec70*/  MUFU.EX2 R81, R81 ;  /* 0x0000005100517308 */ /* 0x000e620000000800 */
[----:B------:R-:W-:-:S01]  /*ec80*/  FFMA.FTZ R85, R125, R26, -R4 ;  /* 0x0000001a7d557223 */ /* 0x000fc20000010804 */
[----:B------:R-:W-:Y:S01]  /*ec90*/  FFMA.FTZ R60, R127, R26, -R4 ;  /* 0x0000001a7f3c7223 */ /* 0x000fe20000010804 */
[----:B--2---:R-:W-:-:S01]  /*eca0*/  FADD.FTZ R74, R24, R53 ;  /* 0x00000035184a7221 */ /* 0x004fc20000010000 */
[-CC-:B------:R-:W-:Y:S01]  /*ecb0*/  FFMA.FTZ R53, R57, R26.reuse, -R4.reuse ;  /* 0x0000001a39357223 */ /* 0x180fe20000010804 */
[----:B------:R-:W-:-:S01]  /*ecc0*/  FFMA.FTZ R62, R129, R26, -R4 ;  /* 0x0000001a813e7223 */ /* 0x000fc20000010804 */
[----:B0-----:R-:W-:Y:S01]  /*ecd0*/  F2FP.SATFINITE.E4M3.F32.PACK_AB_MERGE_C R150, R31, R28, RZ ;  /* 0x0000001c1f96723e */ /* 0x001fe200048070ff */
[----:B------:R-:W-:-:S01]  /*ece0*/  FADD.FTZ R91, R27, R74 ;  /* 0x0000004a1b5b7221 */ /* 0x000fc20000010000 */
[----:B------:R-:W0:Y:S01]  /*ecf0*/  MUFU.EX2 R15, R15 ;  /* 0x0000000f000f7308 */ /* 0x000e220000000800 */
[----:B------:R-:W-:-:S01]  /*ed00*/  FFMA.FTZ R64, R131, R26, -R4 ;  /* 0x0000001a83407223 */ /* 0x000fc20000010804 */
[----:B------:R-:W-:Y:S01]  /*ed10*/  F2FP.SATFINITE.E4M3.F32.PACK_AB_MERGE_C R150, R27, R24, R150 ;  /* 0x000000181b96723e */ /* 0x000fe20004807096 */
[----:B------:R-:W-:-:S01]  /*ed20*/  FADD.FTZ R74, R28, R91 ;  /* 0x0000005b1c4a7221 */ /* 0x000fc20000010000 */
[-CC-:B------:R-:W-:Y:S01]  /*ed30*/  FFMA.FTZ R66, R133, R26.reuse, -R4.reuse ;  /* 0x0000001a85427223 */ /* 0x180fe20000010804 */
[----:B------:R-:W-:-:S01]  /*ed40*/  FFMA.FTZ R68, R135, R26, -R4 ;  /* 0x0000001a87447223 */ /* 0x000fc20000010804 */
[----:B------:R-:W-:Y:S01]  /*ed50*/  FFMA.FTZ R70, R137, R26, -R4 ;  /* 0x0000001a89467223 */ /* 0x000fe20000010804 */
[----:B------:R-:W-:-:S01]  /*ed60*/  FADD.FTZ R57, R31, R74 ;  /* 0x0000004a1f397221 */ /* 0x000fc20000010000 */
[----:B------:R-:W2:Y:S01]  /*ed70*/  MUFU.EX2 R54, R54 ;  /* 0x0000003600367308 */ /* 0x000ea20000000800 */
[----:B-1----:R-:W-:-:S01]  /*ed80*/  FADD.FTZ R72, R0, R81 ;  /* 0x0000005100487221 */ /* 0x002fc20000010000 */
[-CC-:B------:R-:W-:Y:S01]  /*ed90*/  FFMA.FTZ R20, R139, R26.reuse, -R4.reuse ;  /* 0x0000001a8b147223 */ /* 0x180fe20000010804 */
[----:B------:R-:W-:-:S01]  /*eda0*/  FFMA.FTZ R11, R61, R26, -R4 ;  /* 0x0000001a3d0b7223 */ /* 0x000fc20000010804 */
[-CC-:B------:R-:W-:Y:S01]  /*edb0*/  FFMA.FTZ R69, R69, R26.reuse, -R4.reuse ;  /* 0x0000001a45457223 */ /* 0x180fe20000010804 */
[----:B------:R-:W-:-:S01]  /*edc0*/  FFMA.FTZ R145, R145, R26, -R4 ;  /* 0x0000001a91917223 */ /* 0x000fc20000010804 */
[-CC-:B------:R-:W-:Y:S01]  /*edd0*/  FFMA.FTZ R71, R71, R26.reuse, -R4.reuse ;  /* 0x0000001a47477223 */ /* 0x180fe20000010804 */
[----:B------:R-:W-:-:S01]  /*ede0*/  FFMA.FTZ R73, R73, R26, -R4 ;  /* 0x0000001a49497223 */ /* 0x000fc20000010804 */
[----:B------:R-:W1:Y:S01]  /*edf0*/  MUFU.EX2 R25, R25 ;  /* 0x0000001900197308 */ /* 0x000e620000000800 */
[----:B0-----:R-:W-:-:S07]  /*ee00*/  FADD.FTZ R87, R15, R72 ;  /* 0x000000480f577221 */ /* 0x001fce0000010000 */
[----:B------:R-:W0:Y:S01]  /*ee10*/  MUFU.EX2 R56, R56 ;  /* 0x0000003800387308 */ /* 0x000e220000000800 */
[----:B--2---:R-:W-:-:S01]  /*ee20*/  FADD.FTZ R72, R54, R87 ;  /* 0x0000005736487221 */ /* 0x004fc20000010000 */
[----:B------:R-:W-:-:S04]  /*ee30*/  F2FP.SATFINITE.E4M3.F32.PACK_AB_MERGE_C R149, R54, R15, RZ ;  /* 0x0000000f3695723e */ /* 0x000fc800048070ff */
[----:B------:R-:W-:Y:S02]  /*ee40*/  F2FP.SATFINITE.E4M3.F32.PACK_AB_MERGE_C R149, R81, R0, R149 ;  /* 0x000000005195723e */ /* 0x000fe40004807095 */
        /* <DEDUP_REMOVED lines=17> */
[----:B0-----:R-:W-:-:S01]  /*ef60*/  FADD.FTZ R21, R29, R14 ;  /* 0x0000000e1d157221 */ /* 0x001fc20000010000 */
[----:B------:R-:W-:-:S06]  /*ef70*/  FFMA.FTZ R14, R141, R26, -R4 ;  /* 0x0000001a8d0e7223 */ /* 0x000fcc0000010804 */
[----:B------:R-:W0:Y:S01]  /*ef80*/  MUFU.EX2 R33, R33 ;  /* 0x0000002100217308 */ /* 0x000e220000000800 */
[C---:B--2---:R-:W-:Y:S01]  /*ef90*/  F2FP.SATFINITE.E4M3.F32.PACK_AB_MERGE_C R144, R39.reuse, R32, RZ ;  /* 0x000000202790723e */ /* 0x044fe200048070ff */
[----:B------:R-:W-:Y:S01]  /*efa0*/  FADD.FTZ R39, R39, R24 ;  /* 0x0000001827277221 */ /* 0x000fe20000010000 */
[----:B------:R-:W2:Y:S02]  /*efb0*/  @P6 LDC R32, c[0x0][0x44c] ;  /* 0x00011300ff206b82 */ /* 0x000ea40000000800 */
[----:B------:R-:W-:-:S03]  /*efc0*/  F2FP.SATFINITE.E4M3.F32.PACK_AB_MERGE_C R144, R35, R30, R144 ;  /* 0x0000001e2390723e */ /* 0x000fc60004807090 */
[----:B------:R-:W3:Y:S01]  /*efd0*/  MUFU.EX2 R62, R62 ;  /* 0x0000003e003e7308 */ /* 0x000ee20000000800 */
[----:B-1----:R-:W-:-:S01]  /*efe0*/  FADD.FTZ R24, R60, R21 ;  /* 0x000000153c187221 */ /* 0x002fc20000010000 */
[----:B------:R-:W-:-:S06]  /*eff0*/  FFMA.FTZ R21, R65, R26, -R4 ;  /* 0x0000001a41157223 */ /* 0x000fcc0000010804 */
[----:B------:R-:W1:Y:S01]  /*f000*/  MUFU.EX2 R34, R34 ;  /* 0x0000002200227308 */ /* 0x000e620000000800 */
[----:B0-----:R-:W-:-:S07]  /*f010*/  FADD.FTZ R27, R33, R24 ;  /* 0x00000018211b7221 */ /* 0x001fce0000010000 */
[----:B------:R-:W0:Y:S01]  /*f020*/  MUFU.EX2 R37, R37 ;  /* 0x0000002500257308 */ /* 0x000e220000000800 */
[----:B---3--:R-:W-:-:S01]  /*f030*/  FADD.FTZ R24, R62, R27 ;  /* 0x0000001b3e187221 */ /* 0x008fc20000010000 */
[----:B------:R-:W-:Y:S01]  /*f040*/  F2FP.SATFINITE.E4M3.F32.PACK_AB_MERGE_C R33, R62, R33, RZ ;  /* 0x000000213e21723e */ /* 0x000fe200048070ff */
[----:B--2---:R-:W-:-:S05]  /*f050*/  @P6 IMAD.HI.U32 R32, R92, R32, RZ ;  /* 0x000000205c206227 */ /* 0x004fca00078e00ff */
[----:B------:R-:W2:Y:S01]  /*f060*/  MUFU.EX2 R43, R43 ;  /* 0x0000002b002b7308 */ /* 0x000ea20000000800 */
[----:B-1----:R-:W-:-:S07]  /*f070*/  FADD.FTZ R28, R34, R39 ;  /* 0x00000027221c7221 */ /* 0x002fce0000010000 */
[----:B------:R-:W1:Y:S01]  /*f080*/  MUFU.EX2 R64, R64 ;  /* 0x0000004000407308 */ /* 0x000e620000000800 */
[----:B0-----:R-:W-:-:S01]  /*f090*/  FADD.FTZ R27, R37, R24 ;  /* 0x00000018251b7221 */ /* 0x001fc20000010000 */
[----:B------:R-:W-:-:S06]  /*f0a0*/  FFMA.FTZ R24, R143, R26, -R4 ;  /* 0x0000001a8f187223 */ /* 0x000fcc0000010804 */
[----:B------:R-:W-:Y:S01]  /*f0b0*/  MUFU.EX2 R36, R36 ;  /* 0x0000002400247308 */ /* 0x000fe20000000800 */
[----:B--2---:R-:W-:-:S07]  /*f0c0*/  FADD.FTZ R31, R43, R28 ;  /* 0x0000001c2b1f7221 */ /* 0x004fce0000010000 */
[----:B------:R-:W0:Y:S01]  /*f0d0*/  MUFU.EX2 R47, R47 ;  /* 0x0000002f002f7308 */ /* 0x000e220000000800 */
[----:B-1----:R-:W-:-:S01]  /*f0e0*/  FADD.FTZ R28, R64, R27 ;  /* 0x0000001b401c7221 */ /* 0x002fc20000010000 */
[-CC-:B------:R-:W-:Y:S01]  /*f0f0*/  FFMA.FTZ R27, R3, R26.reuse, -R4.reuse ;  /* 0x0000001a031b7223 */ /* 0x180fe20000010804 */
[----:B------:R-:W-:-:S05]  /*f100*/  FFMA.FTZ R4, R77, R26, -R4 ;  /* 0x0000001a4d047223 */ /* 0x000fca0000010804 */
[----:B------:R-:W1:Y:S08]  /*f110*/  MUFU.EX2 R41, R41 ;  /* 0x0000002900297308 */ /* 0x000e700000000800 */
[----:B------:R-:W2:Y:S01]  /*f120*/  MUFU.EX2 R66, R66 ;  /* 0x0000004200427308 */ /* 0x000ea20000000800 */
[----:B0-----:R-:W-:Y:S01]  /*f130*/  F2FP.SATFINITE.E4M3.F32.PACK_AB_MERGE_C R146, R47, R36, RZ ;  /* 0x000000242f92723e */ /* 0x001fe200048070ff */
[----:B------:R-:W-:-:S03]  /*f140*/  FADD.FTZ R36, R36, R31 ;  /* 0x0000001f24247221 */ /* 0x000fc60000010000 */
[----:B------:R-:W-:Y:S01]  /*f150*/  F2FP.SATFINITE.E4M3.F32.PACK_AB_MERGE_C R146, R43, R34, R146 ;  /* 0x000000222b92723e */ /* 0x000fe20004807092 */
[----:B------:R-:W-:-:S02]  /*f160*/  FADD.FTZ R47, R47, R36 ;  /* 0x000000242f2f7221 */ /* 0x000fc40000010000 */
[----:B------:R-:W0:Y:S01]  /*f170*/  MUFU.EX2 R45, R45 ;  /* 0x0000002d002d7308 */ /* 0x000e220000000800 */
[----:B-1----:R-:W-:-:S07]  /*f180*/  FADD.FTZ R31, R41, R28 ;  /* 0x0000001c291f7221 */ /* 0x002fce0000010000 */
        /* <DEDUP_REMOVED lines=20> */
[----:B------:R-:W-:Y:S01]  /*f2d0*/  FADD.FTZ R40, R40, R51 ;  /* 0x0000003328287221 */ /* 0x000fe20000010000 */
[----:B------:R-:W-:-:S03]  /*f2e0*/  F2FP.SATFINITE.E4M3.F32.PACK_AB_MERGE_C R49, R70, R49, RZ ;  /* 0x000000314631723e */ /* 0x000fc600048070ff */
[----:B------:R-:W-:Y:S01]  /*f2f0*/  FADD.FTZ R55, R55, R40 ;  /* 0x0000002837377221 */ /* 0x000fe20000010000 */
[----:B------:R-:W-:Y:S01]  /*f300*/  F2FP.SATFINITE.E4M3.F32.PACK_AB_MERGE_C R141, R68, R45, R49 ;  /* 0x0000002d448d723e */ /* 0x000fe20004807031 */
        /* <DEDUP_REMOVED lines=8> */
[----:B0-----:R-:W-:-:S07]  /*f390*/  FADD.FTZ R25, R11, R30 ;  /* 0x0000001e0b197221 */ /* 0x001fce0000010000 */
[----:B------:R-:W0:Y:S08]  /*f3a0*/  MUFU.EX2 R14, R14 ;  /* 0x0000000e000e7308 */ /* 0x000e300000000800 */
[----:B------:R-:W-:Y:S01]  /*f3b0*/  MUFU.EX2 R48, R48 ;  /* 0x0000003000307308 */ /* 0x000fe20000000800 */
[----:B-1----:R-:W-:Y:S01]  /*f3c0*/  F2FP.SATFINITE.E4M3.F32.PACK_AB_MERGE_C R142, R59, R42, R142 ;  /* 0x0000002a3b8e723e */ /* 0x002fe2000480708e */
[----:B------:R-:W-:-:S04]  /*f3d0*/  FADD.FTZ R42, R42, R55 ;  /* 0x000000372a2a7221 */ /* 0x000fc80000010000 */
[----:B------:R-:W-:Y:S02]  /*f3e0*/  FADD.FTZ R59, R59, R42 ;  /* 0x0000002a3b3b7221 */ /* 0x000fe40000010000 */
[----:B------:R-:W1:Y:S01]  /*f3f0*/  MUFU.EX2 R83, R83 ;  /* 0x0000005300537308 */ /* 0x000e620000000800 */
[C---:B0-----:R-:W-:Y:S01]  /*f400*/  F2FP.SATFINITE.E4M3.F32.PACK_AB_MERGE_C R31, R14.reuse, R11, RZ ;  /* 0x0000000b0e1f723e */ /* 0x041fe200048070ff */
[----:B------:R-:W-:Y:S01]  /*f410*/  FADD.FTZ R14, R14, R25 ;  /* 0x000000190e0e7221 */ /* 0x000fe20000010000 */
[----:B------:R-:W-:-:S01]  /*f420*/  FADD.FTZ R44, R44, R59 ;  /* 0x0000003b2c2c7221 */ /* 0x000fc20000010000 */
[----:B------:R-:W0:Y:S01]  /*f430*/  @P6 LDC R25, c[0x0][0x450] ;  /* 0x00011400ff196b82 */ /* 0x000e220000000800 */
[----:B------:R-:W-:Y:S02]  /*f440*/  F2FP.SATFINITE.E4M3.F32.PACK_AB_MERGE_C R143, R20, R53, R31 ;  /* 0x00000035148f723e */ /* 0x000fe4000480701f */
[----:B------:R-:W-:Y:S01]  /*f450*/  FADD.FTZ R63, R63, R44 ;  /* 0x0000002c3f3f7221 */ /* 0x000fe20000010000 */
[----:B------:R-:W2:Y:S08]  /*f460*/  MUFU.EX2 R21, R21 ;  /* 0x0000001500157308 */ /* 0x000eb00000000800 */
[----:B------:R-:W-:Y:S01]  /*f470*/  MUFU.EX2 R46, R46 ;  /* 0x0000002e002e7308 */ /* 0x000fe20000000800 */
[----:B-1----:R-:W-:-:S07]  /*f480*/  F2FP.SATFINITE.E4M3.F32.PACK_AB_MERGE_C R30, R83, R48, RZ ;  /* 0x00000030531e723e */ /* 0x002fce00048070ff */
[----:B------:R-:W1:Y:S01]  /*f490*/  MUFU.EX2 R67, R67 ;  /* 0x0000004300437308 */ /* 0x000e620000000800 */
[----:B--2---:R-:W-:-:S07]  /*f4a0*/  FADD.FTZ R11, R21, R14 ;  /* 0x0000000e150b7221 */ /* 0x004fce0000010000 */
[----:B------:R-:W2:Y:S08]  /*f4b0*/  MUFU.EX2 R24, R24 ;  /* 0x0000001800187308 */ /* 0x000eb00000000800 */
[----:B------:R-:W3:Y:S01]  /*f4c0*/  MUFU.EX2 R3, R69 ;  /* 0x0000004500037308 */ /* 0x000ee20000000800 */
[----:B-1----:R-:W-:Y:S01]  /*f4d0*/  F2FP.SATFINITE.E4M3.F32.PACK_AB_MERGE_C R136, R67, R46, R30 ;  /* 0x0000002e4388723e */ /* 0x002fe2000480701e */
[----:B------:R-:W-:-:S04]  /*f4e0*/  FADD.FTZ R46, R46, R63 ;  /* 0x0000003f2e2e7221 */ /* 0x000fc80000010000 */
[----:B------:R-:W-:Y:S02]  /*f4f0*/  FADD.FTZ R67, R67, R46 ;  /* 0x0000002e43437221 */ /* 0x000fe40000010000 */
[----:B------:R1:W4:Y:S01]  /*f500*/  MUFU.EX2 R28, R145 ;  /* 0x00000091001c7308 */ /* 0x0003220000000800 */
[----:B--2---:R-:W-:-:S01]  /*f510*/  FADD.FTZ R30, R24, R11 ;  /* 0x0000000b181e7221 */ /* 0x004fc20000010000 */
[----:B------:R-:W-:-:S04]  /*f520*/  FADD.FTZ R48, R48, R67 ;  /* 0x0000004330307221 */ /* 0x000fc80000010000 */
[----:B------:R-:W-:Y:S02]  /*f530*/  FADD.FTZ R83, R83, R48 ;  /* 0x0000003053537221 */ /* 0x000fe40000010000 */
[----:B------:R-:W-:Y:S01]  /*f540*/  MUFU.EX2 R52, R52 ;  /* 0x0000003400347308 */ /* 0x000fe20000000800 */
[----:B---3--:R-:W-:-:S01]  /*f550*/  FADD.FTZ R11, R3, R30 ;  /* 0x0000001e030b7221 */ /* 0x008fc20000010000 */
[----:B-1----:R-:W-:-:S06]  /*f560*/  F2FP.SATFINITE.E4M3.F32.PACK_AB_MERGE_C R145, R60, R29, R33 ;  /* 0x0000001d3c91723e */ /* 0x002fcc0004807021 */
[----:B------:R-:W1:Y:S01]  /*f570*/  MUFU.EX2 R79, R79 ;  /* 0x0000004f004f7308 */ /* 0x000e620000000800 */
[C---:B----4-:R-:W-:Y:S01]  /*f580*/  F2FP.SATFINITE.E4M3.F32.PACK_AB_MERGE_C R3, R28.reuse, R3, RZ ;  /* 0x000000031c03723e */ /* 0x050fe200048070ff */
[----:B------:R-:W-:-:S03]  /*f590*/  FADD.FTZ R28, R28, R11 ;  /* 0x0000000b1c1c7221 */ /* 0x000fc60000010000 */
[----:B------:R-:W-:Y:S01]  /*f5a0*/  F2FP.SATFINITE.E4M3.F32.PACK_AB_MERGE_C R137, R24, R21, R3 ;  /* 0x000000151889723e */ /* 0x000fe20004807003 */
[----:B------:R-:W-:Y:S01]  /*f5b0*/  IMAD.MOV.U32 R21, RZ, RZ, R92 ;  /* 0x000000ffff157224 */ /* 0x000fe200078e005c */
[----:B0-----:R-:W-:Y:S01]  /*f5c0*/  @P6 SHF.R.U32.HI R21, RZ, R25, R32 ;  /* 0x00000019ff156219 */ /* 0x001fe20000011620 */
[----:B------:R-:W-:Y:S01]  /*f5d0*/  MUFU.EX2 R50, R50 ;  /* 0x0000003200327308 */ /* 0x000fe20000000800 */
[----:B------:R-:W-:-:S07]  /*f5e0*/  ISETP.GE.AND P6, PT, R13, 0x1, PT ;  /* 0x000000010d00780c */ /* 0x000fce0003fc6270 */
[----:B------:R-:W0:Y:S01]  /*f5f0*/  MUFU.EX2 R75, R75 ;  /* 0x0000004b004b7308 */ /* 0x000e220000000800 */
[----:B-1----:R-:W-:-:S07]  /*f600*/  F2FP.SATFINITE.E4M3.F32.PACK_AB_MERGE_C R20, R79, R52, RZ ;  /* 0x000000344f14723e */ /* 0x002fce00048070ff */
[----:B------:R-:W1:Y:S08]  /*f610*/  MUFU.EX2 R15, R71 ;  /* 0x00000047000f7308 */ /* 0x000e700000000800 */
[----:B------:R-:W-:Y:S01]  /*f620*/  MUFU.EX2 R27, R27 ;  /* 0x0000001b001b7308 */ /* 0x000fe20000000800 */
[----:B0-----:R-:W-:Y:S01]  /*f630*/  F2FP.SATFINITE.E4M3.F32.PACK_AB_MERGE_C R138, R75, R50, R20 ;  /* 0x000000324b8a723e */ /* 0x001fe20004807014 */
[----:B------:R-:W-:-:S04]  /*f640*/  FADD.FTZ R50, R50, R83 ;  /* 0x0000005332327221 */ /* 0x000fc80000010000 */
[----:B------:R-:W-:Y:S02]  /*f650*/  FADD.FTZ R75, R75, R50 ;  /* 0x000000324b4b7221 */ /* 0x000fe40000010000 */
[----:B------:R-:W0:Y:S01]  /*f660*/  MUFU.EX2 R14, R4 ;  /* 0x00000004000e7308 */ /* 0x000e220000000800 */
[----:B-1----:R-:W-:-:S01]  /*f670*/  FADD.FTZ R3, R15, R28 ;  /* 0x0000001c0f037221 */ /* 0x002fc20000010000 */
[----:B------:R-:W-:-:S06]  /*f680*/  FADD.FTZ R52, R52, R75 ;  /* 0x0000004b34347221 */ /* 0x000fcc0000010000 */
[----:B------:R-:W1:Y:S01]  /*f690*/  MUFU.EX2 R0, R73 ;  /* 0x0000004900007308 */ /* 0x000e620000000800 */
[----:B0-----:R-:W-:Y:S01]  /*f6a0*/  F2FP.SATFINITE.E4M3.F32.PACK_AB_MERGE_C R11, R14, R27, RZ ;  /* 0x0000001b0e0b723e */ /* 0x001fe200048070ff */
[----:B-1----:R-:W-:-:S03]  /*f6b0*/  FADD.FTZ R4, R0, R3 ;  /* 0x0000000300047221 */ /* 0x002fc60000010000 */
[----:B------:R-:W-:Y:S01]  /*f6c0*/  F2FP.SATFINITE.E4M3.F32.PACK_AB_MERGE_C R139, R0, R15, R11 ;  /* 0x0000000f008b723e */ /* 0x000fe2000480700b */
[----:B------:R-:W-:Y:S02]  /*f6d0*/  IMAD.IADD R15, R88, 0x1, R21 ;  /* 0x00000001580f7824 */ /* 0x000fe400078e0215 */
[----:B------:R-:W-:Y:S01]  /*f6e0*/  FADD.FTZ R3, R27, R4 ;  /* 0x000000041b037221 */ /* 0x000fe20000010000 */
[----:B------:R-:W-:-:S01]  /*f6f0*/  FADD.FTZ R4, R79, R52 ;  /* 0x000000344f047221 */ /* 0x000fc20000010000 */
[----:B------:R-:W-:Y:S02]  /*f700*/  VIADD R0, R89, 0xfffffffe ;  /* 0xfffffffe59007836 */ /* 0x000fe40000000000 */
[----:B------:R-:W-:-:S01]  /*f710*/  FADD.FTZ R3, R14, R3 ;  /* 0x000000030e037221 */ /* 0x000fc20000010000 */
        /* <DEDUP_REMOVED lines=13> */
.L_x_1393:
[----:B------:R-:W-:-:S13]  /*f7f0*/  ISETP.NE.AND P1, PT, R13, 0x1, PT ;  /* 0x000000010d00780c */ /* 0x000fda0003f25270 */
[----:B------:R-:W0:Y:S02]  /*f800*/  @P1 LDC.64 R14, c[0x0][0x9e8] ;  /* 0x00027a00ff0e1b82 */ /* 0x000e240000000a00 */
[----:B0-----:R-:W-:-:S05]  /*f810*/  @P1 IMAD.HI.U32 R14, R11, R14, RZ ;  /* 0x0000000e0b0e1227 */ /* 0x001fca00078e00ff */
[----:B------:R-:W-:-:S07]  /*f820*/  @P1 SHF.R.U32.HI R11, RZ, R15, R14 ;  /* 0x0000000fff0b1219 */ /* 0x000fce000001160e */
.L_x_1394:
[----:B------:R-:W-:Y:S05]  /*f830*/  BSYNC B0 ;  /* 0x0000000000007941 */ /* 0x000fea0003800000 */
.L_x_1392:
[----:B------:R-:W-:-:S05]  /*f840*/  IMAD R11, R11, R13, R13 ;  /* 0x0000000d0b0b7224 */ /* 0x000fca00078e020d */
[----:B------:R-:W-:-:S07]  /*f850*/  VIMNMX R12, R12, R11, PT ;  /* 0x0000000b0c0c7248 */ /* 0x000fce0003fe0100 */
.L_x_1391:
[----:B------:R-:W2:Y:S01]  /*f860*/  LDL R13, [R1+0x4c] ;  /* 0x00004c00010d7983 */ /* 0x000ea20000100800 */
[----:B------:R-:W-:Y:S01]  /*f870*/  SHF.R.S32.HI R11, RZ, 0x1f, R12 ;  /* 0x0000001fff0b7819 */ /* 0x000fe2000001140c */
[----:B------:R-:W-:Y:S01]  /*f880*/  ULDC UR46, c[0x0][0x9e4] ;  /* 0x00027900002e7ab9 */ /* 0x000fe20000000800 */
[----:B------:R-:W-:Y:S01]  /*f890*/  ULDC UR41, c[0x0][0x9e4] ;  /* 0x0002790000297ab9 */ /* 0x000fe20000000800 */
[----:B------:R-:W-:Y:S01]  /*f8a0*/  ULDC UR40, c[0x0][0x988] ;  /* 0x0002620000287ab9 */ /* 0x000fe20000000800 */
[----:B------:R-:W-:Y:S01]  /*f8b0*/  LEA.HI R11, R11, R12, RZ, 0x7 ;  /* 0x0000000c0b0b7211 */ /* 0x000fe200078f38ff */
[----:B------:R-:W-:Y:S01]  /*f8c0*/  ULDC UR45, c[0x0][0x988] ;  /* 0x00026200002d7ab9 */ /* 0x000fe20000000800 */
[----:B------:R-:W-:Y:S01]  /*f8d0*/  ULDC UR44, c[0x0][0x988] ;  /* 0x00026200002c7ab9 */ /* 0x000fe20000000800 */
[----:B------:R-:W-:Y:S01]  /*f8e0*/  ULDC UR39, c[0x0][0x9e0] ;  /* 0x0002780000277ab9 */ /* 0x000fe20000000800 */
[----:B------:R-:W-:Y:S01]  /*f8f0*/  SHF.R.S32.HI R11, RZ, 0x7, R11 ;  /* 0x00000007ff0b7819 */ /* 0x000fe2000001140b */
[----:B------:R-:W-:Y:S01]  /*f900*/  ULDC UR47, c[0x0][0x9e0] ;  /* 0x00027800002f7ab9 */ /* 0x000fe20000000800 */
[----:B------:R-:W-:Y:S01]  /*f910*/  BSSY B1, `(.L_x_1395) ;  /* 0x000039c000017945 */ /* 0x000fe20003800000 */
        /* <DEDUP_REMOVED lines=24> */
[----:B--2---:R-:W-:-:S04]  /*faa0*/  VIMNMX R13, R13, R11, !PT ;  /* 0x0000000b0d0d7248 */ /* 0x004fc80007fe0100 */
[----:B------:R-:W-:Y:S01]  /*fab0*/  ISETP.GE.AND P1, PT, R0, R13, PT ;  /* 0x0000000d0000720c */ /* 0x000fe20003f26270 */
[----:B------:R0:W-:-:S12]  /*fac0*/  STL [R1+0x38], R13 ;  /* 0x0000380d01007387 */ /* 0x0001d80000100800 */
[----:B0-----:R-:W-:Y:S05]  /*fad0*/  @!P1 BRA `(.L_x_1396) ;  /* 0x0000003400fc9947 */ /* 0x001fea0003800000 */
[----:B------:R-:W-:Y:S01]  /*fae0*/  BSSY B0, `(.L_x_1397) ;  /* 0x000037a000007945 */ /* 0x000fe20003800000 */
[----:B------:R-:W-:-:S07]  /*faf0*/  IMAD.MOV.U32 R135, RZ, RZ, RZ ;  /* 0x000000ffff877224 */ /* 0x000fce00078e00ff */
.L_x_1418:
[----:B------:R-:W-:-:S05]  /*fb00*/  VIADD R11, R19, 0x1 ;  /* 0x00000001130b7836 */ /* 0x000fca0000000000 */
[----:B------:R-:W-:-:S04]  /*fb10*/  ISETP.NE.AND P1, PT, R11, 0x2, PT ;  /* 0x000000020b00780c */ /* 0x000fc80003f25270 */
[----:B------:R-:W-:Y:S02]  /*fb20*/  SEL R13, RZ, 0x1, P1 ;  /* 0x00000001ff0d7807 */ /* 0x000fe40000800000 */
[----:B------:R-:W-:Y:S02]  /*fb30*/  SEL R11, R11, RZ, P1 ;  /* 0x000000ff0b0b7207 */ /* 0x000fe40000800000 */
[----:B------:R-:W-:Y:S01]  /*fb40*/  LOP3.LUT R20, R156, R13, RZ, 0x3c, !PT ;  /* 0x0000000d9c147212 */ /* 0x000fe200078e3cff */
[----:B------:R-:W-:Y:S06]  /*fb50*/  @!P0 BRA `(.L_x_1398) ;  /* 0x0000000000048947 */ /* 0x000fec0003800000 */
[----:B------:R-:W-:Y:S01]  /*fb60*/  BPT.TRAP 0x1 ;  /* 0x000000040000795c */ /* 0x000fe20000300000 */
.L_x_1398:
[----:B------:R-:W-:Y:S01]  /*fb70*/  IMAD R21, R11, 0x8, R18 ;  /* 0x000000080b157824 */ /* 0x000fe200078e0212 */
[----:B------:R-:W-:-:S04]  /*fb80*/  SHF.L.U32 R12, R20, 0x1f, RZ ;  /* 0x0000001f140c7819 */ /* 0x000fc800000006ff */
[----:B------:R0:W1:Y:S01]  /*fb90*/  SYNCS.PHASECHK.TRANS64.TRYWAIT P1, [R21+URZ+0x19c30], R12 ;  /* 0x019c300c150075a7 */ /* 0x000062000802017f */
[----:B------:R-:W-:Y:S05]  /*fba0*/  @!P0 BRA `(.L_x_1399) ;  /* 0x0000000000048947 */ /* 0x000fea0003800000 */
[----:B------:R-:W-:Y:S01]  /*fbb0*/  BPT.TRAP 0x1 ;  /* 0x000000040000795c */ /* 0x000fe20000300000 */
.L_x_1399:
[----:B------:R-:W-:Y:S01]  /*fbc0*/  BSSY B2, `(.L_x_1400) ;  /* 0x0000006000027945 */ /* 0x000fe20003800000 */
[----:B------:R-:W-:Y:S02]  /*fbd0*/  IMAD R14, R11, 0x300, R153 ;  /* 0x000003000b0e7824 */ /* 0x000fe400078e0299 */
[----:B------:R-:W-:Y:S01]  /*fbe0*/  IMAD.MOV.U32 R15, RZ, RZ, -0x3ffffff0 ;  /* 0xc0000010ff0f7424 */ /* 0x000fe200078e00ff */
[----:B-1----:R-:W-:Y:S06]  /*fbf0*/  @P1 BRA `(.L_x_1401) ;  /* 0x0000000000081947 */ /* 0x002fec0003800000 */
[----:B------:R-:W1:Y:S02]  /*fc00*/  SYNCS.PHASECHK.TRANS64.TRYWAIT P1, [R21+URZ+0x19c30], R12 ;  /* 0x019c300c150075a7 */ /* 0x000e64000802017f */
[----:B-1----:R-:W-:Y:S05]  /*fc10*/  @!P1 BRA `(.L_x_1402) ;  /* 0x00000144008c9947 */ /* 0x002fea0003800000 */
.L_x_1401:
[----:B------:R-:W-:Y:S05]  /*fc20*/  BSYNC B2 ;  /* 0x0000000000027941 */ /* 0x000fea0003800000 */
.L_x_1400:
[C---:B01----:R-:W-:Y:S01]  /*fc30*/  VIADD R12, R14.reuse, 0x100 ;  /* 0x000001000e0c7836 */ /* 0x043fe20000000000 */
[----:B------:R-:W-:Y:S01]  /*fc40*/  R2UR UR6, R14 ;  /* 0x000000000e0672ca */ /* 0x000fe200000e0000 */
[----:B------:R-:W-:Y:S01]  /*fc50*/  IMAD.MOV.U32 R13, RZ, RZ, -0x3ffffff0 ;  /* 0xc0000010ff0d7424 */ /* 0x000fe200078e00ff */
[----:B------:R-:W-:Y:S02]  /*fc60*/  R2UR UR7, R15 ;  /* 0x000000000f0772ca */ /* 0x000fe400000e0000 */
[----:B------:R-:W-:Y:S02]  /*fc70*/  R2UR UR4, R6 ;  /* 0x00000000060472ca */ /* 0x000fe400000e0000 */
[----:B------:R-:W-:Y:S01]  /*fc80*/  R2UR UR5, R7 ;  /* 0x00000000070572ca */ /* 0x000fe200000e0000 */
[----:B------:R-:W-:Y:S01]  /*fc90*/  WARPGROUP.ARRIVE ;  /* 0x00000000000079c5 */ /* 0x000fe20000000000 */
[----:B------:R-:W-:Y:S01]  /*fca0*/  R2UR UR10, R12 ;  /* 0x000000000c0a72ca */ /* 0x000fe200000e0000 */
[----:B------:R-:W-:Y:S01]  /*fcb0*/  VIADD R14, R14, 0x200 ;  /* 0x000002000e0e7836 */ /* 0x000fe20000000000 */
[----:B------:R-:W-:-:S02]  /*fcc0*/  R2UR UR11, R13 ;  /* 0x000000000d0b72ca */ /* 0x000fc400000e0000 */
[----:B------:R-:W2:Y:S01]  /*fcd0*/  LDL.64 R12, [R1] ;  /* 0x00000000010c7983 */ /* 0x000ea20000100a00 */
[----:B------:R-:W-:Y:S01]  /*fce0*/  IMAD.MOV.U32 R15, RZ, RZ, -0x3ffffff0 ;  /* 0xc0000010ff0f7424 */ /* 0x000fe200078e00ff */
[----:B------:R-:W-:Y:S02]  /*fcf0*/  R2UR UR14, R14 ;  /* 0x000000000e0e72ca */ /* 0x000fe400000e0000 */
[----:B------:R-:W-:Y:S02]  /*fd00*/  R2UR UR12, R8 ;  /* 0x00000000080c72ca */ /* 0x000fe400000e0000 */
[----:B------:R-:W-:Y:S01]  /*fd10*/  R2UR UR15, R15 ;  /* 0x000000000f0f72ca */ /* 0x000fe200000e0000 */
[----:B------:R-:W-:Y:S01]  /*fd20*/  QGMMA.64x128x32.F32.E4M3.E4M3 R24, gdesc[UR4], RZ, !UPT, gsb0 ;  /* 0x01e00000041879f3 */ /* 0x000fe2000c0008ff */
[----:B------:R-:W-:Y:S02]  /*fd30*/  R2UR UR13, R9 ;  /* 0x00000000090d72ca */ /* 0x000fe400000e0000 */
[----:B------:R-:W-:-:S02]  /*fd40*/  WARPGROUP.DEPBAR.LE gsb0, 0x0 ;  /* 0x00008000000079c5 */ /* 0x000fc40000010000 */
[----:B------:R-:W-:Y:S01]  /*fd50*/  WARPGROUP.ARRIVE ;  /* 0x00000000000079c5 */ /* 0x000fe20000000000 */
[----:B--2---:R-:W-:Y:S02]  /*fd60*/  R2UR UR8, R12 ;  /* 0x000000000c0872ca */ /* 0x004fe400000e0000 */
[----:B------:R-:W-:-:S13]  /*fd70*/  R2UR UR9, R13 ;  /* 0x000000000d0972ca */ /* 0x000fda00000e0000 */
[----:B------:R-:W-:Y:S03]  /*fd80*/  QGMMA.64x128x32.F32.E4M3.E4M3 R24, gdesc[UR8], R24, gsb0 ;  /* 0x01e00000081879f3 */ /* 0x000fe60008000818 */
[----:B------:R-:W-:Y:S02]  /*fd90*/  WARPGROUP.DEPBAR.LE gsb0, 0x0 ;  /* 0x00008000000079c5 */ /* 0x000fe40000010000 */
[----:B------:R-:W-:-:S07]  /*fda0*/  WARPGROUP.ARRIVE ;  /* 0x00000000000079c5 */ /* 0x000fce0000000000 */
[----:B------:R-:W-:Y:S03]  /*fdb0*/  QGMMA.64x128x32.F32.E4M3.E4M3 R24, gdesc[UR12], R24, gsb0 ;  /* 0x01e000000c1879f3 */ /* 0x000fe60008000818 */
[----:B------:R-:W-:Y:S02]  /*fdc0*/  WARPGROUP.DEPBAR.LE gsb0, 0x0 ;  /* 0x00008000000079c5 */ /* 0x000fe40000010000 */
[----:B------:R-:W-:Y:S05]  /*fdd0*/  @!P0 BRA `(.L_x_1403) ;  /* 0x0000000000048947 */ /* 0x000fea0003800000 */
[----:B------:R-:W-:Y:S01]  /*fde0*/  BPT.TRAP 0x1 ;  /* 0x000000040000795c */ /* 0x000fe20000300000 */
.L_x_1403:
[----:B------:R-:W-:Y:S01]  /*fdf0*/  SHF.L.U32 R12, R156, 0x1f, RZ ;  /* 0x0000001f9c0c7819 */ /* 0x000fe200000006ff */
[----:B------:R-:W-:-:S04]  /*fe00*/  IMAD R152, R19, 0x8, R18 ;  /* 0x0000000813987824 */ /* 0x000fc800078e0212 */
[----:B------:R0:W1:Y:S01]  /*fe10*/  SYNCS.PHASECHK.TRANS64.TRYWAIT P1, [R152+URZ+0x19c50], R12 ;  /* 0x019c500c980075a7 */ /* 0x000062000802017f */
[----:B------:R-:W-:Y:S05]  /*fe20*/  @!P0 BRA `(.L_x_1404) ;  /* 0x0000000000048947 */ /* 0x000fea0003800000 */
[----:B------:R-:W-:Y:S01]  /*fe30*/  BPT.TRAP 0x1 ;  /* 0x000000040000795c */ /* 0x000fe20000300000 */
.L_x_1404:
[----:B------:R-:W-:Y:S04]  /*fe40*/  BSSY B2, `(.L_x_1405) ;  /* 0x0000004000027945 */ /* 0x000fe80003800000 */
[----:B-1----:R-:W-:Y:S05]  /*fe50*/  @P1 BRA `(.L_x_1406) ;  /* 0x0000000000081947 */ /* 0x002fea0003800000 */
[----:B------:R-:W1:Y:S02]  /*fe60*/  SYNCS.PHASECHK.TRANS64.TRYWAIT P1, [R152+URZ+0x19c50], R12 ;  /* 0x019c500c980075a7 */ /* 0x000e64000802017f */
[----:B-1----:R-:W-:Y:S05]  /*fe70*/  @!P1 BRA `(.L_x_1407) ;  /* 0x0000014400089947 */ /* 0x002fea0003800000 */
.L_x_1406:
[----:B------:R-:W-:Y:S05]  /*fe80*/  BSYNC B2 ;  /* 0x0000000000027941 */ /* 0x000fea0003800000 */
.L_x_1405:
[----:B01----:R-:W-:Y:S01]  /*fe90*/  VIADD R12, R18, 0x3000 ;  /* 0x00003000120c7836 */ /* 0x003fe20000000000 */
[----:B------:R-:W-:Y:S01]  /*fea0*/  WARPGROUP.ARRIVE ;  /* 0x00000000000079c5 */ /* 0x000fe20000000000 */
[----:B------:R-:W-:Y:S02]  /*feb0*/  IMAD.MOV.U32 R13, RZ, RZ, 0x40000040 ;  /* 0x40000040ff0d7424 */ /* 0x000fe400078e00ff */
[----:B------:R-:W-:Y:S01]  /*fec0*/  IMAD.MOV.U32 R15, RZ, RZ, 0x40000040 ;  /* 0x40000040ff0f7424 */ /* 0x000fe200078e00ff */
[----:B------:R-:W-:Y:S02]  /*fed0*/  SHF.R.U32.HI R12, RZ, 0x4, R12 ;  /* 0x00000004ff0c7819 */ /* 0x000fe4000001160c */
[----:B------:R-:W-:Y:S01]  /*fee0*/  R2UR UR7, R13 ;  /* 0x000000000d0772ca */ /* 0x000fe200000e0000 */
[----:B------:R-:W-:Y:S01]  /*fef0*/  IMAD.MOV.U32 R13, RZ, RZ, 0x40000040 ;  /* 0x40000040ff0d7424 */ /* 0x000fe200078e00ff */
[----:B------:R-:W-:-:S04]  /*ff00*/  LOP3.LUT R12, R12, 0x3fff, RZ, 0xc0, !PT ;  /* 0x00003fff0c0c7812 */ /* 0x000fc800078ec0ff */
[----:B------:R-:W-:-:S05]  /*ff10*/  LOP3.LUT R12, R12, 0x10000, RZ, 0xfc, !PT ;  /* 0x000100000c0c7812 */ /* 0x000fca00078efcff */
[----:B------:R-:W-:-:S04]  /*ff20*/  IMAD R12, R19, 0x300, R12 ;  /* 0x00000300130c7824 */ /* 0x000fc800078e020c */
[C---:B------:R-:W-:Y:S01]  /*ff30*/  VIADD R14, R12.reuse, 0x2 ;  /* 0x000000020c0e7836 */ /* 0x040fe20000000000 */
[----:B------:R-:W-:-:S13]  /*ff40*/  R2UR UR6, R12 ;  /* 0x000000000c0672ca */ /* 0x000fda00000e0000 */
        /* <DEDUP_REMOVED lines=22> */
.L_x_1408:
[----:B------:R-:W2:Y:S01]  /*100b0*/  LDL R15, [R1+0x2c] ;  /* 0x00002c00010f7983 */ /* 0x000ea20000100800 */
[----:B------:R-:W0:Y:S03]  /*100c0*/  LDC R13, c[0x0][0x448] ;  /* 0x00011200ff0d7b82 */ /* 0x000e260000000800 */
[----:B------:R-:W2:Y:S04]  /*100d0*/  LDL R12, [R1+0x48] ;  /* 0x00004800010c7983 */ /* 0x000ea80000100800 */
[----:B------:R-:W3:Y:S04]  /*100e0*/  LDL R140, [R1+0xc] ;  /* 0x00000c00018c7983 */ /* 0x000ee80000100800 */
[----:B------:R-:W4:Y:S04]  /*100f0*/  LDL R141, [R1+0x10] ;  /* 0x00001000018d7983 */ /* 0x000f280000100800 */
[----:B------:R-:W5:Y:S01]  /*10100*/  LDL R142, [R1+0x8] ;  /* 0x00000800018e7983 */ /* 0x000f620000100800 */
[----:B0-----:R-:W-:-:S13]  /*10110*/  ISETP.NE.AND P1, PT, R13, 0x1, PT ;  /* 0x000000010d00780c */ /* 0x001fda0003f25270 */
[----:B------:R-:W0:Y:S08]  /*10120*/  @P1 LDC R14, c[0x0][0x44c] ;  /* 0x00011300ff0e1b82 */ /* 0x000e300000000800 */
[----:B------:R-:W1:Y:S01]  /*10130*/  @P1 LDC R13, c[0x0][0x450] ;  /* 0x00011400ff0d1b82 */ /* 0x000e620000000800 */
[----:B------:R-:W-:Y:S02]  /*10140*/  VIADD R21, R21, 0x19c40 ;  /* 0x00019c4015157836 */ /* 0x000fe40000000000 */
        /* <DEDUP_REMOVED lines=12> */
[----:B------:R-:W-:Y:S01]  /*10210*/  LOP3.LUT P5, RZ, R22, 0x20, RZ, 0xc0, !PT ;  /* 0x0000002016ff7812 */ /* 0x000fe200078ac0ff */
        /* <DEDUP_REMOVED lines=14> */
[----:B-1----:R-:W-:Y:S01]  /*10300*/  @P1 SHF.R.U32.HI R12, RZ, R13, R14 ;  /* 0x0000000dff0c1219 */ /* 0x002fe2000001160e */
        /* <DEDUP_REMOVED lines=41> */
[----:B------:R-:W0:Y:S01]  /*105a0*/  SHFL.IDX PT, R138, R12, RZ, 0x1c1f ;  /* 0x001c1fff0c8a7589 */ /* 0x000e2200000e0000 */
[----:B------:R-:W-:-:S02]  /*105b0*/  IMAD.SHL.U32 R82, R0, 0x80, RZ ;  /* 0x0000008000527824 */ /* 0x000fc400078e00ff */
[C---:B------:R-:W-:Y:S01]  /*105c0*/  FMUL.FTZ R30, R2.reuse, R34 ;  /* 0x00000022021e7220 */ /* 0x040fe20000410000 */
[----:B------:R-:W-:Y:S01]  /*105d0*/  FMUL.FTZ R69, R2, R71 ;  /* 0x0000004702457220 */ /* 0x000fe20000410000 */
[----:B---3--:R-:W-:Y:S01]  /*105e0*/  PRMT R21, R140, 0x654, R21 ;  /* 0x000006548c157816 */ /* 0x008fe20000000015 */
[C---:B------:R-:W-:Y:S01]  /*105f0*/  FMUL.FTZ R34, R2.reuse, R38 ;  /* 0x0000002602227220 */ /* 0x040fe20000410000 */
[C---:B------:R-:W-:Y:S01]  /*10600*/  FMUL.FTZ R71, R2.reuse, R73 ;  /* 0x0000004902477220 */ /* 0x040fe20000410000 */
[C---:B------:R-:W-:Y:S01]  /*10610*/  FMUL.FTZ R38, R2.reuse, R42 ;  /* 0x0000002a02267220 */ /* 0x040fe20000410000 */
[C---:B------:R-:W-:Y:S01]  /*10620*/  FMUL.FTZ R73, R2.reuse, R75 ;  /* 0x0000004b02497220 */ /* 0x040fe20000410000 */
[C---:B------:R-:W-:Y:S01]  /*10630*/  FMUL.FTZ R42, R2.reuse, R46 ;  /* 0x0000002e022a7220 */ /* 0x040fe20000410000 */
[C---:B------:R-:W-:Y:S01]  /*10640*/  FMUL.FTZ R75, R2.reuse, R79 ;  /* 0x0000004f024b7220 */ /* 0x040fe20000410000 */
[----:B------:R-:W-:Y:S01]  /*10650*/  FMUL.FTZ R79, R2, R83 ;  /* 0x00000053024f7220 */ /* 0x000fe20000410000 */
[----:B------:R1:W-:Y:S01]  /*10660*/  SYNCS.ARRIVE.TRANS64.RED.A1T0 RZ, [R21+URZ], RZ ;  /* 0x000000ff15ff79a7 */ /* 0x0003e2000810043f */
[----:B------:R-:W-:Y:S01]  /*10670*/  IADD3 R46, -R82, 0x1, RZ ;  /* 0x00000001522e7810 */ /* 0x000fe20007ffe1ff */
[C---:B------:R-:W-:Y:S01]  /*10680*/  FMUL.FTZ R83, R2.reuse, R87 ;  /* 0x0000005702537220 */ /* 0x040fe20000410000 */
[----:B-1----:R-:W-:-:S03]  /*10690*/  FMUL.FTZ R21, R2, R86 ;  /* 0x0000005602157220 */ /* 0x002fc60000410000 */
[----:B----4-:R-:W-:Y:S01]  /*106a0*/  IMAD R46, R141, -0x2, R46 ;  /* 0xfffffffe8d2e7824 */ /* 0x010fe200078e022e */
[----:B------:R-:W1:Y:S04]  /*106b0*/  MUFU.TANH R13, R13 ;  /* 0x0000000d000d7308 */ /* 0x000e680000002400 */
[----:B-----5:R-:W-:-:S04]  /*106c0*/  IADD3 R46, -R157, R46, R142 ;  /* 0x0000002e9d2e7210 */ /* 0x020fc80007ffe18e */
[----:B------:R-:W2:Y:S08]  /*106d0*/  MUFU.TANH R14, R14 ;  /* 0x0000000e000e7308 */ /* 0x000eb00000002400 */
        /* <DEDUP_REMOVED lines=48> */
[----:B------:R-:W1:Y:S08]  /*109e0*/  MUFU.TANH R21, R21 ;  /* 0x0000001500157308 */ /* 0x000e700000002400 */
[----:B------:R-:W1:Y:S01]  /*109f0*/  MUFU.TANH R83, R83 ;  /* 0x0000005300537308 */ /* 0x000e620000002400 */
[----:B------:R-:W-:-:S02]  /*10a00*/  VIADD R86, R46, UR39 ;  /* 0x000000272e567c36 */ /* 0x000fc40008000000 */
[----:B------:R-:W-:Y:S02]  /*10a10*/  VIADD R87, R46, UR36 ;  /* 0x000000242e577c36 */ /* 0x000fe40008000000 */
[--C-:B0-----:R-:W-:Y:S02]  /*10a20*/  IMAD.IADD R136, R86, 0x1, R138.reuse ;  /* 0x0000000156887824 */ /* 0x101fe400078e028a */
[----:B------:R-:W-:Y:S01]  /*10a30*/  IMAD.IADD R137, R87, 0x1, R138 ;  /* 0x0000000157897824 */ /* 0x000fe200078e028a */
[----:B--234-:R-:W-:Y:S06]  /*10a40*/  @!P5 BRA `(.L_x_1409) ;  /* 0x000000000058d947 */ /* 0x01cfec0003800000 */
[----:B------:R-:W-:Y:S01]  /*10a50*/  IADD3 R138, -R157, R142, R138 ;  /* 0x0000008e9d8a7210 */ /* 0x000fe20007ffe18a */
[----:B------:R-:W-:Y:S03]  /*10a60*/  BSSY B2, `(.L_x_1410) ;  /* 0x0000010000027945 */ /* 0x000fe60003800000 */
        /* <DEDUP_REMOVED lines=10> */
.L_x_1411:
[----:B------:R-:W-:-:S05]  /*10b10*/  IMAD.U32 R139, RZ, RZ, UR46 ;  /* 0x0000002eff8b7e24 */ /* 0x000fca000f8e00ff */
[----:B------:R-:W-:-:S13]  /*10b20*/  ISETP.NE.AND P1, PT, R139, 0x1, PT ;  /* 0x000000018b00780c */ /* 0x000fda0003f25270 */
[----:B------:R-:W0:Y:S02]  /*10b30*/  @P1 LDC.64 R46, c[0x0][0x9e8] ;  /* 0x00027a00ff2e1b82 */ /* 0x000e240000000a00 */
[----:B0-----:R-:W-:-:S05]  /*10b40*/  @P1 IMAD.HI.U32 R46, R138, R46, RZ ;  /* 0x0000002e8a2e1227 */ /* 0x001fca00078e00ff */
[----:B------:R-:W-:-:S07]  /*10b50*/  @P1 SHF.R.U32.HI R138, RZ, R47, R46 ;  /* 0x0000002fff8a1219 */ /* 0x000fce000001162e */
.L_x_1412:
[----:B------:R-:W-:Y:S05]  /*10b60*/  BSYNC B2 ;  /* 0x0000000000027941 */ /* 0x000fea0003800000 */
.L_x_1410:
[----:B------:R-:W-:-:S04]  /*10b70*/  IMAD R138, R138, R139, -R82 ;  /* 0x0000008b8a8a7224 */ /* 0x000fc800078e0a52 */
[----:B------:R-:W-:-:S05]  /*10b80*/  IMAD R138, R141, -0x2, R138 ;  /* 0xfffffffe8d8a7824 */ /* 0x000fca00078e028a */
[----:B------:R-:W-:Y:S02]  /*10b90*/  VIMNMX R137, R137, R138, !PT ;  /* 0x0000008a89897248 */ /* 0x000fe40007fe0100 */
[----:B------:R-:W-:-:S07]  /*10ba0*/  VIADDMNMX R136, R138, R139, R136, PT ;  /* 0x0000008b8a887246 */ /* 0x000fce0003800188 */
.L_x_1409:
[----:B------:R-:W-:Y:S01]  /*10bb0*/  ISETP.GT.AND P1, PT, R0, -0x1, PT ;  /* 0xffffffff0000780c */ /* 0x000fe20003f24270 */
[----:B------:R-:W0:Y:S03]  /*10bc0*/  SHFL.IDX PT, R12, R12, 0x1, 0x1c1f ;  /* 0x003c1f000c0c7f89 */ /* 0x000e2600000e0000 */
[C---:B------:R-:W-:Y:S02]  /*10bd0*/  ISETP.GT.AND P3, PT, R137.reuse, RZ, P1 ;  /* 0x000000ff8900720c */ /* 0x040fe40000f64270 */
[----:B------:R-:W-:Y:S02]  /*10be0*/  ISETP.GT.AND P4, PT, R137, 0x1, P1 ;  /* 0x000000018900780c */ /* 0x000fe40000f84270 */
[C---:B------:R-:W-:Y:S02]  /*10bf0*/  ISETP.LT.OR P3, PT, R136.reuse, 0x1, P3 ;  /* 0x000000018800780c */ /* 0x040fe40001f61670 */
[----:B------:R-:W-:-:S02]  /*10c00*/  ISETP.LT.OR P4, PT, R136, 0x2, P4 ;  /* 0x000000028800780c */ /* 0x000fc40002781670 */
[----:B-1----:R-:W-:Y:S02]  /*10c10*/  FSEL R46, R13, -INF , !P3 ;  /* 0xff8000000d2e7808 */ /* 0x002fe40005800000 */
[----:B------:R-:W-:Y:S02]  /*10c20*/  FSEL R14, R14, -INF , !P4 ;  /* 0xff8000000e0e7808 */ /* 0x000fe40006000000 */
[C---:B------:R-:W-:Y:S02]  /*10c30*/  ISETP.GT.AND P2, PT, R137.reuse, 0x8, P1 ;  /* 0x000000088900780c */ /* 0x040fe40000f44270 */
[C---:B------:R-:W-:Y:S02]  /*10c40*/  ISETP.GT.AND P3, PT, R137.reuse, 0x9, P1 ;  /* 0x000000098900780c */ /* 0x040fe40000f64270 */
[----:B------:R-:W-:Y:S02]  /*10c50*/  ISETP.GT.AND P4, PT, R137, 0x10, P1 ;  /* 0x000000108900780c */ /* 0x000fe40000f84270 */
[----:B------:R-:W-:-:S02]  /*10c60*/  ISETP.LT.OR P2, PT, R136, 0x9, P2 ;  /* 0x000000098800780c */ /* 0x000fc40001741670 */
[----:B------:R-:W-:Y:S01]  /*10c70*/  ISETP.LT.OR P3, PT, R136, 0xa, P3 ;  /* 0x0000000a8800780c */ /* 0x000fe20001f61670 */
[--C-:B0-----:R-:W-:Y:S01]  /*10c80*/  IMAD.IADD R86, R86, 0x1, R12.reuse ;  /* 0x0000000156567824 */ /* 0x101fe200078e020c */
[----:B------:R-:W-:Y:S01]  /*10c90*/  ISETP.LT.OR P4, PT, R136, 0x11, P4 ;  /* 0x000000118800780c */ /* 0x000fe20002781670 */
[----:B------:R-:W-:Y:S01]  /*10ca0*/  IMAD.IADD R87, R87, 0x1, R12 ;  /* 0x0000000157577824 */ /* 0x000fe200078e020c */
[----:B------:R-:W-:Y:S02]  /*10cb0*/  FSEL R24, R24, -INF , !P2 ;  /* 0xff80000018187808 */ /* 0x000fe40005000000 */
[----:B------:R-:W-:Y:S02]  /*10cc0*/  FSEL R25, R25, -INF , !P3 ;  /* 0xff80000019197808 */ /* 0x000fe40005800000 */
[----:B------:R-:W-:Y:S02]  /*10cd0*/  FSEL R28, R28, -INF , !P4 ;  /* 0xff8000001c1c7808 */ /* 0x000fe40006000000 */
[----:B------:R-:W-:-:S02]  /*10ce0*/  ISETP.GT.AND P2, PT, R137, 0x11, P1 ;  /* 0x000000118900780c */ /* 0x000fc40000f44270 */
[C---:B------:R-:W-:Y:S02]  /*10cf0*/  ISETP.GT.AND P3, PT, R137.reuse, 0x18, P1 ;  /* 0x000000188900780c */ /* 0x040fe40000f64270 */
[----:B------:R-:W-:Y:S02]  /*10d00*/  ISETP.GT.AND P4, PT, R137, 0x19, P1 ;  /* 0x000000198900780c */ /* 0x000fe40000f84270 */
[C---:B------:R-:W-:Y:S02]  /*10d10*/  ISETP.LT.OR P2, PT, R136.reuse, 0x12, P2 ;  /* 0x000000128800780c */ /* 0x040fe40001741670 */
[C---:B------:R-:W-:Y:S02]  /*10d20*/  ISETP.LT.OR P3, PT, R136.reuse, 0x19, P3 ;  /* 0x000000198800780c */ /* 0x040fe40001f61670 */
[----:B------:R-:W-:Y:S02]  /*10d30*/  ISETP.LT.OR P4, PT, R136, 0x1a, P4 ;  /* 0x0000001a8800780c */ /* 0x000fe40002781670 */
[----:B------:R-:W-:-:S02]  /*10d40*/  FSEL R29, R29, -INF , !P2 ;  /* 0xff8000001d1d7808 */ /* 0x000fc40005000000 */
[----:B------:R-:W-:Y:S02]  /*10d50*/  FSEL R32, R32, -INF , !P3 ;  /* 0xff80000020207808 */ /* 0x000fe40005800000 */
[----:B------:R-:W-:Y:S02]  /*10d60*/  FSEL R33, R33, -INF , !P4 ;  /* 0xff80000021217808 */ /* 0x000fe40006000000 */
[C---:B------:R-:W-:Y:S02]  /*10d70*/  ISETP.GT.AND P2, PT, R137.reuse, 0x20, P1 ;  /* 0x000000208900780c */ /* 0x040fe40000f44270 */
[C---:B------:R-:W-:Y:S02]  /*10d80*/  ISETP.GT.AND P3, PT, R137.reuse, 0x21, P1 ;  /* 0x000000218900780c */ /* 0x040fe40000f64270 */
[----:B------:R-:W-:Y:S02]  /*10d90*/  ISETP.GT.AND P4, PT, R137, 0x28, P1 ;  /* 0x000000288900780c */ /* 0x000fe40000f84270 */
[----:B------:R-:W-:-:S02]  /*10da0*/  ISETP.LT.OR P2, PT, R136, 0x21, P2 ;  /* 0x000000218800780c */ /* 0x000fc40001741670 */
[C---:B------:R-:W-:Y:S02]  /*10db0*/  ISETP.LT.OR P3, PT, R136.reuse, 0x22, P3 ;  /* 0x000000228800780c */ /* 0x040fe40001f61670 */
[----:B------:R-:W-:Y:S02]  /*10dc0*/  ISETP.LT.OR P4, PT, R136, 0x29, P4 ;  /* 0x000000298800780c */ /* 0x000fe40002781670 */
        /* <DEDUP_REMOVED lines=65> */
[----:B------:R-:W-:Y:S01]  /*111e0*/  FSEL R85, R85, -INF , !P4 ;  /* 0xff80000055557808 */ /* 0x000fe20006000000 */
[----:B------:R-:W-:Y:S06]  /*111f0*/  @!P5 BRA `(.L_x_1413) ;  /* 0x000000000058d947 */ /* 0x000fec0003800000 */
        /* <DEDUP_REMOVED lines=12> */
.L_x_1415:
[----:B------:R-:W-:-:S05]  /*112c0*/  IMAD.U32 R136, RZ, RZ, UR46 ;  /* 0x0000002eff887e24 */ /* 0x000fca000f8e00ff */
[----:B------:R-:W-:-:S13]  /*112d0*/  ISETP.NE.AND P2, PT, R136, 0x1, PT ;  /* 0x000000018800780c */ /* 0x000fda0003f45270 */
[----:B------:R-:W0:Y:S02]  /*112e0*/  @P2 LDC.64 R12, c[0x0][0x9e8] ;  /* 0x00027a00ff0c2b82 */ /* 0x000e240000000a00 */
[----:B0-----:R-:W-:-:S05]  /*112f0*/  @P2 IMAD.HI.U32 R12, R47, R12, RZ ;  /* 0x0000000c2f0c2227 */ /* 0x001fca00078e00ff */
[----:B------:R-:W-:-:S07]  /*11300*/  @P2 SHF.R.U32.HI R47, RZ, R13, R12 ;  /* 0x0000000dff2f2219 */ /* 0x000fce000001160c */
.L_x_1416:
[----:B------:R-:W-:Y:S05]  /*11310*/  BSYNC B2 ;  /* 0x0000000000027941 */ /* 0x000fea0003800000 */
.L_x_1414:
[----:B------:R-:W-:-:S04]  /*11320*/  IMAD R47, R47, R136, -R82 ;  /* 0x000000882f2f7224 */ /* 0x000fc800078e0a52 */
[----:B------:R-:W-:-:S05]  /*11330*/  IMAD R47, R141, -0x2, R47 ;  /* 0xfffffffe8d2f7824 */ /* 0x000fca00078e022f */
[----:B------:R-:W-:Y:S02]  /*11340*/  VIMNMX R87, R87, R47, !PT ;  /* 0x0000002f57577248 */ /* 0x000fe40007fe0100 */
[----:B------:R-:W-:-:S07]  /*11350*/  VIADDMNMX R86, R47, R136, R86, PT ;  /* 0x000000882f567246 */ /* 0x000fce0003800156 */
.L_x_1413:
[----:B------:R-:W-:Y:S02]  /*11360*/  FMNMX.FTZ R13, R46, R5, !PT ;  /* 0x000000052e0d7209 */ /* 0x000fe40007810000 */
[C---:B------:R-:W-:Y:S02]  /*11370*/  ISETP.GT.AND P4, PT, R87.reuse, 0x1, P1 ;  /* 0x000000015700780c */ /* 0x040fe40000f84270 */
[----:B------:R-:W-:Y:S02]  /*11380*/  FMNMX.FTZ R13, R14, R13, !PT ;  /* 0x0000000d0e0d7209 */ /* 0x000fe40007810000 */
[C---:B------:R-:W-:Y:S02]  /*11390*/  ISETP.GT.AND P2, PT, R87.reuse, 0x8, P1 ;  /* 0x000000085700780c */ /* 0x040fe40000f44270 */
[----:B------:R-:W-:Y:S02]  /*113a0*/  ISETP.GT.AND P3, PT, R87, 0x9, P1 ;  /* 0x000000095700780c */ /* 0x000fe40000f64270 */
[----:B------:R-:W-:-:S02]  /*113b0*/  FMNMX.FTZ R13, R24, R13, !PT ;  /* 0x0000000d180d7209 */ /* 0x000fc40007810000 */
[C---:B------:R-:W-:Y:S02]  /*113c0*/  ISETP.LT.OR P4, PT, R86.reuse, 0x2, P4 ;  /* 0x000000025600780c */ /* 0x040fe40002781670 */
[C---:B------:R-:W-:Y:S02]  /*113d0*/  ISETP.LT.OR P2, PT, R86.reuse, 0x9, P2 ;  /* 0x000000095600780c */ /* 0x040fe40001741670 */
[----:B------:R-:W-:Y:S02]  /*113e0*/  ISETP.LT.OR P3, PT, R86, 0xa, P3 ;  /* 0x0000000a5600780c */ /* 0x000fe40001f61670 */
[----:B------:R-:W-:Y:S02]  /*113f0*/  FMNMX.FTZ R13, R25, R13, !PT ;  /* 0x0000000d190d7209 */ /* 0x000fe40007810000 */
[----:B------:R-:W-:Y:S02]  /*11400*/  FSEL R19, R19, -INF , !P4 ;  /* 0xff80000013137808 */ /* 0x000fe40006000000 */
[----:B------:R-:W-:-:S02]  /*11410*/  FSEL R12, R26, -INF , !P2 ;  /* 0xff8000001a0c7808 */ /* 0x000fc40005000000 */
[----:B------:R-:W-:Y:S02]  /*11420*/  FSEL R27, R27, -INF , !P3 ;  /* 0xff8000001b1b7808 */ /* 0x000fe40005800000 */
[----:B------:R-:W-:Y:S02]  /*11430*/  FMNMX.FTZ R13, R28, R13, !PT ;  /* 0x0000000d1c0d7209 */ /* 0x000fe40007810000 */
[C---:B------:R-:W-:Y:S02]  /*11440*/  ISETP.GT.AND P4, PT, R87.reuse, 0x10, P1 ;  /* 0x000000105700780c */ /* 0x040fe40000f84270 */
        /* <DEDUP_REMOVED lines=10> */
[C---:B------:R-:W-:Y:S02]  /*114f0*/  ISETP.GT.AND P4, PT, R87.reuse, 0x19, P1 ;  /* 0x000000195700780c */ /* 0x040fe40000f84270 */
[C---:B------:R-:W-:Y:S02]  /*11500*/  ISETP.GT.AND P2, PT, R87.reuse, 0x20, P1 ;  /* 0x000000205700780c */ /* 0x040fe40000f44270 */
[----:B------:R-:W-:Y:S02]  /*11510*/  ISETP.GT.AND P3, PT, R87, 0x21, P1 ;  /* 0x000000215700780c */ /* 0x000fe40000f64270 */
[----:B------:R-:W-:Y:S02]  /*11520*/  FMNMX.FTZ R13, R33, R13, !PT ;  /* 0x0000000d210d7209 */ /* 0x000fe40007810000 */
[----:B------:R-:W-:-:S02]  /*11530*/  ISETP.LT.OR P4, PT, R86, 0x1a, P4 ;  /* 0x0000001a5600780c */ /* 0x000fc40002781670 */
[C---:B------:R-:W-:Y:S02]  /*11540*/  ISETP.LT.OR P2, PT, R86.reuse, 0x21, P2 ;  /* 0x000000215600780c */ /* 0x040fe40001741670 */
[----:B------:R-:W-:Y:S02]  /*11550*/  ISETP.LT.OR P3, PT, R86, 0x22, P3 ;  /* 0x000000225600780c */ /* 0x000fe40001f61670 */
[----:B------:R-:W-:Y:S02]  /*11560*/  FMNMX.FTZ R13, R36, R13, !PT ;  /* 0x0000000d240d7209 */ /* 0x000fe40007810000 */
[----:B------:R-:W-:Y:S02]  /*11570*/  FSEL R35, R35, -INF , !P4 ;  /* 0xff80000023237808 */ /* 0x000fe40006000000 */
[----:B------:R-:W-:Y:S02]  /*11580*/  FSEL R38, R38, -INF , !P2 ;  /* 0xff80000026267808 */ /* 0x000fe40005000000 */
[----:B------:R-:W-:-:S02]  /*11590*/  FSEL R39, R39, -INF , !P3 ;  /* 0xff80000027277808 */ /* 0x000fc40005800000 */
[C---:B------:R-:W-:Y:S02]  /*115a0*/  ISETP.GT.AND P4, PT, R87.reuse, 0x28, P1 ;  /* 0x000000285700780c */ /* 0x040fe40000f84270 */
[C---:B------:R-:W-:Y:S02]  /*115b0*/  ISETP.GT.AND P2, PT, R87.reuse, 0x29, P1 ;  /* 0x000000295700780c */ /* 0x040fe40000f44270 */
[----:B------:R-:W-:Y:S02]  /*115c0*/  ISETP.GT.AND P3, PT, R87, 0x30, P1 ;  /* 0x000000305700780c */ /* 0x000fe40000f64270 */
[----:B------:R-:W-:Y:S02]  /*115d0*/  FMNMX.FTZ R13, R37, R13, !PT ;  /* 0x0000000d250d7209 */ /* 0x000fe40007810000 */
[C---:B------:R-:W-:Y:S02]  /*115e0*/  ISETP.LT.OR P4, PT, R86.reuse, 0x29, P4 ;  /* 0x000000295600780c */ /* 0x040fe40002781670 */
[----:B------:R-:W-:-:S02]  /*115f0*/  ISETP.LT.OR P2, PT, R86, 0x2a, P2 ;  /* 0x0000002a5600780c */ /* 0x000fc40001741670 */
[----:B------:R-:W-:Y:S02]  /*11600*/  ISETP.LT.OR P3, PT, R86, 0x31, P3 ;  /* 0x000000315600780c */ /* 0x000fe40001f61670 */
[----:B------:R-:W-:Y:S02]  /*11610*/  FMNMX.FTZ R13, R40, R13, !PT ;  /* 0x0000000d280d7209 */ /* 0x000fe40007810000 */
[----:B------:R-:W-:Y:S02]  /*11620*/  FSEL R42, R42, -INF , !P4 ;  /* 0xff8000002a2a7808 */ /* 0x000fe40006000000 */
[----:B------:R-:W-:Y:S02]  /*11630*/  FSEL R43, R43, -INF , !P2 ;  /* 0xff8000002b2b7808 */ /* 0x000fe40005000000 */
[----:B------:R-:W-:Y:S02]  /*11640*/  FSEL R48, R48, -INF , !P3 ;  /* 0xff80000030307808 */ /* 0x000fe40005800000 */
[----:B------:R-:W-:-:S02]  /*11650*/  ISETP.GT.AND P4, PT, R87, 0x31, P1 ;  /* 0x000000315700780c */ /* 0x000fc40000f84270 */
[C---:B------:R-:W-:Y:S02]  /*11660*/  ISETP.GT.AND P2, PT, R87.reuse, 0x38, P1 ;  /* 0x000000385700780c */ /* 0x040fe40000f44270 */
[----:B------:R-:W-:Y:S02]  /*11670*/  ISETP.GT.AND P3, PT, R87, 0x39, P1 ;  /* 0x000000395700780c */ /* 0x000fe40000f64270 */
[----:B------:R-:W-:Y:S02]  /*11680*/  FMNMX.FTZ R13, R41, R13, !PT ;  /* 0x0000000d290d7209 */ /* 0x000fe40007810000 */
[C---:B------:R-:W-:Y:S02]  /*11690*/  ISETP.LT.OR P4, PT, R86.reuse, 0x32, P4 ;  /* 0x000000325600780c */ /* 0x040fe40002781670 */
[C---:B------:R-:W-:Y:S02]  /*116a0*/  ISETP.LT.OR P2, PT, R86.reuse, 0x39, P2 ;  /* 0x000000395600780c */ /* 0x040fe40001741670 */
[----:B------:R-:W-:-:S02]  /*116b0*/  ISETP.LT.OR P3, PT, R86, 0x3a, P3 ;  /* 0x0000003a5600780c */ /* 0x000fc40001f61670 */
[----:B------:R-:W-:Y:S02]  /*116c0*/  FMNMX.FTZ R13, R44, R13, !PT ;  /* 0x0000000d2c0d7209 */ /* 0x000fe40007810000 */
[----:B------:R-:W-:Y:S02]  /*116d0*/  FSEL R49, R49, -INF , !P4 ;  /* 0xff80000031317808 */ /* 0x000fe40006000000 */
[----:B------:R-:W-:Y:S02]  /*116e0*/  FSEL R52, R52, -INF , !P2 ;  /* 0xff80000034347808 */ /* 0x000fe40005000000 */
[----:B------:R-:W-:Y:S02]  /*116f0*/  FSEL R53, R53, -INF , !P3 ;  /* 0xff80000035357808 */ /* 0x000fe40005800000 */
[----:B------:R-:W-:Y:S02]  /*11700*/  FMNMX.FTZ R13, R45, R13, !PT ;  /* 0x0000000d2d0d7209 */ /* 0x000fe40007810000 */
[----:B------:R-:W-:-:S02]  /*11710*/  LOP3.LUT R22, R22, 0xdfffffff, RZ, 0xc0, !PT ;  /* 0xdfffffff16167812 */ /* 0x000fc400078ec0ff */
[C---:B------:R-:W-:Y:S02]  /*11720*/  ISETP.GT.AND P4, PT, R87.reuse, 0x40, P1 ;  /* 0x000000405700780c */ /* 0x040fe40000f84270 */
[C---:B------:R-:W-:Y:S02]  /*11730*/  ISETP.GT.AND P2, PT, R87.reuse, 0x41, P1 ;  /* 0x000000415700780c */ /* 0x040fe40000f44270 */
[----:B------:R-:W-:Y:S02]  /*11740*/  ISETP.GT.AND P3, PT, R87, 0x48, P1 ;  /* 0x000000485700780c */ /* 0x000fe40000f64270 */
[----:B------:R-:W-:Y:S02]  /*11750*/  FMNMX.FTZ R13, R50, R13, !PT ;  /* 0x0000000d320d7209 */ /* 0x000fe40007810000 */
[----:B------:R-:W-:Y:S02]  /*11760*/  @P0 LOP3.LUT R22, R22, 0x20000000, RZ, 0xfc, !PT ;  /* 0x2000000016160812 */ /* 0x000fe400078efcff */
[----:B------:R-:W-:-:S02]  /*11770*/  ISETP.LT.OR P4, PT, R86, 0x41, P4 ;  /* 0x000000415600780c */ /* 0x000fc40002781670 */
[C---:B------:R-:W-:Y:S02]  /*11780*/  ISETP.LT.OR P2, PT, R86.reuse, 0x42, P2 ;  /* 0x000000425600780c */ /* 0x040fe40001741670 */
[----:B------:R-:W-:Y:S02]  /*11790*/  ISETP.LT.OR P3, PT, R86, 0x49, P3 ;  /* 0x000000495600780c */ /* 0x000fe40001f61670 */
[----:B------:R-:W-:Y:S02]  /*117a0*/  ISETP.GT.AND P0, PT, R87, 0x61, P1 ;  /* 0x000000615700780c */ /* 0x000fe40000f04270 */
        /* <DEDUP_REMOVED lines=11> */
[----:B------:R-:W-:Y:S02]  /*11860*/  LOP3.LUT R22, R22, 0x7fffffff, RZ, 0xc0, !PT ;  /* 0x7fffffff16167812 */ /* 0x000fe400078ec0ff */
[----:B------:R-:W-:Y:S02]  /*11870*/  FMNMX.FTZ R13, R55, R13, !PT ;  /* 0x0000000d370d7209 */ /* 0x000fe40007810000 */
[----:B------:R-:W-:Y:S02]  /*11880*/  FSEL R61, R61, -INF , !P4 ;  /* 0xff8000003d3d7808 */ /* 0x000fe40006000000 */
[----:B------:R-:W-:-:S02]  /*11890*/  FSEL R64, R64, -INF , !P2 ;  /* 0xff80000040407808 */ /* 0x000fc40005000000 */
[----:B------:R-:W-:Y:S02]  /*118a0*/  FSEL R65, R65, -INF , !P3 ;  /* 0xff80000041417808 */ /* 0x000fe40005800000 */
[C---:B------:R-:W-:Y:S02]  /*118b0*/  ISETP.GT.AND P4, PT, R87.reuse, 0x58, P1 ;  /* 0x000000585700780c */ /* 0x040fe40000f84270 */
[C---:B------:R-:W-:Y:S02]  /*118c0*/  ISETP.GT.AND P2, PT, R87.reuse, 0x59, P1 ;  /* 0x000000595700780c */ /* 0x040fe40000f44270 */
[C---:B------:R-:W-:Y:S02]  /*118d0*/  ISETP.GT.AND P3, PT, R87.reuse, 0x60, P1 ;  /* 0x000000605700780c */ /* 0x040fe40000f64270 */
[----:B------:R-:W-:Y:S02]  /*118e0*/  @P0 LOP3.LUT R22, R22, 0x80000000, RZ, 0xfc, !PT ;  /* 0x8000000016160812 */ /* 0x000fe400078efcff */
[----:B------:R-:W-:-:S02]  /*118f0*/  ISETP.GT.AND P0, PT, R87, RZ, P1 ;  /* 0x000000ff5700720c */ /* 0x000fc40000f04270 */
[----:B------:R-:W-:Y:S02]  /*11900*/  FMNMX.FTZ R13, R58, R13, !PT ;  /* 0x0000000d3a0d7209 */ /* 0x000fe40007810000 */
[C---:B------:R-:W-:Y:S02]  /*11910*/  ISETP.LT.OR P4, PT, R86.reuse, 0x59, P4 ;  /* 0x000000595600780c */ /* 0x040fe40002781670 */
[C---:B------:R-:W-:Y:S02]  /*11920*/  ISETP.LT.OR P2, PT, R86.reuse, 0x5a, P2 ;  /* 0x0000005a5600780c */ /* 0x040fe40001741670 */
[----:B------:R-:W-:Y:S02]  /*11930*/  ISETP.LT.OR P3, PT, R86, 0x61, P3 ;  /* 0x000000615600780c */ /* 0x000fe40001f61670 */
[----:B------:R-:W-:Y:S02]  /*11940*/  FMNMX.FTZ R13, R59, R13, !PT ;  /* 0x0000000d3b0d7209 */ /* 0x000fe40007810000 */
[----:B------:R-:W-:-:S02]  /*11950*/  FSEL R68, R68, -INF , !P4 ;  /* 0xff80000044447808 */ /* 0x000fc40006000000 */
[----:B------:R-:W-:Y:S02]  /*11960*/  FSEL R69, R69, -INF , !P2 ;  /* 0xff80000045457808 */ /* 0x000fe40005000000 */
[----:B------:R-:W-:Y:S02]  /*11970*/  FSEL R72, R72, -INF , !P3 ;  /* 0xff80000048487808 */ /* 0x000fe40005800000 */
[C---:B------:R-:W-:Y:S02]  /*11980*/  ISETP.GT.AND P2, PT, R87.reuse, 0x68, P1 ;  /* 0x000000685700780c */ /* 0x040fe40000f44270 */
[C---:B------:R-:W-:Y:S02]  /*11990*/  ISETP.GT.AND P3, PT, R87.reuse, 0x69, P1 ;  /* 0x000000695700780c */ /* 0x040fe40000f64270 */
[C---:B------:R-:W-:Y:S02]  /*119a0*/  ISETP.GT.AND P4, PT, R87.reuse, 0x70, P1 ;  /* 0x000000705700780c */ /* 0x040fe40000f84270 */
[----:B------:R-:W-:-:S02]  /*119b0*/  ISETP.GT.AND P5, PT, R87, 0x71, P1 ;  /* 0x000000715700780c */ /* 0x000fc40000fa4270 */
[C---:B------:R-:W-:Y:S02]  /*119c0*/  ISETP.GT.AND P6, PT, R87.reuse, 0x78, P1 ;  /* 0x000000785700780c */ /* 0x040fe40000fc4270 */
[----:B------:R-:W-:Y:S02]  /*119d0*/  FMNMX.FTZ R13, R62, R13, !PT ;  /* 0x0000000d3e0d7209 */ /* 0x000fe40007810000 */
[----:B------:R-:W-:Y:S02]  /*119e0*/  LOP3.LUT R22, R22, 0xfffffff7, RZ, 0xc0, !PT ;  /* 0xfffffff716167812 */ /* 0x000fe400078ec0ff */
[----:B------:R-:W-:Y:S02]  /*119f0*/  ISETP.GT.AND P1, PT, R87, 0x79, P1 ;  /* 0x000000795700780c */ /* 0x000fe40000f24270 */
[----:B------:R-:W-:Y:S02]  /*11a00*/  FMNMX.FTZ R13, R63, R13, !PT ;  /* 0x0000000d3f0d7209 */ /* 0x000fe40007810000 */
[----:B------:R-:W-:-:S02]  /*11a10*/  @P0 LOP3.LUT R22, R22, 0x8, RZ, 0xfc, !PT ;  /* 0x0000000816160812 */ /* 0x000fc400078efcff */
[----:B------:R-:W-:Y:S02]  /*11a20*/  FMNMX.FTZ R13, R66, R13, !PT ;  /* 0x0000000d420d7209 */ /* 0x000fe40007810000 */
[C---:B------:R-:W-:Y:S02]  /*11a30*/  LOP3.LUT P0, RZ, R22.reuse, 0x80000000, RZ, 0xc0, !PT ;  /* 0x8000000016ff7812 */ /* 0x040fe4000780c0ff */
[----:B------:R-:W-:Y:S02]  /*11a40*/  LOP3.LUT R22, R22, 0xfffffffd, RZ, 0xc0, !PT ;  /* 0xfffffffd16167812 */ /* 0x000fe400078ec0ff */
[----:B------:R-:W-:Y:S02]  /*11a50*/  FMNMX.FTZ R13, R67, R13, !PT ;  /* 0x0000000d430d7209 */ /* 0x000fe40007810000 */
[----:B------:R-:W-:Y:S02]  /*11a60*/  @P1 LOP3.LUT R22, R22, 0x2, RZ, 0xfc, !PT ;  /* 0x0000000216161812 */ /* 0x000fe400078efcff */
[----:B------:R-:W-:-:S02]  /*11a70*/  FMNMX.FTZ R13, R70, R13, !PT ;  /* 0x0000000d460d7209 */ /* 0x000fc40007810000 */
[----:B------:R-:W-:Y:S02]  /*11a80*/  LOP3.LUT P1, RZ, R22, 0x8, RZ, 0xc0, !PT ;  /* 0x0000000816ff7812 */ /* 0x000fe4000782c0ff */
[----:B------:R-:W-:Y:S02]  /*11a90*/  FMNMX.FTZ R13, R71, R13, !PT ;  /* 0x0000000d470d7209 */ /* 0x000fe40007810000 */
[----:B------:R-:W-:Y:S02]  /*11aa0*/  ISETP.LT.OR P1, PT, R86, 0x1, P1 ;  /* 0x000000015600780c */ /* 0x000fe40000f21670 */
[----:B------:R-:W-:Y:S02]  /*11ab0*/  FMNMX.FTZ R13, R76, R13, !PT ;  /* 0x0000000d4c0d7209 */ /* 0x000fe40007810000 */
[----:B------:R-:W-:Y:S02]  /*11ac0*/  FSEL R15, R15, -INF , !P1 ;  /* 0xff8000000f0f7808 */ /* 0x000fe40004800000 */
[----:B------:R-:W-:-:S02]  /*11ad0*/  FMNMX.FTZ R13, R77, R13, !PT ;  /* 0x0000000d4d0d7209 */ /* 0x000fc40007810000 */
[----:B------:R-:W-:Y:S02]  /*11ae0*/  FMNMX.FTZ R82, R15, R10, !PT ;  /* 0x0000000a0f527209 */ /* 0x000fe40007810000 */
[----:B------:R-:W-:Y:S02]  /*11af0*/  FMNMX.FTZ R13, R80, R13, !PT ;  /* 0x0000000d500d7209 */ /* 0x000fe40007810000 */
[----:B------:R-:W-:Y:S02]  /*11b00*/  FMNMX.FTZ R82, R19, R82, !PT ;  /* 0x0000005213527209 */ /* 0x000fe40007810000 */
[----:B------:R-:W-:Y:S02]  /*11b10*/  FMNMX.FTZ R13, R81, R13, !PT ;  /* 0x0000000d510d7209 */ /* 0x000fe40007810000 */
[----:B------:R-:W-:Y:S02]  /*11b20*/  FMNMX.FTZ R82, R12, R82, !PT ;  /* 0x000000520c527209 */ /* 0x000fe40007810000 */
[----:B------:R-:W-:-:S02]  /*11b30*/  FMNMX.FTZ R13, R84, R13, !PT ;  /* 0x0000000d540d7209 */ /* 0x000fc40007810000 */
[----:B------:R-:W-:Y:S02]  /*11b40*/  FMNMX.FTZ R82, R27, R82, !PT ;  /* 0x000000521b527209 */ /* 0x000fe40007810000 */
[----:B------:R-:W-:Y:S02]  /*11b50*/  FMNMX.FTZ R13, R85, R13, !PT ;  /* 0x0000000d550d7209 */ /* 0x000fe40007810000 */
[----:B------:R-:W-:Y:S02]  /*11b60*/  FMNMX.FTZ R82, R30, R82, !PT ;  /* 0x000000521e527209 */ /* 0x000fe40007810000 */
[----:B------:R-:W-:Y:S01]  /*11b70*/  ISETP.LT.OR P0, PT, R86, 0x62, P0 ;  /* 0x000000625600780c */ /* 0x000fe20000701670 */
[----:B------:R-:W0:Y:S01]  /*11b80*/  SHFL.BFLY PT, R26, R13, 0x2, 0x1f ;  /* 0x0c401f000d1a7f89 */ /* 0x000e2200000e0000 */
[----:B------:R-:W-:Y:S02]  /*11b90*/  FMNMX.FTZ R82, R31, R82, !PT ;  /* 0x000000521f527209 */ /* 0x000fe40007810000 */
[----:B------:R-:W-:-:S02]  /*11ba0*/  LOP3.LUT R22, R22, 0xffffffef, RZ, 0xc0, !PT ;  /* 0xffffffef16167812 */ /* 0x000fc400078ec0ff */
[----:B------:R-:W-:Y:S02]  /*11bb0*/  FMNMX.FTZ R82, R34, R82, !PT ;  /* 0x0000005222527209 */ /* 0x000fe40007810000 */
[C---:B------:R-:W-:Y:S02]  /*11bc0*/  ISETP.LT.OR P4, PT, R86.reuse, 0x71, P4 ;  /* 0x000000715600780c */ /* 0x040fe40002781670 */
[----:B------:R-:W-:Y:S02]  /*11bd0*/  FMNMX.FTZ R82, R35, R82, !PT ;  /* 0x0000005223527209 */ /* 0x000fe40007810000 */
[----:B------:R-:W-:Y:S02]  /*11be0*/  ISETP.LT.OR P5, PT, R86, 0x72, P5 ;  /* 0x000000725600780c */ /* 0x000fe40002fa1670 */
[----:B------:R-:W-:Y:S02]  /*11bf0*/  FMNMX.FTZ R82, R38, R82, !PT ;  /* 0x0000005226527209 */ /* 0x000fe40007810000 */
[----:B------:R-:W-:-:S02]  /*11c00*/  @P0 LOP3.LUT R22, R22, 0x10, RZ, 0xfc, !PT ;  /* 0x0000001016160812 */ /* 0x000fc400078efcff */
[----:B------:R-:W-:Y:S02]  /*11c10*/  FMNMX.FTZ R82, R39, R82, !PT ;  /* 0x0000005227527209 */ /* 0x000fe40007810000 */
[----:B------:R-:W-:Y:S02]  /*11c20*/  ISETP.LT.OR P0, PT, R86, 0x69, P2 ;  /* 0x000000695600780c */ /* 0x000fe40001701670 */
[----:B------:R-:W-:Y:S02]  /*11c30*/  FMNMX.FTZ R82, R42, R82, !PT ;  /* 0x000000522a527209 */ /* 0x000fe40007810000 */
[----:B------:R-:W-:Y:S02]  /*11c40*/  LOP3.LUT P2, RZ, R22, 0x2, RZ, 0xc0, !PT ;  /* 0x0000000216ff7812 */ /* 0x000fe4000784c0ff */
[----:B0-----:R-:W-:Y:S02]  /*11c50*/  FMNMX.FTZ R13, R13, R26, !PT ;  /* 0x0000001a0d0d7209 */ /* 0x001fe40007810000 */
[----:B------:R-:W-:-:S02]  /*11c60*/  FMNMX.FTZ R82, R43, R82, !PT ;  /* 0x000000522b527209 */ /* 0x000fc40007810000 */
[----:B------:R-:W-:Y:S01]  /*11c70*/  LOP3.LUT R22, R22, 0xfffffffb, RZ, 0xc0, !PT ;  /* 0xfffffffb16167812 */ /* 0x000fe200078ec0ff */
[----:B------:R-:W0:Y:S01]  /*11c80*/  SHFL.BFLY PT, R26, R13, 0x1, 0x1f ;  /* 0x0c201f000d1a7f89 */ /* 0x000e2200000e0000 */
[----:B------:R-:W-:Y:S02]  /*11c90*/  FMNMX.FTZ R82, R48, R82, !PT ;  /* 0x0000005230527209 */ /* 0x000fe40007810000 */
[----:B------:R-:W-:Y:S02]  /*11ca0*/  @P0 LOP3.LUT R22, R22, 0x4, RZ, 0xfc, !PT ;  /* 0x0000000416160812 */ /* 0x000fe400078efcff */
[----:B------:R-:W-:Y:S02]  /*11cb0*/  FMNMX.FTZ R82, R49, R82, !PT ;  /* 0x0000005231527209 */ /* 0x000fe40007810000 */
[----:B------:R-:W-:Y:S02]  /*11cc0*/  ISETP.LT.OR P0, PT, R86, 0x6a, P3 ;  /* 0x0000006a5600780c */ /* 0x000fe40001f01670 */
[----:B------:R-:W-:-:S02]  /*11cd0*/  FMNMX.FTZ R82, R52, R82, !PT ;  /* 0x0000005234527209 */ /* 0x000fc40007810000 */
[----:B------:R-:W-:Y:S02]  /*11ce0*/  LOP3.LUT R22, R22, 0xbfffffff, RZ, 0xc0, !PT ;  /* 0xbfffffff16167812 */ /* 0x000fe400078ec0ff */
[----:B------:R-:W-:Y:S02]  /*11cf0*/  FMNMX.FTZ R82, R53, R82, !PT ;  /* 0x0000005235527209 */ /* 0x000fe40007810000 */
[----:B------:R-:W-:Y:S02]  /*11d00*/  FSEL R78, R78, -INF , !P4 ;  /* 0xff8000004e4e7808 */ /* 0x000fe40006000000 */
[----:B------:R-:W-:Y:S02]  /*11d10*/  FMNMX.FTZ R82, R56, R82, !PT ;  /* 0x0000005238527209 */ /* 0x000fe40007810000 */
[----:B------:R-:W-:Y:S02]  /*11d20*/  ISETP.LT.OR P6, PT, R86, 0x79, P6 ;  /* 0x000000795600780c */ /* 0x000fe400037c1670 */
[----:B------:R-:W-:-:S02]  /*11d30*/  FMNMX.FTZ R82, R57, R82, !PT ;  /* 0x0000005239527209 */ /* 0x000fc40007810000 */
[----:B------:R-:W-:Y:S02]  /*11d40*/  @P0 LOP3.LUT R22, R22, 0x40000000, RZ, 0xfc, !PT ;  /* 0x4000000016160812 */ /* 0x000fe400078efcff */
[----:B0-----:R-:W-:Y:S02]  /*11d50*/  FMNMX.FTZ R13, R13, R26, !PT ;  /* 0x0000001a0d0d7209 */ /* 0x001fe40007810000 */
[----:B------:R-:W-:Y:S02]  /*11d60*/  FMNMX.FTZ R82, R60, R82, !PT ;  /* 0x000000523c527209 */ /* 0x000fe40007810000 */
[----:B------:R-:W-:Y:S02]  /*11d70*/  FSETP.NEU.FTZ.AND P3, PT, R13, -INF , PT ;  /* 0xff8000000d00780b */ /* 0x000fe40003f7d000 */
[----:B------:R-:W-:Y:S02]  /*11d80*/  FMNMX.FTZ R82, R61, R82, !PT ;  /* 0x000000523d527209 */ /* 0x000fe40007810000 */
[----:B------:R-:W-:-:S02]  /*11d90*/  FSEL R26, R13, RZ, P3 ;  /* 0x000000ff0d1a7208 */ /* 0x000fc40001800000 */
[----:B------:R-:W-:Y:S02]  /*11da0*/  FMNMX.FTZ R82, R64, R82, !PT ;  /* 0x0000005240527209 */ /* 0x000fe40007810000 */
[----:B------:R-:W-:Y:S01]  /*11db0*/  LOP3.LUT P0, RZ, R22, 0x10, RZ, 0xc0, !PT ;  /* 0x0000001016ff7812 */ /* 0x000fe2000780c0ff */
[----:B------:R-:W-:-:S01]  /*11dc0*/  FADD.FTZ R5, -R26, R5 ;  /* 0x000000051a057221 */ /* 0x000fc20000010100 */
[----:B------:R-:W-:Y:S01]  /*11dd0*/  FMNMX.FTZ R82, R65, R82, !PT ;  /* 0x0000005241527209 */ /* 0x000fe20007810000 */
[----:B------:R-:W-:Y:S01]  /*11de0*/  IMAD.U32 R26, RZ, RZ, UR45 ;  /* 0x0000002dff1a7e24 */ /* 0x000fe2000f8e00ff */
[----:B------:R-:W-:Y:S02]  /*11df0*/  FSEL R73, R73, -INF , !P0 ;  /* 0xff80000049497808 */ /* 0x000fe40004000000 */
[----:B------:R-:W-:Y:S01]  /*11e00*/  FMNMX.FTZ R82, R68, R82, !PT ;  /* 0x0000005244527209 */ /* 0x000fe20007810000 */
[-C--:B------:R-:W-:Y:S01]  /*11e10*/  FFMA.FTZ R47, R13, R26.reuse, -8 ;  /* 0xc10000000d2f7423 */ /* 0x080fe2000001001a */
[----:B------:R-:W-:Y:S01]  /*11e20*/  LOP3.LUT P0, RZ, R22, 0x40000000, RZ, 0xc0, !PT ;  /* 0x4000000016ff7812 */ /* 0x000fe2000780c0ff */
[----:B------:R-:W-:Y:S01]  /*11e30*/  FMUL.FTZ R5, R5, R26 ;  /* 0x0000001a05057220 */ /* 0x000fe20000410000 */
[----:B------:R-:W-:-:S02]  /*11e40*/  FMNMX.FTZ R82, R69, R82, !PT ;  /* 0x0000005245527209 */ /* 0x000fc40007810000 */
[----:B------:R-:W-:Y:S02]  /*11e50*/  FSEL R47, R47, RZ, P3 ;  /* 0x000000ff2f2f7208 */ /* 0x000fe40001800000 */
[----:B------:R-:W-:Y:S01]  /*11e60*/  LOP3.LUT P3, RZ, R22, 0x4, RZ, 0xc0, !PT ;  /* 0x0000000416ff7812 */ /* 0x000fe2000786c0ff */
[----:B------:R-:W-:Y:S01]  /*11e70*/  MUFU.EX2 R5, R5 ;  /* 0x0000000500057308 */ /* 0x000fe20000000800 */
[----:B------:R-:W-:Y:S01]  /*11e80*/  FMNMX.FTZ R82, R72, R82, !PT ;  /* 0x0000005248527209 */ /* 0x000fe20007810000 */
        /* <DEDUP_REMOVED lines=13> */
[----:B------:R-:W-:Y:S01]  /*11f60*/  ISETP.LT.OR P2, PT, R86, 0x7a, P2 ;  /* 0x0000007a5600780c */ /* 0x000fe20001741670 */
        /* <DEDUP_REMOVED lines=30> */
[----:B------:R-:W-:Y:S01]  /*12150*/  FFMA.FTZ R47, R85, R26, -R47 ;  /* 0x0000001a552f7223 */ /* 0x000fe2000001082f */
[----:B------:R-:W-:Y:S01]  /*12160*/  MUFU.EX2 R86, R44 ;  /* 0x0000002c00567308 */ /* 0x000fe20000000800 */
[----:B------:R-:W0:Y:S01]  /*12170*/  SHFL.BFLY PT, R85, R82, 0x2, 0x1f ;  /* 0x0c401f0052557f89 */ /* 0x000e2200000e0000 */
[----:B------:R-:W-:-:S06]  /*12180*/  LOP3.LUT P0, RZ, R22, 0x20000000, RZ, 0xc0, !PT ;  /* 0x2000000016ff7812 */ /* 0x000fcc000780c0ff */
[----:B------:R-:W1:Y:S08]  /*12190*/  MUFU.EX2 R46, R46 ;  /* 0x0000002e002e7308 */ /* 0x000e700000000800 */
[----:B------:R-:W2:Y:S08]  /*121a0*/  MUFU.EX2 R14, R14 ;  /* 0x0000000e000e7308 */ /* 0x000eb00000000800 */
[----:B------:R-:W-:Y:S01]  /*121b0*/  MUFU.EX2 R24, R24 ;  /* 0x0000001800187308 */ /* 0x000fe20000000800 */
[----:B0-----:R-:W-:Y:S01]  /*121c0*/  FMNMX.FTZ R85, R82, R85, !PT ;  /* 0x0000005552557209 */ /* 0x001fe20007810000 */
[----:B-1----:R-:W-:-:S04]  /*121d0*/  FFMA.FTZ R4, R5, R4, R46 ;  /* 0x0000000405047223 */ /* 0x002fc8000001002e */
[----:B------:R-:W0:Y:S02]  /*121e0*/  SHFL.BFLY PT, R44, R85, 0x1, 0x1f ;  /* 0x0c201f00552c7f89 */ /* 0x000e2400000e0000 */
[----:B------:R-:W-:Y:S01]  /*121f0*/  MUFU.EX2 R25, R25 ;  /* 0x0000001900197308 */ /* 0x000fe20000000800 */
[----:B--2---:R-:W-:-:S07]  /*12200*/  FADD.FTZ R4, R14, R4 ;  /* 0x000000040e047221 */ /* 0x004fce0000010000 */
[----:B------:R-:W-:Y:S08]  /*12210*/  MUFU.EX2 R28, R28 ;  /* 0x0000001c001c7308 */ /* 0x000ff00000000800 */
[----:B------:R-:W-:Y:S01]  /*12220*/  MUFU.EX2 R29, R29 ;  /* 0x0000001d001d7308 */ /* 0x000fe20000000800 */
[----:B0-----:R-:W-:-:S07]  /*12230*/  FMNMX.FTZ R44, R85, R44, !PT ;  /* 0x0000002c552c7209 */ /* 0x001fce0007810000 */
[----:B------:R-:W-:Y:S01]  /*12240*/  MUFU.EX2 R32, R32 ;  /* 0x0000002000207308 */ /* 0x000fe20000000800 */
[----:B------:R-:W-:-:S04]  /*12250*/  FSETP.NEU.FTZ.AND P1, PT, R44, -INF , PT ;  /* 0xff8000002c00780b */ /* 0x000fc80003f3d000 */
[----:B------:R-:W-:-:S03]  /*12260*/  FSEL R82, R44, RZ, P1 ;  /* 0x000000ff2c527208 */ /* 0x000fc60000800000 */
[----:B------:R-:W-:Y:S02]  /*12270*/  MUFU.EX2 R33, R33 ;  /* 0x0000002100217308 */ /* 0x000fe40000000800 */
[----:B------:R-:W-:-:S01]  /*12280*/  FADD.FTZ R10, -R82, R10 ;  /* 0x0000000a520a7221 */ /* 0x000fc20000010100 */
[----:B------:R-:W-:-:S03]  /*12290*/  FFMA.FTZ R82, R44, R26, -8 ;  /* 0xc10000002c527423 */ /* 0x000fc6000001001a */
[----:B------:R-:W-:Y:S02]  /*122a0*/  FMUL.FTZ R10, R10, R26 ;  /* 0x0000001a0a0a7220 */ /* 0x000fe40000410000 */
[----:B------:R-:W-:Y:S01]  /*122b0*/  MUFU.EX2 R36, R36 ;  /* 0x0000002400247308 */ /* 0x000fe20000000800 */
[----:B------:R-:W-:-:S05]  /*122c0*/  FSEL R85, R82, RZ, P1 ;  /* 0x000000ff52557208 */ /* 0x000fca0000800000 */
        /* <DEDUP_REMOVED lines=8> */
[-CC-:B------:R-:W-:Y:S01]  /*12350*/  FFMA.FTZ R35, R35, R26.reuse, -R85.reuse ;  /* 0x0000001a23237223 */ /* 0x180fe20000010855 */
[----:B------:R-:W-:-:S01]  /*12360*/  FFMA.FTZ R38, R38, R26, -R85 ;  /* 0x0000001a26267223 */ /* 0x000fc20000010855 */
        /* <DEDUP_REMOVED lines=8> */
[----:B------:R-:W1:Y:S01]  /*123f0*/  MUFU.EX2 R19, R19 ;  /* 0x0000001300137308 */ /* 0x000e620000000800 */
[----:B------:R-:W-:-:S01]  /*12400*/  FFMA.FTZ R56, R56, R26, -R85 ;  /* 0x0000001a38387223 */ /* 0x000fc20000010855 */
[-CC-:B------:R-:W-:Y:S01]  /*12410*/  FFMA.FTZ R57, R57, R26.reuse, -R85.reuse ;  /* 0x0000001a39397223 */ /* 0x180fe20000010855 */
[----:B------:R-:W-:-:S01]  /*12420*/  FFMA.FTZ R60, R60, R26, -R85 ;  /* 0x0000001a3c3c7223 */ /* 0x000fc20000010855 */
[-CC-:B------:R-:W-:Y:S01]  /*12430*/  FFMA.FTZ R61, R61, R26.reuse, -R85.reuse ;  /* 0x0000001a3d3d7223 */ /* 0x180fe20000010855 */
[----:B------:R-:W-:-:S01]  /*12440*/  FFMA.FTZ R64, R64, R26, -R85 ;  /* 0x0000001a40407223 */ /* 0x000fc20000010855 */
[-CC-:B------:R-:W-:Y:S01]  /*12450*/  FFMA.FTZ R65, R65, R26.reuse, -R85.reuse ;  /* 0x0000001a41417223 */ /* 0x180fe20000010855 */
[----:B------:R-:W-:-:S01]  /*12460*/  FFMA.FTZ R68, R68, R26, -R85 ;  /* 0x0000001a44447223 */ /* 0x000fc20000010855 */
[----:B------:R-:W2:Y:S01]  /*12470*/  MUFU.EX2 R12, R12 ;  /* 0x0000000c000c7308 */ /* 0x000ea20000000800 */
[----:B0-----:R-:W-:-:S01]  /*12480*/  FFMA.FTZ R3, R10, R3, R15 ;  /* 0x000000030a037223 */ /* 0x001fc2000001000f */
[-CC-:B------:R-:W-:Y:S01]  /*12490*/  FFMA.FTZ R69, R69, R26.reuse, -R85.reuse ;  /* 0x0000001a45457223 */ /* 0x180fe20000010855 */
[----:B------:R-:W-:-:S01]  /*124a0*/  FFMA.FTZ R72, R72, R26, -R85 ;  /* 0x0000001a48487223 */ /* 0x000fc20000010855 */
[-CC-:B------:R-:W-:Y:S01]  /*124b0*/  FFMA.FTZ R73, R73, R26.reuse, -R85.reuse ;  /* 0x0000001a49497223 */ /* 0x180fe20000010855 */
[----:B------:R-:W-:-:S01]  /*124c0*/  FFMA.FTZ R74, R74, R26, -R85 ;  /* 0x0000001a4a4a7223 */ /* 0x000fc20000010855 */
[-CC-:B------:R-:W-:Y:S01]  /*124d0*/  FFMA.FTZ R75, R75, R26.reuse, -R85.reuse ;  /* 0x0000001a4b4b7223 */ /* 0x180fe20000010855 */
[----:B------:R-:W-:-:S01]  /*124e0*/  FFMA.FTZ R78, R78, R26, -R85 ;  /* 0x0000001a4e4e7223 */ /* 0x000fc20000010855 */
[----:B------:R-:W0:Y:S01]  /*124f0*/  MUFU.EX2 R27, R27 ;  /* 0x0000001b001b7308 */ /* 0x000e220000000800 */
[----:B-1----:R-:W-:-:S01]  /*12500*/  FADD.FTZ R82, R19, R3 ;  /* 0x0000000313527221 */ /* 0x002fc20000010000 */
[----:B------:R-:W-:Y:S01]  /*12510*/  FADD.FTZ R3, R24, R4 ;  /* 0x0000000418037221 */ /* 0x000fe20000010000 */
[----:B------:R-:W-:-:S01]  /*12520*/  FFMA.FTZ R79, R79, R26, -R85 ;  /* 0x0000001a4f4f7223 */ /* 0x000fc20000010855 */
[-CC-:B------:R-:W-:Y:S01]  /*12530*/  FFMA.FTZ R21, R21, R26.reuse, -R85.reuse ;  /* 0x0000001a15157223 */ /* 0x180fe20000010855 */
[----:B------:R-:W-:-:S01]  /*12540*/  FFMA.FTZ R83, R83, R26, -R85 ;  /* 0x0000001a53537223 */ /* 0x000fc20000010855 */
[----:B------:R-:W-:-:S02]  /*12550*/  FADD.FTZ R3, R25, R3 ;  /* 0x0000000319037221 */ /* 0x000fc40000010000 */
        /* <DEDUP_REMOVED lines=28> */
[----:B-1----:R-:W-:-:S04]  /*12720*/  FADD.FTZ R3, R41, R3 ;  /* 0x0000000329037221 */ /* 0x002fc80000010000 */
[----:B------:R-:W-:-:S03]  /*12730*/  FADD.FTZ R3, R86, R3 ;  /* 0x0000000356037221 */ /* 0x000fc60000010000 */
        /* <DEDUP_REMOVED lines=80> */
.L_x_1417:
[----:B------:R-:W2:Y:S01]  /*12c40*/  LDL R82, [R1+0x38] ;  /* 0x0000380001527983 */ /* 0x000ea20000100800 */
[----:B------:R-:W-:Y:S01]  /*12c50*/  VIADD R152, R152, 0x19c60 ;  /* 0x00019c6098987836 */ /* 0x000fe20000000000 */
[----:B------:R-:W-:Y:S02]  /*12c60*/  F2FP.SATFINITE.E4M3.F32.PACK_AB_MERGE_C R24, R25, R24, RZ ;  /* 0x000000181918723e */ /* 0x000fe400048070ff */
[----:B------:R-:W-:Y:S02]  /*12c70*/  F2FP.SATFINITE.E4M3.F32.PACK_AB_MERGE_C R12, R27, R12, RZ ;  /* 0x0000000c1b0c723e */ /* 0x000fe400048070ff */
[----:B------:R-:W-:Y:S02]  /*12c80*/  F2FP.SATFINITE.E4M3.F32.PACK_AB_MERGE_C R32, R33, R32, RZ ;  /* 0x000000202120723e */ /* 0x000fe400048070ff */
[----:B------:R-:W-:Y:S02]  /*12c90*/  F2FP.SATFINITE.E4M3.F32.PACK_AB_MERGE_C R34, R35, R34, RZ ;  /* 0x000000222322723e */ /* 0x000fe400048070ff */
[----:B------:R-:W-:-:S02]  /*12ca0*/  F2FP.SATFINITE.E4M3.F32.PACK_AB_MERGE_C R40, R41, R40, RZ ;  /* 0x000000282928723e */ /* 0x000fc400048070ff */
[----:B------:R-:W-:Y:S02]  /*12cb0*/  F2FP.SATFINITE.E4M3.F32.PACK_AB_MERGE_C R42, R43, R42, RZ ;  /* 0x0000002a2b2a723e */ /* 0x000fe400048070ff */
[----:B------:R-:W-:Y:S02]  /*12cc0*/  F2FP.SATFINITE.E4M3.F32.PACK_AB_MERGE_C R50, R51, R50, RZ ;  /* 0x000000323332723e */ /* 0x000fe400048070ff */
[----:B------:R-:W-:Y:S02]  /*12cd0*/  F2FP.SATFINITE.E4M3.F32.PACK_AB_MERGE_C R52, R53, R52, RZ ;  /* 0x000000343534723e */ /* 0x000fe400048070ff */
[----:B------:R-:W-:Y:S02]  /*12ce0*/  F2FP.SATFINITE.E4M3.F32.PACK_AB_MERGE_C R58, R59, R58, RZ ;  /* 0x0000003a3b3a723e */ /* 0x000fe400048070ff */
[----:B------:R-:W-:Y:S02]  /*12cf0*/  PRMT R152, R140, 0x654, R152 ;  /* 0x000006548c987816 */ /* 0x000fe40000000098 */
[----:B------:R-:W-:-:S02]  /*12d00*/  F2FP.SATFINITE.E4M3.F32.PACK_AB_MERGE_C R24, R14, R46, R24 ;  /* 0x0000002e0e18723e */ /* 0x000fc40004807018 */
[----:B------:R-:W-:Y:S01]  /*12d10*/  F2FP.SATFINITE.E4M3.F32.PACK_AB_MERGE_C R12, R19, R15, R12 ;  /* 0x0000000f130c723e */ /* 0x000fe2000480700c */
[----:B------:R0:W-:Y:S01]  /*12d20*/  SYNCS.ARRIVE.TRANS64.RED.A1T0 RZ, [R152+URZ], RZ ;  /* 0x000000ff98ff79a7 */ /* 0x0001e2000810043f */
[----:B------:R-:W-:Y:S02]  /*12d30*/  F2FP.SATFINITE.E4M3.F32.PACK_AB_MERGE_C R32, R29, R28, R32 ;  /* 0x0000001c1d20723e */ /* 0x000fe40004807020 */
[----:B------:R-:W-:Y:S02]  /*12d40*/  F2FP.SATFINITE.E4M3.F32.PACK_AB_MERGE_C R34, R31, R30, R34 ;  /* 0x0000001e1f22723e */ /* 0x000fe40004807022 */
[----:B------:R-:W-:Y:S02]  /*12d50*/  F2FP.SATFINITE.E4M3.F32.PACK_AB_MERGE_C R40, R37, R36, R40 ;  /* 0x000000242528723e */ /* 0x000fe40004807028 */
[----:B------:R-:W-:Y:S02]  /*12d60*/  F2FP.SATFINITE.E4M3.F32.PACK_AB_MERGE_C R42, R39, R38, R42 ;  /* 0x00000026272a723e */ /* 0x000fe4000480702a */
[----:B------:R-:W-:-:S02]  /*12d70*/  F2FP.SATFINITE.E4M3.F32.PACK_AB_MERGE_C R50, R45, R86, R50 ;  /* 0x000000562d32723e */ /* 0x000fc40004807032 */
[----:B------:R-:W-:Y:S02]  /*12d80*/  F2FP.SATFINITE.E4M3.F32.PACK_AB_MERGE_C R52, R49, R48, R52 ;  /* 0x000000303134723e */ /* 0x000fe40004807034 */
[----:B------:R-:W-:Y:S02]  /*12d90*/  F2FP.SATFINITE.E4M3.F32.PACK_AB_MERGE_C R58, R55, R54, R58 ;  /* 0x00000036373a723e */ /* 0x000fe4000480703a */
[----:B------:R-:W-:Y:S02]  /*12da0*/  F2FP.SATFINITE.E4M3.F32.PACK_AB_MERGE_C R60, R61, R60, RZ ;  /* 0x0000003c3d3c723e */ /* 0x000fe400048070ff */
[----:B------:R-:W-:Y:S02]  /*12db0*/  F2FP.SATFINITE.E4M3.F32.PACK_AB_MERGE_C R66, R67, R66, RZ ;  /* 0x000000424342723e */ /* 0x000fe400048070ff */
[----:B------:R-:W-:Y:S02]  /*12dc0*/  F2FP.SATFINITE.E4M3.F32.PACK_AB_MERGE_C R68, R69, R68, RZ ;  /* 0x000000444544723e */ /* 0x000fe400048070ff */
[----:B------:R-:W-:-:S02]  /*12dd0*/  F2FP.SATFINITE.E4M3.F32.PACK_AB_MERGE_C R76, R77, R76, RZ ;  /* 0x0000004c4d4c723e */ /* 0x000fc400048070ff */
[----:B------:R-:W-:Y:S02]  /*12de0*/  F2FP.SATFINITE.E4M3.F32.PACK_AB_MERGE_C R74, R75, R74, RZ ;  /* 0x0000004a4b4a723e */ /* 0x000fe400048070ff */
[----:B------:R-:W-:Y:S02]  /*12df0*/  F2FP.SATFINITE.E4M3.F32.PACK_AB_MERGE_C R47, R47, R84, RZ ;  /* 0x000000542f2f723e */ /* 0x000fe400048070ff */
        /* <DEDUP_REMOVED lines=62> */
[----:B------:R-:W-:-:S02]  /*131e0*/  IMAD.MOV.U32 R150, RZ, RZ, R32 ;  /* 0x000000ffff967224 */ /* 0x000fc400078e0020 */
[----:B------:R-:W-:Y:S02]  /*131f0*/  IMAD.MOV.U32 R151, RZ, RZ, R34 ;  /* 0x000000ffff977224 */ /* 0x000fe400078e0022 */
[----:B------:R-:W-:Y:S02]  /*13200*/  IMAD.MOV.U32 R144, RZ, RZ, R40 ;  /* 0x000000ffff907224 */ /* 0x000fe400078e0028 */
[----:B------:R-:W-:Y:S02]  /*13210*/  IMAD.MOV.U32 R145, RZ, RZ, R42 ;  /* 0x000000ffff917224 */ /* 0x000fe400078e002a */
[----:B------:R-:W-:Y:S02]  /*13220*/  IMAD.MOV.U32 R146, RZ, RZ, R50 ;  /* 0x000000ffff927224 */ /* 0x000fe400078e0032 */
[----:B------:R-:W-:Y:S02]  /*13230*/  IMAD.MOV.U32 R147, RZ, RZ, R52 ;  /* 0x000000ffff937224 */ /* 0x000fe400078e0034 */
[----:B------:R-:W-:Y:S01]  /*13240*/  IMAD.MOV.U32 R140, RZ, RZ, R58 ;  /* 0x000000ffff8c7224 */ /* 0x000fe200078e003a */
[C---:B--2---:R-:W-:Y:S01]  /*13250*/  ISETP.GT.AND P1, PT, R0.reuse, R82, PT ;  /* 0x000000520000720c */ /* 0x044fe20003f24270 */
[----:B------:R-:W-:-:S12]  /*13260*/  VIADD R0, R0, 0xffffffff ;  /* 0xffffffff00007836 */ /* 0x000fd80000000000 */
[----:B0-----:R-:W-:Y:S05]  /*13270*/  @P1 BRA `(.L_x_1418) ;  /* 0xffffffc800201947 */ /* 0x001fea000383ffff */
[----:B------:R-:W-:Y:S05]  /*13280*/  BSYNC B0 ;  /* 0x0000000000007941 */ /* 0x000fea0003800000 */
.L_x_1397:
[----:B------:R-:W-:Y:S02]  /*13290*/  IMAD.MOV.U32 R10, RZ, RZ, R44 ;  /* 0x000000ffff0a7224 */ /* 0x000fe400078e002c */
[----:B------:R-:W-:Y:S02]  /*132a0*/  IMAD.MOV.U32 R5, RZ, RZ, R13 ;  /* 0x000000ffff057224 */ /* 0x000fe400078e000d */
[----:B------:R-:W-:Y:S02]  /*132b0*/  IMAD.MOV.U32 R19, RZ, RZ, R11 ;  /* 0x000000ffff137224 */ /* 0x000fe400078e000b */
[----:B------:R-:W-:-:S07]  /*132c0*/  IMAD.MOV.U32 R156, RZ, RZ, R20 ;  /* 0x000000ffff9c7224 */ /* 0x000fce00078e0014 */
.L_x_1396:
[----:B------:R-:W-:Y:S05]  /*132d0*/  BSYNC B1 ;  /* 0x0000000000017941 */ /* 0x000fea0003800000 */
.L_x_1395:
[----:B------:R-:W2:Y:S01]  /*132e0*/  LDL R11, [R1+0x2c] ;  /* 0x00002c00010b7983 */ /* 0x000ea20000100800 */
[----:B------:R-:W0:Y:S03]  /*132f0*/  LDC R12, c[0x0][0x448] ;  /* 0x00011200ff0c7b82 */ /* 0x000e260000000800 */
[----:B------:R-:W3:Y:S01]  /*13300*/  LDL R14, [R1+0x8] ;  /* 0x00000800010e7983 */ /* 0x000ee20000100800 */
[----:B------:R-:W-:Y:S01]  /*13310*/  LOP3.LUT R22, R22, 0xffffffdf, RZ, 0xc0, !PT ;  /* 0xffffffdf16167812 */ /* 0x000fe200078ec0ff */
[----:B------:R-:W-:-:S03]  /*13320*/  ULDC UR4, c[0x0][0x9dc] ;  /* 0x0002770000047ab9 */ /* 0x000fc60000000800 */
[----:B------:R-:W1:Y:S01]  /*13330*/  LDC R15, c[0x0][0x9e4] ;  /* 0x00027900ff0f7b82 */ /* 0x000e620000000800 */
[----:B0-----:R-:W-:-:S13]  /*13340*/  ISETP.NE.AND P1, PT, R12, 0x1, PT ;  /* 0x000000010c00780c */ /* 0x001fda0003f25270 */
[----:B------:R-:W0:Y:S01]  /*13350*/  @P1 LDC R12, c[0x0][0x44c] ;  /* 0x00011300ff0c1b82 */ /* 0x000e220000000800 */
[----:B------:R-:W-:-:S04]  /*13360*/  @P1 LOP3.LUT R22, R22, 0x20, RZ, 0xfc, !PT ;  /* 0x0000002016161812 */ /* 0x000fc800078efcff */
[----:B------:R-:W-:-:S03]  /*13370*/  LOP3.LUT R22, R22, 0xffffffbf, RZ, 0xc0, !PT ;  /* 0xffffffbf16167812 */ /* 0x000fc600078ec0ff */
[----:B------:R-:W4:Y:S01]  /*13380*/  @P1 LDC R13, c[0x0][0x450] ;  /* 0x00011400ff0d1b82 */ /* 0x000f220000000800 */
[----:B--2---:R-:W-:-:S04]  /*13390*/  VIADD R11, R11, 0xbf ;  /* 0x000000bf0b0b7836 */ /* 0x004fc80000000000 */
[----:B0-----:R-:W-:Y:S01]  /*133a0*/  @P1 IMAD.HI.U32 R12, R11, R12, RZ ;  /* 0x0000000c0b0c1227 */ /* 0x001fe200078e00ff */
[----:B---3--:R-:W-:-:S04]  /*133b0*/  IADD3 R14, R14, 0x1, -R157 ;  /* 0x000000010e0e7810 */ /* 0x008fc80007ffe89d */
[----:B----4-:R-:W-:Y:S02]  /*133c0*/  @P1 SHF.R.U32.HI R11, RZ, R13, R12 ;  /* 0x0000000dff0b1219 */ /* 0x010fe4000001160c */
[----:B-1----:R-:W-:-:S03]  /*133d0*/  ISETP.GE.AND P1, PT, R15, 0x1, PT ;  /* 0x000000010f00780c */ /* 0x002fc60003f26270 */
[----:B------:R-:W-:-:S04]  /*133e0*/  IMAD.IADD R11, R14, 0x1, R11 ;  /* 0x000000010e0b7824 */ /* 0x000fc800078e020b */
[----:B------:R-:W-:-:S06]  /*133f0*/  VIADD R14, R11, -UR4 ;  /* 0x800000040b0e7c36 */ /* 0x000fcc0008000000 */
[----:B------:R-:W-:Y:S01]  /*13400*/  @P1 LOP3.LUT R22, R22, 0x40, RZ, 0xfc, !PT ;  /* 0x0000004016161812 */ /* 0x000fe200078efcff */
        /* <DEDUP_REMOVED lines=11> */
.L_x_1421:
[----:B------:R-:W-:-:S13]  /*134c0*/  ISETP.NE.AND P1, PT, R15, 0x1, PT ;  /* 0x000000010f00780c */ /* 0x000fda0003f25270 */
[----:B------:R-:W0:Y:S02]  /*134d0*/  @P1 LDC.64 R12, c[0x0][0x9e8] ;  /* 0x00027a00ff0c1b82 */ /* 0x000e240000000a00 */
[----:B0-----:R-:W-:-:S05]  /*134e0*/  @P1 IMAD.HI.U32 R12, R11, R12, RZ ;  /* 0x0000000c0b0c1227 */ /* 0x001fca00078e00ff */
[----:B------:R-:W-:-:S07]  /*134f0*/  @P1 SHF.R.U32.HI R11, RZ, R13, R12 ;  /* 0x0000000dff0b1219 */ /* 0x000fce000001160c */
.L_x_1422:
[----:B------:R-:W-:Y:S05]  /*13500*/  BSYNC B0 ;  /* 0x0000000000007941 */ /* 0x000fea0003800000 */
.L_x_1420:
[----:B------:R-:W-:-:S05]  /*13510*/  IMAD R11, R11, R15, RZ ;  /* 0x0000000f0b0b7224 */ /* 0x000fca00078e02ff */
[----:B------:R-:W-:-:S07]  /*13520*/  VIMNMX R14, R14, R11, !PT ;  /* 0x0000000b0e0e7248 */ /* 0x000fce0007fe0100 */
.L_x_1419:
[----:B------:R-:W2:Y:S01]  /*13530*/  LDL R12, [R1+0x4c] ;  /* 0x00004c00010c7983 */ /* 0x000ea20000100800 */
[----:B------:R-:W-:Y:S01]  /*13540*/  VIADD R14, R14, 0x7f ;  /* 0x0000007f0e0e7836 */ /* 0x000fe20000000000 */
[----:B------:R-:W-:Y:S04]  /*13550*/  BSSY B0, `(.L_x_1423) ;  /* 0x0000265000007945 */ /* 0x000fe80003800000 */
[----:B------:R-:W-:-:S04]  /*13560*/  SHF.R.S32.HI R11, RZ, 0x1f, R14 ;  /* 0x0000001fff0b7819 */ /* 0x000fc8000001140e */
[----:B------:R-:W-:-:S04]  /*13570*/  LEA.HI R11, R11, R14, RZ, 0x7 ;  /* 0x0000000e0b0b7211 */ /* 0x000fc800078f38ff */
[----:B------:R-:W-:-:S04]  /*13580*/  SHF.R.S32.HI R11, RZ, 0x7, R11 ;  /* 0x00000007ff0b7819 */ /* 0x000fc8000001140b */
[----:B--2---:R-:W-:-:S04]  /*13590*/  VIMNMX R152, R12, R11, !PT ;  /* 0x0000000b0c987248 */ /* 0x004fc80007fe0100 */
[----:B------:R-:W-:-:S13]  /*135a0*/  ISETP.GE.AND P1, PT, R0, R152, PT ;  /* 0x000000980000720c */ /* 0x000fda0003f26270 */
[----:B------:R-:W-:Y:S05]  /*135b0*/  @!P1 BRA `(.L_x_1424) ;  /* 0x0000002400789947 */ /* 0x000fea0003800000 */
[----:B------:R-:W-:Y:S01]  /*135c0*/  BSSY B1, `(.L_x_1424) ;  /* 0x000025d000017945 */ /* 0x000fe20003800000 */
[----:B------:R-:W-:Y:S02]  /*135d0*/  IMAD.MOV.U32 R11, RZ, RZ, R10 ;  /* 0x000000ffff0b7224 */ /* 0x000fe400078e000a */
[----:B------:R-:W-:Y:S02]  /*135e0*/  IMAD.MOV.U32 R14, RZ, RZ, R5 ;  /* 0x000000ffff0e7224 */ /* 0x000fe400078e0005 */
[----:B------:R-:W-:Y:S02]  /*135f0*/  IMAD.MOV.U32 R13, RZ, RZ, R156 ;  /* 0x000000ffff0d7224 */ /* 0x000fe400078e009c */
[----:B------:R-:W-:-:S07]  /*13600*/  IMAD.MOV.U32 R12, RZ, RZ, R19 ;  /* 0x000000ffff0c7224 */ /* 0x000fce00078e0013 */
.L_x_1437:
[----:B------:R-:W-:-:S05]  /*13610*/  VIADD R5, R12, 0x1 ;  /* 0x000000010c057836 */ /* 0x000fca0000000000 */
[----:B------:R-:W-:-:S04]  /*13620*/  ISETP.NE.AND P1, PT, R5, 0x2, PT ;  /* 0x000000020500780c */ /* 0x000fc80003f25270 */
[----:B------:R-:W-:Y:S02]  /*13630*/  SEL R5, R5, RZ, P1 ;  /* 0x000000ff05057207 */ /* 0x000fe40000800000 */
[----:B------:R-:W-:-:S03]  /*13640*/  SEL R156, RZ, 0x1, P1 ;  /* 0x00000001ff9c7807 */ /* 0x000fc60000800000 */
[----:B------:R-:W-:Y:S01]  /*13650*/  IMAD.MOV.U32 R19, RZ, RZ, R5 ;  /* 0x000000ffff137224 */ /* 0x000fe200078e0005 */
[----:B------:R-:W-:Y:S01]  /*13660*/  LOP3.LUT R156, R13, R156, RZ, 0x3c, !PT ;  /* 0x0000009c0d9c7212 */ /* 0x000fe200078e3cff */
[----:B------:R-:W-:Y:S06]  /*13670*/  @!P0 BRA `(.L_x_1425) ;  /* 0x0000000000048947 */ /* 0x000fec0003800000 */
[----:B------:R-:W-:Y:S01]  /*13680*/  BPT.TRAP 0x1 ;  /* 0x000000040000795c */ /* 0x000fe20000300000 */
.L_x_1425:
[----:B------:R-:W-:Y:S01]  /*13690*/  IMAD R10, R19, 0x8, R18 ;  /* 0x00000008130a7824 */ /* 0x000fe200078e0212 */
[----:B------:R-:W-:-:S04]  /*136a0*/  SHF.L.U32 R15, R156, 0x1f, RZ ;  /* 0x0000001f9c0f7819 */ /* 0x000fc800000006ff */
[----:B------:R0:W1:Y:S01]  /*136b0*/  SYNCS.PHASECHK.TRANS64.TRYWAIT P1, [R10+URZ+0x19c30], R15 ;  /* 0x019c300f0a0075a7 */ /* 0x000062000802017f */
[----:B------:R-:W-:Y:S05]  /*136c0*/  @!P0 BRA `(.L_x_1426) ;  /* 0x0000000000048947 */ /* 0x000fea0003800000 */
[----:B------:R-:W-:Y:S01]  /*136d0*/  BPT.TRAP 0x1 ;  /* 0x000000040000795c */ /* 0x000fe20000300000 */
.L_x_1426:
[----:B------:R-:W-:Y:S01]  /*136e0*/  BSSY B2, `(.L_x_1427) ;  /* 0x0000006000027945 */ /* 0x000fe20003800000 */
[----:B------:R-:W-:Y:S02]  /*136f0*/  IMAD R24, R19, 0x300, R153 ;  /* 0x0000030013187824 */ /* 0x000fe400078e0299 */
[----:B------:R-:W-:Y:S01]  /*13700*/  IMAD.MOV.U32 R25, RZ, RZ, -0x3ffffff0 ;  /* 0xc0000010ff197424 */ /* 0x000fe200078e00ff */
[----:B-1----:R-:W-:Y:S06]  /*13710*/  @P1 BRA `(.L_x_1428) ;  /* 0x0000000000081947 */ /* 0x002fec0003800000 */
[----:B------:R-:W1:Y:S02]  /*13720*/  SYNCS.PHASECHK.TRANS64.TRYWAIT P1, [R10+URZ+0x19c30], R15 ;  /* 0x019c300f0a0075a7 */ /* 0x000e64000802017f */
[----:B-1----:R-:W-:Y:S05]  /*13730*/  @!P1 BRA `(.L_x_1429) ;  /* 0x0000010800ec9947 */ /* 0x002fea0003800000 */
.L_x_1428:
[----:B------:R-:W-:Y:S05]  /*13740*/  BSYNC B2 ;  /* 0x0000000000027941 */ /* 0x000fea0003800000 */
.L_x_1427:
[C---:B------:R-:W-:Y:S01]  /*13750*/  VIADD R20, R24.reuse, 0x100 ;  /* 0x0000010018147836 */ /* 0x040fe20000000000 */
[C---:B------:R-:W-:Y:S01]  /*13760*/  R2UR UR6, R24.reuse ;  /* 0x00000000180672ca */ /* 0x040fe200000e0000 */
[----:B------:R-:W-:Y:S01]  /*13770*/  IMAD.MOV.U32 R21, RZ, RZ, -0x3ffffff0 ;  /* 0xc0000010ff157424 */ /* 0x000fe200078e00ff */
[----:B------:R-:W-:Y:S01]  /*13780*/  R2UR UR7, R25 ;  /* 0x00000000190772ca */ /* 0x000fe200000e0000 */
[----:B------:R-:W-:Y:S01]  /*13790*/  VIADD R24, R24, 0x200 ;  /* 0x0000020018187836 */ /* 0x000fe20000000000 */
[----:B------:R-:W-:Y:S02]  /*137a0*/  R2UR UR10, R20 ;  /* 0x00000000140a72ca */ /* 0x000fe400000e0000 */
[----:B------:R-:W-:Y:S02]  /*137b0*/  R2UR UR11, R21 ;  /* 0x00000000150b72ca */ /* 0x000fe400000e0000 */
[----:B------:R-:W2:Y:S01]  /*137c0*/  LDL.64 R20, [R1] ;  /* 0x0000000001147983 */ /* 0x000ea20000100a00 */
[----:B------:R-:W-:Y:S01]  /*137d0*/  R2UR UR4, R6 ;  /* 0x00000000060472ca */ /* 0x000fe200000e0000 */
[----:B------:R-:W-:Y:S01]  /*137e0*/  IMAD.MOV.U32 R25, RZ, RZ, -0x3ffffff0 ;  /* 0xc0000010ff197424 */ /* 0x000fe200078e00ff */
[----:B------:R-:W-:-:S02]  /*137f0*/  R2UR UR5, R7 ;  /* 0x00000000070572ca */ /* 0x000fc400000e0000 */
[----:B------:R-:W-:Y:S02]  /*13800*/  R2UR UR14, R24 ;  /* 0x00000000180e72ca */ /* 0x000fe400000e0000 */
[----:B------:R-:W-:Y:S02]  /*13810*/  R2UR UR15, R25 ;  /* 0x00000000190f72ca */ /* 0x000fe400000e0000 */
[----:B------:R-:W-:-:S07]  /*13820*/  WARPGROUP.ARRIVE ;  /* 0x00000000000079c5 */ /* 0x000fce0000000000 */
[----:B------:R-:W-:Y:S01]  /*13830*/  QGMMA.64x128x32.F32.E4M3.E4M3 R24, gdesc[UR4], RZ, !UPT, gsb0 ;  /* 0x01e00000041879f3 */ /* 0x000fe2000c0008ff */
[----:B------:R-:W-:Y:S02]  /*13840*/  R2UR UR12, R8 ;  /* 0x00000000080c72ca */ /* 0x000fe400000e0000 */
[----:B------:R-:W-:Y:S01]  /*13850*/  R2UR UR13, R9 ;  /* 0x00000000090d72ca */ /* 0x000fe200000e0000 */
[----:B------:R-:W-:Y:S02]  /*13860*/  WARPGROUP.DEPBAR.LE gsb0, 0x0 ;  /* 0x00008000000079c5 */ /* 0x000fe40000010000 */
        /* <DEDUP_REMOVED lines=10> */
.L_x_1430:
[----:B01----:R-:W-:Y:S01]  /*13910*/  SHF.L.U32 R10, R13, 0x1f, RZ ;  /* 0x0000001f0d0a7819 */ /* 0x003fe200000006ff */
[----:B------:R-:W-:-:S04]  /*13920*/  IMAD R15, R12, 0x8, R18 ;  /* 0x000000080c0f7824 */ /* 0x000fc800078e0212 */
[----:B------:R0:W1:Y:S01]  /*13930*/  SYNCS.PHASECHK.TRANS64.TRYWAIT P1, [R15+URZ+0x19c50], R10 ;  /* 0x019c500a0f0075a7 */ /* 0x000062000802017f */
[----:B------:R-:W-:Y:S05]  /*13940*/  @!P0 BRA `(.L_x_1431) ;  /* 0x0000000000048947 */ /* 0x000fea0003800000 */
[----:B------:R-:W-:Y:S01]  /*13950*/  BPT.TRAP 0x1 ;  /* 0x000000040000795c */ /* 0x000fe20000300000 */
.L_x_1431:
[----:B------:R-:W-:Y:S04]  /*13960*/  BSSY B2, `(.L_x_1432) ;  /* 0x0000004000027945 */ /* 0x000fe80003800000 */
[----:B-1----:R-:W-:Y:S05]  /*13970*/  @P1 BRA `(.L_x_1433) ;  /* 0x0000000000081947 */ /* 0x002fea0003800000 */
[----:B------:R-:W1:Y:S02]  /*13980*/  SYNCS.PHASECHK.TRANS64.TRYWAIT P1, [R15+URZ+0x19c50], R10 ;  /* 0x019c500a0f0075a7 */ /* 0x000e64000802017f */
[----:B-1----:R-:W-:Y:S05]  /*13990*/  @!P1 BRA `(.L_x_1434) ;  /* 0x0000010800689947 */ /* 0x002fea0003800000 */
.L_x_1433:
[----:B------:R-:W-:Y:S05]  /*139a0*/  BSYNC B2 ;  /* 0x0000000000027941 */ /* 0x000fea0003800000 */
.L_x_1432:
        /* <DEDUP_REMOVED lines=34> */
.L_x_1435:
[----:B------:R-:W2:Y:S01]  /*13bd0*/  LDL R136, [R1+0xc] ;  /* 0x00000c0001887983 */ /* 0x000ea20000100800 */
[C---:B------:R-:W-:Y:S01]  /*13be0*/  FMUL.FTZ R12, R2.reuse, R24 ;  /* 0x00000018020c7220 */ /* 0x040fe20000410000 */
[C---:B------:R-:W-:Y:S01]  /*13bf0*/  FMUL.FTZ R13, R2.reuse, R25 ;  /* 0x00000019020d7220 */ /* 0x040fe20000410000 */
[C---:B------:R-:W-:Y:S01]  /*13c00*/  FMUL.FTZ R24, R2.reuse, R28 ;  /* 0x0000001c02187220 */ /* 0x040fe20000410000 */
[----:B------:R-:W-:Y:S02]  /*13c10*/  IMAD R5, R5, 0x8, R18 ;  /* 0x0000000805057824 */ /* 0x000fe400078e0212 */
[C---:B------:R-:W-:Y:S01]  /*13c20*/  FMUL.FTZ R25, R2.reuse, R29 ;  /* 0x0000001d02197220 */ /* 0x040fe20000410000 */
[C---:B------:R-:W-:Y:S01]  /*13c30*/  FMUL.FTZ R29, R2.reuse, R32 ;  /* 0x00000020021d7220 */ /* 0x040fe20000410000 */
[----:B------:R-:W0:Y:S01]  /*13c40*/  MUFU.TANH R12, R12 ;  /* 0x0000000c000c7308 */ /* 0x000e220000002400 */
[----:B------:R-:W-:Y:S02]  /*13c50*/  VIADD R5, R5, 0x19c40 ;  /* 0x00019c4005057836 */ /* 0x000fe40000000000 */
        /* <DEDUP_REMOVED lines=66> */
[----:B------:R-:W-:-:S04]  /*14080*/  FMUL.FTZ R84, R2, R87 ;  /* 0x0000005702547220 */ /* 0x000fc80000410000 */
        /* <DEDUP_REMOVED lines=28> */
[----:B--2---:R-:W-:-:S07]  /*14250*/  PRMT R5, R136, 0x654, R5 ;  /* 0x0000065488057816 */ /* 0x004fce0000000005 */
[----:B------:R-:W2:Y:S01]  /*14260*/  MUFU.TANH R32, R32 ;  /* 0x0000002000207308 */ /* 0x000ea20000002400 */
[----:B------:R0:W-:Y:S07]  /*14270*/  SYNCS.ARRIVE.TRANS64.RED.A1T0 RZ, [R5+URZ], RZ ;  /* 0x000000ff05ff79a7 */ /* 0x0001ee000810043f */
[----:B------:R-:W2:Y:S01]  /*14280*/  MUFU.TANH R38, R38 ;  /* 0x0000002600267308 */ /* 0x000ea20000002400 */
[----:B0-----:R-:W-:-:S04]  /*14290*/  FMNMX.FTZ R5, R12, R14, !PT ;  /* 0x0000000e0c057209 */ /* 0x001fc80007810000 */
[----:B-1----:R-:W-:-:S03]  /*142a0*/  FMNMX.FTZ R5, R13, R5, !PT ;  /* 0x000000050d057209 */ /* 0x002fc60007810000 */
[----:B------:R-:W0:Y:S01]  /*142b0*/  MUFU.TANH R39, R39 ;  /* 0x0000002700277308 */ /* 0x000e220000002400 */
[----:B---3--:R-:W-:-:S04]  /*142c0*/  FMNMX.FTZ R5, R24, R5, !PT ;  /* 0x0000000518057209 */ /* 0x008fc80007810000 */
[----:B----4-:R-:W-:-:S03]  /*142d0*/  FMNMX.FTZ R5, R25, R5, !PT ;  /* 0x0000000519057209 */ /* 0x010fc60007810000 */
[----:B------:R-:W1:Y:S01]  /*142e0*/  MUFU.TANH R42, R42 ;  /* 0x0000002a002a7308 */ /* 0x000e620000002400 */
[----:B-----5:R-:W-:-:S04]  /*142f0*/  FMNMX.FTZ R5, R29, R5, !PT ;  /* 0x000000051d057209 */ /* 0x020fc80007810000 */
[----:B------:R-:W-:-:S03]  /*14300*/  FMNMX.FTZ R5, R30, R5, !PT ;  /* 0x000000051e057209 */ /* 0x000fc60007810000 */
[----:B------:R-:W3:Y:S01]  /*14310*/  MUFU.TANH R43, R43 ;  /* 0x0000002b002b7308 */ /* 0x000ee20000002400 */
[----:B------:R-:W-:-:S04]  /*14320*/  FMNMX.FTZ R5, R33, R5, !PT ;  /* 0x0000000521057209 */ /* 0x000fc80007810000 */
[----:B------:R-:W-:-:S03]  /*14330*/  FMNMX.FTZ R5, R34, R5, !PT ;  /* 0x0000000522057209 */ /* 0x000fc60007810000 */
[----:B------:R-:W4:Y:S01]  /*14340*/  MUFU.TANH R46, R46 ;  /* 0x0000002e002e7308 */ /* 0x000f220000002400 */
[----:B------:R-:W-:-:S04]  /*14350*/  FMNMX.FTZ R5, R35, R5, !PT ;  /* 0x0000000523057209 */ /* 0x000fc80007810000 */
[----:B------:R-:W-:-:S03]  /*14360*/  FMNMX.FTZ R5, R36, R5, !PT ;  /* 0x0000000524057209 */ /* 0x000fc60007810000 */
[----:B------:R-:W5:Y:S01]  /*14370*/  MUFU.TANH R47, R47 ;  /* 0x0000002f002f7308 */ /* 0x000f620000002400 */
        /* <DEDUP_REMOVED lines=32> */
[----:B------:R-:W5:Y:S02]  /*14580*/  MUFU.TANH R70, R70 ;  /* 0x0000004600467308 */ /* 0x000f640000002400 */
[----:B------:R-:W2:Y:S06]  /*14590*/  SHFL.BFLY PT, R10, R5, 0x2, 0x1f ;  /* 0x0c401f00050a7f89 */ /* 0x000eac00000e0000 */
[----:B------:R-:W5:Y:S08]  /*145a0*/  MUFU.TANH R71, R71 ;  /* 0x0000004700477308 */ /* 0x000f700000002400 */
[----:B------:R-:W5:Y:S08]  /*145b0*/  MUFU.TANH R74, R74 ;  /* 0x0000004a004a7308 */ /* 0x000f700000002400 */
        /* <DEDUP_REMOVED lines=16> */
[----:B------:R-:W-:-:S04]  /*146c0*/  FMNMX.FTZ R10, R32, R10, !PT ;  /* 0x0000000a200a7209 */ /* 0x000fc80007810000 */
[----:B------:R-:W-:-:S04]  /*146d0*/  FMNMX.FTZ R10, R38, R10, !PT ;  /* 0x0000000a260a7209 */ /* 0x000fc80007810000 */
[----:B0-----:R-:W-:-:S04]  /*146e0*/  FMNMX.FTZ R10, R39, R10, !PT ;  /* 0x0000000a270a7209 */ /* 0x001fc80007810000 */
[----:B-1----:R-:W-:-:S04]  /*146f0*/  FMNMX.FTZ R10, R42, R10, !PT ;  /* 0x0000000a2a0a7209 */ /* 0x002fc80007810000 */
[----:B---3--:R-:W-:-:S04]  /*14700*/  FMNMX.FTZ R10, R43, R10, !PT ;  /* 0x0000000a2b0a7209 */ /* 0x008fc80007810000 */
[----:B----4-:R-:W-:-:S04]  /*14710*/  FMNMX.FTZ R10, R46, R10, !PT ;  /* 0x0000000a2e0a7209 */ /* 0x010fc80007810000 */
[----:B-----5:R-:W-:-:S04]  /*14720*/  FMNMX.FTZ R10, R47, R10, !PT ;  /* 0x0000000a2f0a7209 */ /* 0x020fc80007810000 */
        /* <DEDUP_REMOVED lines=17> */
[----:B--2---:R-:W-:-:S04]  /*14840*/  FMNMX.FTZ R10, R82, R10, !PT ;  /* 0x0000000a520a7209 */ /* 0x004fc80007810000 */
        /* <DEDUP_REMOVED lines=57> */
[----:B-1----:R-:W-:-:S01]  /*14be0*/  FFMA.FTZ R3, R85, R3, R20 ;  /* 0x0000000355037223 */ /* 0x002fc20000010014 */
[-C--:B------:R-:W-:Y:S01]  /*14bf0*/  FFMA.FTZ R11, R80, R26.reuse, -R11 ;  /* 0x0000001a500b7223 */ /* 0x080fe2000001080b */
[----:B------:R-:W-:-:S01]  /*14c00*/  FFMA.FTZ R39, R39, R26, -R87 ;  /* 0x0000001a27277223 */ /* 0x000fc20000010857 */
[-CC-:B------:R-:W-:Y:S01]  /*14c10*/  FFMA.FTZ R42, R42, R26.reuse, -R87.reuse ;  /* 0x0000001a2a2a7223 */ /* 0x180fe20000010857 */
[----:B------:R-:W-:-:S01]  /*14c20*/  FFMA.FTZ R43, R43, R26, -R87 ;  /* 0x0000001a2b2b7223 */ /* 0x000fc20000010857 */
[-CC-:B------:R-:W-:Y:S01]  /*14c30*/  FFMA.FTZ R46, R46, R26.reuse, -R87.reuse ;  /* 0x0000001a2e2e7223 */ /* 0x180fe20000010857 */
[----:B------:R-:W-:-:S01]  /*14c40*/  FFMA.FTZ R47, R47, R26, -R87 ;  /* 0x0000001a2f2f7223 */ /* 0x000fc20000010857 */
[----:B------:R-:W1:Y:S01]  /*14c50*/  MUFU.EX2 R24, R24 ;  /* 0x0000001800187308 */ /* 0x000e620000000800 */
[----:B0-----:R-:W-:-:S01]  /*14c60*/  FADD.FTZ R4, R13, R4 ;  /* 0x000000040d047221 */ /* 0x001fc20000010000 */
[-CC-:B------:R-:W-:Y:S01]  /*14c70*/  FFMA.FTZ R50, R50, R26.reuse, -R87.reuse ;  /* 0x0000001a32327223 */ /* 0x180fe20000010857 */
[----:B------:R-:W-:-:S01]  /*14c80*/  FFMA.FTZ R51, R51, R26, -R87 ;  /* 0x0000001a33337223 */ /* 0x000fc20000010857 */
[-CC-:B------:R-:W-:Y:S01]  /*14c90*/  FFMA.FTZ R54, R54, R26.reuse, -R87.reuse ;  /* 0x0000001a36367223 */ /* 0x180fe20000010857 */
[----:B------:R-:W-:-:S01]  /*14ca0*/  FFMA.FTZ R55, R55, R26, -R87 ;  /* 0x0000001a37377223 */ /* 0x000fc20000010857 */
[-CC-:B------:R-:W-:Y:S01]  /*14cb0*/  FFMA.FTZ R58, R58, R26.reuse, -R87.reuse ;  /* 0x0000001a3a3a7223 */ /* 0x180fe20000010857 */
[----:B------:R-:W-:-:S01]  /*14cc0*/  FFMA.FTZ R59, R59, R26, -R87 ;  /* 0x0000001a3b3b7223 */ /* 0x000fc20000010857 */
[----:B------:R-:W0:Y:S01]  /*14cd0*/  MUFU.EX2 R27, R27 ;  /* 0x0000001b001b7308 */ /* 0x000e220000000800 */
[----:B--2---:R-:W-:-:S01]  /*14ce0*/  FADD.FTZ R80, R21, R3 ;  /* 0x0000000315507221 */ /* 0x004fc20000010000 */
[-CC-:B------:R-:W-:Y:S01]  /*14cf0*/  FFMA.FTZ R62, R62, R26.reuse, -R87.reuse ;  /* 0x0000001a3e3e7223 */ /* 0x180fe20000010857 */
[----:B------:R-:W-:-:S01]  /*14d00*/  FFMA.FTZ R63, R63, R26, -R87 ;  /* 0x0000001a3f3f7223 */ /* 0x000fc20000010857 */
[-CC-:B------:R-:W-:Y:S01]  /*14d10*/  FFMA.FTZ R66, R66, R26.reuse, -R87.reuse ;  /* 0x0000001a42427223 */ /* 0x180fe20000010857 */
[----:B------:R-:W-:-:S01]  /*14d20*/  FFMA.FTZ R67, R67, R26, -R87 ;  /* 0x0000001a43437223 */ /* 0x000fc20000010857 */
[-CC-:B------:R-:W-:Y:S01]  /*14d30*/  FFMA.FTZ R70, R70, R26.reuse, -R87.reuse ;  /* 0x0000001a46467223 */ /* 0x180fe20000010857 */
[----:B------:R-:W-:-:S01]  /*14d40*/  FFMA.FTZ R71, R71, R26, -R87 ;  /* 0x0000001a47477223 */ /* 0x000fc20000010857 */
        /* <DEDUP_REMOVED lines=11> */
[----:B------:R-:W-:-:S05]  /*14e00*/  FFMA.FTZ R84, R84, R26, -R87 ;  /* 0x0000001a54547223 */ /* 0x000fca0000010857 */
        /* <DEDUP_REMOVED lines=116> */
.L_x_1436:
[----:B------:R-:W-:Y:S01]  /*15550*/  ISETP.GT.AND P1, PT, R0, R152, PT ;  /* 0x000000980000720c */ /* 0x000fe20003f24270 */
[----:B------:R-:W-:Y:S01]  /*15560*/  VIADD R15, R15, 0x19c60 ;  /* 0x00019c600f0f7836 */ /* 0x000fe20000000000 */
        /* <DEDUP_REMOVED lines=85> */
[----:B------:R-:W-:Y:S02]  /*15ac0*/  IMAD.MOV.U32 R13, RZ, RZ, R156 ;  /* 0x000000ffff0d7224 */ /* 0x000fe400078e009c */
[----:B------:R-:W-:Y:S02]  /*15ad0*/  IMAD.MOV.U32 R12, RZ, RZ, R19 ;  /* 0x000000ffff0c7224 */ /* 0x000fe400078e0013 */
[----:B------:R-:W-:Y:S02]  /*15ae0*/  IMAD.MOV.U32 R148, RZ, RZ, R24 ;  /* 0x000000ffff947224 */ /* 0x000fe400078e0018 */
[----:B------:R-:W-:-:S02]  /*15af0*/  IMAD.MOV.U32 R149, RZ, RZ, R27 ;  /* 0x000000ffff957224 */ /* 0x000fc400078e001b */
[----:B------:R-:W-:Y:S02]  /*15b00*/  IMAD.MOV.U32 R150, RZ, RZ, R33 ;  /* 0x000000ffff967224 */ /* 0x000fe400078e0021 */
[----:B------:R-:W-:Y:S02]  /*15b10*/  IMAD.MOV.U32 R151, RZ, RZ, R38 ;  /* 0x000000ffff977224 */ /* 0x000fe400078e0026 */
[----:B------:R-:W-:Y:S02]  /*15b20*/  IMAD.MOV.U32 R144, RZ, RZ, R37 ;  /* 0x000000ffff907224 */ /* 0x000fe400078e0025 */
[----:B------:R-:W-:Y:S02]  /*15b30*/  IMAD.MOV.U32 R145, RZ, RZ, R46 ;  /* 0x000000ffff917224 */ /* 0x000fe400078e002e */
[----:B------:R-:W-:Y:S02]  /*15b40*/  IMAD.MOV.U32 R146, RZ, RZ, R45 ;  /* 0x000000ffff927224 */ /* 0x000fe400078e002d */
[----:B------:R-:W-:-:S02]  /*15b50*/  IMAD.MOV.U32 R147, RZ, RZ, R54 ;  /* 0x000000ffff937224 */ /* 0x000fc400078e0036 */
[----:B------:R-:W-:Y:S02]  /*15b60*/  IMAD.MOV.U32 R140, RZ, RZ, R53 ;  /* 0x000000ffff8c7224 */ /* 0x000fe400078e0035 */
[----:B------:R-:W-:Y:S01]  /*15b70*/  IMAD.MOV.U32 R141, RZ, RZ, R62 ;  /* 0x000000ffff8d7224 */ /* 0x000fe200078e003e */
[----:B0-----:R-:W-:Y:S06]  /*15b80*/  @P1 BRA `(.L_x_1437) ;  /* 0xffffffd800a01947 */ /* 0x001fec000383ffff */
[----:B------:R-:W-:Y:S05]  /*15b90*/  BSYNC B1 ;  /* 0x0000000000017941 */ /* 0x000fea0003800000 */
.L_x_1424:
[----:B------:R-:W-:Y:S05]  /*15ba0*/  BSYNC B0 ;  /* 0x0000000000007941 */ /* 0x000fea0003800000 */
.L_x_1423:
[----:B------:R-:W2:Y:S01]  /*15bb0*/  LDL R11, [R1+0x4c] ;  /* 0x00004c00010b7983 */ /* 0x000ea20000100800 */
[----:B------:R-:W-:Y:S01]  /*15bc0*/  BSSY B0, `(.L_x_1438) ;  /* 0x0000382000007945 */ /* 0x000fe20003800000 */
[----:B--2---:R-:W-:-:S13]  /*15bd0*/  ISETP.GE.AND P1, PT, R0, R11, PT ;  /* 0x0000000b0000720c */ /* 0x004fda0003f26270 */
[----:B------:R-:W-:Y:S05]  /*15be0*/  @!P1 BRA `(.L_x_1439) ;  /* 0x0000003400fc9947 */ /* 0x000fea0003800000 */
[----:B------:R-:W-:Y:S02]  /*15bf0*/  IMAD.MOV.U32 R12, RZ, RZ, R10 ;  /* 0x000000ffff0c7224 */ /* 0x000fe400078e000a */
[----:B------:R-:W-:Y:S02]  /*15c00*/  IMAD.MOV.U32 R13, RZ, RZ, R5 ;  /* 0x000000ffff0d7224 */ /* 0x000fe400078e0005 */
[----:B------:R-:W-:Y:S02]  /*15c10*/  IMAD.MOV.U32 R14, RZ, RZ, R156 ;  /* 0x000000ffff0e7224 */ /* 0x000fe400078e009c */
[----:B------:R-:W-:-:S07]  /*15c20*/  IMAD.MOV.U32 R11, RZ, RZ, R19 ;  /* 0x000000ffff0b7224 */ /* 0x000fce00078e0013 */
.L_x_1460:
        /* <DEDUP_REMOVED lines=8> */
.L_x_1440:
[----:B------:R-:W-:Y:S01]  /*15cb0*/  IMAD R10, R19, 0x8, R18 ;  /* 0x00000008130a7824 */ /* 0x000fe200078e0212 */
[----:B------:R-:W-:-:S04]  /*15cc0*/  SHF.L.U32 R15, R156, 0x1f, RZ ;  /* 0x0000001f9c0f7819 */ /* 0x000fc800000006ff */
[----:B------:R0:W1:Y:S01]  /*15cd0*/  SYNCS.PHASECHK.TRANS64.TRYWAIT P1, [R10+URZ+0x19c30], R15 ;  /* 0x019c300f0a0075a7 */ /* 0x000062000802017f */
[----:B------:R-:W-:Y:S05]  /*15ce0*/  @!P0 BRA `(.L_x_1441) ;  /* 0x0000000000048947 */ /* 0x000fea0003800000 */
[----:B------:R-:W-:Y:S01]  /*15cf0*/  BPT.TRAP 0x1 ;  /* 0x000000040000795c */ /* 0x000fe20000300000 */
.L_x_1441:
[----:B------:R-:W-:Y:S01]  /*15d00*/  BSSY B1, `(.L_x_1442) ;  /* 0x0000006000017945 */ /* 0x000fe20003800000 */
[----:B------:R-:W-:Y:S02]  /*15d10*/  IMAD R24, R19, 0x300, R153 ;  /* 0x0000030013187824 */ /* 0x000fe400078e0299 */
[----:B------:R-:W-:Y:S01]  /*15d20*/  IMAD.MOV.U32 R25, RZ, RZ, -0x3ffffff0 ;  /* 0xc0000010ff197424 */ /* 0x000fe200078e00ff */
[----:B-1----:R-:W-:Y:S06]  /*15d30*/  @P1 BRA `(.L_x_1443) ;  /* 0x0000000000081947 */ /* 0x002fec0003800000 */
[----:B------:R-:W1:Y:S02]  /*15d40*/  SYNCS.PHASECHK.TRANS64.TRYWAIT P1, [R10+URZ+0x19c30], R15 ;  /* 0x019c300f0a0075a7 */ /* 0x000e64000802017f */
[----:B-1----:R-:W-:Y:S05]  /*15d50*/  @!P1 BRA `(.L_x_1444) ;  /* 0x000000e4008c9947 */ /* 0x002fea0003800000 */
.L_x_1443:
[----:B------:R-:W-:Y:S05]  /*15d60*/  BSYNC B1 ;  /* 0x0000000000017941 */ /* 0x000fea0003800000 */
.L_x_1442:
        /* <DEDUP_REMOVED lines=28> */
.L_x_1445:
[----:B01----:R-:W-:Y:S01]  /*15f30*/  SHF.L.U32 R10, R14, 0x1f, RZ ;  /* 0x0000001f0e0a7819 */ /* 0x003fe200000006ff */
[----:B------:R-:W-:-:S04]  /*15f40*/  IMAD R20, R11, 0x8, R18 ;  /* 0x000000080b147824 */ /* 0x000fc800078e0212 */
[----:B------:R0:W1:Y:S01]  /*15f50*/  SYNCS.PHASECHK.TRANS64.TRYWAIT P1, [R20+URZ+0x19c50], R10 ;  /* 0x019c500a140075a7 */ /* 0x000062000802017f */
[----:B------:R-:W-:Y:S05]  /*15f60*/  @!P0 BRA `(.L_x_1446) ;  /* 0x0000000000048947 */ /* 0x000fea0003800000 */
[----:B------:R-:W-:Y:S01]  /*15f70*/  BPT.TRAP 0x1 ;  /* 0x000000040000795c */ /* 0x000fe20000300000 */
.L_x_1446:
[----:B------:R-:W-:Y:S04]  /*15f80*/  BSSY B1, `(.L_x_1447) ;  /* 0x0000004000017945 */ /* 0x000fe80003800000 */
[----:B-1----:R-:W-:Y:S05]  /*15f90*/  @P1 BRA `(.L_x_1448) ;  /* 0x0000000000081947 */ /* 0x002fea0003800000 */
[----:B------:R-:W1:Y:S02]  /*15fa0*/  SYNCS.PHASECHK.TRANS64.TRYWAIT P1, [R20+URZ+0x19c50], R10 ;  /* 0x019c500a140075a7 */ /* 0x000e64000802017f */
[----:B-1----:R-:W-:Y:S05]  /*15fb0*/  @!P1 BRA `(.L_x_1449) ;  /* 0x000000e400089947 */ /* 0x002fea0003800000 */
.L_x_1448:
[----:B------:R-:W-:Y:S05]  /*15fc0*/  BSYNC B1 ;  /* 0x0000000000017941 */ /* 0x000fea0003800000 */
.L_x_1447:
[----:B01----:R-:W-:Y:S01]  /*15fd0*/  VIADD R10, R18, 0x3000 ;  /* 0x00003000120a7836 */ /* 0x003fe20000000000 */
[----:B------:R-:W-:Y:S01]  /*15fe0*/  WARPGROUP.ARRIVE ;  /* 0x00000000000079c5 */ /* 0x000fe20000000000 */
[----:B------:R-:W-:-:S03]  /*15ff0*/  IMAD.MOV.U32 R15, RZ, RZ, 0x40000040 ;  /* 0x40000040ff0f7424 */ /* 0x000fc600078e00ff */
[----:B------:R-:W-:-:S04]  /*16000*/  SHF.R.U32.HI R10, RZ, 0x4, R10 ;  /* 0x00000004ff0a7819 */ /* 0x000fc8000001160a */
[----:B------:R-:W-:-:S04]  /*16010*/  LOP3.LUT R10, R10, 0x3fff, RZ, 0xc0, !PT ;  /* 0x00003fff0a0a7812 */ /* 0x000fc800078ec0ff */
[----:B------:R-:W-:-:S05]  /*16020*/  LOP3.LUT R10, R10, 0x10000, RZ, 0xfc, !PT ;  /* 0x000100000a0a7812 */ /* 0x000fca00078efcff */
[----:B------:R-:W-:Y:S02]  /*16030*/  IMAD R10, R11, 0x300, R10 ;  /* 0x000003000b0a7824 */ /* 0x000fe400078e020a */
[----:B------:R-:W-:Y:S02]  /*16040*/  IMAD.MOV.U32 R11, RZ, RZ, 0x40000040 ;  /* 0x40000040ff0b7424 */ /* 0x000fe400078e00ff */
        /* <DEDUP_REMOVED lines=26> */
.L_x_1450:
[----:B------:R-:W2:Y:S01]  /*161f0*/  LDL R15, [R1+0x2c] ;  /* 0x00002c00010f7983 */ /* 0x000ea20000100800 */
[----:B------:R-:W0:Y:S03]  /*16200*/  LDC R11, c[0x0][0x448] ;  /* 0x00011200ff0b7b82 */ /* 0x000e260000000800 */
[----:B------:R-:W2:Y:S04]  /*16210*/  LDL R10, [R1+0x48] ;  /* 0x00004800010a7983 */ /* 0x000ea80000100800 */
[----:B------:R-:W3:Y:S01]  /*16220*/  LDL R140, [R1+0xc] ;  /* 0x00000c00018c7983 */ /* 0x000ee20000100800 */
[----:B------:R-:W1:Y:S03]  /*16230*/  LDC R139, c[0x0][0x9e4] ;  /* 0x00027900ff8b7b82 */ /* 0x000e660000000800 */
[----:B------:R-:W4:Y:S04]  /*16240*/  LDL R141, [R1+0x10] ;  /* 0x00001000018d7983 */ /* 0x000f280000100800 */
[----:B------:R-:W5:Y:S01]  /*16250*/  LDL R142, [R1+0x8] ;  /* 0x00000800018e7983 */ /* 0x000f620000100800 */
[----:B0-----:R-:W-:-:S13]  /*16260*/  ISETP.NE.AND P1, PT, R11, 0x1, PT ;  /* 0x000000010b00780c */ /* 0x001fda0003f25270 */
[----:B------:R-:W0:Y:S08]  /*16270*/  @P1 LDC R14, c[0x0][0x44c] ;  /* 0x00011300ff0e1b82 */ /* 0x000e300000000800 */
[----:B------:R-:W0:Y:S01]  /*16280*/  @P1 LDC R11, c[0x0][0x450] ;  /* 0x00011400ff0b1b82 */ /* 0x000e220000000800 */
[----:B------:R-:W-:-:S04]  /*16290*/  IMAD R5, R5, 0x8, R18 ;  /* 0x0000000805057824 */ /* 0x000fc800078e0212 */
        /* <DEDUP_REMOVED lines=11> */
[----:B-1----:R-:W-:Y:S01]  /*16350*/  ISETP.GE.AND P5, PT, R139, 0x1, PT ;  /* 0x000000018b00780c */ /* 0x002fe20003fa6270 */
[----:B------:R-:W1:Y:S08]  /*16360*/  MUFU.TANH R21, R21 ;  /* 0x0000001500157308 */ /* 0x000e700000002400 */
        /* <DEDUP_REMOVED lines=10> */
[----:B0-----:R-:W-:-:S04]  /*16410*/  @P1 IMAD.HI.U32 R14, R10, R14, RZ ;  /* 0x0000000e0a0e1227 */ /* 0x001fc800078e00ff */
[C---:B------:R-:W-:Y:S01]  /*16420*/  FMUL.FTZ R15, R2.reuse, R25 ;  /* 0x00000019020f7220 */ /* 0x040fe20000410000 */
[C---:B------:R-:W-:Y:S01]  /*16430*/  FMUL.FTZ R25, R2.reuse, R29 ;  /* 0x0000001d02197220 */ /* 0x040fe20000410000 */
[----:B------:R-:W-:Y:S01]  /*16440*/  @P1 SHF.R.U32.HI R10, RZ, R11, R14 ;  /* 0x0000000bff0a1219 */ /* 0x000fe2000001160e */
        /* <DEDUP_REMOVED lines=34> */
[----:B------:R0:W-:Y:S01]  /*16670*/  SYNCS.ARRIVE.TRANS64.RED.A1T0 RZ, [R5+URZ], RZ ;  /* 0x000000ff05ff79a7 */ /* 0x0001e2000810043f */
[C---:B------:R-:W-:Y:S01]  /*16680*/  FMUL.FTZ R26, R2.reuse, R30 ;  /* 0x0000001e021a7220 */ /* 0x040fe20000410000 */
[C---:B------:R-:W-:Y:S01]  /*16690*/  FMUL.FTZ R68, R2.reuse, R70 ;  /* 0x0000004602447220 */ /* 0x040fe20000410000 */
[C---:B------:R-:W-:Y:S01]  /*166a0*/  FMUL.FTZ R69, R2.reuse, R71 ;  /* 0x0000004702457220 */ /* 0x040fe20000410000 */
[----:B------:R-:W2:Y:S01]  /*166b0*/  SHFL.IDX PT, R138, R10, RZ, 0x1c1f ;  /* 0x001c1fff0a8a7589 */ /* 0x000ea200000e0000 */
[C---:B------:R-:W-:Y:S01]  /*166c0*/  FMUL.FTZ R30, R2.reuse, R34 ;  /* 0x00000022021e7220 */ /* 0x040fe20000410000 */
[C---:B------:R-:W-:Y:S01]  /*166d0*/  FMUL.FTZ R70, R2.reuse, R72 ;  /* 0x0000004802467220 */ /* 0x040fe20000410000 */
[----:B------:R-:W-:Y:S01]  /*166e0*/  FMUL.FTZ R71, R2, R73 ;  /* 0x0000004902477220 */ /* 0x000fe20000410000 */
[----:B0-----:R-:W-:-:S02]  /*166f0*/  IMAD.SHL.U32 R5, R0, 0x80, RZ ;  /* 0x0000008000057824 */ /* 0x001fc400078e00ff */
        /* <DEDUP_REMOVED lines=13> */
[----:B------:R-:W-:Y:S01]  /*167d0*/  FMUL.FTZ R81, R2, R86 ;  /* 0x0000005602517220 */ /* 0x000fe20000410000 */
[----:B------:R-:W0:Y:S02]  /*167e0*/  MUFU.TANH R11, R11 ;  /* 0x0000000b000b7308 */ /* 0x000e240000002400 */
[----:B----4-:R-:W-:-:S06]  /*167f0*/  IMAD R46, R141, -0x2, R46 ;  /* 0xfffffffe8d2e7824 */ /* 0x010fcc00078e022e */
[----:B------:R-:W3:Y:S01]  /*16800*/  MUFU.TANH R15, R15 ;  /* 0x0000000f000f7308 */ /* 0x000ee20000002400 */
[----:B-----5:R-:W-:-:S07]  /*16810*/  IADD3 R46, -R157, R46, R142 ;  /* 0x0000002e9d2e7210 */ /* 0x020fce0007ffe18e */
        /* <DEDUP_REMOVED lines=52> */
[----:B------:R-:W-:-:S02]  /*16b60*/  VIADD R137, R46, UR47 ;  /* 0x0000002f2e897c36 */ /* 0x000fc40008000000 */
[----:B------:R-:W-:Y:S02]  /*16b70*/  VIADD R87, R46, UR36 ;  /* 0x000000242e577c36 */ /* 0x000fe40008000000 */
[--C-:B--2---:R-:W-:Y:S02]  /*16b80*/  IMAD.IADD R86, R137, 0x1, R138.reuse ;  /* 0x0000000189567824 */ /* 0x104fe400078e028a */
[----:B------:R-:W-:Y:S01]  /*16b90*/  IMAD.IADD R85, R87, 0x1, R138 ;  /* 0x0000000157557824 */ /* 0x000fe200078e028a */
[----:B-1-34-:R-:W-:Y:S06]  /*16ba0*/  @!P5 BRA `(.L_x_1451) ;  /* 0x000000000058d947 */ /* 0x01afec0003800000 */
[----:B------:R-:W-:Y:S01]  /*16bb0*/  IADD3 R138, -R157, R142, R138 ;  /* 0x0000008e9d8a7210 */ /* 0x000fe20007ffe18a */
[----:B------:R-:W-:Y:S03]  /*16bc0*/  BSSY B1, `(.L_x_1452) ;  /* 0x0000010000017945 */ /* 0x000fe60003800000 */
        /* <DEDUP_REMOVED lines=10> */
.L_x_1453:
[----:B------:R-:W-:-:S05]  /*16c70*/  IMAD.U32 R139, RZ, RZ, UR41 ;  /* 0x00000029ff8b7e24 */ /* 0x000fca000f8e00ff */
[----:B------:R-:W-:-:S13]  /*16c80*/  ISETP.NE.AND P1, PT, R139, 0x1, PT ;  /* 0x000000018b00780c */ /* 0x000fda0003f25270 */
[----:B------:R-:W1:Y:S02]  /*16c90*/  @P1 LDC.64 R46, c[0x0][0x9e8] ;  /* 0x00027a00ff2e1b82 */ /* 0x000e640000000a00 */
[----:B-1----:R-:W-:-:S05]  /*16ca0*/  @P1 IMAD.HI.U32 R46, R138, R46, RZ ;  /* 0x0000002e8a2e1227 */ /* 0x002fca00078e00ff */
[----:B------:R-:W-:-:S07]  /*16cb0*/  @P1 SHF.R.U32.HI R138, RZ, R47, R46 ;  /* 0x0000002fff8a1219 */ /* 0x000fce000001162e */
.L_x_1454:
[----:B------:R-:W-:Y:S05]  /*16cc0*/  BSYNC B1 ;  /* 0x0000000000017941 */ /* 0x000fea0003800000 */
.L_x_1452:
[----:B------:R-:W-:-:S04]  /*16cd0*/  IMAD R138, R138, R139, -R5 ;  /* 0x0000008b8a8a7224 */ /* 0x000fc800078e0a05 */
[----:B------:R-:W-:-:S05]  /*16ce0*/  IMAD R138, R141, -0x2, R138 ;  /* 0xfffffffe8d8a7824 */ /* 0x000fca00078e028a */
[----:B------:R-:W-:Y:S02]  /*16cf0*/  VIMNMX R85, R85, R138, !PT ;  /* 0x0000008a55557248 */ /* 0x000fe40007fe0100 */
[----:B------:R-:W-:-:S07]  /*16d00*/  VIADDMNMX R86, R138, R139, R86, PT ;  /* 0x0000008b8a567246 */ /* 0x000fce0003800156 */
.L_x_1451:
[----:B------:R-:W-:Y:S01]  /*16d10*/  ISETP.GT.AND P1, PT, R0, -0x1, PT ;  /* 0xffffffff0000780c */ /* 0x000fe20003f24270 */
[----:B------:R-:W1:Y:S03]  /*16d20*/  SHFL.IDX PT, R10, R10, 0x1, 0x1c1f ;  /* 0x003c1f000a0a7f89 */ /* 0x000e6600000e0000 */
[C---:B------:R-:W-:Y:S02]  /*16d30*/  ISETP.GT.AND P3, PT, R85.reuse, RZ, P1 ;  /* 0x000000ff5500720c */ /* 0x040fe40000f64270 */
[----:B------:R-:W-:Y:S02]  /*16d40*/  ISETP.GT.AND P4, PT, R85, 0x1, P1 ;  /* 0x000000015500780c */ /* 0x000fe40000f84270 */
[C---:B------:R-:W-:Y:S02]  /*16d50*/  ISETP.LT.OR P3, PT, R86.reuse, 0x1, P3 ;  /* 0x000000015600780c */ /* 0x040fe40001f61670 */
[----:B------:R-:W-:-:S02]  /*16d60*/  ISETP.LT.OR P4, PT, R86, 0x2, P4 ;  /* 0x000000025600780c */ /* 0x000fc40002781670 */
[----:B0-----:R-:W-:Y:S02]  /*16d70*/  FSEL R46, R11, -INF , !P3 ;  /* 0xff8000000b2e7808 */ /* 0x001fe40005800000 */
[----:B------:R-:W-:Y:S02]  /*16d80*/  FSEL R15, R15, -INF , !P4 ;  /* 0xff8000000f0f7808 */ /* 0x000fe40006000000 */
[C---:B------:R-:W-:Y:S02]  /*16d90*/  ISETP.GT.AND P2, PT, R85.reuse, 0x8, P1 ;  /* 0x000000085500780c */ /* 0x040fe40000f44270 */
[C---:B------:R-:W-:Y:S02]  /*16da0*/  ISETP.GT.AND P3, PT, R85.reuse, 0x9, P1 ;  /* 0x000000095500780c */ /* 0x040fe40000f64270 */
[----:B------:R-:W-:Y:S02]  /*16db0*/  ISETP.GT.AND P4, PT, R85, 0x10, P1 ;  /* 0x000000105500780c */ /* 0x000fe40000f84270 */
[----:B------:R-:W-:-:S02]  /*16dc0*/  ISETP.LT.OR P2, PT, R86, 0x9, P2 ;  /* 0x000000095600780c */ /* 0x000fc40001741670 */
[C---:B------:R-:W-:Y:S01]  /*16dd0*/  ISETP.LT.OR P3, PT, R86.reuse, 0xa, P3 ;  /* 0x0000000a5600780c */ /* 0x040fe20001f61670 */
[--C-:B-1----:R-:W-:Y:S01]  /*16de0*/  IMAD.IADD R137, R137, 0x1, R10.reuse ;  /* 0x0000000189897824 */ /* 0x102fe200078e020a */
        /* <DEDUP_REMOVED lines=99> */
.L_x_1457:
[----:B------:R-:W-:-:S05]  /*17420*/  IMAD.U32 R85, RZ, RZ, UR41 ;  /* 0x00000029ff557e24 */ /* 0x000fca000f8e00ff */
[----:B------:R-:W-:-:S13]  /*17430*/  ISETP.NE.AND P2, PT, R85, 0x1, PT ;  /* 0x000000015500780c */ /* 0x000fda0003f45270 */
[----:B------:R-:W0:Y:S02]  /*17440*/  @P2 LDC.64 R10, c[0x0][0x9e8] ;  /* 0x00027a00ff0a2b82 */ /* 0x000e240000000a00 */
[----:B0-----:R-:W-:-:S05]  /*17450*/  @P2 IMAD.HI.U32 R10, R47, R10, RZ ;  /* 0x0000000a2f0a2227 */ /* 0x001fca00078e00ff */
[----:B------:R-:W-:-:S07]  /*17460*/  @P2 SHF.R.U32.HI R47, RZ, R11, R10 ;  /* 0x0000000bff2f2219 */ /* 0x000fce000001160a */
.L_x_1458:
[----:B------:R-:W-:Y:S05]  /*17470*/  BSYNC B1 ;  /* 0x0000000000017941 */ /* 0x000fea0003800000 */
.L_x_1456:
[----:B------:R-:W-:-:S04]  /*17480*/  IMAD R5, R47, R85, -R5 ;  /* 0x000000552f057224 */ /* 0x000fc800078e0a05 */
[----:B------:R-:W-:-:S05]  /*17490*/  IMAD R5, R141, -0x2, R5 ;  /* 0xfffffffe8d057824 */ /* 0x000fca00078e0205 */
[----:B------:R-:W-:Y:S02]  /*174a0*/  VIMNMX R87, R87, R5, !PT ;  /* 0x0000000557577248 */ /* 0x000fe40007fe0100 */
[----:B------:R-:W-:-:S07]  /*174b0*/  VIADDMNMX R137, R5, R85, R137, PT ;  /* 0x0000005505897246 */ /* 0x000fce0003800189 */
.L_x_1455:
[----:B------:R-:W-:Y:S02]  /*174c0*/  FMNMX.FTZ R5, R46, R13, !PT ;  /* 0x0000000d2e057209 */ /* 0x000fe40007810000 */
[----:B------:R-:W-:Y:S02]  /*174d0*/  ISETP.GT.AND P4, PT, R87, 0x1, P1 ;  /* 0x000000015700780c */ /* 0x000fe40000f84270 */
        /* <DEDUP_REMOVED lines=9> */
[----:B------:R-:W-:-:S02]  /*17570*/  ISETP.LT.OR P3, PT, R137, 0xa, P3 ;  /* 0x0000000a8900780c */ /* 0x000fc40001f61670 */
[----:B------:R-:W-:Y:S02]  /*17580*/  FMNMX.FTZ R5, R32, R5, !PT ;  /* 0x0000000520057209 */ /* 0x000fe40007810000 */
[----:B------:R-:W-:Y:S02]  /*17590*/  FSEL R21, R21, -INF , !P4 ;  /* 0xff80000015157808 */ /* 0x000fe40006000000 */
[----:B------:R-:W-:Y:S02]  /*175a0*/  FMNMX.FTZ R5, R33, R5, !PT ;  /* 0x0000000521057209 */ /* 0x000fe40007810000 */
[----:B------:R-:W-:Y:S01]  /*175b0*/  FSEL R11, R26, -INF , !P2 ;  /* 0xff8000001a0b7808 */ /* 0x000fe20005000000 */
[----:B------:R-:W-:Y:S01]  /*175c0*/  IMAD.U32 R26, RZ, RZ, UR40 ;  /* 0x00000028ff1a7e24 */ /* 0x000fe2000f8e00ff */
[----:B------:R-:W-:Y:S02]  /*175d0*/  FMNMX.FTZ R5, R36, R5, !PT ;  /* 0x0000000524057209 */ /* 0x000fe40007810000 */
[----:B------:R-:W-:-:S02]  /*175e0*/  FSEL R27, R27, -INF , !P3 ;  /* 0xff8000001b1b7808 */ /* 0x000fc40005800000 */
[----:B------:R-:W-:Y:S02]  /*175f0*/  FMNMX.FTZ R5, R37, R5, !PT ;  /* 0x0000000525057209 */ /* 0x000fe40007810000 */
[C---:B------:R-:W-:Y:S02]  /*17600*/  ISETP.GT.AND P4, PT, R87.reuse, 0x10, P1 ;  /* 0x000000105700780c */ /* 0x040fe40000f84270 */
[----:B------:R-:W-:Y:S02]  /*17610*/  FMNMX.FTZ R5, R40, R5, !PT ;  /* 0x0000000528057209 */ /* 0x000fe40007810000 */
[----:B------:R-:W-:Y:S02]  /*17620*/  ISETP.GT.AND P2, PT, R87, 0x11, P1 ;  /* 0x000000115700780c */ /* 0x000fe40000f44270 */
[----:B------:R-:W-:Y:S02]  /*17630*/  FMNMX.FTZ R5, R41, R5, !PT ;  /* 0x0000000529057209 */ /* 0x000fe40007810000 */
[----:B------:R-:W-:-:S02]  /*17640*/  ISETP.GT.AND P3, PT, R87, 0x18, P1 ;  /* 0x000000185700780c */ /* 0x000fc40000f64270 */
[----:B------:R-:W-:Y:S02]  /*17650*/  FMNMX.FTZ R5, R44, R5, !PT ;  /* 0x000000052c057209 */ /* 0x000fe40007810000 */
[----:B------:R-:W-:Y:S02]  /*17660*/  ISETP.LT.OR P4, PT, R137, 0x11, P4 ;  /* 0x000000118900780c */ /* 0x000fe40002781670 */
[----:B------:R-:W-:Y:S02]  /*17670*/  FMNMX.FTZ R5, R45, R5, !PT ;  /* 0x000000052d057209 */ /* 0x000fe40007810000 */
[C---:B------:R-:W-:Y:S02]  /*17680*/  ISETP.LT.OR P2, PT, R137.reuse, 0x12, P2 ;  /* 0x000000128900780c */ /* 0x040fe40001741670 */
[----:B------:R-:W-:Y:S02]  /*17690*/  FMNMX.FTZ R5, R50, R5, !PT ;  /* 0x0000000532057209 */ /* 0x000fe40007810000 */
[----:B------:R-:W-:-:S02]  /*176a0*/  ISETP.LT.OR P3, PT, R137, 0x19, P3 ;  /* 0x000000198900780c */ /* 0x000fc40001f61670 */
[----:B------:R-:W-:Y:S02]  /*176b0*/  FMNMX.FTZ R5, R51, R5, !PT ;  /* 0x0000000533057209 */ /* 0x000fe40007810000 */
[----:B------:R-:W-:Y:S02]  /*176c0*/  FSEL R30, R30, -INF , !P4 ;  /* 0xff8000001e1e7808 */ /* 0x000fe40006000000 */
[----:B------:R-:W-:Y:S02]  /*176d0*/  FMNMX.FTZ R5, R54, R5, !PT ;  /* 0x0000000536057209 */ /* 0x000fe40007810000 */
[----:B------:R-:W-:Y:S02]  /*176e0*/  FSEL R31, R31, -INF , !P2 ;  /* 0xff8000001f1f7808 */ /* 0x000fe40005000000 */
[----:B------:R-:W-:Y:S02]  /*176f0*/  FMNMX.FTZ R5, R55, R5, !PT ;  /* 0x0000000537057209 */ /* 0x000fe40007810000 */
[----:B------:R-:W-:-:S02]  /*17700*/  FSEL R34, R34, -INF , !P3 ;  /* 0xff80000022227808 */ /* 0x000fc40005800000 */
        /* <DEDUP_REMOVED lines=28> */
[C---:B------:R-:W-:Y:S02]  /*178d0*/  ISETP.GT.AND P4, PT, R87.reuse, 0x31, P1 ;  /* 0x000000315700780c */ /* 0x040fe40000f84270 */
[----:B------:R-:W-:-:S02]  /*178e0*/  ISETP.GT.AND P2, PT, R87, 0x38, P1 ;  /* 0x000000385700780c */ /* 0x000fc40000f44270 */
[----:B------:R-:W-:Y:S02]  /*178f0*/  ISETP.GT.AND P3, PT, R87, 0x39, P1 ;  /* 0x000000395700780c */ /* 0x000fe40000f64270 */
[----:B------:R-:W-:Y:S02]  /*17900*/  FMNMX.FTZ R5, R79, R5, !PT ;  /* 0x000000054f057209 */ /* 0x000fe40007810000 */
[C---:B------:R-:W-:Y:S02]  /*17910*/  ISETP.LT.OR P4, PT, R137.reuse, 0x32, P4 ;  /* 0x000000328900780c */ /* 0x040fe40002781670 */
[C---:B------:R-:W-:Y:S02]  /*17920*/  ISETP.LT.OR P2, PT, R137.reuse, 0x39, P2 ;  /* 0x000000398900780c */ /* 0x040fe40001741670 */
[----:B------:R-:W-:Y:S02]  /*17930*/  ISETP.LT.OR P3, PT, R137, 0x3a, P3 ;  /* 0x0000003a8900780c */ /* 0x000fe40001f61670 */
[----:B------:R-:W-:-:S02]  /*17940*/  FMNMX.FTZ R5, R80, R5, !PT ;  /* 0x0000000550057209 */ /* 0x000fc40007810000 */
[----:B------:R-:W-:Y:S02]  /*17950*/  LOP3.LUT R22, R22, 0xdfffffff, RZ, 0xc0, !PT ;  /* 0xdfffffff16167812 */ /* 0x000fe400078ec0ff */
[----:B------:R-:W-:Y:S02]  /*17960*/  FSEL R49, R49, -INF , !P4 ;  /* 0xff80000031317808 */ /* 0x000fe40006000000 */
[----:B------:R-:W-:Y:S02]  /*17970*/  FSEL R52, R52, -INF , !P2 ;  /* 0xff80000034347808 */ /* 0x000fe40005000000 */
[----:B------:R-:W-:Y:S02]  /*17980*/  FSEL R53, R53, -INF , !P3 ;  /* 0xff80000035357808 */ /* 0x000fe40005800000 */
[C---:B------:R-:W-:Y:S02]  /*17990*/  ISETP.GT.AND P4, PT, R87.reuse, 0x40, P1 ;  /* 0x000000405700780c */ /* 0x040fe40000f84270 */
[----:B------:R-:W-:-:S02]  /*179a0*/  ISETP.GT.AND P2, PT, R87, 0x41, P1 ;  /* 0x000000415700780c */ /* 0x000fc40000f44270 */
[----:B------:R-:W-:Y:S02]  /*179b0*/  ISETP.GT.AND P3, PT, R87, 0x48, P1 ;  /* 0x000000485700780c */ /* 0x000fe40000f64270 */
[----:B------:R-:W-:Y:S02]  /*179c0*/  FMNMX.FTZ R5, R83, R5, !PT ;  /* 0x0000000553057209 */ /* 0x000fe40007810000 */
[----:B------:R-:W-:Y:S02]  /*179d0*/  @P0 LOP3.LUT R22, R22, 0x20000000, RZ, 0xfc, !PT ;  /* 0x2000000016160812 */ /* 0x000fe400078efcff */
[----:B------:R-:W-:Y:S02]  /*179e0*/  ISETP.GT.AND P0, PT, R87, 0x61, P1 ;  /* 0x000000615700780c */ /* 0x000fe40000f04270 */
[C---:B------:R-:W-:Y:S02]  /*179f0*/  ISETP.LT.OR P4, PT, R137.reuse, 0x41, P4 ;  /* 0x000000418900780c */ /* 0x040fe40002781670 */
[----:B------:R-:W-:-:S02]  /*17a00*/  ISETP.LT.OR P2, PT, R137, 0x42, P2 ;  /* 0x000000428900780c */ /* 0x000fc40001741670 */
[----:B------:R-:W-:Y:S02]  /*17a10*/  ISETP.LT.OR P3, PT, R137, 0x49, P3 ;  /* 0x000000498900780c */ /* 0x000fe40001f61670 */
[----:B------:R-:W-:Y:S02]  /*17a20*/  FMNMX.FTZ R5, R84, R5, !PT ;  /* 0x0000000554057209 */ /* 0x000fe40007810000 */
[----:B------:R-:W-:Y:S02]  /*17a30*/  FSEL R56, R56, -INF , !P4 ;  /* 0xff80000038387808 */ /* 0x000fe40006000000 */
[----:B------:R-:W-:Y:S01]  /*17a40*/  FSEL R57, R57, -INF , !P2 ;  /* 0xff80000039397808 */ /* 0x000fe20005000000 */
[----:B------:R-:W0:Y:S01]  /*17a50*/  SHFL.BFLY PT, R10, R5, 0x2, 0x1f ;  /* 0x0c401f00050a7f89 */ /* 0x000e2200000e0000 */
[----:B------:R-:W-:Y:S02]  /*17a60*/  FSEL R60, R60, -INF , !P3 ;  /* 0xff8000003c3c7808 */ /* 0x000fe40005800000 */
[----:B------:R-:W-:-:S02]  /*17a70*/  ISETP.GT.AND P4, PT, R87, 0x49, P1 ;  /* 0x000000495700780c */ /* 0x000fc40000f84270 */
[C---:B------:R-:W-:Y:S02]  /*17a80*/  ISETP.GT.AND P2, PT, R87.reuse, 0x50, P1 ;  /* 0x000000505700780c */ /* 0x040fe40000f44270 */
[----:B------:R-:W-:Y:S02]  /*17a90*/  ISETP.GT.AND P3, PT, R87, 0x51, P1 ;  /* 0x000000515700780c */ /* 0x000fe40000f64270 */
[----:B------:R-:W-:Y:S02]  /*17aa0*/  LOP3.LUT R22, R22, 0x7fffffff, RZ, 0xc0, !PT ;  /* 0x7fffffff16167812 */ /* 0x000fe400078ec0ff */
[C---:B------:R-:W-:Y:S02]  /*17ab0*/  ISETP.LT.OR P4, PT, R137.reuse, 0x4a, P4 ;  /* 0x0000004a8900780c */ /* 0x040fe40002781670 */
[C---:B------:R-:W-:Y:S02]  /*17ac0*/  ISETP.LT.OR P2, PT, R137.reuse, 0x51, P2 ;  /* 0x000000518900780c */ /* 0x040fe40001741670 */
[----:B------:R-:W-:-:S02]  /*17ad0*/  ISETP.LT.OR P3, PT, R137, 0x52, P3 ;  /* 0x000000528900780c */ /* 0x000fc40001f61670 */
[----:B------:R-:W-:Y:S02]  /*17ae0*/  @P0 LOP3.LUT R22, R22, 0x80000000, RZ, 0xfc, !PT ;  /* 0x8000000016160812 */ /* 0x000fe400078efcff */
[----:B------:R-:W-:Y:S02]  /*17af0*/  ISETP.GT.AND P0, PT, R87, RZ, P1 ;  /* 0x000000ff5700720c */ /* 0x000fe40000f04270 */
        /* <DEDUP_REMOVED lines=9> */
[----:B------:R-:W-:-:S02]  /*17b90*/  LOP3.LUT R22, R22, 0xfffffff7, RZ, 0xc0, !PT ;  /* 0xfffffff716167812 */ /* 0x000fc400078ec0ff */
[----:B------:R-:W-:Y:S02]  /*17ba0*/  FSEL R68, R68, -INF , !P4 ;  /* 0xff80000044447808 */ /* 0x000fe40006000000 */
[----:B------:R-:W-:Y:S02]  /*17bb0*/  FSEL R69, R69, -INF , !P2 ;  /* 0xff80000045457808 */ /* 0x000fe40005000000 */
[----:B------:R-:W-:Y:S02]  /*17bc0*/  FSEL R73, R73, -INF , !P3 ;  /* 0xff80000049497808 */ /* 0x000fe40005800000 */
[C---:B------:R-:W-:Y:S02]  /*17bd0*/  ISETP.GT.AND P2, PT, R87.reuse, 0x68, P1 ;  /* 0x000000685700780c */ /* 0x040fe40000f44270 */
[C---:B------:R-:W-:Y:S02]  /*17be0*/  ISETP.GT.AND P3, PT, R87.reuse, 0x69, P1 ;  /* 0x000000695700780c */ /* 0x040fe40000f64270 */
[----:B------:R-:W-:-:S02]  /*17bf0*/  ISETP.GT.AND P4, PT, R87, 0x70, P1 ;  /* 0x000000705700780c */ /* 0x000fc40000f84270 */
[C---:B------:R-:W-:Y:S02]  /*17c00*/  ISETP.GT.AND P5, PT, R87.reuse, 0x71, P1 ;  /* 0x000000715700780c */ /* 0x040fe40000fa4270 */
[C---:B------:R-:W-:Y:S02]  /*17c10*/  ISETP.GT.AND P6, PT, R87.reuse, 0x78, P1 ;  /* 0x000000785700780c */ /* 0x040fe40000fc4270 */
[----:B------:R-:W-:Y:S02]  /*17c20*/  ISETP.GT.AND P1, PT, R87, 0x79, P1 ;  /* 0x000000795700780c */ /* 0x000fe40000f24270 */
[----:B------:R-:W-:Y:S02]  /*17c30*/  @P0 LOP3.LUT R22, R22, 0x8, RZ, 0xfc, !PT ;  /* 0x0000000816160812 */ /* 0x000fe400078efcff */
[----:B0-----:R-:W-:Y:S02]  /*17c40*/  FMNMX.FTZ R5, R5, R10, !PT ;  /* 0x0000000a05057209 */ /* 0x001fe40007810000 */
[----:B------:R-:W-:-:S02]  /*17c50*/  LOP3.LUT P0, RZ, R22, 0x80000000, RZ, 0xc0, !PT ;  /* 0x8000000016ff7812 */ /* 0x000fc4000780c0ff */
[----:B------:R-:W-:Y:S01]  /*17c60*/  LOP3.LUT R22, R22, 0xfffffffd, RZ, 0xc0, !PT ;  /* 0xfffffffd16167812 */ /* 0x000fe200078ec0ff */
[----:B------:R-:W0:Y:S01]  /*17c70*/  SHFL.BFLY PT, R10, R5, 0x1, 0x1f ;  /* 0x0c201f00050a7f89 */ /* 0x000e2200000e0000 */
[C---:B------:R-:W-:Y:S02]  /*17c80*/  ISETP.LT.OR P0, PT, R137.reuse, 0x62, P0 ;  /* 0x000000628900780c */ /* 0x040fe40000701670 */
[C---:B------:R-:W-:Y:S02]  /*17c90*/  ISETP.LT.OR P4, PT, R137.reuse, 0x71, P4 ;  /* 0x000000718900780c */ /* 0x040fe40002781670 */
[----:B------:R-:W-:Y:S02]  /*17ca0*/  @P1 LOP3.LUT R22, R22, 0x2, RZ, 0xfc, !PT ;  /* 0x0000000216161812 */ /* 0x000fe400078efcff */
[----:B------:R-:W-:Y:S02]  /*17cb0*/  ISETP.LT.OR P5, PT, R137, 0x72, P5 ;  /* 0x000000728900780c */ /* 0x000fe40002fa1670 */
[----:B------:R-:W-:-:S02]  /*17cc0*/  LOP3.LUT P1, RZ, R22, 0x8, RZ, 0xc0, !PT ;  /* 0x0000000816ff7812 */ /* 0x000fc4000782c0ff */
[----:B------:R-:W-:Y:S02]  /*17cd0*/  LOP3.LUT R22, R22, 0xffffffef, RZ, 0xc0, !PT ;  /* 0xffffffef16167812 */ /* 0x000fe400078ec0ff */
[C---:B------:R-:W-:Y:S02]  /*17ce0*/  ISETP.LT.OR P1, PT, R137.reuse, 0x1, P1 ;  /* 0x000000018900780c */ /* 0x040fe40000f21670 */
[----:B------:R-:W-:Y:S02]  /*17cf0*/  @P0 LOP3.LUT R22, R22, 0x10, RZ, 0xfc, !PT ;  /* 0x0000001016160812 */ /* 0x000fe400078efcff */
[----:B------:R-:W-:Y:S02]  /*17d00*/  ISETP.LT.OR P0, PT, R137, 0x69, P2 ;  /* 0x000000698900780c */ /* 0x000fe40001701670 */
[C---:B------:R-:W-:Y:S02]  /*17d10*/  LOP3.LUT P2, RZ, R22.reuse, 0x2, RZ, 0xc0, !PT ;  /* 0x0000000216ff7812 */ /* 0x040fe4000784c0ff */
[----:B------:R-:W-:-:S02]  /*17d20*/  LOP3.LUT R22, R22, 0xfffffffb, RZ, 0xc0, !PT ;  /* 0xfffffffb16167812 */ /* 0x000fc400078ec0ff */
[----:B------:R-:W-:Y:S02]  /*17d30*/  FSEL R14, R14, -INF , !P1 ;  /* 0xff8000000e0e7808 */ /* 0x000fe40004800000 */
[----:B0-----:R-:W-:Y:S02]  /*17d40*/  FMNMX.FTZ R5, R5, R10, !PT ;  /* 0x0000000a05057209 */ /* 0x001fe40007810000 */
[----:B------:R-:W-:Y:S02]  /*17d50*/  FSEL R77, R77, -INF , !P4 ;  /* 0xff8000004d4d7808 */ /* 0x000fe40006000000 */
[----:B------:R-:W-:Y:S01]  /*17d60*/  ISETP.LT.OR P6, PT, R137, 0x79, P6 ;  /* 0x000000798900780c */ /* 0x000fe200037c1670 */
[----:B------:R-:W-:-:S01]  /*17d70*/  FFMA.FTZ R47, R5, R26, -8 ;  /* 0xc1000000052f7423 */ /* 0x000fc2000001001a */
[----:B------:R-:W-:Y:S02]  /*17d80*/  @P0 LOP3.LUT R22, R22, 0x4, RZ, 0xfc, !PT ;  /* 0x0000000416160812 */ /* 0x000fe400078efcff */
[----:B------:R-:W-:-:S02]  /*17d90*/  ISETP.LT.OR P0, PT, R137, 0x6a, P3 ;  /* 0x0000006a8900780c */ /* 0x000fc40001f01670 */
[C---:B------:R-:W-:Y:S02]  /*17da0*/  FSETP.NEU.FTZ.AND P3, PT, R5.reuse, -INF , PT ;  /* 0xff8000000500780b */ /* 0x040fe40003f7d000 */
[----:B------:R-:W-:Y:S02]  /*17db0*/  LOP3.LUT R22, R22, 0xbfffffff, RZ, 0xc0, !PT ;  /* 0xbfffffff16167812 */ /* 0x000fe400078ec0ff */
[----:B------:R-:W-:Y:S02]  /*17dc0*/  FSEL R10, R5, RZ, P3 ;  /* 0x000000ff050a7208 */ /* 0x000fe40001800000 */
[----:B------:R-:W-:Y:S02]  /*17dd0*/  FSEL R47, R47, RZ, P3 ;  /* 0x000000ff2f2f7208 */ /* 0x000fe40001800000 */
[----:B------:R-:W-:Y:S01]  /*17de0*/  FSEL R78, R78, -INF , !P5 ;  /* 0xff8000004e4e7808 */ /* 0x000fe20006800000 */
[----:B------:R-:W-:-:S01]  /*17df0*/  FADD.FTZ R13, -R10, R13 ;  /* 0x0000000d0a0d7221 */ /* 0x000fc20000010100 */
[----:B------:R-:W-:Y:S01]  /*17e00*/  FMNMX.FTZ R10, R14, R12, !PT ;  /* 0x0000000c0e0a7209 */ /* 0x000fe20007810000 */
[----:B------:R-:W-:-:S01]  /*17e10*/  FFMA.FTZ R46, R46, R26, -R47 ;  /* 0x0000001a2e2e7223 */ /* 0x000fc2000001082f */
[----:B------:R-:W-:Y:S01]  /*17e20*/  @P0 LOP3.LUT R22, R22, 0x40000000, RZ, 0xfc, !PT ;  /* 0x4000000016160812 */ /* 0x000fe200078efcff */
[----:B------:R-:W-:-:S01]  /*17e30*/  FFMA.FTZ R15, R15, R26, -R47 ;  /* 0x0000001a0f0f7223 */ /* 0x000fc2000001082f */
[----:B------:R-:W-:Y:S01]  /*17e40*/  FMNMX.FTZ R10, R21, R10, !PT ;  /* 0x0000000a150a7209 */ /* 0x000fe20007810000 */
[----:B------:R-:W-:-:S01]  /*17e50*/  FFMA.FTZ R24, R24, R26, -R47 ;  /* 0x0000001a18187223 */ /* 0x000fc2000001082f */
[----:B------:R-:W-:Y:S01]  /*17e60*/  LOP3.LUT P0, RZ, R22, 0x10, RZ, 0xc0, !PT ;  /* 0x0000001016ff7812 */ /* 0x000fe2000780c0ff */
[----:B------:R-:W-:-:S01]  /*17e70*/  FFMA.FTZ R25, R25, R26, -R47 ;  /* 0x0000001a19197223 */ /* 0x000fc2000001082f */
[----:B------:R-:W-:Y:S01]  /*17e80*/  FMNMX.FTZ R10, R11, R10, !PT ;  /* 0x0000000a0b0a7209 */ /* 0x000fe20007810000 */
[----:B------:R-:W-:-:S01]  /*17e90*/  FFMA.FTZ R28, R28, R26, -R47 ;  /* 0x0000001a1c1c7223 */ /* 0x000fc2000001082f */
[----:B------:R-:W-:Y:S01]  /*17ea0*/  LOP3.LUT P3, RZ, R22, 0x4, RZ, 0xc0, !PT ;  /* 0x0000000416ff7812 */ /* 0x000fe2000786c0ff */
[----:B------:R-:W-:-:S01]  /*17eb0*/  FFMA.FTZ R29, R29, R26, -R47 ;  /* 0x0000001a1d1d7223 */ /* 0x000fc2000001082f */
[----:B------:R-:W-:Y:S01]  /*17ec0*/  FMNMX.FTZ R10, R27, R10, !PT ;  /* 0x0000000a1b0a7209 */ /* 0x000fe20007810000 */
[----:B------:R-:W-:-:S01]  /*17ed0*/  FFMA.FTZ R32, R32, R26, -R47 ;  /* 0x0000001a20207223 */ /* 0x000fc2000001082f */
[----:B------:R-:W-:Y:S01]  /*17ee0*/  FSEL R72, R72, -INF , !P0 ;  /* 0xff80000048487808 */ /* 0x000fe20004000000 */
        /* <DEDUP_REMOVED lines=11> */
[----:B------:R-:W-:Y:S01]  /*17fa0*/  FSEL R75, R75, -INF , !P0 ;  /* 0xff8000004b4b7808 */ /* 0x000fe20004000000 */
[----:B------:R-:W-:-:S01]  /*17fb0*/  FFMA.FTZ R45, R45, R26, -R47 ;  /* 0x0000001a2d2d7223 */ /* 0x000fc2000001082f */
[----:B------:R-:W-:Y:S01]  /*17fc0*/  FMNMX.FTZ R10, R35, R10, !PT ;  /* 0x0000000a230a7209 */ /* 0x000fe20007810000 */
[----:B------:R-:W-:-:S01]  /*17fd0*/  FFMA.FTZ R50, R50, R26, -R47 ;  /* 0x0000001a32327223 */ /* 0x000fc2000001082f */
[----:B------:R-:W-:Y:S01]  /*17fe0*/  ISETP.LT.OR P2, PT, R137, 0x7a, P2 ;  /* 0x0000007a8900780c */ /* 0x000fe20001741670 */
        /* <DEDUP_REMOVED lines=11> */
[-CC-:B------:R-:W-:Y:S01]  /*180a0*/  FFMA.FTZ R63, R63, R26.reuse, -R47.reuse ;  /* 0x0000001a3f3f7223 */ /* 0x180fe2000001082f */
        /* <DEDUP_REMOVED lines=14> */
[----:B------:R-:W-:Y:S01]  /*18190*/  FMUL.FTZ R13, R13, R26 ;  /* 0x0000001a0d0d7220 */ /* 0x000fe20000410000 */
[----:B------:R-:W-:Y:S01]  /*181a0*/  MUFU.EX2 R46, R46 ;  /* 0x0000002e002e7308 */ /* 0x000fe20000000800 */
[----:B------:R-:W-:-:S02]  /*181b0*/  LOP3.LUT P0, RZ, R22, 0x20000000, RZ, 0xc0, !PT ;  /* 0x2000000016ff7812 */ /* 0x000fc4000780c0ff */
[----:B------:R-:W-:-:S04]  /*181c0*/  FMNMX.FTZ R10, R53, R10, !PT ;  /* 0x0000000a350a7209 */ /* 0x000fc80007810000 */
[----:B------:R-:W-:Y:S01]  /*181d0*/  FMNMX.FTZ R10, R56, R10, !PT ;  /* 0x0000000a380a7209 */ /* 0x000fe20007810000 */
[----:B------:R-:W0:Y:S03]  /*181e0*/  MUFU.EX2 R13, R13 ;  /* 0x0000000d000d7308 */ /* 0x000e260000000800 */
[----:B------:R-:W-:-:S04]  /*181f0*/  FMNMX.FTZ R10, R57, R10, !PT ;  /* 0x0000000a390a7209 */ /* 0x000fc80007810000 */
[----:B------:R-:W-:Y:S01]  /*18200*/  FMNMX.FTZ R10, R60, R10, !PT ;  /* 0x0000000a3c0a7209 */ /* 0x000fe20007810000 */
[----:B------:R-:W1:Y:S03]  /*18210*/  MUFU.EX2 R15, R15 ;  /* 0x0000000f000f7308 */ /* 0x000e660000000800 */
[----:B------:R-:W-:-:S04]  /*18220*/  FMNMX.FTZ R10, R61, R10, !PT ;  /* 0x0000000a3d0a7209 */ /* 0x000fc80007810000 */
[----:B------:R-:W-:Y:S01]  /*18230*/  FMNMX.FTZ R10, R64, R10, !PT ;  /* 0x0000000a400a7209 */ /* 0x000fe20007810000 */
[----:B------:R-:W-:Y:S01]  /*18240*/  MUFU.EX2 R24, R24 ;  /* 0x0000001800187308 */ /* 0x000fe20000000800 */
[----:B0-----:R-:W-:-:S02]  /*18250*/  FFMA.FTZ R4, R13, R4, R46 ;  /* 0x000000040d047223 */ /* 0x001fc4000001002e */
[----:B------:R-:W-:-:S04]  /*18260*/  FMNMX.FTZ R10, R65, R10, !PT ;  /* 0x0000000a410a7209 */ /* 0x000fc80007810000 */
[----:B------:R-:W-:Y:S01]  /*18270*/  FMNMX.FTZ R10, R68, R10, !PT ;  /* 0x0000000a440a7209 */ /* 0x000fe20007810000 */
[----:B------:R-:W-:Y:S01]  /*18280*/  MUFU.EX2 R25, R25 ;  /* 0x0000001900197308 */ /* 0x000fe20000000800 */
[----:B-1----:R-:W-:-:S02]  /*18290*/  FADD.FTZ R4, R15, R4 ;  /* 0x000000040f047221 */ /* 0x002fc40000010000 */
[----:B------:R-:W-:-:S04]  /*182a0*/  FMNMX.FTZ R10, R69, R10, !PT ;  /* 0x0000000a450a7209 */ /* 0x000fc80007810000 */
[----:B------:R-:W-:Y:S01]  /*182b0*/  FMNMX.FTZ R10, R73, R10, !PT ;  /* 0x0000000a490a7209 */ /* 0x000fe20007810000 */
[----:B------:R-:W-:Y:S03]  /*182c0*/  MUFU.EX2 R28, R28 ;  /* 0x0000001c001c7308 */ /* 0x000fe60000000800 */
        /* <DEDUP_REMOVED lines=9> */
[----:B------:R-:W-:-:S05]  /*18360*/  FMNMX.FTZ R10, R82, R10, !PT ;  /* 0x0000000a520a7209 */ /* 0x000fca0007810000 */
        /* <DEDUP_REMOVED lines=8> */
[----:B------:R-:W-:Y:S08]  /*183f0*/  MUFU.EX2 R45, R45 ;  /* 0x0000002d002d7308 */ /* 0x000ff00000000800 */
[----:B------:R-:W-:Y:S01]  /*18400*/  MUFU.EX2 R50, R50 ;  /* 0x0000003200327308 */ /* 0x000fe20000000800 */
[----:B0-----:R-:W-:-:S04]  /*18410*/  FMNMX.FTZ R10, R10, R84, !PT ;  /* 0x000000540a0a7209 */ /* 0x001fc80007810000 */
[----:B------:R-:W-:-:S03]  /*18420*/  FSETP.NEU.FTZ.AND P1, PT, R10, -INF , PT ;  /* 0xff8000000a00780b */ /* 0x000fc60003f3d000 */
[----:B------:R-:W-:Y:S01]  /*18430*/  MUFU.EX2 R51, R51 ;  /* 0x0000003300337308 */ /* 0x000fe20000000800 */
[----:B------:R-:W-:-:S05]  /*18440*/  FSEL R84, R10, RZ, P1 ;  /* 0x000000ff0a547208 */ /* 0x000fca0000800000 */
[----:B------:R-:W-:Y:S01]  /*18450*/  FADD.FTZ R12, -R84, R12 ;  /* 0x0000000c540c7221 */ /* 0x000fe20000010100 */
[----:B------:R-:W-:-:S01]  /*18460*/  FFMA.FTZ R84, R10, R26, -8 ;  /* 0xc10000000a547423 */ /* 0x000fc2000001001a */
[----:B------:R-:W-:Y:S02]  /*18470*/  MUFU.EX2 R54, R54 ;  /* 0x0000003600367308 */ /* 0x000fe40000000800 */
[----:B------:R-:W-:Y:S02]  /*18480*/  FMUL.FTZ R12, R12, R26 ;  /* 0x0000001a0c0c7220 */ /* 0x000fe40000410000 */
[----:B------:R-:W-:-:S04]  /*18490*/  FSEL R85, R84, RZ, P1 ;  /* 0x000000ff54557208 */ /* 0x000fc80000800000 */
        /* <DEDUP_REMOVED lines=38> */
[----:B------:R-:W-:Y:S01]  /*18700*/  FADD.FTZ R3, R25, R3 ;  /* 0x0000000319037221 */ /* 0x000fe20000010000 */
[----:B------:R-:W-:-:S01]  /*18710*/  FFMA.FTZ R81, R81, R26, -R85 ;  /* 0x0000001a51517223 */ /* 0x000fc20000010855 */
[----:B------:R-:W1:Y:S01]  /*18720*/  MUFU.EX2 R30, R30 ;  /* 0x0000001e001e7308 */ /* 0x000e620000000800 */
[----:B--2---:R-:W-:-:S01]  /*18730*/  FADD.FTZ R4, R11, R84 ;  /* 0x000000540b047221 */ /* 0x004fc20000010000 */
[----:B------:R-:W-:Y:S01]  /*18740*/  FADD.FTZ R3, R28, R3 ;  /* 0x000000031c037221 */ /* 0x000fe20000010000 */
[----:B------:R-:W-:-:S03]  /*18750*/  FFMA.FTZ R82, R82, R26, -R85 ;  /* 0x0000001a52527223 */ /* 0x000fc60000010855 */
[----:B------:R-:W-:Y:S02]  /*18760*/  FADD.FTZ R3, R29, R3 ;  /* 0x000000031d037221 */ /* 0x000fe40000010000 */
[----:B------:R-:W2:Y:S01]  /*18770*/  MUFU.EX2 R31, R31 ;  /* 0x0000001f001f7308 */ /* 0x000ea20000000800 */
[----:B0-----:R-:W-:-:S01]  /*18780*/  FADD.FTZ R4, R27, R4 ;  /* 0x000000041b047221 */ /* 0x001fc20000010000 */
[----:B------:R-:W-:-:S04]  /*18790*/  FADD.FTZ R3, R32, R3 ;  /* 0x0000000320037221 */ /* 0x000fc80000010000 */
[----:B------:R-:W-:Y:S02]  /*187a0*/  FADD.FTZ R3, R33, R3 ;  /* 0x0000000321037221 */ /* 0x000fe40000010000 */
        /* <DEDUP_REMOVED lines=18> */
[----:B------:R-:W-:-:S06]  /*188d0*/  FADD.FTZ R3, R54, R3 ;  /* 0x0000000336037221 */ /* 0x000fcc0000010000 */
        /* <DEDUP_REMOVED lines=73> */
[----:B-1----:R-:W-:Y:S01]  /*18d70*/  FADD.FTZ R3, R82, R84 ;  /* 0x0000005452037221 */ /* 0x002fe20000010000 */
[----:B------:R-:W-:Y:S06]  /*18d80*/  @!P0 BRA `(.L_x_1459) ;  /* 0x0000000000048947 */ /* 0x000fec0003800000 */
[----:B------:R-:W-:Y:S01]  /*18d90*/  BPT.TRAP 0x1 ;  /* 0x000000040000795c */ /* 0x000fe20000300000 */
.L_x_1459:
        /* <DEDUP_REMOVED lines=100> */
.L_x_1439:
[----:B------:R-:W-:Y:S05]  /*193e0*/  BSYNC B0 ;  /* 0x0000000000007941 */ /* 0x000fea0003800000 */
.L_x_1438:
[----:B------:R-:W-:Y:S06]  /*193f0*/  BAR.ARV 0x8, 0x200 ;  /* 0x0208000000007b1d */ /* 0x000fec0000002000 */
[----:B------:R-:W-:Y:S05]  /*19400*/  @!P0 BRA `(.L_x_1461) ;  /* 0x0000000000048947 */ /* 0x000fea0003800000 */
[----:B------:R-:W-:Y:S01]  /*19410*/  BPT.TRAP 0x1 ;  /* 0x000000040000795c */ /* 0x000fe20000300000 */
.L_x_1461:
[----:B------:R-:W-:Y:S01]  /*19420*/  IMAD R11, R19, 0x8, R18 ;  /* 0x00000008130b7824 */ /* 0x000fe200078e0212 */
[----:B------:R-:W-:-:S04]  /*19430*/  SHF.L.U32 R0, R156, 0x1f, RZ ;  /* 0x0000001f9c007819 */ /* 0x000fc800000006ff */
[----:B------:R0:W1:Y:S01]  /*19440*/  SYNCS.PHASECHK.TRANS64.TRYWAIT P1, [R11+URZ+0x19c50], R0 ;  /* 0x019c50000b0075a7 */ /* 0x000062000802017f */
[----:B------:R-:W-:Y:S05]  /*19450*/  @!P0 BRA `(.L_x_1462) ;  /* 0x0000000000048947 */ /* 0x000fea0003800000 */
[----:B------:R-:W-:Y:S01]  /*19460*/  BPT.TRAP 0x1 ;  /* 0x000000040000795c */ /* 0x000fe20000300000 */
.L_x_1462:
[----:B------:R-:W-:Y:S04]  /*19470*/  BSSY B0, `(.L_x_1463) ;  /* 0x0000004000007945 */ /* 0x000fe80003800000 */
[----:B-1----:R-:W-:Y:S05]  /*19480*/  @P1 BRA `(.L_x_1464) ;  /* 0x0000000000081947 */ /* 0x002fea0003800000 */
[----:B------:R-:W1:Y:S02]  /*19490*/  SYNCS.PHASECHK.TRANS64.TRYWAIT P1, [R11+URZ+0x19c50], R0 ;  /* 0x019c50000b0075a7 */ /* 0x000e64000802017f */
[----:B-1----:R-:W-:Y:S05]  /*194a0*/  @!P1 BRA `(.L_x_1465) ;  /* 0x000000ac00e09947 */ /* 0x002fea0003800000 */
.L_x_1464:
[----:B------:R-:W-:Y:S05]  /*194b0*/  BSYNC B0 ;  /* 0x0000000000007941 */ /* 0x000fea0003800000 */
.L_x_1463:
[----:B------:R-:W-:Y:S01]  /*194c0*/  VIADD R18, R18, 0x3000 ;  /* 0x0000300012127836 */ /* 0x000fe20000000000 */
[----:B------:R-:W-:Y:S01]  /*194d0*/  ULDC.64 UR4, c[0x0][0x9a0] ;  /* 0x0002680000047ab9 */ /* 0x000fe20000000a00 */
[----:B------:R-:W-:Y:S01]  /*194e0*/  IMAD.MOV.U32 R7, RZ, RZ, 0x40000040 ;  /* 0x40000040ff077424 */ /* 0x000fe200078e00ff */
[----:B------:R-:W-:Y:S01]  /*194f0*/  ISETP.NE.U32.AND P1, PT, RZ, UR4, PT ;  /* 0x00000004ff007c0c */ /* 0x000fe2000bf25070 */
[----:B------:R-:W-:Y:S01]  /*19500*/  WARPGROUP.ARRIVE ;  /* 0x00000000000079c5 */ /* 0x000fe20000000000 */
[----:B------:R-:W-:Y:S01]  /*19510*/  SHF.R.U32.HI R18, RZ, 0x4, R18 ;  /* 0x00000004ff127819 */ /* 0x000fe20000011612 */
[----:B------:R-:W-:Y:S01]  /*19520*/  IMAD.MOV.U32 R14, RZ, RZ, 0x3f800000 ;  /* 0x3f800000ff0e7424 */ /* 0x000fe200078e00ff */
[----:B------:R-:W-:Y:S02]  /*19530*/  R2UR UR7, R7 ;  /* 0x00000000070772ca */ /* 0x000fe400000e0000 */
[----:B------:R-:W-:Y:S02]  /*19540*/  LOP3.LUT R18, R18, 0x3fff, RZ, 0xc0, !PT ;  /* 0x00003fff12127812 */ /* 0x000fe400078ec0ff */
[----:B------:R-:W-:-:S02]  /*19550*/  ISETP.NE.AND.EX P1, PT, RZ, UR5, PT, P1 ;  /* 0x00000005ff007c0c */ /* 0x000fc4000bf25310 */
[----:B------:R-:W-:-:S05]  /*19560*/  LOP3.LUT R18, R18, 0x10000, RZ, 0xfc, !PT ;  /* 0x0001000012127812 */ /* 0x000fca00078efcff */
[----:B------:R-:W-:-:S05]  /*19570*/  IMAD R6, R19, 0x300, R18 ;  /* 0x0000030013067824 */ /* 0x000fca00078e0212 */
[----:B------:R-:W-:Y:S01]  /*19580*/  R2UR UR6, R6 ;  /* 0x00000000060672ca */ /* 0x000fe200000e0000 */
[----:B------:R-:W0:Y:S01]  /*19590*/  @P1 LDC.64 R12, c[0x0][0x9c8] ;  /* 0x00027200ff0c1b82 */ /* 0x000e220000000a00 */
[----:B------:R-:W-:-:S07]  /*195a0*/  @P1 SHF.R.S32.HI R15, RZ, 0x1f, R155 ;  /* 0x0000001fff0f1819 */ /* 0x000fce000001149b */
[----:B------:R-:W2:Y:S04]  /*195b0*/  @P1 LDC.64 R8, c[0x0][0x9d0] ;  /* 0x00027400ff081b82 */ /* 0x000ea80000000a00 */
[----:B------:R-:W-:Y:S01]  /*195c0*/  QGMMA.64x96x32.F32.E4M3.E4M3 R88, R148, gdesc[UR4], R88, gsb0 ;  /* 0x0160000494587df3 */ /* 0x000fe20008000858 */
[----:B01----:R-:W-:Y:S01]  /*195d0*/  @P1 IMAD R0, R15, R12, RZ ;  /* 0x0000000c0f001224 */ /* 0x003fe200078e02ff */
[----:B------:R-:W-:-:S03]  /*195e0*/  @P1 SHF.R.S32.HI R15, RZ, 0x1f, R154 ;  /* 0x0000001fff0f1819 */ /* 0x000fc6000001149a */
[C---:B------:R-:W-:Y:S02]  /*195f0*/  @P1 IMAD R7, R155.reuse, R13, R0 ;  /* 0x0000000d9b071224 */ /* 0x040fe400078e0200 */
[----:B------:R-:W-:-:S04]  /*19600*/  @P1 IMAD.WIDE.U32 R12, R155, R12, RZ ;  /* 0x0000000c9b0c1225 */ /* 0x000fc800078e00ff */
[-C--:B--2---:R-:W-:Y:S02]  /*19610*/  @P1 IMAD R0, R15, R8.reuse, RZ ;  /* 0x000000080f001224 */ /* 0x084fe400078e02ff */
[----:B------:R-:W-:Y:S02]  /*19620*/  @P1 IMAD.IADD R13, R13, 0x1, R7 ;  /* 0x000000010d0d1824 */ /* 0x000fe400078e0207 */
[C---:B------:R-:W-:Y:S02]  /*19630*/  @P1 IMAD R7, R154.reuse, R9, R0 ;  /* 0x000000099a071224 */ /* 0x040fe400078e0200 */
[----:B------:R-:W-:-:S04]  /*19640*/  @P1 IMAD.WIDE.U32 R8, R154, R8, R12 ;  /* 0x000000089a081225 */ /* 0x000fc800078e000c */
[----:B------:R-:W-:Y:S01]  /*19650*/  @P1 IMAD.IADD R7, R9, 0x1, R7 ;  /* 0x0000000109071824 */ /* 0x000fe200078e0207 */
[----:B------:R-:W-:-:S04]  /*19660*/  @P1 LEA R12, P2, R8, UR4, 0x2 ;  /* 0x00000004080c1c11 */ /* 0x000fc8000f8410ff */
        /* <DEDUP_REMOVED lines=9> */
[----:B------:R-:W-:Y:S02]  /*19700*/  VIADD R8, R6, 0x4 ;  /* 0x0000000406087836 */ /* 0x000fe40000000000 */
[----:B------:R-:W-:-:S03]  /*19710*/  IMAD.MOV.U32 R9, RZ, RZ, 0x40000040 ;  /* 0x40000040ff097424 */ /* 0x000fc600078e00ff */
        /* <DEDUP_REMOVED lines=35> */
[----:B------:R-:W-:-:S02]  /*19950*/  IMAD.MOV.U32 R0, RZ, RZ, -0x800000 ;  /* 0xff800000ff007424 */ /* 0x000fc400078e00ff */
[----:B--2---:R-:W-:Y:S01]  /*19960*/  FMUL.FTZ R20, R3, R14 ;  /* 0x0000000e03147220 */ /* 0x004fe20000410000 */
[----:B------:R-:W-:Y:S02]  /*19970*/  IMAD.MOV.U32 R2, RZ, RZ, -0x800000 ;  /* 0xff800000ff027424 */ /* 0x000fe400078e00ff */
[----:B-1----:R-:W-:Y:S01]  /*19980*/  @P3 FMUL.FTZ R13, R8, 0.69314718246459960938 ;  /* 0x3f317218080d3820 */ /* 0x002fe20000410000 */
[----:B------:R-:W-:-:S03]  /*19990*/  @P2 FFMA.FTZ R0, R4, R5, R7 ;  /* 0x0000000504002223 */ /* 0x000fc60000010007 */
[----:B------:R-:W-:Y:S01]  /*199a0*/  @P3 FFMA.FTZ R2, R26, R10, R13 ;  /* 0x0000000a1a023223 */ /* 0x000fe2000001000d */
[----:B---3--:R-:W-:Y:S01]  /*199b0*/  FMUL.FTZ R18, R9, R14 ;  /* 0x0000000e09127220 */ /* 0x008fe20000410000 */
[----:B------:R-:W-:Y:S02]  /*199c0*/  WARPGROUP.DEPBAR.LE gsb0, 0x0 ;  /* 0x00008000000079c5 */ /* 0x000fe40000010000 */
[----:B------:R-:W-:Y:S05]  /*199d0*/  @!P0 BRA `(.L_x_1466) ;  /* 0x0000000000048947 */ /* 0x000fea0003800000 */
[----:B------:R-:W-:Y:S01]  /*199e0*/  BPT.TRAP 0x1 ;  /* 0x000000040000795c */ /* 0x000fe20000300000 */
.L_x_1466:
[----:B------:R-:W2:Y:S01]  /*199f0*/  LDL.LU R4, [R1+0xc] ;  /* 0x00000c0001047983 */ /* 0x000ea20000300800 */
[----:B------:R-:W-:Y:S02]  /*19a00*/  VIADD R11, R11, 0x19c60 ;  /* 0x00019c600b0b7836 */ /* 0x000fe40000000000 */
[-C--:B------:R-:W-:Y:S01]  /*19a10*/  FMUL.FTZ R3, R88, R20.reuse ;  /* 0x0000001458037220 */ /* 0x080fe20000410000 */
[----:B------:R-:W-:Y:S01]  /*19a20*/  FMUL.FTZ R6, R89, R20 ;  /* 0x0000001459067220 */ /* 0x000fe20000410000 */
[----:B------:R-:W3:Y:S01]  /*19a30*/  LDL.LU R24, [R1+0x60] ;  /* 0x0000600001187983 */ /* 0x000ee20000300800 */
[----:B------:R-:W-:-:S05]  /*19a40*/  VIADD R19, R19, 0x1 ;  /* 0x0000000113137836 */ /* 0x000fca0000000000 */
[----:B------:R-:W-:Y:S01]  /*19a50*/  ISETP.NE.AND P1, PT, R19, 0x2, PT ;  /* 0x000000021300780c */ /* 0x000fe20003f25270 */
[----:B------:R-:W-:-:S03]  /*19a60*/  FMUL.FTZ R92, R92, R20 ;  /* 0x000000145c5c7220 */ /* 0x000fc60000410000 */
[----:B------:R-:W-:Y:S01]  /*19a70*/  SEL R5, RZ, 0x1, P1 ;  /* 0x00000001ff057807 */ /* 0x000fe20000800000 */
        /* <DEDUP_REMOVED lines=43> */
[----:B------:R-:W-:Y:S01]  /*19d30*/  FMUL.FTZ R135, R135, R18 ;  /* 0x0000001287877220 */ /* 0x000fe20000410000 */
[----:B------:R-:W-:-:S02]  /*19d40*/  LOP3.LUT R156, R156, R5, RZ, 0x3c, !PT ;  /* 0x000000059c9c7212 */ /* 0x000fc400078e3cff */
[----:B------:R-:W-:Y:S02]  /*19d50*/  SEL R19, R19, RZ, P1 ;  /* 0x000000ff13137207 */ /* 0x000fe40000800000 */
[----:B--2---:R-:W-:Y:S01]  /*19d60*/  PRMT R4, R4, 0x654, R11 ;  /* 0x0000065404047816 */ /* 0x004fe2000000000b */
[----:B---3--:R-:W-:-:S03]  /*19d70*/  VIADD R24, R24, 0x1 ;  /* 0x0000000118187836 */ /* 0x008fc60000000000 */
[----:B------:R0:W-:Y:S02]  /*19d80*/  SYNCS.ARRIVE.TRANS64.RED.A1T0 RZ, [R4+URZ], RZ ;  /* 0x000000ff04ff79a7 */ /* 0x0001e4000810043f */
[----:B------:R0:W-:Y:S01]  /*19d90*/  STL [R1+0x60], R24 ;  /* 0x0000601801007387 */ /* 0x0001e20000100800 */
[-C--:B------:R-:W-:Y:S01]  /*19da0*/  FMUL.FTZ R11, R124, R20.reuse ;  /* 0x000000147c0b7220 */ /* 0x080fe20000410000 */
[----:B------:R-:W-:-:S07]  /*19db0*/  FMUL.FTZ R20, R133, R20 ;  /* 0x0000001485147220 */ /* 0x000fce0000410000 */
.L_x_1349:
        /* <DEDUP_REMOVED lines=10> */
[----:B-----5:R-:W0:Y:S01]  /*19e60*/  S2R R24, SR_TID.X ;  /* 0x0000000000187919 */ /* 0x020e220000002100 */
[----:B------:R-:W-:Y:S01]  /*19e70*/  ULDC.64 UR4, c[0x4][0x38] ;  /* 0x01000e0000047ab9 */ /* 0x000fe20000000a00 */
[----:B------:R-:W2:Y:S04]  /*19e80*/  LDL R37, [R1+0x80] ;  /* 0x0000800001257983 */ /* 0x000ea80000100800 */
[----:B------:R-:W3:Y:S01]  /*19e90*/  LDL R59, [R1+0x5c] ;  /* 0x00005c00013b7983 */ /* 0x000ee20000100800 */
[----:B------:R-:W4:Y:S01]  /*19ea0*/  S2R R35, SR_SWINHI ;  /* 0x0000000000237919 */ /* 0x000f220000002f00 */
[----:B------:R-:W-:Y:S02]  /*19eb0*/  F2FP.BF16.F32.PACK_AB R126, R126, R25 ;  /* 0x000000197e7e723e */ /* 0x000fe400000010ff */
[----:B------:R-:W-:Y:S01]  /*19ec0*/  F2FP.BF16.F32.PACK_AB R15, R15, R96 ;  /* 0x000000600f0f723e */ /* 0x000fe200000010ff */
[----:B------:R-:W3:Y:S01]  /*19ed0*/  LDL R61, [R1+0x48] ;  /* 0x00004800013d7983 */ /* 0x000ee20000100800 */
[----:B------:R-:W-:-:S02]  /*19ee0*/  F2FP.BF16.F32.PACK_AB R8, R8, R97 ;  /* 0x000000610808723e */ /* 0x000fc400000010ff */
[----:B------:R-:W-:Y:S01]  /*19ef0*/  F2FP.BF16.F32.PACK_AB R9, R9, R112 ;  /* 0x000000700909723e */ /* 0x000fe200000010ff */
[----:B------:R-:W3:Y:S01]  /*19f00*/  LDL R55, [R1+0x2c] ;  /* 0x00002c0001377983 */ /* 0x000ee20000100800 */
[----:B------:R-:W-:Y:S02]  /*19f10*/  F2FP.BF16.F32.PACK_AB R12, R12, R113 ;  /* 0x000000710c0c723e */ /* 0x000fe400000010ff */
[----:B------:R-:W-:Y:S01]  /*19f20*/  F2FP.BF16.F32.PACK_AB R3, R92, R3 ;  /* 0x000000035c03723e */ /* 0x000fe200000010ff */
[----:B------:R-:W3:Y:S01]  /*19f30*/  LDL R57, [R1+0x58] ;  /* 0x0000580001397983 */ /* 0x000ee20000100800 */
[----:B0-----:R-:W-:-:S05]  /*19f40*/  IMAD.SHL.U32 R4, R24, 0x4, RZ ;  /* 0x0000000418047824 */ /* 0x001fca00078e00ff */
[----:B------:R-:W-:-:S04]  /*19f50*/  LOP3.LUT R4, R4, 0xc, RZ, 0xc0, !PT ;  /* 0x0000000c04047812 */ /* 0x000fc800078ec0ff */
[----:B------:R-:W-:-:S05]  /*19f60*/  IADD3 R4, P0, R4, UR4, RZ ;  /* 0x0000000404047c10 */ /* 0x000fca000ff1e0ff */
[----:B------:R-:W-:Y:S01]  /*19f70*/  IMAD.X R5, RZ, RZ, UR5, P0 ;  /* 0x00000005ff057e24 */ /* 0x000fe200080e06ff */
[----:B------:R-:W-:Y:S01]  /*19f80*/  F2FP.BF16.F32.PACK_AB R6, R93, R6 ;  /* 0x000000065d06723e */ /* 0x000fe200000010ff */
[----:B------:R-:W-:-:S04]  /*19f90*/  ULDC.64 UR4, c[0x0][0xc00] ;  /* 0x0003000000047ab9 */ /* 0x000fc80000000a00 */
[----:B------:R0:W3:Y:S01]  /*19fa0*/  LDG.E.CONSTANT R5, desc[UR42][R4.64] ;  /* 0x0000002a04057981 */ /* 0x0000e2000c1e9900 */
[----:B------:R-:W-:Y:S02]  /*19fb0*/  F2FP.BF16.F32.PACK_AB R7, R7, R104 ;  /* 0x000000680707723e */ /* 0x000fe400000010ff */
[----:B------:R-:W-:Y:S02]  /*19fc0*/  F2FP.BF16.F32.PACK_AB R10, R10, R105 ;  /* 0x000000690a0a723e */ /* 0x000fe400000010ff */
[----:B------:R-:W-:Y:S02]  /*19fd0*/  F2FP.BF16.F32.PACK_AB R127, R127, R28 ;  /* 0x0000001c7f7f723e */ /* 0x000fe400000010ff */
[----:B------:R-:W-:Y:S02]  /*19fe0*/  F2FP.BF16.F32.PACK_AB R29, R110, R29 ;  /* 0x0000001d6e1d723e */ /* 0x000fe400000010ff */
[----:B------:R-:W-:Y:S02]  /*19ff0*/  F2FP.BF16.F32.PACK_AB R32, R111, R32 ;  /* 0x000000206f20723e */ /* 0x000fe400000010ff */
[----:B0-----:R-:W-:-:S02]  /*1a000*/  LOP3.LUT P0, R4, R24, 0x3, RZ, 0xc0, !PT ;  /* 0x0000000318047812 */ /* 0x001fc4000780c0ff */
[----:B------:R-:W-:Y:S02]  /*1a010*/  MOV R24, R18 ;  /* 0x0000001200187202 */ /* 0x000fe40000000f00 */
[----:B----4-:R-:W-:Y:S02]  /*1a020*/  MOV R25, R35 ;  /* 0x0000002300197202 */ /* 0x010fe40000000f00 */
[----:B------:R-:W-:Y:S02]  /*1a030*/  ISETP.EQ.OR P0, PT, R4, 0x3, !P0 ;  /* 0x000000030400780c */ /* 0x000fe40004702670 */
[----:B------:R-:W-:Y:S02]  /*1a040*/  F2FP.BF16.F32.PACK_AB R27, R118, R27 ;  /* 0x0000001b761b723e */ /* 0x000fe400000010ff */
[----:B------:R-:W-:Y:S02]  /*1a050*/  SEL R38, R15, R8, P0 ;  /* 0x000000080f267207 */ /* 0x000fe40000000000 */
[----:B------:R-:W-:-:S02]  /*1a060*/  SEL R40, R8, R15, P0 ;  /* 0x0000000f08287207 */ /* 0x000fc40000000000 */
        /* <DEDUP_REMOVED lines=9> */
[----:B------:R-:W-:Y:S02]  /*1a100*/  SEL R62, R29, R32, P0 ;  /* 0x000000201d3e7207 */ /* 0x000fe40000000000 */
[----:B------:R-:W-:Y:S02]  /*1a110*/  SEL R64, R27, R30, P0 ;  /* 0x0000001e1b407207 */ /* 0x000fe40000000000 */
[----:B------:R-:W-:-:S02]  /*1a120*/  SEL R50, R11, R14, P0 ;  /* 0x0000000e0b327207 */ /* 0x000fc40000000000 */
[----:B------:R-:W-:Y:S02]  /*1a130*/  SEL R52, R14, R11, P0 ;  /* 0x0000000b0e347207 */ /* 0x000fe40000000000 */
[----:B------:R-:W-:Y:S02]  /*1a140*/  SEL R32, R32, R29, P0 ;  /* 0x0000001d20207207 */ /* 0x000fe40000000000 */
[----:B------:R-:W-:Y:S02]  /*1a150*/  SEL R30, R30, R27, P0 ;  /* 0x0000001b1e1e7207 */ /* 0x000fe40000000000 */
        /* <DEDUP_REMOVED lines=8> */
[----:B------:R-:W-:-:S02]  /*1a1e0*/  SEL R54, R13, R20, P0 ;  /* 0x000000140d367207 */ /* 0x000fc40000000000 */
[----:B------:R-:W-:Y:S02]  /*1a1f0*/  SEL R56, R20, R13, P0 ;  /* 0x0000000d14387207 */ /* 0x000fe40000000000 */
[----:B------:R-:W-:Y:S02]  /*1a200*/  SEL R58, R33, R36, P0 ;  /* 0x00000024213a7207 */ /* 0x000fe40000000000 */
[----:B------:R-:W-:Y:S02]  /*1a210*/  SEL R36, R36, R33, P0 ;  /* 0x0000002124247207 */ /* 0x000fe40000000000 */
[----:B------:R-:W-:Y:S02]  /*1a220*/  SEL R60, R31, R34, P0 ;  /* 0x000000221f3c7207 */ /* 0x000fe40000000000 */
[----:B------:R-:W-:Y:S02]  /*1a230*/  SEL R34, R34, R31, P0 ;  /* 0x0000001f22227207 */ /* 0x000fe40000000000 */
[----:B------:R-:W-:-:S02]  /*1a240*/  SEL R68, R21, R26, P0 ;  /* 0x0000001a15447207 */ /* 0x000fc40000000000 */
[----:B------:R-:W-:Y:S02]  /*1a250*/  SEL R26, R26, R21, P0 ;  /* 0x000000151a1a7207 */ /* 0x000fe40000000000 */
[----:B------:R-:W-:Y:S02]  /*1a260*/  SEL R66, R126, R127, P0 ;  /* 0x0000007f7e427207 */ /* 0x000fe40000000000 */
[----:B------:R-:W-:Y:S01]  /*1a270*/  SEL R126, R127, R126, P0 ;  /* 0x0000007e7f7e7207 */ /* 0x000fe20000000000 */
[----:B--2---:R-:W-:-:S03]  /*1a280*/  IMAD.WIDE R8, R37, 0x2, R24 ;  /* 0x0000000225087825 */ /* 0x004fc600078e0218 */
[C---:B------:R-:W-:Y:S02]  /*1a290*/  LOP3.LUT R3, R8.reuse, 0x180, RZ, 0xc0, !PT ;  /* 0x0000018008037812 */ /* 0x040fe400078ec0ff */
[----:B------:R-:W-:Y:S02]  /*1a2a0*/  IADD3 R10, P5, R8, 0x20, RZ ;  /* 0x00000020080a7810 */ /* 0x000fe40007fbe0ff */
[----:B------:R-:W-:Y:S02]  /*1a2b0*/  SHF.R.U64 R3, R3, 0x3, RZ ;  /* 0x0000000303037819 */ /* 0x000fe400000012ff */
[----:B------:R-:W-:Y:S02]  /*1a2c0*/  LOP3.LUT R6, R10, 0x180, RZ, 0xc0, !PT ;  /* 0x000001800a067812 */ /* 0x000fe400078ec0ff */
[C---:B------:R-:W-:Y:S02]  /*1a2d0*/  IADD3 R14, P4, R8.reuse, 0x3000, RZ ;  /* 0x00003000080e7810 */ /* 0x040fe40007f9e0ff */
[----:B------:R-:W-:-:S02]  /*1a2e0*/  IADD3 R27, P3, R8, 0x3020, RZ ;  /* 0x00003020081b7810 */ /* 0x000fc40007f7e0ff */
[C---:B------:R-:W-:Y:S02]  /*1a2f0*/  IADD3 R29, P2, R8.reuse, 0x6000, RZ ;  /* 0x00006000081d7810 */ /* 0x040fe40007f5e0ff */
[----:B------:R-:W-:Y:S02]  /*1a300*/  IADD3 R70, P1, R8, 0x6020, RZ ;  /* 0x0000602008467810 */ /* 0x000fe40007f3e0ff */
[----:B------:R-:W-:Y:S02]  /*1a310*/  LOP3.LUT R8, R3, R8, RZ, 0x3c, !PT ;  /* 0x0000000803087212 */ /* 0x000fe400078e3cff */
[----:B------:R-:W-:-:S04]  /*1a320*/  SHF.R.U64 R3, R6, 0x3, RZ ;  /* 0x0000000306037819 */ /* 0x000fc800000012ff */
[----:B------:R-:W-:Y:S02]  /*1a330*/  LOP3.LUT R12, R3, R10, RZ, 0x3c, !PT ;  /* 0x0000000a030c7212 */ /* 0x000fe400078e3cff */
[----:B------:R-:W-:Y:S02]  /*1a340*/  LOP3.LUT R3, R14, 0x180, RZ, 0xc0, !PT ;  /* 0x000001800e037812 */ /* 0x000fe400078ec0ff */
[----:B------:R-:W-:Y:S02]  /*1a350*/  LOP3.LUT R10, R29, 0x180, RZ, 0xc0, !PT ;  /* 0x000001801d0a7812 */ /* 0x000fe400078ec0ff */
[----:B------:R-:W-:Y:S02]  /*1a360*/  SHF.R.U64 R3, R3, 0x3, RZ ;  /* 0x0000000303037819 */ /* 0x000fe400000012ff */
[----:B------:R-:W-:Y:S01]  /*1a370*/  SHF.R.U64 R10, R10, 0x3, RZ ;  /* 0x000000030a0a7819 */ /* 0x000fe200000012ff */
[--C-:B------:R-:W-:Y:S01]  /*1a380*/  IMAD.X R15, RZ, RZ, R9.reuse, P4 ;  /* 0x000000ffff0f7224 */ /* 0x100fe200020e0609 */
[----:B------:R-:W-:Y:S01]  /*1a390*/  LOP3.LUT R14, R3, R14, RZ, 0x3c, !PT ;  /* 0x0000000e030e7212 */ /* 0x000fe200078e3cff */
[--C-:B------:R-:W-:Y:S01]  /*1a3a0*/  IMAD.X R11, RZ, RZ, R9.reuse, P2 ;  /* 0x000000ffff0b7224 */ /* 0x100fe200010e0609 */
[----:B------:R-:W-:Y:S01]  /*1a3b0*/  LOP3.LUT R10, R10, R29, RZ, 0x3c, !PT ;  /* 0x0000001d0a0a7212 */ /* 0x000fe200078e3cff */
[--C-:B------:R-:W-:Y:S01]  /*1a3c0*/  IMAD.X R13, RZ, RZ, R9.reuse, P5 ;  /* 0x000000ffff0d7224 */ /* 0x100fe200028e0609 */
[----:B------:R-:W-:Y:S01]  /*1a3d0*/  LOP3.LUT R6, R27, 0x180, RZ, 0xc0, !PT ;  /* 0x000001801b067812 */ /* 0x000fe200078ec0ff */
[--C-:B------:R-:W-:Y:S01]  /*1a3e0*/  IMAD.X R21, RZ, RZ, R9.reuse, P3 ;  /* 0x000000ffff157224 */ /* 0x100fe200018e0609 */
[----:B------:R-:W-:Y:S01]  /*1a3f0*/  LOP3.LUT R31, R70, 0x180, RZ, 0xc0, !PT ;  /* 0x00000180461f7812 */ /* 0x000fe200078ec0ff */
[----:B------:R-:W-:Y:S01]  /*1a400*/  IMAD.X R7, RZ, RZ, R9, P1 ;  /* 0x000000ffff077224 */ /* 0x000fe200008e0609 */
[----:B---3--:R-:W-:-:S02]  /*1a410*/  LOP3.LUT R3, R5, 0x2, RZ, 0x3c, !PT ;  /* 0x0000000205037812 */ /* 0x008fc400078e3cff */
[----:B------:R-:W-:Y:S01]  /*1a420*/  MOV R53, R8 ;  /* 0x0000000800357202 */ /* 0x000fe20000000f00 */
[----:B------:R-:W-:Y:S01]  /*1a430*/  SHFL.IDX PT, R38, R38, R5, 0x1c1f ;  /* 0x001c1f0526267589 */ /* 0x000fe200000e0000 */
[----:B------:R-:W-:Y:S02]  /*1a440*/  MOV R49, R14 ;  /* 0x0000000e00317202 */ /* 0x000fe40000000f00 */
[----:B------:R-:W-:Y:S01]  /*1a450*/  MOV R45, R10 ;  /* 0x0000000a002d7202 */ /* 0x000fe20000000f00 */
[----:B------:R-:W-:Y:S01]  /*1a460*/  SHFL.IDX PT, R8, R4, R5, 0x1c1f ;  /* 0x001c1f0504087589 */ /* 0x000fe200000e0000 */
[----:B------:R-:W-:-:S03]  /*1a470*/  MOV R51, R12 ;  /* 0x0000000c00337202 */ /* 0x000fc60000000f00 */
[----:B------:R-:W0:Y:S01]  /*1a480*/  SHFL.IDX PT, R9, R28, R3, 0x1c1f ;  /* 0x001c1f031c097589 */ /* 0x000e2200000e0000 */
[----:B------:R-:W-:-:S03]  /*1a490*/  SHF.R.U64 R6, R6, 0x3, RZ ;  /* 0x0000000306067819 */ /* 0x000fc600000012ff */
[----:B------:R-:W2:Y:S01]  /*1a4a0*/  SHFL.IDX PT, R11, R40, R3, 0x1c1f ;  /* 0x001c1f03280b7589 */ /* 0x000ea200000e0000 */
[----:B------:R-:W-:-:S03]  /*1a4b0*/  SHF.R.U64 R31, R31, 0x3, RZ ;  /* 0x000000031f1f7819 */ /* 0x000fc600000012ff */
[----:B------:R-:W-:Y:S04]  /*1a4c0*/  SHFL.IDX PT, R58, R58, R5, 0x1c1f ;  /* 0x001c1f053a3a7589 */ /* 0x000fe800000e0000 */
[----:B------:R3:W4:Y:S04]  /*1a4d0*/  SHFL.IDX PT, R15, R36, R3, 0x1c1f ;  /* 0x001c1f03240f7589 */ /* 0x00072800000e0000 */
[----:B------:R-:W-:Y:S04]  /*1a4e0*/  SHFL.IDX PT, R42, R42, R5, 0x1c1f ;  /* 0x001c1f052a2a7589 */ /* 0x000fe800000e0000 */
[----:B------:R-:W1:Y:S04]  /*1a4f0*/  SHFL.IDX PT, R13, R44, R3, 0x1c1f ;  /* 0x001c1f032c0d7589 */ /* 0x000e6800000e0000 */
[----:B------:R-:W-:Y:S04]  /*1a500*/  SHFL.IDX PT, R60, R60, R5, 0x1c1f ;  /* 0x001c1f053c3c7589 */ /* 0x000fe800000e0000 */
[----:B------:R-:W1:Y:S04]  /*1a510*/  SHFL.IDX PT, R33, R34, R3, 0x1c1f ;  /* 0x001c1f0322217589 */ /* 0x000e6800000e0000 */
[----:B------:R-:W-:Y:S04]  /*1a520*/  SHFL.IDX PT, R62, R62, R5, 0x1c1f ;  /* 0x001c1f053e3e7589 */ /* 0x000fe800000e0000 */
[----:B------:R-:W1:Y:S01]  /*1a530*/  SHFL.IDX PT, R35, R32, R3, 0x1c1f ;  /* 0x001c1f0320237589 */ /* 0x000e6200000e0000 */
[----:B------:R-:W-:Y:S01]  /*1a540*/  LOP3.LUT R20, R6, R27, RZ, 0x3c, !PT ;  /* 0x0000001b06147212 */ /* 0x000fe200078e3cff */
[----:B---3--:R-:W3:Y:S01]  /*1a550*/  LDC R36, c[0x0][0xbe8] ;  /* 0x0002fa00ff247b82 */ /* 0x008ee20000000800 */
[----:B------:R-:W-:Y:S01]  /*1a560*/  LOP3.LUT R6, R31, R70, RZ, 0x3c, !PT ;  /* 0x000000461f067212 */ /* 0x000fe200078e3cff */
[----:B------:R-:W-:Y:S04]  /*1a570*/  SHFL.IDX PT, R46, R46, R5, 0x1c1f ;  /* 0x001c1f052e2e7589 */ /* 0x000fe800000e0000 */
[----:B------:R-:W-:Y:S04]  /*1a580*/  SHFL.IDX PT, R50, R50, R5, 0x1c1f ;  /* 0x001c1f0532327589 */ /* 0x000fe800000e0000 */
[----:B------:R-:W-:Y:S04]  /*1a590*/  SHFL.IDX PT, R54, R54, R5, 0x1c1f ;  /* 0x001c1f0536367589 */ /* 0x000fe800000e0000 */
[----:B------:R-:W-:Y:S04]  /*1a5a0*/  SHFL.IDX PT, R64, R64, R5, 0x1c1f ;  /* 0x001c1f0540407589 */ /* 0x000fe800000e0000 */
[----:B------:R-:W-:Y:S04]  /*1a5b0*/  SHFL.IDX PT, R66, R66, R5, 0x1c1f ;  /* 0x001c1f0542427589 */ /* 0x000fe800000e0000 */
[----:B------:R4:W-:Y:S04]  /*1a5c0*/  SHFL.IDX PT, R68, R68, R5, 0x1c1f ;  /* 0x001c1f0544447589 */ /* 0x0009e800000e0000 */
[----:B------:R-:W3:Y:S04]  /*1a5d0*/  SHFL.IDX PT, R27, R48, R3, 0x1c1f ;  /* 0x001c1f03301b7589 */ /* 0x000ee800000e0000 */
[----:B------:R-:W3:Y:S04]  /*1a5e0*/  SHFL.IDX PT, R29, R52, R3, 0x1c1f ;  /* 0x001c1f03341d7589 */ /* 0x000ee800000e0000 */
[----:B------:R-:W3:Y:S04]  /*1a5f0*/  SHFL.IDX PT, R31, R56, R3, 0x1c1f ;  /* 0x001c1f03381f7589 */ /* 0x000ee800000e0000 */
[----:B------:R-:W3:Y:S04]  /*1a600*/  SHFL.IDX PT, R37, R30, R3, 0x1c1f ;  /* 0x001c1f031e257589 */ /* 0x000ee800000e0000 */
[----:B------:R-:W3:Y:S04]  /*1a610*/  SHFL.IDX PT, R39, R126, R3, 0x1c1f ;  /* 0x001c1f037e277589 */ /* 0x000ee800000e0000 */
[----:B------:R-:W3:Y:S01]  /*1a620*/  SHFL.IDX PT, R41, R26, R3, 0x1c1f ;  /* 0x001c1f031a297589 */ /* 0x000ee200000e0000 */
[----:B------:R-:W-:-:S02]  /*1a630*/  MOV R43, R6 ;  /* 0x00000006002b7202 */ /* 0x000fc40000000f00 */
[----:B0-----:R-:W-:Y:S02]  /*1a640*/  SEL R4, R8, R9, P0 ;  /* 0x0000000908047207 */ /* 0x001fe40000000000 */
[----:B------:R-:W-:Y:S02]  /*1a650*/  SEL R6, R9, R8, P0 ;  /* 0x0000000809067207 */ /* 0x000fe40000000000 */
[----:B------:R-:W-:Y:S02]  /*1a660*/  MOV R47, R20 ;  /* 0x00000014002f7202 */ /* 0x000fe40000000f00 */
[----:B--2---:R-:W-:Y:S01]  /*1a670*/  SEL R8, R38, R11, P0 ;  /* 0x0000000b26087207 */ /* 0x004fe20000000000 */
[----:B------:R-:W0:Y:S01]  /*1a680*/  LDC.64 R20, c[0x0][0xc00] ;  /* 0x00030000ff147b82 */ /* 0x000e220000000a00 */
[----:B------:R-:W-:Y:S02]  /*1a690*/  SEL R10, R11, R38, P0 ;  /* 0x000000260b0a7207 */ /* 0x000fe40000000000 */
[----:B----4-:R-:W-:-:S02]  /*1a6a0*/  SEL R5, R58, R15, P0 ;  /* 0x0000000f3a057207 */ /* 0x010fc40000000000 */
[----:B------:R-:W-:-:S03]  /*1a6b0*/  SEL R7, R15, R58, P0 ;  /* 0x0000003a0f077207 */ /* 0x000fc60000000000 */
[----:B------:R-:W-:Y:S01]  /*1a6c0*/  BAR.SYNC.DEFER_BLOCKING 0x1, 0x180 ;  /* 0x0046000000007b1d */ /* 0x000fe20000010000 */
[----:B-1----:R-:W-:Y:S02]  /*1a6d0*/  SEL R12, R42, R13, P0 ;  /* 0x0000000d2a0c7207 */ /* 0x002fe40000000000 */
[----:B------:R-:W-:Y:S02]  /*1a6e0*/  SEL R14, R13, R42, P0 ;  /* 0x0000002a0d0e7207 */ /* 0x000fe40000000000 */
[----:B------:R-:W-:Y:S02]  /*1a6f0*/  SEL R9, R60, R33, P0 ;  /* 0x000000213c097207 */ /* 0x000fe40000000000 */
[----:B------:R-:W-:Y:S02]  /*1a700*/  SEL R11, R33, R60, P0 ;  /* 0x0000003c210b7207 */ /* 0x000fe40000000000 */
[----:B------:R-:W-:Y:S02]  /*1a710*/  SEL R13, R62, R35, P0 ;  /* 0x000000233e0d7207 */ /* 0x000fe40000000000 */
[----:B------:R-:W-:-:S02]  /*1a720*/  SEL R15, R35, R62, P0 ;  /* 0x0000003e230f7207 */ /* 0x000fc40000000000 */
[----:B------:R-:W-:-:S04]  /*1a730*/  ISETP.NE.U32.AND P2, PT, RZ, UR4, PT ;  /* 0x00000004ff007c0c */ /* 0x000fc8000bf45070 */
[----:B------:R-:W-:Y:S01]  /*1a740*/  ISETP.NE.AND.EX P2, PT, RZ, UR5, PT, P2 ;  /* 0x00000005ff007c0c */ /* 0x000fe2000bf45320 */
[----:B------:R-:W-:Y:S01]  /*1a750*/  ULDC.64 UR4, c[0x0][0xc08] ;  /* 0x0003020000047ab9 */ /* 0x000fe20000000a00 */
[----:B------:R3:W-:Y:S04]  /*1a760*/  STSM.16.M88.4 [R53], R4 ;  /* 0x0000000435007844 */ /* 0x0007e80000000200 */
[----:B------:R1:W-:Y:S04]  /*1a770*/  STSM.16.M88.4 [R51], R8 ;  /* 0x0000000833007844 */ /* 0x0003e80000000200 */
[----:B------:R2:W-:Y:S01]  /*1a780*/  STSM.16.M88.4 [R49], R12 ;  /* 0x0000000c31007844 */ /* 0x0005e20000000200 */
[----:B---3--:R-:W-:-:S02]  /*1a790*/  SEL R4, R46, R27, P0 ;  /* 0x0000001b2e047207 */ /* 0x008fc40000000000 */
[----:B------:R-:W-:Y:S02]  /*1a7a0*/  SEL R6, R27, R46, P0 ;  /* 0x0000002e1b067207 */ /* 0x000fe40000000000 */
[----:B-1----:R-:W-:Y:S02]  /*1a7b0*/  SEL R8, R50, R29, P0 ;  /* 0x0000001d32087207 */ /* 0x002fe40000000000 */
[----:B------:R-:W-:Y:S02]  /*1a7c0*/  SEL R10, R29, R50, P0 ;  /* 0x000000321d0a7207 */ /* 0x000fe40000000000 */
[----:B--2---:R-:W-:Y:S02]  /*1a7d0*/  SEL R12, R54, R31, P0 ;  /* 0x0000001f360c7207 */ /* 0x004fe40000000000 */
[----:B------:R-:W-:Y:S02]  /*1a7e0*/  SEL R14, R31, R54, P0 ;  /* 0x000000361f0e7207 */ /* 0x000fe40000000000 */
[----:B------:R-:W-:-:S02]  /*1a7f0*/  SEL R5, R64, R37, P0 ;  /* 0x0000002540057207 */ /* 0x000fc40000000000 */
[----:B------:R-:W-:Y:S02]  /*1a800*/  SEL R7, R37, R64, P0 ;  /* 0x0000004025077207 */ /* 0x000fe40000000000 */
[----:B------:R-:W-:Y:S02]  /*1a810*/  SEL R9, R66, R39, P0 ;  /* 0x0000002742097207 */ /* 0x000fe40000000000 */
[----:B------:R-:W-:Y:S02]  /*1a820*/  SEL R11, R39, R66, P0 ;  /* 0x00000042270b7207 */ /* 0x000fe40000000000 */
[----:B------:R-:W-:Y:S02]  /*1a830*/  SEL R13, R68, R41, P0 ;  /* 0x00000029440d7207 */ /* 0x000fe40000000000 */
[----:B------:R-:W-:Y:S02]  /*1a840*/  SEL R15, R41, R68, P0 ;  /* 0x00000044290f7207 */ /* 0x000fe40000000000 */
[----:B------:R-:W-:-:S04]  /*1a850*/  ISETP.NE.U32.AND P0, PT, RZ, UR4, PT ;  /* 0x00000004ff007c0c */ /* 0x000fc8000bf05070 */
[----:B------:R-:W-:Y:S01]  /*1a860*/  ISETP.NE.AND.EX P0, PT, RZ, UR5, PT, P0 ;  /* 0x00000005ff007c0c */ /* 0x000fe2000bf05300 */
[----:B0-----:R-:W-:Y:S01]  /*1a870*/  IMAD.WIDE R26, R59, 0x4, R20 ;  /* 0x000000043b1a7825 */ /* 0x001fe200078e0214 */
[----:B------:R0:W-:Y:S04]  /*1a880*/  STSM.16.M88.4 [R47], R4 ;  /* 0x000000042f007844 */ /* 0x0001e80000000200 */
[----:B------:R1:W-:Y:S07]  /*1a890*/  STSM.16.M88.4 [R45], R8 ;  /* 0x000000082d007844 */ /* 0x0003ee0000000200 */
[----:B------:R-:W0:Y:S01]  /*1a8a0*/  @P0 LDC.64 R20, c[0x0][0xc08] ;  /* 0x00030200ff140b82 */ /* 0x000e220000000a00 */
[----:B------:R2:W-:Y:S01]  /*1a8b0*/  STSM.16.M88.4 [R43], R12 ;  /* 0x0000000c2b007844 */ /* 0x0005e20000000200 */
[----:B------:R-:W-:Y:S01]  /*1a8c0*/  ULDC UR4, c[0x0][0xa88] ;  /* 0x0002a20000047ab9 */ /* 0x000fe20000000800 */
[----:B------:R-:W-:-:S05]  /*1a8d0*/  IMAD.MOV.U32 R3, RZ, RZ, RZ ;  /* 0x000000ffff037224 */ /* 0x000fca00078e00ff */
[----:B------:R-:W-:Y:S01]  /*1a8e0*/  BAR.SYNC.DEFER_BLOCKING 0x1, 0x180 ;  /* 0x0046000000007b1d */ /* 0x000fe20000010000 */
[----:B------:R-:W-:Y:S02]  /*1a8f0*/  IMAD.U32 R39, RZ, RZ, UR4 ;  /* 0x00000004ff277e24 */ /* 0x000fe4000f8e00ff */
[----:B0-----:R-:W-:-:S03]  /*1a900*/  @P0 IMAD.WIDE R4, R59, 0x4, R20 ;  /* 0x000000043b040825 */ /* 0x001fc600078e0214 */
[----:B------:R0:W5:Y:S04]  /*1a910*/  @P2 LDG.E R3, desc[UR42][R26.64] ;  /* 0x0000002a1a032981 */ /* 0x000168000c1e1900 */
[----:B------:R0:W5:Y:S01]  /*1a920*/  @P0 LDG.E R39, desc[UR42][R4.64] ;  /* 0x0000002a04270981 */ /* 0x000162000c1e1900 */
[----:B------:R-:W-:-:S13]  /*1a930*/  ISETP.NE.AND P1, PT, R36, 0x1, PT ;  /* 0x000000012400780c */ /* 0x000fda0003f25270 */
[----:B------:R-:W3:Y:S08]  /*1a940*/  @P1 LDC R6, c[0x0][0xbec] ;  /* 0x0002fb00ff061b82 */ /* 0x000ef00000000800 */
[----:B-1----:R-:W1:Y:S01]  /*1a950*/  @P1 LDC R9, c[0x0][0xbf0] ;  /* 0x0002fc00ff091b82 */ /* 0x002e620000000800 */
[----:B--2---:R-:W-:Y:S01]  /*1a960*/  IMAD.IADD R13, R61, 0x1, R55 ;  /* 0x000000013d0d7824 */ /* 0x004fe200078e0237 */
[----:B------:R-:W-:-:S03]  /*1a970*/  SHF.R.S32.HI R37, RZ, 0x1f, R57 ;  /* 0x0000001fff257819 */ /* 0x000fc60000011439 */
[----:B------:R-:W-:Y:S02]  /*1a980*/  IMAD.MOV.U32 R7, RZ, RZ, R13 ;  /* 0x000000ffff077224 */ /* 0x000fe400078e000d */
[----:B---3--:R-:W-:Y:S01]  /*1a990*/  @P1 IMAD.HI.U32 R6, R13, R6, RZ ;  /* 0x000000060d061227 */ /* 0x008fe200078e00ff */
[----:B0-----:R-:W-:Y:S06]  /*1a9a0*/  @P0 BRA `(.L_x_1469) ;  /* 0x0000000000100947 */ /* 0x001fec0003800000 */
[----:B------:R-:W-:Y:S05]  /*1a9b0*/  @!P2 BRA `(.L_x_1469) ;  /* 0x00000000000ca947 */ /* 0x000fea0003800000 */
[----:B------:R-:W2:Y:S04]  /*1a9c0*/  LDG.E R4, desc[UR42][R26.64] ;  /* 0x0000002a1a047981 */ /* 0x000ea8000c1e1900 */
[----:B-----5:R-:W2:Y:S02]  /*1a9d0*/  LDG.E R39, desc[UR42][R26.64+0x4] ;  /* 0x0000042a1a277981 */ /* 0x020ea4000c1e1900 */
[----:B--2---:R-:W-:-:S07]  /*1a9e0*/  IMAD.IADD R39, R39, 0x1, -R4 ;  /* 0x0000000127277824 */ /* 0x004fce00078e0a04 */
.L_x_1469:
[----:B------:R-:W2:Y:S01]  /*1a9f0*/  LDL R50, [R1+0x54] ;  /* 0x0000540001327983 */ /* 0x000ea20000100800 */
[----:B------:R-:W-:-:S03]  /*1aa00*/  ULDC.64 UR4, c[0x0][0xb90] ;  /* 0x0002e40000047ab9 */ /* 0x000fc60000000a00 */
[----:B------:R-:W3:Y:S01]  /*1aa10*/  LDL R14, [R1+0x7c] ;  /* 0x00007c00010e7983 */ /* 0x000ee20000100800 */
[----:B------:R-:W0:Y:S01]  /*1aa20*/  S2R R4, SR_TID.X ;  /* 0x0000000000047919 */ /* 0x000e220000002100 */
[----:B------:R-:W4:Y:S01]  /*1aa30*/  S2R R15, SR_TID.X ;  /* 0x00000000000f7919 */ /* 0x000f220000002100 */
[--C-:B-----5:R-:W-:Y:S01]  /*1aa40*/  SHF.R.S32.HI R21, RZ, 0x1f, R3.reuse ;  /* 0x0000001fff157819 */ /* 0x120fe20000011403 */
[----:B------:R-:W-:Y:S01]  /*1aa50*/  IMAD.MOV.U32 R20, RZ, RZ, R3 ;  /* 0x000000ffff147224 */ /* 0x000fe200078e0003 */
[----:B-1----:R-:W-:Y:S02]  /*1aa60*/  @P1 SHF.R.U32.HI R7, RZ, R9, R6 ;  /* 0x00000009ff071219 */ /* 0x002fe40000011606 */
[----:B------:R-:W-:Y:S01]  /*1aa70*/  SHF.R.S32.HI R38, RZ, 0x1f, R59 ;  /* 0x0000001fff267819 */ /* 0x000fe2000001143b */
[----:B------:R-:W-:Y:S01]  /*1aa80*/  IMAD R39, R39, R36, RZ ;  /* 0x0000002427277224 */ /* 0x000fe200078e02ff */
[----:B------:R1:W5:Y:S01]  /*1aa90*/  LDL R49, [R1+0x88] ;  /* 0x0000880001317983 */ /* 0x0003620000100800 */
[----:B------:R-:W1:Y:S03]  /*1aaa0*/  @P1 LDC R45, c[0x0][0xbec] ;  /* 0x0002fb00ff2d1b82 */ /* 0x000e660000000800 */
[----:B------:R0:W5:Y:S02]  /*1aab0*/  LDL R48, [R1+0x64] ;  /* 0x0000640001307983 */ /* 0x0001640000100800 */
[----:B0-----:R-:W-:-:S05]  /*1aac0*/  VIADD R47, R4, 0xffffff80 ;  /* 0xffffff80042f7836 */ /* 0x001fca0000000000 */
[----:B------:R-:W-:-:S04]  /*1aad0*/  SHF.R.S32.HI R51, RZ, 0x1f, R47 ;  /* 0x0000001fff337819 */ /* 0x000fc8000001142f */
[----:B------:R-:W-:Y:S01]  /*1aae0*/  LEA.HI R51, R51, R47, RZ, 0x2 ;  /* 0x0000002f33337211 */ /* 0x000fe200078f10ff */
[----:B------:R-:W-:-:S03]  /*1aaf0*/  IMAD R4, R37, UR4, RZ ;  /* 0x0000000425047c24 */ /* 0x000fc6000f8e02ff */
[----:B------:R-:W-:Y:S01]  /*1ab00*/  SHF.R.S32.HI R51, RZ, 0x2, R51 ;  /* 0x00000002ff337819 */ /* 0x000fe20000011433 */
[C---:B------:R-:W-:Y:S02]  /*1ab10*/  IMAD R11, R57.reuse, UR5, R4 ;  /* 0x00000005390b7c24 */ /* 0x040fe4000f8e0204 */
[----:B------:R-:W-:Y:S01]  /*1ab20*/  IMAD.WIDE.U32 R4, R57, UR4, R20 ;  /* 0x0000000439047c25 */ /* 0x000fe2000f8e0014 */
[----:B------:R-:W-:Y:S01]  /*1ab30*/  SEL R38, R38, RZ, !P2 ;  /* 0x000000ff26267207 */ /* 0x000fe20005000000 */
[----:B------:R-:W-:Y:S01]  /*1ab40*/  ULDC.64 UR4, c[0x0][0xb98] ;  /* 0x0002e60000047ab9 */ /* 0x000fe20000000a00 */
[----:B------:R-:W-:Y:S01]  /*1ab50*/  SEL R20, R59, RZ, !P2 ;  /* 0x000000ff3b147207 */ /* 0x000fe20005000000 */
[----:B------:R-:W-:Y:S02]  /*1ab60*/  IMAD.IADD R5, R5, 0x1, R11 ;  /* 0x0000000105057824 */ /* 0x000fe400078e020b */
[----:B------:R-:W-:Y:S02]  /*1ab70*/  IMAD R11, R38, UR4, RZ ;  /* 0x00000004260b7c24 */ /* 0x000fe4000f8e02ff */
[----:B------:R-:W-:-:S04]  /*1ab80*/  IMAD.WIDE.U32 R4, R20, UR4, R4 ;  /* 0x0000000414047c25 */ /* 0x000fc8000f8e0004 */
[----:B------:R-:W-:Y:S01]  /*1ab90*/  IMAD R10, R20, UR5, R11 ;  /* 0x00000005140a7c24 */ /* 0x000fe2000f8e020b */
[----:B------:R-:W-:Y:S01]  /*1aba0*/  SHF.R.S32.HI R11, RZ, 0x1f, R7 ;  /* 0x0000001fff0b7819 */ /* 0x000fe20000011407 */
[----:B------:R-:W-:Y:S01]  /*1abb0*/  ULDC.64 UR4, c[0x0][0xb88] ;  /* 0x0002e20000047ab9 */ /* 0x000fe20000000a00 */
[----:B------:R-:W-:Y:S01]  /*1abc0*/  IADD3 R4, P0, R7, R4, RZ ;  /* 0x0000000407047210 */ /* 0x000fe20007f1e0ff */
[----:B----4-:R-:W-:-:S03]  /*1abd0*/  VIADD R30, R15, 0xffffff80 ;  /* 0xffffff800f1e7836 */ /* 0x010fc60000000000 */
[----:B------:R-:W-:Y:S02]  /*1abe0*/  IADD3.X R5, R11, R5, R10, P0, !PT ;  /* 0x000000050b057210 */ /* 0x000fe400007fe40a */
        /* <DEDUP_REMOVED lines=9> */
[----:B--2---:R-:W-:-:S04]  /*1ac80*/  IMAD R9, R51, 0x20, R50 ;  /* 0x0000002033097824 */ /* 0x004fc800078e0232 */
[----:B------:R-:W-:-:S04]  /*1ac90*/  IMAD.WIDE R24, R9, 0x2, R24 ;  /* 0x0000000209187825 */ /* 0x000fc800078e0218 */
[----:B------:R-:W-:-:S04]  /*1aca0*/  IMAD.MOV R9, RZ, RZ, -R7 ;  /* 0x000000ffff097224 */ /* 0x000fc800078e0a07 */
[----:B------:R-:W-:-:S05]  /*1acb0*/  IMAD R9, R36, R9, R13 ;  /* 0x0000000924097224 */ /* 0x000fca00078e020d */
[----:B------:R-:W-:Y:S01]  /*1acc0*/  SHF.R.S32.HI R6, RZ, 0x1f, R9 ;  /* 0x0000001fff067819 */ /* 0x000fe20000011409 */
[----:B------:R-:W-:-:S04]  /*1acd0*/  IMAD.WIDE.U32 R4, R9, UR4, R4 ;  /* 0x0000000409047c25 */ /* 0x000fc8000f8e0004 */
[----:B------:R-:W-:-:S04]  /*1ace0*/  IMAD R6, R6, UR4, RZ ;  /* 0x0000000406067c24 */ /* 0x000fc8000f8e02ff */
[----:B------:R-:W-:Y:S01]  /*1acf0*/  IMAD R7, R9, UR5, R6 ;  /* 0x0000000509077c24 */ /* 0x000fe2000f8e0206 */
[----:B------:R-:W-:Y:S02]  /*1ad00*/  ULDC.64 UR4, c[0x0][0xb50] ;  /* 0x0002d40000047ab9 */ /* 0x000fe40000000a00 */
[----:B------:R-:W-:Y:S01]  /*1ad10*/  LEA R6, P0, R4, UR4, 0x2 ;  /* 0x0000000404067c11 */ /* 0x000fe2000f8010ff */
[----:B------:R-:W-:-:S05]  /*1ad20*/  IMAD.IADD R5, R5, 0x1, R7 ;  /* 0x0000000105057824 */ /* 0x000fca00078e0207 */
[----:B------:R-:W-:Y:S01]  /*1ad30*/  LEA.HI.X R10, R4, UR5, R5, 0x2, P0 ;  /* 0x00000005040a7c11 */ /* 0x000fe200080f1405 */
[----:B------:R-:W-:Y:S01]  /*1ad40*/  SHFL.IDX PT, R40, R6, RZ, 0x1c1f ;  /* 0x001c1fff06287589 */ /* 0x000fe200000e0000 */
[----:B------:R-:W-:Y:S01]  /*1ad50*/  IADD3 R13, P2, R24, 0x1800, RZ ;  /* 0x00001800180d7810 */ /* 0x000fe20007f5e0ff */
[----:B---3--:R-:W-:Y:S01]  /*1ad60*/  IMAD.IADD R14, R14, 0x1, R55 ;  /* 0x000000010e0e7824 */ /* 0x008fe200078e0237 */
[----:B------:R-:W-:Y:S01]  /*1ad70*/  ULDC.64 UR4, c[0x0][0xaa0] ;  /* 0x0002a80000047ab9 */ /* 0x000fe20000000a00 */
[----:B------:R-:W2:Y:S01]  /*1ad80*/  SHFL.IDX PT, R41, R10, RZ, 0x1c1f ;  /* 0x001c1fff0a297589 */ /* 0x000ea200000e0000 */
[----:B------:R-:W-:Y:S01]  /*1ad90*/  LOP3.LUT P0, RZ, R15, 0x3, RZ, 0xc0, !PT ;  /* 0x000000030fff7812 */ /* 0x000fe2000780c0ff */
[----:B------:R-:W-:-:S03]  /*1ada0*/  IMAD.X R9, RZ, RZ, R25, P2 ;  /* 0x000000ffff097224 */ /* 0x000fc600010e0619 */
[----:B------:R-:W-:-:S13]  /*1adb0*/  ISETP.GE.OR P2, PT, R14, R39, P0 ;  /* 0x000000270e00720c */ /* 0x000fda0000746670 */
[----:B--2---:R2:W-:Y:S02]  /*1adc0*/  @!P2 ST.E desc[UR42][R40.64], R0 ;  /* 0x000000002800a985 */ /* 0x0045e4000c10192a */
[----:B--2---:R-:W-:Y:S02]  /*1add0*/  IMAD R0, R46, 0x60, R51 ;  /* 0x000000602e007824 */ /* 0x004fe400078e0233 */
[----:B------:R-:W-:Y:S04]  /*1ade0*/  SHFL.IDX PT, R42, R6, 0x1, 0x1c1f ;  /* 0x003c1f00062a7f89 */ /* 0x000fe800000e0000 */
[----:B------:R-:W2:Y:S01]  /*1adf0*/  SHFL.IDX PT, R43, R10, 0x1, 0x1c1f ;  /* 0x003c1f000a2b7f89 */ /* 0x000ea200000e0000 */
[----:B------:R-:W-:Y:S01]  /*1ae00*/  VIADD R4, R14, 0x8 ;  /* 0x000000080e047836 */ /* 0x000fe20000000000 */
[----:B------:R-:W3:Y:S02]  /*1ae10*/  @P1 LDC R41, c[0x0][0xbf0] ;  /* 0x0002fc00ff291b82 */ /* 0x000ee40000000800 */
[----:B------:R0:W5:Y:S02]  /*1ae20*/  LDL R46, [R1+0x68] ;  /* 0x00006800012e7983 */ /* 0x0001640000100800 */
[----:B------:R-:W-:Y:S01]  /*1ae30*/  ISETP.GE.OR P0, PT, R4, R39, P0 ;  /* 0x000000270400720c */ /* 0x000fe20000706670 */
[----:B------:R-:W-:Y:S01]  /*1ae40*/  IMAD R44, R21, UR4, RZ ;  /* 0x00000004152c7c24 */ /* 0x000fe2000f8e02ff */
[----:B------:R-:W-:-:S03]  /*1ae50*/  LOP3.LUT R8, R13, 0x180, RZ, 0xc0, !PT ;  /* 0x000001800d087812 */ /* 0x000fc600078ec0ff */
[----:B------:R-:W-:Y:S01]  /*1ae60*/  IMAD R21, R3, UR5, R44 ;  /* 0x0000000503157c24 */ /* 0x000fe2000f8e022c */
[----:B------:R-:W-:Y:S01]  /*1ae70*/  SHF.R.U64 R8, R8, 0x3, RZ ;  /* 0x0000000308087819 */ /* 0x000fe200000012ff */
[----:B------:R-:W-:Y:S01]  /*1ae80*/  IMAD.IADD R40, R55, 0x1, R0 ;  /* 0x0000000137287824 */ /* 0x000fe200078e0200 */
[----:B------:R-:W-:Y:S02]  /*1ae90*/  IADD3 R27, P5, R24, 0x4800, RZ ;  /* 0x00004800181b7810 */ /* 0x000fe40007fbe0ff */
[----:B------:R-:W-:-:S03]  /*1aea0*/  LOP3.LUT R8, R8, R13, RZ, 0x3c, !PT ;  /* 0x0000000d08087212 */ /* 0x000fc600078e3cff */
[----:B--2---:R2:W-:Y:S01]  /*1aeb0*/  @!P0 ST.E desc[UR42][R42.64], R2 ;  /* 0x000000022a008985 */ /* 0x0045e2000c10192a */
[C---:B------:R-:W-:Y:S02]  /*1aec0*/  IADD3 R13, P6, R24.reuse, 0x3000, RZ ;  /* 0x00003000180d7810 */ /* 0x040fe40007fde0ff */
[----:B------:R-:W-:Y:S01]  /*1aed0*/  IADD3 R29, P4, R24, 0x6000, RZ ;  /* 0x00006000181d7810 */ /* 0x000fe20007f9e0ff */
[----:B-1----:R-:W-:-:S04]  /*1aee0*/  @P1 IMAD.HI.U32 R0, R40, R45, RZ ;  /* 0x0000002d28001227 */ /* 0x002fc800078e00ff */
[----:B--2---:R-:W-:Y:S01]  /*1aef0*/  IMAD.WIDE.U32 R2, R3, UR4, RZ ;  /* 0x0000000403027c25 */ /* 0x004fe2000f8e00ff */
[----:B------:R-:W-:Y:S01]  /*1af00*/  ULDC.64 UR4, c[0x0][0xae8] ;  /* 0x0002ba0000047ab9 */ /* 0x000fe20000000a00 */
[----:B------:R-:W-:Y:S01]  /*1af10*/  IADD3 R7, P3, R24, 0x7800, RZ ;  /* 0x0000780018077810 */ /* 0x000fe20007f7e0ff */
[----:B------:R-:W5:Y:S01]  /*1af20*/  LD.E.128 R8, desc[UR42][R8.64] ;  /* 0x0000002a08087980 */ /* 0x000f62000c101d00 */
[----:B------:R-:W-:Y:S02]  /*1af30*/  IMAD.IADD R3, R3, 0x1, R21 ;  /* 0x0000000103037824 */ /* 0x000fe400078e0215 */
[----:B------:R-:W-:Y:S02]  /*1af40*/  IMAD R37, R37, UR4, RZ ;  /* 0x0000000425257c24 */ /* 0x000fe4000f8e02ff */
[----:B------:R-:W-:Y:S01]  /*1af50*/  IMAD.WIDE.U32 R2, R57, UR4, R2 ;  /* 0x0000000439027c25 */ /* 0x000fe2000f8e0002 */
[----:B------:R-:W-:-:S03]  /*1af60*/  LOP3.LUT R12, R13, 0x180, RZ, 0xc0, !PT ;  /* 0x000001800d0c7812 */ /* 0x000fc600078ec0ff */
[----:B------:R-:W-:Y:S01]  /*1af70*/  IMAD R37, R57, UR5, R37 ;  /* 0x0000000539257c24 */ /* 0x000fe2000f8e0225 */
[----:B------:R-:W-:Y:S01]  /*1af80*/  LOP3.LUT R26, R27, 0x180, RZ, 0xc0, !PT ;  /* 0x000001801b1a7812 */ /* 0x000fe200078ec0ff */
[----:B------:R-:W-:Y:S01]  /*1af90*/  ULDC.64 UR4, c[0x0][0xaf0] ;  /* 0x0002bc0000047ab9 */ /* 0x000fe20000000a00 */
[----:B------:R-:W-:Y:S01]  /*1afa0*/  LOP3.LUT R28, R29, 0x180, RZ, 0xc0, !PT ;  /* 0x000001801d1c7812 */ /* 0x000fe200078ec0ff */
[----:B------:R-:W-:Y:S01]  /*1afb0*/  IMAD.IADD R3, R3, 0x1, R37 ;  /* 0x0000000103037824 */ /* 0x000fe200078e0225 */
[----:B------:R-:W-:Y:S01]  /*1afc0*/  LOP3.LUT R5, R24, 0x180, RZ, 0xc0, !PT ;  /* 0x0000018018057812 */ /* 0x000fe200078ec0ff */
[----:B------:R-:W-:Y:S01]  /*1afd0*/  IMAD.MOV.U32 R37, RZ, RZ, R40 ;  /* 0x000000ffff257224 */ /* 0x000fe200078e0028 */
[----:B------:R-:W-:Y:S01]  /*1afe0*/  LOP3.LUT R6, R7, 0x180, RZ, 0xc0, !PT ;  /* 0x0000018007067812 */ /* 0x000fe200078ec0ff */
[----:B------:R-:W-:Y:S01]  /*1aff0*/  IMAD R21, R38, UR4, RZ ;  /* 0x0000000426157c24 */ /* 0x000fe2000f8e02ff */
[----:B---3--:R-:W-:Y:S02]  /*1b000*/  @P1 SHF.R.U32.HI R37, RZ, R41, R0 ;  /* 0x00000029ff251219 */ /* 0x008fe40000011600 */
[----:B------:R-:W-:-:S02]  /*1b010*/  SHF.R.U64 R12, R12, 0x3, RZ ;  /* 0x000000030c0c7819 */ /* 0x000fc400000012ff */
[----:B------:R-:W-:Y:S02]  /*1b020*/  SHF.R.U64 R26, R26, 0x3, RZ ;  /* 0x000000031a1a7819 */ /* 0x000fe400000012ff */
[----:B------:R-:W-:Y:S02]  /*1b030*/  SHF.R.U64 R28, R28, 0x3, RZ ;  /* 0x000000031c1c7819 */ /* 0x000fe400000012ff */
[----:B------:R-:W-:Y:S01]  /*1b040*/  SHF.R.U64 R5, R5, 0x3, RZ ;  /* 0x0000000305057819 */ /* 0x000fe200000012ff */
[----:B------:R-:W-:Y:S01]  /*1b050*/  IMAD R41, R20, UR5, R21 ;  /* 0x0000000514297c24 */ /* 0x000fe2000f8e0215 */
[----:B------:R-:W-:Y:S01]  /*1b060*/  SHF.R.U64 R6, R6, 0x3, RZ ;  /* 0x0000000306067819 */ /* 0x000fe200000012ff */
[----:B------:R-:W-:Y:S01]  /*1b070*/  IMAD.WIDE.U32 R20, R20, UR4, R2 ;  /* 0x0000000414147c25 */ /* 0x000fe2000f8e0002 */
[--C-:B------:R-:W-:Y:S01]  /*1b080*/  SHF.R.S32.HI R0, RZ, 0x1f, R37.reuse ;  /* 0x0000001fff007819 */ /* 0x100fe20000011425 */
[----:B------:R-:W-:Y:S01]  /*1b090*/  ULDC.64 UR4, c[0x0][0xae0] ;  /* 0x0002b80000047ab9 */ /* 0x000fe20000000a00 */
[----:B------:R-:W-:Y:S01]  /*1b0a0*/  LOP3.LUT R12, R12, R13, RZ, 0x3c, !PT ;  /* 0x0000000d0c0c7212 */ /* 0x000fe200078e3cff */
[----:B------:R-:W-:Y:S01]  /*1b0b0*/  IMAD.MOV R3, RZ, RZ, -R37 ;  /* 0x000000ffff037224 */ /* 0x000fe200078e0a25 */
[----:B------:R-:W-:Y:S01]  /*1b0c0*/  LOP3.LUT R26, R26, R27, RZ, 0x3c, !PT ;  /* 0x0000001b1a1a7212 */ /* 0x000fe200078e3cff */
[--C-:B------:R-:W-:Y:S01]  /*1b0d0*/  IMAD.X R13, RZ, RZ, R25.reuse, P6 ;  /* 0x000000ffff0d7224 */ /* 0x100fe200030e0619 */
[----:B------:R-:W-:Y:S01]  /*1b0e0*/  LOP3.LUT R28, R28, R29, RZ, 0x3c, !PT ;  /* 0x0000001d1c1c7212 */ /* 0x000fe200078e3cff */
[--C-:B------:R-:W-:Y:S01]  /*1b0f0*/  IMAD.X R27, RZ, RZ, R25.reuse, P5 ;  /* 0x000000ffff1b7224 */ /* 0x100fe200028e0619 */
[----:B------:R-:W-:Y:S01]  /*1b100*/  LOP3.LUT R4, R5, R24, RZ, 0x3c, !PT ;  /* 0x0000001805047212 */ /* 0x000fe200078e3cff */
[--C-:B------:R-:W-:Y:S01]  /*1b110*/  IMAD.X R29, RZ, RZ, R25.reuse, P4 ;  /* 0x000000ffff1d7224 */ /* 0x100fe200020e0619 */
[----:B------:R-:W-:Y:S01]  /*1b120*/  LOP3.LUT R32, R6, R7, RZ, 0x3c, !PT ;  /* 0x0000000706207212 */ /* 0x000fe200078e3cff */
[--C-:B------:R-:W-:Y:S01]  /*1b130*/  IMAD.X R33, RZ, RZ, R25.reuse, P3 ;  /* 0x000000ffff217224 */ /* 0x100fe200018e0619 */
[----:B------:R-:W5:Y:S01]  /*1b140*/  LD.E.128 R12, desc[UR42][R12.64] ;  /* 0x0000002a0c0c7980 */ /* 0x000f62000c101d00 */
[----:B------:R-:W-:-:S02]  /*1b150*/  IMAD.MOV.U32 R5, RZ, RZ, R25 ;  /* 0x000000ffff057224 */ /* 0x000fc400078e0019 */
[----:B------:R-:W-:Y:S01]  /*1b160*/  IMAD.IADD R21, R21, 0x1, R41 ;  /* 0x0000000115157824 */ /* 0x000fe200078e0229 */
[----:B------:R-:W5:Y:S01]  /*1b170*/  LD.E.128 R24, desc[UR42][R26.64] ;  /* 0x0000002a1a187980 */ /* 0x000f62000c101d00 */
[----:B------:R-:W-:Y:S02]  /*1b180*/  IMAD R0, R0, UR4, RZ ;  /* 0x0000000400007c24 */ /* 0x000fe4000f8e02ff */
[----:B------:R-:W-:Y:S01]  /*1b190*/  IMAD R41, R36, R3, R40 ;  /* 0x0000000324297224 */ /* 0x000fe200078e0228 */
[----:B------:R-:W5:Y:S01]  /*1b1a0*/  LD.E.128 R4, desc[UR42][R4.64] ;  /* 0x0000002a04047980 */ /* 0x000f62000c101d00 */
[----:B------:R-:W-:-:S03]  /*1b1b0*/  IMAD R43, R37, UR5, R0 ;  /* 0x00000005252b7c24 */ /* 0x000fc6000f8e0200 */
[----:B------:R-:W5:Y:S01]  /*1b1c0*/  LD.E.128 R28, desc[UR42][R28.64] ;  /* 0x0000002a1c1c7980 */ /* 0x000f62000c101d00 */
[----:B------:R-:W-:-:S03]  /*1b1d0*/  SHF.R.S32.HI R0, RZ, 0x1f, R41 ;  /* 0x0000001fff007819 */ /* 0x000fc60000011429 */
[----:B------:R-:W5:Y:S01]  /*1b1e0*/  LD.E.128 R32, desc[UR42][R32.64] ;  /* 0x0000002a20207980 */ /* 0x000f62000c101d00 */
[----:B------:R-:W-:Y:S01]  /*1b1f0*/  IMAD.WIDE.U32 R2, R37, UR4, R20 ;  /* 0x0000000425027c25 */ /* 0x000fe2000f8e0014 */
[----:B------:R-:W-:Y:S01]  /*1b200*/  ULDC.64 UR4, c[0x0][0xad8] ;  /* 0x0002b60000047ab9 */ /* 0x000fe20000000a00 */
        /* <DEDUP_REMOVED lines=8> */
[----:B------:R-:W-:Y:S02]  /*1b290*/  IMAD.IADD R44, R51, 0x1, R55 ;  /* 0x00000001332c7824 */ /* 0x000fe400078e0237 */
        /* <DEDUP_REMOVED lines=19> */
[----:B------:R-:W-:Y:S02]  /*1b3d0*/  @!P2 LEA R40, P4, R46, R20, 0x1 ;  /* 0x000000142e28a211 */ /* 0x000fe400078808ff */
[----:B--2---:R-:W-:Y:S01]  /*1b3e0*/  @!P0 IMAD.WIDE R2, R50, 0x2, R20 ;  /* 0x0000000232028825 */ /* 0x004fe200078e0214 */
[-C--:B------:R-:W-:Y:S02]  /*1b3f0*/  @!P1 LEA.HI.X R37, R48, R21.reuse, R49, 0x1, P3 ;  /* 0x0000001530259211 */ /* 0x080fe400018f0c31 */
[----:B------:R-:W-:Y:S02]  /*1b400*/  @!P2 LEA.HI.X R41, R46, R21, R47, 0x1, P4 ;  /* 0x000000152e29a211 */ /* 0x000fe400020f0c2f */
[----:B------:R3:W-:Y:S04]  /*1b410*/  @!P0 ST.E.128 desc[UR42][R2.64], R4 ;  /* 0x0000000402008985 */ /* 0x0007e8000c101d2a */
[----:B------:R3:W-:Y:S04]  /*1b420*/  @!P1 ST.E.128 desc[UR42][R36.64], R12 ;  /* 0x0000000c24009985 */ /* 0x0007e8000c101d2a */
[----:B------:R3:W-:Y:S02]  /*1b430*/  @!P2 ST.E.128 desc[UR42][R40.64], R28 ;  /* 0x0000001c2800a985 */ /* 0x0007e4000c101d2a */
.L_x_1471:
[----:B------:R-:W-:Y:S05]  /*1b440*/  BSYNC B1 ;  /* 0x0000000000017941 */ /* 0x000fea0003800000 */
.L_x_1470:
[----:B0-----:R-:W-:Y:S01]  /*1b450*/  VIADD R0, R44, 0x60 ;  /* 0x000000602c007836 */ /* 0x001fe20000000000 */
[----:B---3-5:R0:W3:Y:S04]  /*1b460*/  SHFL.IDX PT, R5, R42, 0x1, 0x1c1f ;  /* 0x003c1f002a057f89 */ /* 0x0280e800000e0000 */
[----:B------:R-:W-:Y:S01]  /*1b470*/  ISETP.GE.AND P0, PT, R0, R39, PT ;  /* 0x000000270000720c */ /* 0x000fe20003f06270 */
[----:B------:R0:W4:-:S12]  /*1b480*/  SHFL.IDX PT, R4, R38, 0x1, 0x1c1f ;  /* 0x003c1f0026047f89 */ /* 0x00011800000e0000 */
[----:B0-----:R-:W-:Y:S05]  /*1b490*/  @P0 BRA `(.L_x_1472) ;  /* 0x0000000800c00947 */ /* 0x001fea0003800000 */
[----:B------:R-:W-:Y:S02]  /*1b4a0*/  ULDC UR4, c[0x0][0xac8] ;  /* 0x0002b20000047ab9 */ /* 0x000fe40000000800 */
[----:B------:R-:W-:Y:S02]  /*1b4b0*/  ISETP.GE.AND P2, PT, R48, UR4, PT ;  /* 0x0000000430007c0c */ /* 0x000fe4000bf46270 */
[----:B------:R-:W-:-:S11]  /*1b4c0*/  ISETP.GE.AND P1, PT, R50, UR4, PT ;  /* 0x0000000432007c0c */ /* 0x000fd6000bf26270 */
[----:B----4-:R-:W-:Y:S02]  /*1b4d0*/  @!P2 LEA R6, P0, R48, R4, 0x1 ;  /* 0x000000043006a211 */ /* 0x010fe400078008ff */
[----:B---3--:R-:W-:Y:S02]  /*1b4e0*/  @!P1 IMAD.WIDE R2, R50, 0x2, R4 ;  /* 0x0000000232029825 */ /* 0x008fe400078e0204 */
        /* <DEDUP_REMOVED lines=9> */
.L_x_1468:
[----:B------:R-:W2:Y:S01]  /*1b580*/  LDL R9, [R1+0x5c] ;  /* 0x00005c0001097983 */ /* 0x000ea20000100800 */
[----:B------:R-:W-:Y:S01]  /*1b590*/  ULDC.64 UR4, c[0x0][0xc00] ;  /* 0x0003000000047ab9 */ /* 0x000fe20000000a00 */
[----:B------:R-:W2:Y:S01]  /*1b5a0*/  LDC.64 R2, c[0x0][0xc00] ;  /* 0x00030000ff027b82 */ /* 0x000ea20000000a00 */
[----:B------:R-:W-:Y:S01]  /*1b5b0*/  ISETP.NE.U32.AND P0, PT, RZ, UR4, PT ;  /* 0x00000004ff007c0c */ /* 0x000fe2000bf05070 */
[----:B------:R-:W-:-:S03]  /*1b5c0*/  IMAD.MOV.U32 R6, RZ, RZ, RZ ;  /* 0x000000ffff067224 */ /* 0x000fc600078e00ff */
[----:B------:R-:W-:Y:S01]  /*1b5d0*/  ISETP.NE.AND.EX P0, PT, RZ, UR5, PT, P0 ;  /* 0x00000005ff007c0c */ /* 0x000fe2000bf05300 */
[----:B------:R-:W-:Y:S02]  /*1b5e0*/  ULDC.64 UR4, c[0x0][0xc08] ;  /* 0x0003020000047ab9 */ /* 0x000fe40000000a00 */
[----:B------:R-:W-:Y:S01]  /*1b5f0*/  ISETP.NE.U32.AND P1, PT, RZ, UR4, PT ;  /* 0x00000004ff007c0c */ /* 0x000fe2000bf25070 */
[----:B------:R-:W3:Y:S03]  /*1b600*/  LDC R25, c[0x0][0xbe8] ;  /* 0x0002fa00ff197b82 */ /* 0x000ee60000000800 */
[----:B------:R-:W-:-:S13]  /*1b610*/  ISETP.NE.AND.EX P1, PT, RZ, UR5, PT, P1 ;  /* 0x00000005ff007c0c */ /* 0x000fda000bf25310 */
[----:B0-----:R-:W0:Y:S01]  /*1b620*/  @P1 LDC.64 R4, c[0x0][0xc08] ;  /* 0x00030200ff041b82 */ /* 0x001e220000000a00 */
[----:B------:R-:W-:Y:S02]  /*1b630*/  ULDC UR4, c[0x0][0xa88] ;  /* 0x0002a20000047ab9 */ /* 0x000fe40000000800 */
[----:B------:R-:W-:Y:S01]  /*1b640*/  IMAD.U32 R0, RZ, RZ, UR4 ;  /* 0x00000004ff007e24 */ /* 0x000fe2000f8e00ff */
[----:B------:R-:W4:Y:S01]  /*1b650*/  S2R R8, SR_TID.X ;  /* 0x0000000000087919 */ /* 0x000f220000002100 */
[----:B--2---:R-:W-:-:S04]  /*1b660*/  IMAD.WIDE R2, R9, 0x4, R2 ;  /* 0x0000000409027825 */ /* 0x004fc800078e0202 */
[----:B0-----:R-:W-:Y:S01]  /*1b670*/  @P1 IMAD.WIDE R4, R9, 0x4, R4 ;  /* 0x0000000409041825 */ /* 0x001fe200078e0204 */
[----:B------:R0:W5:Y:S04]  /*1b680*/  @P0 LDG.E R6, desc[UR42][R2.64] ;  /* 0x0000002a02060981 */ /* 0x000168000c1e1900 */
[----:B------:R0:W5:Y:S01]  /*1b690*/  @P1 LDG.E R0, desc[UR42][R4.64] ;  /* 0x0000002a04001981 */ /* 0x000162000c1e1900 */
[----:B---3--:R-:W-:Y:S01]  /*1b6a0*/  ISETP.NE.AND P2, PT, R25, 0x1, PT ;  /* 0x000000011900780c */ /* 0x008fe20003f45270 */
[----:B----4-:R-:W-:Y:S01]  /*1b6b0*/  VIADD R30, R8, 0xffffff80 ;  /* 0xffffff80081e7836 */ /* 0x010fe20000000000 */
[----:B------:R-:W-:-:S04]  /*1b6c0*/  SHF.R.S32.HI R7, RZ, 0x1f, R9 ;  /* 0x0000001fff077819 */ /* 0x000fc80000011409 */
[----:B------:R-:W-:-:S07]  /*1b6d0*/  ISETP.GE.AND P3, PT, R30, 0xc0, PT ;  /* 0x000000c01e00780c */ /* 0x000fce0003f66270 */
[----:B------:R-:W2:Y:S01]  /*1b6e0*/  @P2 LDC R27, c[0x0][0xbec] ;  /* 0x0002fb00ff1b2b82 */ /* 0x000ea20000000800 */
[----:B0-----:R-:W-:Y:S05]  /*1b6f0*/  @P1 BRA `(.L_x_1473) ;  /* 0x0000000000101947 */ /* 0x001fea0003800000 */
[----:B------:R-:W-:Y:S05]  /*1b700*/  @!P0 BRA `(.L_x_1473) ;  /* 0x00000000000c8947 */ /* 0x000fea0003800000 */
[----:B------:R-:W3:Y:S04]  /*1b710*/  LDG.E R5, desc[UR42][R2.64] ;  /* 0x0000002a02057981 */ /* 0x000ee8000c1e1900 */
[----:B-----5:R-:W3:Y:S02]  /*1b720*/  LDG.E R0, desc[UR42][R2.64+0x4] ;  /* 0x0000042a02007981 */ /* 0x020ee4000c1e1900 */
[----:B---3--:R-:W-:-:S07]  /*1b730*/  IMAD.IADD R0, R0, 0x1, -R5 ;  /* 0x0000000100007824 */ /* 0x008fce00078e0a05 */
.L_x_1473:
[----:B------:R-:W3:Y:S04]  /*1b740*/  LDL R29, [R1+0x58] ;  /* 0x00005800011d7983 */ /* 0x000ee80000100800 */
[----:B------:R0:W5:Y:S01]  /*1b750*/  LDL R28, [R1+0x2c] ;  /* 0x00002c00011c7983 */ /* 0x0001620000100800 */
[----:B------:R-:W-:Y:S01]  /*1b760*/  BSSY B1, `(.L_x_1474) ;  /* 0x000002c000017945 */ /* 0x000fe20003800000 */
[----:B------:R-:W-:Y:S02]  /*1b770*/  SEL R13, R9, RZ, !P0 ;  /* 0x000000ff090d7207 */ /* 0x000fe40004000000 */
[----:B------:R-:W-:Y:S02]  /*1b780*/  SEL R12, R7, RZ, !P0 ;  /* 0x000000ff070c7207 */ /* 0x000fe40004000000 */
[----:B-----5:R-:W-:-:S02]  /*1b790*/  SHF.R.S32.HI R11, RZ, 0x1f, R6 ;  /* 0x0000001fff0b7819 */ /* 0x020fc40000011406 */
[----:B---3--:R-:W-:Y:S01]  /*1b7a0*/  SHF.R.S32.HI R10, RZ, 0x1f, R29 ;  /* 0x0000001fff0a7819 */ /* 0x008fe2000001141d */
[----:B0-----:R-:W-:Y:S06]  /*1b7b0*/  @P3 BRA `(.L_x_1475) ;  /* 0x0000000000983947 */ /* 0x001fec0003800000 */
[----:B------:R-:W0:Y:S01]  /*1b7c0*/  LDC R9, c[0x0][0xbe8] ;  /* 0x0002fa00ff097b82 */ /* 0x000e220000000800 */
[----:B------:R-:W-:Y:S01]  /*1b7d0*/  IADD3 R8, R28, -0x80, R8 ;  /* 0xffffff801c087810 */ /* 0x000fe20007ffe008 */
[----:B0-----:R-:W-:-:S05]  /*1b7e0*/  IMAD R2, R0, R9, RZ ;  /* 0x0000000900027224 */ /* 0x001fca00078e02ff */
[----:B------:R-:W-:-:S13]  /*1b7f0*/  ISETP.GE.AND P0, PT, R8, R2, PT ;  /* 0x000000020800720c */ /* 0x000fda0003f06270 */
[----:B------:R-:W-:Y:S05]  /*1b800*/  @P0 BRA `(.L_x_1475) ;  /* 0x0000000000840947 */ /* 0x000fea0003800000 */
[----:B------:R-:W-:Y:S01]  /*1b810*/  ISETP.NE.AND P0, PT, R9, 0x1, PT ;  /* 0x000000010900780c */ /* 0x000fe20003f05270 */
[----:B------:R-:W-:Y:S01]  /*1b820*/  ULDC.64 UR4, c[0x0][0xb90] ;  /* 0x0002e40000047ab9 */ /* 0x000fe20000000a00 */
[----:B------:R-:W-:Y:S02]  /*1b830*/  IMAD.MOV.U32 R2, RZ, RZ, R6 ;  /* 0x000000ffff027224 */ /* 0x000fe400078e0006 */
[----:B------:R-:W-:Y:S02]  /*1b840*/  IMAD R7, R10, UR4, RZ ;  /* 0x000000040a077c24 */ /* 0x000fe4000f8e02ff */
[----:B------:R-:W-:Y:S02]  /*1b850*/  IMAD.MOV.U32 R3, RZ, RZ, R11 ;  /* 0x000000ffff037224 */ /* 0x000fe400078e000b */
[----:B------:R-:W-:Y:S02]  /*1b860*/  IMAD.MOV.U32 R5, RZ, RZ, R8 ;  /* 0x000000ffff057224 */ /* 0x000fe400078e0008 */
[----:B------:R-:W-:-:S03]  /*1b870*/  IMAD.WIDE.U32 R2, R29, UR4, R2 ;  /* 0x000000041d027c25 */ /* 0x000fc6000f8e0002 */
[----:B------:R-:W0:Y:S01]  /*1b880*/  @P0 LDC R15, c[0x0][0xbec] ;  /* 0x0002fb00ff0f0b82 */ /* 0x000e220000000800 */
[----:B------:R-:W-:Y:S01]  /*1b890*/  IMAD R7, R29, UR5, R7 ;  /* 0x000000051d077c24 */ /* 0x000fe2000f8e0207 */
[----:B------:R-:W-:-:S03]  /*1b8a0*/  ULDC.64 UR4, c[0x0][0xb98] ;  /* 0x0002e60000047ab9 */ /* 0x000fc60000000a00 */
[----:B------:R-:W-:-:S03]  /*1b8b0*/  IMAD.IADD R3, R3, 0x1, R7 ;  /* 0x0000000103037824 */ /* 0x000fc600078e0207 */
[----:B------:R-:W3:Y:S01]  /*1b8c0*/  @P0 LDC R21, c[0x0][0xbf0] ;  /* 0x0002fc00ff150b82 */ /* 0x000ee20000000800 */
[----:B------:R-:W-:-:S04]  /*1b8d0*/  IMAD.WIDE.U32 R2, R13, UR4, R2 ;  /* 0x000000040d027c25 */ /* 0x000fc8000f8e0002 */
[----:B0-----:R-:W-:-:S05]  /*1b8e0*/  @P0 IMAD.HI.U32 R4, R8, R15, RZ ;  /* 0x0000000f08040227 */ /* 0x001fca00078e00ff */
[----:B---3--:R-:W-:Y:S01]  /*1b8f0*/  @P0 SHF.R.U32.HI R5, RZ, R21, R4 ;  /* 0x00000015ff050219 */ /* 0x008fe20000011604 */
        /* <DEDUP_REMOVED lines=18> */
.L_x_1475:
[----:B------:R-:W-:Y:S05]  /*1ba20*/  BSYNC B1 ;  /* 0x0000000000017941 */ /* 0x000fea0003800000 */
.L_x_1474:
        /* <DEDUP_REMOVED lines=18> */
[----:B------:R-:W-:Y:S02]  /*1bb50*/  IMAD.IADD R4, R30, 0x1, -R4 ;  /* 0x000000011e047824 */ /* 0x000fe400078e0a04 */
[----:B------:R-:W-:Y:S02]  /*1bb60*/  IMAD.IADD R3, R3, 0x1, R5 ;  /* 0x0000000103037824 */ /* 0x000fe400078e0205 */
[----:B------:R-:W-:Y:S02]  /*1bb70*/  IMAD R6, R4, 0x60, R26 ;  /* 0x0000006004067824 */ /* 0x000fe400078e021a */
[----:B------:R-:W-:Y:S02]  /*1bb80*/  IMAD R4, R10, UR4, RZ ;  /* 0x000000040a047c24 */ /* 0x000fe4000f8e02ff */
[----:B------:R-:W-:Y:S02]  /*1bb90*/  IMAD.IADD R8, R28, 0x1, R6 ;  /* 0x000000011c087824 */ /* 0x000fe400078e0206 */
[----:B------:R-:W-:-:S02]  /*1bba0*/  IMAD R7, R29, UR5, R4 ;  /* 0x000000051d077c24 */ /* 0x000fc4000f8e0204 */
[----:B--2---:R-:W-:-:S04]  /*1bbb0*/  @P2 IMAD.HI.U32 R4, R8, R27, RZ ;  /* 0x0000001b08042227 */ /* 0x004fc800078e00ff */
        /* <DEDUP_REMOVED lines=21> */
[----:B------:R-:W-:Y:S02]  /*1bd10*/  IMAD.IADD R0, R26, 0x1, R28 ;  /* 0x000000011a007824 */ /* 0x000fe400078e021c */
[C---:B------:R-:W-:Y:S02]  /*1bd20*/  IMAD R5, R7.reuse, UR5, R4 ;  /* 0x0000000507057c24 */ /* 0x040fe4000f8e0204 */
[----:B------:R-:W-:Y:S01]  /*1bd30*/  IMAD.WIDE.U32 R2, R7, UR4, R2 ;  /* 0x0000000407027c25 */ /* 0x000fe2000f8e0002 */
[----:B------:R-:W-:Y:S01]  /*1bd40*/  ISETP.GE.AND P0, PT, R0, R25, PT ;  /* 0x000000190000720c */ /* 0x000fe20003f06270 */
[----:B------:R-:W-:-:S02]  /*1bd50*/  ULDC.64 UR4, c[0x0][0xa80] ;  /* 0x0002a00000047ab9 */ /* 0x000fc40000000a00 */
[----:B------:R-:W-:Y:S01]  /*1bd60*/  IMAD.IADD R3, R3, 0x1, R5 ;  /* 0x0000000103037824 */ /* 0x000fe200078e0205 */
[----:B------:R-:W-:-:S04]  /*1bd70*/  LEA R4, P1, R2, UR4, 0x1 ;  /* 0x0000000402047c11 */ /* 0x000fc8000f8208ff */
[----:B------:R-:W-:Y:S02]  /*1bd80*/  LEA.HI.X R5, R2, UR5, R3, 0x1, P1 ;  /* 0x0000000502057c11 */ /* 0x000fe400088f0c03 */
[----:B------:R3:W0:Y:S04]  /*1bd90*/  SHFL.IDX PT, R2, R4, RZ, 0x1c1f ;  /* 0x001c1fff04027589 */ /* 0x00062800000e0000 */
[----:B------:R3:W2:Y:S01]  /*1bda0*/  SHFL.IDX PT, R3, R5, RZ, 0x1c1f ;  /* 0x001c1fff05037589 */ /* 0x0006a200000e0000 */
[----:B------:R-:W-:Y:S05]  /*1bdb0*/  @P0 BRA `(.L_x_1477) ;  /* 0x0000000000300947 */ /* 0x000fea0003800000 */
[----:B------:R-:W-:Y:S02]  /*1bdc0*/  ULDC UR4, c[0x0][0xac8] ;  /* 0x0002b20000047ab9 */ /* 0x000fe40000000800 */
[----:B-----5:R-:W-:Y:S02]  /*1bdd0*/  ISETP.GE.AND P3, PT, R20, UR4, PT ;  /* 0x0000000414007c0c */ /* 0x020fe4000bf66270 */
[----:B------:R-:W-:Y:S02]  /*1bde0*/  ISETP.GE.AND P4, PT, R14, UR4, PT ;  /* 0x000000040e007c0c */ /* 0x000fe4000bf86270 */
[----:B------:R-:W-:-:S09]  /*1bdf0*/  ISETP.GE.AND P2, PT, R24, UR4, PT ;  /* 0x0000000418007c0c */ /* 0x000fd2000bf46270 */
[-C--:B0-----:R-:W-:Y:S02]  /*1be00*/  @!P3 LEA R8, P0, R20, R2.reuse, 0x1 ;  /* 0x000000021408b211 */ /* 0x081fe400078008ff */
[----:B------:R-:W-:Y:S02]  /*1be10*/  @!P4 LEA R10, P1, R14, R2, 0x1 ;  /* 0x000000020e0ac211 */ /* 0x000fe400078208ff */
[----:B--2---:R-:W-:Y:S01]  /*1be20*/  @!P2 IMAD.WIDE R6, R24, 0x2, R2 ;  /* 0x000000021806a825 */ /* 0x004fe200078e0202 */
[-C--:B------:R-:W-:Y:S02]  /*1be30*/  @!P3 LEA.HI.X R9, R20, R3.reuse, R21, 0x1, P0 ;  /* 0x000000031409b211 */ /* 0x080fe400000f0c15 */
[----:B------:R-:W-:Y:S02]  /*1be40*/  @!P4 LEA.HI.X R11, R14, R3, R15, 0x1, P1 ;  /* 0x000000030e0bc211 */ /* 0x000fe400008f0c0f */
[----:B------:R4:W-:Y:S04]  /*1be50*/  @!P2 ST.E.128 desc[UR42][R6.64], RZ ;  /* 0x000000ff0600a985 */ /* 0x0009e8000c101d2a */
[----:B------:R4:W-:Y:S04]  /*1be60*/  @!P3 ST.E.128 desc[UR42][R8.64], RZ ;  /* 0x000000ff0800b985 */ /* 0x0009e8000c101d2a */
[----:B------:R4:W-:Y:S02]  /*1be70*/  @!P4 ST.E.128 desc[UR42][R10.64], RZ ;  /* 0x000000ff0a00c985 */ /* 0x0009e4000c101d2a */
.L_x_1477:
[----:B------:R-:W-:Y:S05]  /*1be80*/  BSYNC B1 ;  /* 0x0000000000017941 */ /* 0x000fea0003800000 */
.L_x_1476:
[----:B------:R-:W-:Y:S01]  /*1be90*/  VIADD R0, R0, 0x60 ;  /* 0x0000006000007836 */ /* 0x000fe20000000000 */
[----:B--2---:R2:W1:Y:S04]  /*1bea0*/  SHFL.IDX PT, R3, R5, 0x1, 0x1c1f ;  /* 0x003c1f0005037f89 */ /* 0x00446800000e0000 */
[----:B------:R-:W-:Y:S01]  /*1beb0*/  ISETP.GE.AND P0, PT, R0, R25, PT ;  /* 0x000000190000720c */ /* 0x000fe20003f06270 */
[----:B0-----:R2:W0:-:S12]  /*1bec0*/  SHFL.IDX PT, R2, R4, 0x1, 0x1c1f ;  /* 0x003c1f0004027f89 */ /* 0x00141800000e0000 */
[----:B--2---:R-:W-:Y:S05]  /*1bed0*/  @P0 BRA `(.L_x_1472) ;  /* 0x0000000000300947 */ /* 0x004fea0003800000 */
[----:B------:R-:W-:Y:S02]  /*1bee0*/  ULDC UR4, c[0x0][0xac8] ;  /* 0x0002b20000047ab9 */ /* 0x000fe40000000800 */
[----:B-----5:R-:W-:Y:S02]  /*1bef0*/  ISETP.GE.AND P3, PT, R20, UR4, PT ;  /* 0x0000000414007c0c */ /* 0x020fe4000bf66270 */
[----:B------:R-:W-:Y:S02]  /*1bf00*/  ISETP.GE.AND P4, PT, R14, UR4, PT ;  /* 0x000000040e007c0c */ /* 0x000fe4000bf86270 */
[----:B------:R-:W-:-:S09]  /*1bf10*/  ISETP.GE.AND P2, PT, R24, UR4, PT ;  /* 0x0000000418007c0c */ /* 0x000fd2000bf46270 */
[-C--:B0---4-:R-:W-:Y:S02]  /*1bf20*/  @!P3 LEA R6, P0, R20, R2.reuse, 0x1 ;  /* 0x000000021406b211 */ /* 0x091fe400078008ff */
[----:B------:R-:W-:Y:S02]  /*1bf30*/  @!P4 LEA R8, P1, R14, R2, 0x1 ;  /* 0x000000020e08c211 */ /* 0x000fe400078208ff */
[----:B-1-3--:R-:W-:Y:S01]  /*1bf40*/  @!P2 IMAD.WIDE R4, R24, 0x2, R2 ;  /* 0x000000021804a825 */ /* 0x00afe200078e0202 */
[-C--:B------:R-:W-:Y:S02]  /*1bf50*/  @!P3 LEA.HI.X R7, R20, R3.reuse, R21, 0x1, P0 ;  /* 0x000000031407b211 */ /* 0x080fe400000f0c15 */
[----:B------:R-:W-:Y:S02]  /*1bf60*/  @!P4 LEA.HI.X R9, R14, R3, R15, 0x1, P1 ;  /* 0x000000030e09c211 */ /* 0x000fe400008f0c0f */
[----:B------:R2:W-:Y:S04]  /*1bf70*/  @!P2 ST.E.128 desc[UR42][R4.64], RZ ;  /* 0x000000ff0400a985 */ /* 0x0005e8000c101d2a */
[----:B------:R2:W-:Y:S04]  /*1bf80*/  @!P3 ST.E.128 desc[UR42][R6.64], RZ ;  /* 0x000000ff0600b985 */ /* 0x0005e8000c101d2a */
[----:B------:R2:W-:Y:S02]  /*1bf90*/  @!P4 ST.E.128 desc[UR42][R8.64], RZ ;  /* 0x000000ff0800c985 */ /* 0x0005e4000c101d2a */
.L_x_1472:
[----:B------:R-:W-:Y:S05]  /*1bfa0*/  BSYNC B0 ;  /* 0x0000000000007941 */ /* 0x000fea0003800000 */
.L_x_1467:
[----:B------:R-:W-:Y:S02]  /*1bfb0*/  ULDC UR4, c[0x0][0xc3c] ;  /* 0x00030f0000047ab9 */ /* 0x000fe40000000800 */
[----:B-1----:R-:W-:-:S13]  /*1bfc0*/  ISETP.GE.AND P0, PT, R155, UR4, PT ;  /* 0x000000049b007c0c */ /* 0x002fda000bf06270 */
[----:B------:R-:W-:Y:S05]  /*1bfd0*/  @!P0 BRA `(.L_x_1478) ;  /* 0xfffffe50006c8947 */ /* 0x000fea000383ffff */
[----:B------:R-:W-:Y:S05]  /*1bfe0*/  BRA `(.L_x_1279) ;  /* 0x0000007800507947 */ /* 0x000fea0003800000 */
.L_x_1277:
        /* <DEDUP_REMOVED lines=10> */
[----:B------:R0:W1:Y:S01]  /*1c090*/  @P0 LDS.128 R16, [R2+0x19cd0] ;  /* 0x019cd00002100984 */ /* 0x0000620000000c00 */
[----:B------:R-:W-:Y:S06]  /*1c0a0*/  @P0 BAR.ARV 0x4, 0x200 ;  /* 0x0108000000000b1d */ /* 0x000fec0000002000 */
[----:B------:R-:W-:Y:S05]  /*1c0b0*/  @P0 BRA `(.L_x_1479) ;  /* 0x0000000800880947 */ /* 0x000fea0003800000 */
[----:B------:R-:W2:Y:S01]  /*1c0c0*/  S2R R4, SR_TID.X ;  /* 0x0000000000047919 */ /* 0x000ea20000002100 */
[----:B------:R-:W-:Y:S01]  /*1c0d0*/  ULDC UR4, c[0x0][0xc3c] ;  /* 0x00030f0000047ab9 */ /* 0x000fe20000000800 */
[----:B------:R-:W3:Y:S01]  /*1c0e0*/  S2UR UR6, SR_CTAID.X ;  /* 0x00000000000679c3 */ /* 0x000ee20000002500 */
[----:B------:R-:W-:Y:S01]  /*1c0f0*/  ULDC UR5, c[0x0][0xc38] ;  /* 0x00030e0000057ab9 */ /* 0x000fe20000000800 */
[----:B--2---:R-:W-:Y:S01]  /*1c100*/  LOP3.LUT R5, R4, 0x1f, RZ, 0xc0, !PT ;  /* 0x0000001f04057812 */ /* 0x004fe200078ec0ff */
[----:B------:R-:W-:-:S03]  /*1c110*/  IMAD.MOV.U32 R4, RZ, RZ, RZ ;  /* 0x000000ffff047224 */ /* 0x000fc600078e00ff */
[----:B------:R-:W-:-:S04]  /*1c120*/  ISETP.NE.AND P0, PT, R5, 0x1f, PT ;  /* 0x0000001f0500780c */ /* 0x000fc80003f05270 */
[----:B------:R-:W-:-:S13]  /*1c130*/  ISETP.GE.OR P1, PT, R5, UR4, !P0 ;  /* 0x0000000405007c0c */ /* 0x000fda000c726670 */
[----:B0-----:R-:W0:Y:S02]  /*1c140*/  @!P1 LDC.64 R2, c[0x0][0xc80] ;  /* 0x00032000ff029b82 */ /* 0x001e240000000a00 */
[----:B0-----:R-:W-:-:S05]  /*1c150*/  @!P1 IMAD.WIDE.U32 R2, R5, 0x4, R2 ;  /* 0x0000000405029825 */ /* 0x001fca00078e0002 */
[----:B------:R-:W2:Y:S01]  /*1c160*/  @!P1 LDG.E R4, desc[UR42][R2.64] ;  /* 0x0000002a02049981 */ /* 0x000ea2000c1e1900 */
[C---:B------:R-:W-:Y:S01]  /*1c170*/  ISETP.NE.AND P1, PT, R5.reuse, RZ, PT ;  /* 0x000000ff0500720c */ /* 0x040fe20003f25270 */
[----:B------:R-:W-:Y:S01]  /*1c180*/  UMOV UR4, URZ ;  /* 0x0000003f00047c82 */ /* 0x000fe20008000000 */
[C---:B------:R-:W-:Y:S01]  /*1c190*/  ISETP.GE.U32.AND P2, PT, R5.reuse, 0x2, PT ;  /* 0x000000020500780c */ /* 0x040fe20003f46070 */
[----:B-1----:R-:W-:Y:S01]  /*1c1a0*/  IMAD.MOV.U32 R16, RZ, RZ, RZ ;  /* 0x000000ffff107224 */ /* 0x002fe200078e00ff */
        /* <DEDUP_REMOVED lines=18> */
[----:B------:R-:W0:Y:S02]  /*1c2d0*/  SHFL.IDX PT, R6, R7, 0x1f, 0x1f ;  /* 0x03e01f0007067f89 */ /* 0x000e2400000e0000 */
[----:B0-----:R-:W-:-:S04]  /*1c2e0*/  IMAD R6, R6, UR5, RZ ;  /* 0x0000000506067c24 */ /* 0x001fc8000f8e02ff */
[----:B------:R-:W-:Y:S01]  /*1c2f0*/  IMAD.MOV.U32 R3, RZ, RZ, R6 ;  /* 0x000000ffff037224 */ /* 0x000fe200078e0006 */
[----:B---3--:R-:W-:-:S13]  /*1c300*/  ISETP.GT.AND P6, PT, R6, UR6, PT ;  /* 0x0000000606007c0c */ /* 0x008fda000bfc4270 */
[----:B------:R-:W-:Y:S05]  /*1c310*/  @P6 BRA `(.L_x_1480) ;  /* 0x00000000009c6947 */ /* 0x000fea0003800000 */
[----:B------:R-:W0:Y:S01]  /*1c320*/  LDC R7, c[0x0][0xc3c] ;  /* 0x00030f00ff077b82 */ /* 0x000e220000000800 */
[----:B------:R-:W-:Y:S01]  /*1c330*/  IMAD.MOV.U32 R6, RZ, RZ, R3 ;  /* 0x000000ffff067224 */ /* 0x000fe200078e0003 */
[----:B------:R-:W-:Y:S01]  /*1c340*/  UMOV UR4, URZ ;  /* 0x0000003f00047c82 */ /* 0x000fe20008000000 */
[----:B------:R-:W-:Y:S01]  /*1c350*/  ULDC UR7, c[0x0][0xc3c] ;  /* 0x00030f0000077ab9 */ /* 0x000fe20000000800 */
[----:B------:R-:W-:-:S05]  /*1c360*/  ULDC UR5, c[0x0][0xc38] ;  /* 0x00030e0000057ab9 */ /* 0x000fca0000000800 */
.L_x_1484:
[----:B------:R-:W-:Y:S01]  /*1c370*/  UIADD3 UR4, UR4, 0x1f, URZ ;  /* 0x0000001f04047890 */ /* 0x000fe2000fffe03f */
[----:B------:R-:W-:-:S05]  /*1c380*/  IMAD.U32 R19, RZ, RZ, UR7 ;  /* 0x00000007ff137e24 */ /* 0x000fca000f8e00ff */
[----:B0-----:R-:W-:-:S13]  /*1c390*/  ISETP.LE.AND P6, PT, R7, UR4, PT ;  /* 0x0000000407007c0c */ /* 0x001fda000bfc3270 */
[----:B------:R-:W-:Y:S05]  /*1c3a0*/  @P6 BRA `(.L_x_1481) ;  /* 0x0000000400a86947 */ /* 0x000fea0003800000 */
[----:B------:R-:W-:Y:S01]  /*1c3b0*/  VIADD R8, R5, UR4 ;  /* 0x0000000405087c36 */ /* 0x000fe20008000000 */
[----:B------:R-:W-:Y:S01]  /*1c3c0*/  BSSY B0, `(.L_x_1482) ;  /* 0x0000007000007945 */ /* 0x000fe20003800000 */
[----:B------:R-:W-:-:S03]  /*1c3d0*/  IMAD.MOV.U32 R4, RZ, RZ, RZ ;  /* 0x000000ffff047224 */ /* 0x000fc600078e00ff */
[----:B------:R-:W-:-:S13]  /*1c3e0*/  ISETP.GE.OR P6, PT, R8, R7, !P0 ;  /* 0x000000070800720c */ /* 0x000fda00047c6670 */
[----:B------:R-:W-:Y:S05]  /*1c3f0*/  @P6 BRA `(.L_x_1483) ;  /* 0x00000000000c6947 */ /* 0x000fea0003800000 */
[----:B------:R-:W0:Y:S02]  /*1c400*/  LDC.64 R2, c[0x0][0xc80] ;  /* 0x00032000ff027b82 */ /* 0x000e240000000a00 */
[----:B0-----:R-:W-:-:S05]  /*1c410*/  IMAD.WIDE R2, R8, 0x4, R2 ;  /* 0x0000000408027825 */ /* 0x001fca00078e0202 */
[----:B------:R0:W5:Y:S02]  /*1c420*/  LDG.E R4, desc[UR42][R2.64] ;  /* 0x0000002a02047981 */ /* 0x000164000c1e1900 */
.L_x_1483:
[----:B------:R-:W-:Y:S05]  /*1c430*/  BSYNC B0 ;  /* 0x0000000000007941 */ /* 0x000fea0003800000 */
.L_x_1482:
        /* <DEDUP_REMOVED lines=17> */
[----:B------:R-:W-:-:S05]  /*1c550*/  IMAD.IADD R6, R3, 0x1, R6 ;  /* 0x0000000103067824 */ /* 0x000fca00078e0206 */
[----:B------:R-:W-:-:S13]  /*1c560*/  ISETP.GT.AND P6, PT, R6, UR6, PT ;  /* 0x0000000606007c0c */ /* 0x000fda000bfc4270 */
[----:B------:R-:W-:Y:S05]  /*1c570*/  @!P6 BRA `(.L_x_1484) ;  /* 0xfffffffc007ce947 */ /* 0x000fea000383ffff */
[----:B------:R-:W-:-:S07]  /*1c580*/  IMAD.MOV.U32 R7, RZ, RZ, R11 ;  /* 0x000000ffff077224 */ /* 0x000fce00078e000b */
.L_x_1480:
[----:B------:R-:W-:-:S04]  /*1c590*/  IMAD.IADD R10, R6, 0x1, -R3 ;  /* 0x00000001060a7824 */ /* 0x000fc800078e0a03 */
[----:B------:R-:W-:-:S05]  /*1c5a0*/  IMAD R2, R7, UR5, R10 ;  /* 0x0000000507027c24 */ /* 0x000fca000f8e020a */
[----:B------:R-:W-:Y:S02]  /*1c5b0*/  ISETP.GT.AND P0, PT, R2, UR6, PT ;  /* 0x0000000602007c0c */ /* 0x000fe4000bf04270 */
[----:B------:R-:W0:Y:S11]  /*1c5c0*/  LDC.64 R2, c[0x0][0xc90] ;  /* 0x00032400ff027b82 */ /* 0x000e360000000a00 */
[----:B------:R-:W-:-:S04]  /*1c5d0*/  VOTE.ANY R11, PT, !P0 ;  /* 0x00000000000b7806 */ /* 0x000fc800040e0100 */
[----:B------:R-:W1:Y:S02]  /*1c5e0*/  POPC R15, R11 ;  /* 0x0000000b000f7309 */ /* 0x000e640000000000 */
[----:B-1----:R-:W-:-:S04]  /*1c5f0*/  VIADD R19, R15, UR4 ;  /* 0x000000040f137c36 */ /* 0x002fc80008000000 */
[----:B0-----:R-:W-:-:S05]  /*1c600*/  IMAD.WIDE R2, R19, 0x4, R2 ;  /* 0x0000000413027825 */ /* 0x001fca00078e0202 */
[----:B------:R-:W2:Y:S01]  /*1c610*/  LDG.E R9, desc[UR42][R2.64] ;  /* 0x0000002a02097981 */ /* 0x000ea2000c1e1900 */
[----:B------:R-:W-:-:S03]  /*1c620*/  ISETP.NE.AND P0, PT, R11, RZ, PT ;  /* 0x000000ff0b00720c */ /* 0x000fc60003f05270 */
[----:B------:R-:W2:Y:S02]  /*1c630*/  SHFL.IDX PT, R4, R4, R15, 0x1f ;  /* 0x00001f0f04047589 */ /* 0x000ea400000e0000 */
[----:B--2---:R-:W-:-:S05]  /*1c640*/  IMAD R6, R4, R9, RZ ;  /* 0x0000000904067224 */ /* 0x004fca00078e02ff */
[----:B------:R-:W-:-:S04]  /*1c650*/  IABS R8, R6 ;  /* 0x0000000600087213 */ /* 0x000fc80000000000 */
[----:B------:R-:W0:Y:S08]  /*1c660*/  I2F.RP R12, R8 ;  /* 0x00000008000c7306 */ /* 0x000e300000209400 */
[----:B0-----:R-:W0:Y:S02]  /*1c670*/  MUFU.RCP R12, R12 ;  /* 0x0000000c000c7308 */ /* 0x001e240000001000 */
[----:B0-----:R-:W-:-:S06]  /*1c680*/  VIADD R13, R12, 0xffffffe ;  /* 0x0ffffffe0c0d7836 */ /* 0x001fcc0000000000 */
[----:B------:R-:W0:Y:S02]  /*1c690*/  F2I.FTZ.U32.TRUNC.NTZ R3, R13 ;  /* 0x0000000d00037305 */ /* 0x000e24000021f000 */
[----:B0-----:R-:W-:Y:S01]  /*1c6a0*/  IMAD.MOV R11, RZ, RZ, -R3 ;  /* 0x000000ffff0b7224 */ /* 0x001fe200078e0a03 */
[----:B------:R-:W-:Y:S06]  /*1c6b0*/  @!P0 BRA `(.L_x_1485) ;  /* 0x0000000000088947 */ /* 0x000fec0003800000 */
[----:B------:R-:W-:-:S06]  /*1c6c0*/  VIADD R16, R15, 0xffffffff ;  /* 0xffffffff0f107836 */ /* 0x000fcc0000000000 */
[----:B------:R0:W1:Y:S02]  /*1c6d0*/  SHFL.IDX PT, R16, R7, R16, 0x1f ;  /* 0x00001f1007107589 */ /* 0x00006400000e0000 */
.L_x_1485:
[----:B-1----:R-:W-:Y:S01]  /*1c6e0*/  IMAD R16, R16, UR5, R10 ;  /* 0x0000000510107c24 */ /* 0x002fe2000f8e020a */
[----:B------:R-:W-:Y:S01]  /*1c6f0*/  IABS R10, R6 ;  /* 0x00000006000a7213 */ /* 0x000fe20000000000 */
[----:B------:R-:W-:Y:S02]  /*1c700*/  IMAD R11, R11, R8, RZ ;  /* 0x000000080b0b7224 */ /* 0x000fe400078e02ff */
[----:B------:R-:W-:Y:S01]  /*1c710*/  IMAD.MOV.U32 R2, RZ, RZ, RZ ;  /* 0x000000ffff027224 */ /* 0x000fe200078e00ff */
[----:B0-----:R-:W-:Y:S01]  /*1c720*/  IADD3 R7, -R16, UR6, RZ ;  /* 0x0000000610077c10 */ /* 0x001fe2000fffe1ff */
[----:B------:R-:W-:Y:S02]  /*1c730*/  IMAD.MOV R10, RZ, RZ, -R10 ;  /* 0x000000ffff0a7224 */ /* 0x000fe400078e0a0a */
        /* <DEDUP_REMOVED lines=14> */
[----:B------:R-:W-:Y:S02]  /*1c820*/  IMAD R8, R9, R2, RZ ;  /* 0x0000000209087224 */ /* 0x000fe400078e02ff */
[----:B------:R-:W-:Y:S02]  /*1c830*/  IMAD.MOV R2, RZ, RZ, -R2 ;  /* 0x000000ffff027224 */ /* 0x000fe400078e0a02 */
[----:B------:R-:W-:Y:S02]  /*1c840*/  IMAD.MOV R10, RZ, RZ, -R8 ;  /* 0x000000ffff0a7224 */ /* 0x000fe400078e0a08 */
[----:B------:R-:W-:Y:S02]  /*1c850*/  IMAD R6, R6, R2, R7 ;  /* 0x0000000206067224 */ /* 0x000fe400078e0207 */
[----:B------:R-:W-:Y:S01]  /*1c860*/  IMAD.MOV.U32 R2, RZ, RZ, RZ ;  /* 0x000000ffff027224 */ /* 0x000fe200078e00ff */
[----:B------:R-:W-:-:S04]  /*1c870*/  VIADDMNMX R9, R10, UR5, R9, PT ;  /* 0x000000050a097c46 */ /* 0x000fc8000b800109 */
[----:B------:R-:W-:-:S04]  /*1c880*/  IABS R10, R9 ;  /* 0x00000009000a7213 */ /* 0x000fc80000000000 */
[----:B------:R-:W0:Y:S08]  /*1c890*/  I2F.RP R11, R10 ;  /* 0x0000000a000b7306 */ /* 0x000e300000209400 */
[----:B0-----:R-:W0:Y:S02]  /*1c8a0*/  MUFU.RCP R11, R11 ;  /* 0x0000000b000b7308 */ /* 0x001e240000001000 */
[----:B0-----:R-:W-:Y:S01]  /*1c8b0*/  VIADD R3, R11, 0xffffffe ;  /* 0x0ffffffe0b037836 */ /* 0x001fe20000000000 */
[----:B------:R-:W-:-:S05]  /*1c8c0*/  IABS R11, R9 ;  /* 0x00000009000b7213 */ /* 0x000fca0000000000 */
[----:B------:R-:W0:Y:S02]  /*1c8d0*/  F2I.FTZ.U32.TRUNC.NTZ R3, R3 ;  /* 0x0000000300037305 */ /* 0x000e24000021f000 */
[----:B0-----:R-:W-:-:S04]  /*1c8e0*/  IMAD.MOV R13, RZ, RZ, -R3 ;  /* 0x000000ffff0d7224 */ /* 0x001fc800078e0a03 */
[----:B------:R-:W-:-:S04]  /*1c8f0*/  IMAD R7, R13, R10, RZ ;  /* 0x0000000a0d077224 */ /* 0x000fc800078e02ff */
[----:B------:R-:W-:Y:S01]  /*1c900*/  IMAD.HI.U32 R2, R3, R7, R2 ;  /* 0x0000000703027227 */ /* 0x000fe200078e0002 */
[----:B------:R-:W-:-:S03]  /*1c910*/  IABS R7, R6 ;  /* 0x0000000600077213 */ /* 0x000fc60000000000 */
[----:B------:R-:W-:Y:S02]  /*1c920*/  IMAD.MOV R3, RZ, RZ, -R11 ;  /* 0x000000ffff037224 */ /* 0x000fe400078e0a0b */
        /* <DEDUP_REMOVED lines=8> */
[----:B------:R-:W-:Y:S01]  /*1c9b0*/  ISETP.GE.AND P2, PT, R3, RZ, PT ;  /* 0x000000ff0300720c */ /* 0x000fe20003f46270 */
[----:B------:R-:W-:-:S06]  /*1c9c0*/  IMAD.IADD R3, R6, 0x1, R8 ;  /* 0x0000000106037824 */ /* 0x000fcc00078e0208 */
[----:B------:R-:W-:-:S06]  /*1c9d0*/  @P0 VIADD R2, R2, 0x1 ;  /* 0x0000000102020836 */ /* 0x000fcc0000000000 */
[----:B------:R-:W-:Y:S01]  /*1c9e0*/  @!P2 IMAD.MOV R2, RZ, RZ, -R2 ;  /* 0x000000ffff02a224 */ /* 0x000fe200078e0a02 */
[----:B------:R-:W-:Y:S01]  /*1c9f0*/  @!P1 LOP3.LUT R2, RZ, R9, RZ, 0x33, !PT ;  /* 0x00000009ff029212 */ /* 0x000fe200078e33ff */
[----:B------:R-:W-:-:S03]  /*1ca00*/  IMAD.MOV R9, RZ, RZ, -R9 ;  /* 0x000000ffff097224 */ /* 0x000fc600078e0a09 */
[----:B------:R-:W-:Y:S01]  /*1ca10*/  LOP3.LUT R17, RZ, R2, RZ, 0x33, !PT ;  /* 0x00000002ff117212 */ /* 0x000fe200078e33ff */
[----:B------:R-:W-:-:S04]  /*1ca20*/  IMAD R18, R2, R9, R3 ;  /* 0x0000000902127224 */ /* 0x000fc800078e0203 */
[----:B------:R-:W-:Y:S01]  /*1ca30*/  IMAD.IADD R17, R4, 0x1, R17 ;  /* 0x0000000104117824 */ /* 0x000fe200078e0211 */
[----:B------:R-:W-:Y:S06]  /*1ca40*/  BRA `(.L_x_1486) ;  /* 0x00000000000c7947 */ /* 0x000fec0003800000 */
.L_x_1481:
[----:B------:R-:W-:Y:S02]  /*1ca50*/  IMAD.MOV.U32 R17, RZ, RZ, RZ ;  /* 0x000000ffff117224 */ /* 0x000fe400078e00ff */
[----:B------:R-:W-:Y:S02]  /*1ca60*/  IMAD.U32 R16, RZ, RZ, UR6 ;  /* 0x00000006ff107e24 */ /* 0x000fe4000f8e00ff */
[----:B------:R-:W-:-:S07]  /*1ca70*/  IMAD.MOV.U32 R18, RZ, RZ, RZ ;  /* 0x000000ffff127224 */ /* 0x000fce00078e00ff */
.L_x_1486:
[----:B------:R-:W-:-:S13]  /*1ca80*/  ISETP.NE.AND P0, PT, R5, RZ, PT ;  /* 0x000000ff0500720c */ /* 0x000fda0003f05270 */
[----:B------:R-:W0:Y:S01]  /*1ca90*/  @!P0 S2R R3, SR_CgaCtaId ;  /* 0x0000000000038919 */ /* 0x000e220000008800 */
[----:B------:R-:W-:-:S04]  /*1caa0*/  @!P0 MOV R2, 0x400 ;  /* 0x0000040000028802 */ /* 0x000fc80000000f00 */
[----:B0-----:R-:W-:-:S05]  /*1cab0*/  @!P0 LEA R2, R3, R2, 0x18 ;  /* 0x0000000203028211 */ /* 0x001fca00078ec0ff */
[----:B------:R2:W-:Y:S01]  /*1cac0*/  @!P0 STS.128 [R2+0x19cd0], R16 ;  /* 0x019cd01002008388 */ /* 0x0005e20000000c00 */
[----:B------:R-:W-:Y:S06]  /*1cad0*/  BAR.ARV 0x5, 0x200 ;  /* 0x0148000000007b1d */ /* 0x000fec0000002000 */
.L_x_1479:
[----:B------:R3:W-:Y:S01]  /*1cae0*/  STL [R1+0x44], RZ ;  /* 0x000044ff01007387 */ /* 0x0007e20000100800 */
[----:B------:R-:W-:Y:S01]  /*1caf0*/  ULDC UR4, c[0x0][0xc3c] ;  /* 0x00030f0000047ab9 */ /* 0x000fe20000000800 */
[----:B------:R-:W-:Y:S01]  /*1cb00*/  IMAD.MOV.U32 R27, RZ, RZ, 0x1 ;  /* 0x00000001ff1b7424 */ /* 0x000fe200078e00ff */
[----:B-1----:R-:W-:Y:S01]  /*1cb10*/  ISETP.GE.AND P0, PT, R19, UR4, PT ;  /* 0x0000000413007c0c */ /* 0x002fe2000bf06270 */
[----:B------:R-:W-:-:S12]  /*1cb20*/  IMAD.MOV.U32 R24, RZ, RZ, RZ ;  /* 0x000000ffff187224 */ /* 0x000fd800078e00ff */
[----:B---3--:R-:W-:Y:S05]  /*1cb30*/  @P0 BRA `(.L_x_1487) ;  /* 0x0000006800800947 */ /* 0x008fea0003800000 */
[----:B------:R-:W1:Y:S01]  /*1cb40*/  S2R R14, SR_TID.X ;  /* 0x00000000000e7919 */ /* 0x000e620000002100 */
[----:B------:R-:W3:Y:S01]  /*1cb50*/  S2UR UR4, SR_CgaCtaId ;  /* 0x00000000000479c3 */ /* 0x000ee20000008800 */
[----:B------:R-:W-:Y:S01]  /*1cb60*/  IMAD.SHL.U32 R0, R0, 0x800, RZ ;  /* 0x0000080000007824 */ /* 0x000fe200078e00ff */
[----:B------:R-:W-:Y:S01]  /*1cb70*/  MOV R23, 0x400 ;  /* 0x0000040000177802 */ /* 0x000fe20000000f00 */
[----:B------:R-:W-:Y:S01]  /*1cb80*/  BSSY B7, `(.L_x_1487) ;  /* 0x000069b000077945 */ /* 0x000fe20003800000 */
[----:B------:R-:W-:Y:S01]  /*1cb90*/  IMAD.MOV.U32 R28, RZ, RZ, 0x1 ;  /* 0x00000001ff1c7424 */ /* 0x000fe200078e00ff */
[----:B------:R-:W-:Y:S01]  /*1cba0*/  CS2R R24, SRZ ;  /* 0x0000000000187805 */ /* 0x000fe2000001ff00 */
[----:B------:R-:W-:Y:S01]  /*1cbb0*/  IMAD.MOV.U32 R27, RZ, RZ, 0x1 ;  /* 0x00000001ff1b7424 */ /* 0x000fe200078e00ff */
[----:B------:R-:W-:Y:S01]  /*1cbc0*/  ULDC.64 UR40, c[0x0][0x198] ;  /* 0x0000660000287ab9 */ /* 0x000fe20000000a00 */
[----:B------:R-:W-:Y:S02]  /*1cbd0*/  ULOP3.LUT UR39, UR37, 0x2, URZ, 0xfc, !UPT ;  /* 0x0000000225277892 */ /* 0x000fe4000f8efc3f */
[----:B------:R-:W-:Y:S01]  /*1cbe0*/  ULOP3.LUT UR36, UR37, 0x1, URZ, 0xfc, !UPT ;  /* 0x0000000125247892 */ /* 0x000fe2000f8efc3f */
[----:B------:R-:W-:Y:S01]  /*1cbf0*/  ULDC UR38, c[0x0][0xc] ;  /* 0x0000030000267ab9 */ /* 0x000fe20000000800 */
[C---:B-1----:R-:W-:Y:S01]  /*1cc00*/  IMAD.SHL.U32 R3, R14.reuse, 0x20, RZ ;  /* 0x000000200e037824 */ /* 0x042fe200078e00ff */
[C---:B------:R-:W-:Y:S01]  /*1cc10*/  LOP3.LUT R12, R14.reuse, 0x7f, RZ, 0xc0, !PT ;  /* 0x0000007f0e0c7812 */ /* 0x040fe200078ec0ff */
[C---:B0-2---:R-:W-:Y:S01]  /*1cc20*/  IMAD.SHL.U32 R2, R14.reuse, 0x10, RZ ;  /* 0x000000100e027824 */ /* 0x045fe200078e00ff */
[----:B------:R-:W-:Y:S01]  /*1cc30*/  SHF.R.U32.HI R5, RZ, 0x1, R14 ;  /* 0x00000001ff057819 */ /* 0x000fe2000001160e */
[----:B------:R-:W-:Y:S01]  /*1cc40*/  IMAD.SHL.U32 R13, R14, 0x4, RZ ;  /* 0x000000040e0d7824 */ /* 0x000fe200078e00ff */
[C---:B------:R-:W-:Y:S01]  /*1cc50*/  LOP3.LUT R4, R3.reuse, 0x80, RZ, 0xc0, !PT ;  /* 0x0000008003047812 */ /* 0x040fe200078ec0ff */
[----:B------:R-:W-:Y:S01]  /*1cc60*/  IMAD.SHL.U32 R6, R12, 0x10, RZ ;  /* 0x000000100c067824 */ /* 0x000fe200078e00ff */
        /* <DEDUP_REMOVED lines=29> */
[----:B------:R-:W-:Y:S01]  /*1ce40*/  SEL R3, R3, 0xffffffc0, !P0 ;  /* 0xffffffc003037807 */ /* 0x000fe20004000000 */
[----:B-1----:R-:W-:-:S04]  /*1ce50*/  IMAD.SHL.U32 R0, R14, 0x40, RZ ;  /* 0x000000400e007824 */ /* 0x002fc800078e00ff */
[----:B------:R0:W-:Y:S01]  /*1ce60*/  STL [R1+0x20], R3 ;  /* 0x0000200301007387 */ /* 0x0001e20000100800 */
[----:B------:R-:W-:-:S03]  /*1ce70*/  LOP3.LUT R0, R0, 0x40, RZ, 0xc0, !PT ;  /* 0x0000004000007812 */ /* 0x000fc600078ec0ff */
[----:B------:R1:W-:Y:S01]  /*1ce80*/  STL [R1+0x44], RZ ;  /* 0x000044ff01007387 */ /* 0x0003e20000100800 */
[----:B------:R-:W-:Y:S01]  /*1ce90*/  LOP3.LUT R0, R4, R0, RZ, 0xfc, !PT ;  /* 0x0000000004007212 */ /* 0x000fe200078efcff */
[----:B------:R-:W-:Y:S01]  /*1cea0*/  IMAD.IADD R0, R23, 0x1, R10 ;  /* 0x0000000117007824 */ /* 0x000fe200078e020a */
[C---:B0-----:R-:W-:Y:S02]  /*1ceb0*/  LOP3.LUT R3, R2.reuse, 0x20, RZ, 0xfc, !PT ;  /* 0x0000002002037812 */ /* 0x041fe400078efcff */
[----:B------:R-:W-:Y:S02]  /*1cec0*/  LOP3.LUT R2, R2, 0x40, RZ, 0xfc, !PT ;  /* 0x0000004002027812 */ /* 0x000fe400078efcff */
[----:B------:R1:W-:Y:S05]  /*1ced0*/  STL [R1+0x2c], R0 ;  /* 0x00002c0001007387 */ /* 0x0003ea0000100800 */
.L_x_1621:
[----:B------:R-:W-:Y:S05]  /*1cee0*/  YIELD ;  /* 0x0000000000007946 */ /* 0x000fea0003800000 */
[----:B------:R-:W-:Y:S01]  /*1cef0*/  ULDC.64 UR4, c[0x0][0xa28] ;  /* 0x00028a0000047ab9 */ /* 0x000fe20000000a00 */
[----:B------:R-:W-:Y:S02]  /*1cf00*/  CS2R R8, SRZ ;  /* 0x0000000000087805 */ /* 0x000fe4000001ff00 */
[----:B------:R-:W-:Y:S01]  /*1cf10*/  ISETP.NE.U32.AND P0, PT, RZ, UR4, PT ;  /* 0x00000004ff007c0c */ /* 0x000fe2000bf05070 */
[----:B0-----:R-:W0:Y:S01]  /*1cf20*/  LDC.64 R4, c[0x0][0xa00] ;  /* 0x00028000ff047b82 */ /* 0x001e220000000a00 */
[----:B------:R-:W-:-:S02]  /*1cf30*/  ULDC.64 UR6, c[0x0][0xa10] ;  /* 0x0002840000067ab9 */ /* 0x000fc40000000a00 */
[----:B------:R-:W-:Y:S01]  /*1cf40*/  ISETP.NE.AND.EX P0, PT, RZ, UR5, PT, P0 ;  /* 0x00000005ff007c0c */ /* 0x000fe2000bf05300 */
[----:B------:R-:W-:-:S12]  /*1cf50*/  ULDC.64 UR4, c[0x0][0xa18] ;  /* 0x0002860000047ab9 */ /* 0x000fd80000000a00 */
[----:B-12---:R-:W2:Y:S02]  /*1cf60*/  @P0 LDC.64 R2, c[0x0][0xa28] ;  /* 0x00028a00ff020b82 */ /* 0x006ea40000000a00 */
[----:B--2---:R-:W-:-:S05]  /*1cf70*/  @P0 IMAD.WIDE R2, R19, 0x4, R2 ;  /* 0x0000000413020825 */ /* 0x004fca00078e0202 */
[----:B------:R2:W3:Y:S01]  /*1cf80*/  @P0 LDG.E R9, desc[UR42][R2.64] ;  /* 0x0000002a02090981 */ /* 0x0004e2000c1e1900 */
[----:B------:R-:W-:Y:S01]  /*1cf90*/  ISETP.NE.U32.AND P0, PT, RZ, UR4, PT ;  /* 0x00000004ff007c0c */ /* 0x000fe2000bf05070 */
[----:B0-----:R-:W-:Y:S01]  /*1cfa0*/  IMAD.WIDE R4, R19, 0x4, R4 ;  /* 0x0000000413047825 */ /* 0x001fe200078e0204 */
[----:B------:R-:W-:Y:S02]  /*1cfb0*/  ISETP.NE.U32.AND P1, PT, RZ, UR6, PT ;  /* 0x00000006ff007c0c */ /* 0x000fe4000bf25070 */
[----:B------:R-:W-:Y:S01]  /*1cfc0*/  ISETP.NE.AND.EX P2, PT, RZ, UR5, PT, P0 ;  /* 0x00000005ff007c0c */ /* 0x000fe2000bf45300 */
[----:B------:R-:W-:Y:S01]  /*1cfd0*/  ULDC.64 UR4, c[0x0][0xa00] ;  /* 0x0002800000047ab9 */ /* 0x000fe20000000a00 */
[----:B------:R-:W-:Y:S01]  /*1cfe0*/  ISETP.NE.AND.EX P1, PT, RZ, UR7, PT, P1 ;  /* 0x00000007ff007c0c */ /* 0x000fe2000bf25310 */
[----:B-1----:R-:W-:Y:S01]  /*1cff0*/  IMAD.MOV.U32 R0, RZ, RZ, RZ ;  /* 0x000000ffff007224 */ /* 0x002fe200078e00ff */
[----:B------:R-:W-:Y:S01]  /*1d000*/  ISETP.NE.U32.AND P0, PT, RZ, UR4, PT ;  /* 0x00000004ff007c0c */ /* 0x000fe2000bf05070 */
[----:B--2---:R-:W0:Y:S03]  /*1d010*/  LDC.64 R2, c[0x0][0xa10] ;  /* 0x00028400ff027b82 */ /* 0x004e260000000a00 */
[----:B------:R-:W-:-:S05]  /*1d020*/  ISETP.NE.AND.EX P0, PT, RZ, UR5, PT, P0 ;  /* 0x00000005ff007c0c */ /* 0x000fca000bf05300 */
[----:B------:R-:W1:Y:S08]  /*1d030*/  @P2 LDC.64 R6, c[0x0][0xa18] ;  /* 0x00028600ff062b82 */ /* 0x000e700000000a00 */
[----:B------:R-:W2:Y:S01]  /*1d040*/  @P0 LDG.E R8, desc[UR42][R4.64] ;  /* 0x0000002a04080981 */ /* 0x000ea2000c1e1900 */
[----:B------:R-:W-:Y:S01]  /*1d050*/  ULDC UR4, c[0x0][0x288] ;  /* 0x0000a20000047ab9 */ /* 0x000fe20000000800 */
[----:B0-----:R-:W-:-:S05]  /*1d060*/  IMAD.WIDE R2, R19, 0x4, R2 ;  /* 0x0000000413027825 */ /* 0x001fca00078e0202 */
[----:B------:R-:W5:Y:S01]  /*1d070*/  @P1 LDG.E R0, desc[UR42][R2.64] ;  /* 0x0000002a02001981 */ /* 0x000f62000c1e1900 */
[----:B-1----:R-:W-:-:S03]  /*1d080*/  @P2 IMAD.WIDE R6, R19, 0x4, R6 ;  /* 0x0000000413062825 */ /* 0x002fc600078e0206 */
[----:B--2---:R0:W-:Y:S02]  /*1d090*/  STL [R1+0x30], R8 ;  /* 0x0000300801007387 */ /* 0x0041e40000100800 */
[----:B0-----:R-:W-:Y:S01]  /*1d0a0*/  IMAD.U32 R8, RZ, RZ, UR4 ;  /* 0x00000004ff087e24 */ /* 0x001fe2000f8e00ff */
[----:B------:R-:W-:-:S05]  /*1d0b0*/  ULDC.64 UR4, c[0x0][0x418] ;  /* 0x0001060000047ab9 */ /* 0x000fca0000000a00 */
[----:B------:R0:W2:Y:S01]  /*1d0c0*/  @P2 LDG.E R8, desc[UR42][R6.64] ;  /* 0x0000002a06082981 */ /* 0x0000a2000c1e1900 */
[----:B------:R-:W-:-:S03]  /*1d0d0*/  UISETP.NE.U32.AND UP0, UPT, UR4, URZ, UPT ;  /* 0x0000003f0400728c */ /* 0x000fc6000bf05070 */
[----:B------:R-:W-:Y:S01]  /*1d0e0*/  ULDC UR4, c[0x0][0x424] ;  /* 0x0001090000047ab9 */ /* 0x000fe20000000800 */
[----:B------:R-:W-:-:S03]  /*1d0f0*/  UISETP.NE.AND.EX UP0, UPT, UR5, URZ, UPT, UP0 ;  /* 0x0000003f0500728c */ /* 0x000fc6000bf05300 */
[----:B------:R-:W-:Y:S01]  /*1d100*/  ULDC UR5, c[0x0][0x2f0] ;  /* 0x0000bc0000057ab9 */ /* 0x000fe20000000800 */
[----:B------:R-:W-:-:S04]  /*1d110*/  USEL UR4, UR4, 0x1, UP0 ;  /* 0x0000000104047887 */ /* 0x000fc80008000000 */
[----:B------:R-:W-:-:S03]  /*1d120*/  UIMAD UR4, UR4, UR5, URZ ;  /* 0x00000005040472a4 */ /* 0x000fc6000f8e023f */
[----:B------:R-:W-:Y:S02]  /*1d130*/  ULDC UR5, c[0x0][0x348] ;  /* 0x0000d20000057ab9 */ /* 0x000fe40000000800 */
[----:B0-----:R-:W-:Y:S02]  /*1d140*/  IMAD.U32 R7, RZ, RZ, UR5 ;  /* 0x00000005ff077e24 */ /* 0x001fe4000f8e00ff */
[----:B------:R-:W-:Y:S01]  /*1d150*/  IMAD.U32 R6, RZ, RZ, UR4 ;  /* 0x00000004ff067e24 */ /* 0x000fe2000f8e00ff */
[----:B--2---:R0:W-:Y:S04]  /*1d160*/  STL [R1+0x28], R8 ;  /* 0x0000280801007387 */ /* 0x0041e80000100800 */
[----:B---3--:R0:W-:Y:S01]  /*1d170*/  STL [R1+0x8], R9 ;  /* 0x0000080901007387 */ /* 0x0081e20000100800 */
[----:B------:R-:W-:Y:S01]  /*1d180*/  IMAD.MOV.U32 R10, RZ, RZ, R8 ;  /* 0x000000ffff0a7224 */ /* 0x000fe200078e0008 */
[----:B------:R-:W-:Y:S06]  /*1d190*/  @P2 BRA `(.L_x_1488) ;  /* 0x0000000000142947 */ /* 0x000fec0003800000 */
[----:B------:R-:W-:Y:S05]  /*1d1a0*/  @!P0 BRA `(.L_x_1488) ;  /* 0x0000000000108947 */ /* 0x000fea0003800000 */
[----:B0-----:R-:W2:Y:S04]  /*1d1b0*/  LDG.E R8, desc[UR42][R4.64] ;  /* 0x0000002a04087981 */ /* 0x001ea8000c1e1900 */
[----:B------:R-:W2:Y:S02]  /*1d1c0*/  LDG.E R4, desc[UR42][R4.64+0x4] ;  /* 0x0000042a04047981 */ /* 0x000ea4000c1e1900 */
[----:B--2---:R-:W-:-:S05]  /*1d1d0*/  IMAD.IADD R10, R4, 0x1, -R8 ;  /* 0x00000001040a7824 */ /* 0x004fca00078e0a08 */
[----:B------:R1:W-:Y:S02]  /*1d1e0*/  STL [R1+0x28], R10 ;  /* 0x0000280a01007387 */ /* 0x0003e40000100800 */
.L_x_1488:
[----:B------:R-:W-:Y:S02]  /*1d1f0*/  ULDC.64 UR4, c[0x0][0xa20] ;  /* 0x0002880000047ab9 */ /* 0x000fe40000000a00 */
[----:B------:R-:W-:-:S04]  /*1d200*/  ISETP.NE.U32.AND P0, PT, RZ, UR4, PT ;  /* 0x00000004ff007c0c */ /* 0x000fc8000bf05070 */
[----:B------:R-:W-:-:S13]  /*1d210*/  ISETP.NE.AND.EX P0, PT, RZ, UR5, PT, P0 ;  /* 0x00000005ff007c0c */ /* 0x000fda000bf05300 */
[----:B------:R-:W-:Y:S05]  /*1d220*/  @!P0 BRA `(.L_x_1489) ;  /* 0x0000000000108947 */ /* 0x000fea0003800000 */
[----:B------:R-:W2:Y:S02]  /*1d230*/  LDC.64 R4, c[0x0][0xa20] ;  /* 0x00028800ff047b82 */ /* 0x000ea40000000a00 */
[----:B--2---:R-:W-:-:S05]  /*1d240*/  IMAD.WIDE R4, R19, 0x4, R4 ;  /* 0x0000000413047825 */ /* 0x004fca00078e0204 */
[----:B------:R2:W5:Y:S01]  /*1d250*/  LDG.E R6, desc[UR42][R4.64] ;  /* 0x0000002a04067981 */ /* 0x000562000c1e1900 */
[----:B------:R-:W-:Y:S05]  /*1d260*/  BRA `(.L_x_1490) ;  /* 0x0000000000247947 */ /* 0x000fea0003800000 */
.L_x_1489:
[----:B------:R-:W-:Y:S02]  /*1d270*/  ULDC.64 UR4, c[0x0][0xa08] ;  /* 0x0002820000047ab9 */ /* 0x000fe40000000a00 */
[----:B------:R-:W-:-:S04]  /*1d280*/  ISETP.NE.U32.AND P0, PT, RZ, UR4, PT ;  /* 0x00000004ff007c0c */ /* 0x000fc8000bf05070 */
[----:B------:R-:W-:-:S13]  /*1d290*/  ISETP.NE.AND.EX P0, PT, RZ, UR5, PT, P0 ;  /* 0x00000005ff007c0c */ /* 0x000fda000bf05300 */
[----:B------:R-:W-:Y:S05]  /*1d2a0*/  @!P0 BRA `(.L_x_1490) ;  /* 0x0000000000148947 */ /* 0x000fea0003800000 */
[----:B------:R-:W2:Y:S02]  /*1d2b0*/  LDC.64 R4, c[0x0][0xa08] ;  /* 0x00028200ff047b82 */ /* 0x000ea40000000a00 */
[----:B--2---:R-:W-:-:S05]  /*1d2c0*/  IMAD.WIDE R4, R19, 0x4, R4 ;  /* 0x0000000413047825 */ /* 0x004fca00078e0204 */
[----:B------:R-:W2:Y:S04]  /*1d2d0*/  LDG.E R6, desc[UR42][R4.64] ;  /* 0x0000002a04067981 */ /* 0x000ea8000c1e1900 */
[----:B------:R-:W2:Y:S02]  /*1d2e0*/  LDG.E R4, desc[UR42][R4.64+0x4] ;  /* 0x0000042a04047981 */ /* 0x000ea4000c1e1900 */
[----:B--2---:R-:W-:-:S07]  /*1d2f0*/  IMAD.IADD R6, R4, 0x1, -R6 ;  /* 0x0000000104067824 */ /* 0x004fce00078e0a06 */
.L_x_1490:
[----:B--2---:R-:W2:Y:S04]  /*1d300*/  @P1 LDG.E R4, desc[UR42][R2.64] ;  /* 0x0000002a02041981 */ /* 0x004ea8000c1e1900 */
[----:B------:R3:W2:Y:S01]  /*1d310*/  @P1 LDG.E R5, desc[UR42][R2.64+0x4] ;  /* 0x0000042a02051981 */ /* 0x0006a2000c1e1900 */
[----:B------:R-:W-:Y:S02]  /*1d320*/  IMAD R17, R17, 0xc0, RZ ;  /* 0x000000c011117824 */ /* 0x000fe400078e02ff */
[----:B-----5:R-:W-:Y:S02]  /*1d330*/  IMAD.IADD R6, R6, 0x1, -R9 ;  /* 0x0000000106067824 */ /* 0x020fe400078e0a09 */
[----:B0-----:R-:W-:Y:S01]  /*1d340*/  VIADD R8, R17, 0xbf ;  /* 0x000000bf11087836 */ /* 0x001fe20000000000 */
[----:B---3--:R-:W0:Y:S02]  /*1d350*/  LDC R2, c[0x0][0x448] ;  /* 0x00011200ff027b82 */ /* 0x008e240000000800 */
[----:B0-----:R-:W-:-:S13]  /*1d360*/  ISETP.NE.AND P2, PT, R2, 0x1, PT ;  /* 0x000000010200780c */ /* 0x001fda0003f45270 */
[----:B------:R-:W0:Y:S08]  /*1d370*/  @P2 LDC R3, c[0x0][0x44c] ;  /* 0x00011300ff032b82 */ /* 0x000e300000000800 */
[----:B------:R-:W3:Y:S01]  /*1d380*/  @P2 LDC R2, c[0x0][0x450] ;  /* 0x00011400ff022b82 */ /* 0x000ee20000000800 */
[----:B0-----:R-:W-:-:S05]  /*1d390*/  @P2 IMAD.HI.U32 R3, R8, R3, RZ ;  /* 0x0000000308032227 */ /* 0x001fca00078e00ff */
[----:B---3--:R-:W-:Y:S01]  /*1d3a0*/  @P2 SHF.R.U32.HI R8, RZ, R2, R3 ;  /* 0x00000002ff082219 */ /* 0x008fe20000011603 */
[----:B--2---:R-:W-:-:S04]  /*1d3b0*/  @P1 IMAD.IADD R7, R5, 0x1, -R4 ;  /* 0x0000000105071824 */ /* 0x004fc800078e0a04 */
[----:B------:R-:W-:-:S04]  /*1d3c0*/  IMAD.IADD R26, R6, 0x1, R7 ;  /* 0x00000001061a7824 */ /* 0x000fc800078e0207 */
[C---:B------:R-:W-:Y:S01]  /*1d3d0*/  VIADD R29, R26.reuse, 0x7f ;  /* 0x0000007f1a1d7836 */ /* 0x040fe20000000000 */
[----:B------:R-:W-:-:S04]  /*1d3e0*/  IADD3 R21, R26, 0x1, -R10 ;  /* 0x000000011a157810 */ /* 0x000fc80007ffe80a */
[----:B------:R-:W-:Y:S01]  /*1d3f0*/  SHF.R.S32.HI R2, RZ, 0x1f, R29 ;  /* 0x0000001fff027819 */ /* 0x000fe2000001141d */
[----:B------:R-:W-:-:S03]  /*1d400*/  IMAD.IADD R8, R21, 0x1, R8 ;  /* 0x0000000115087824 */ /* 0x000fc600078e0208 */
[----:B------:R-:W-:Y:S02]  /*1d410*/  LEA.HI R29, R2, R29, RZ, 0x7 ;  /* 0x0000001d021d7211 */ /* 0x000fe400078f38ff */
[----:B------:R-:W0:Y:S02]  /*1d420*/  LDC.64 R2, c[0x0][0x9e0] ;  /* 0x00027800ff027b82 */ /* 0x000e240000000a00 */
[----:B------:R-:W-:Y:S02]  /*1d430*/  SHF.R.S32.HI R29, RZ, 0x7, R29 ;  /* 0x00000007ff1d7819 */ /* 0x000fe4000001141d */
[----:B0-----:R-:W-:Y:S01]  /*1d440*/  ISETP.GE.AND P3, PT, R3, 0x1, PT ;  /* 0x000000010300780c */ /* 0x001fe20003f66270 */
[----:B------:R-:W-:-:S12]  /*1d450*/  IMAD.IADD R2, R8, 0x1, R2 ;  /* 0x0000000108027824 */ /* 0x000fd800078e0202 */
[----:B------:R-:W-:Y:S05]  /*1d460*/  @!P3 BRA `(.L_x_1491) ;  /* 0x000000000048b947 */ /* 0x000fea0003800000 */
        /* <DEDUP_REMOVED lines=11> */
.L_x_1493:
[----:B------:R-:W-:-:S13]  /*1d520*/  ISETP.NE.AND P0, PT, R3, 0x1, PT ;  /* 0x000000010300780c */ /* 0x000fda0003f05270 */
[----:B------:R-:W0:Y:S02]  /*1d530*/  @P0 LDC.64 R4, c[0x0][0x9e8] ;  /* 0x00027a00ff040b82 */ /* 0x000e240000000a00 */
[----:B0-----:R-:W-:-:S05]  /*1d540*/  @P0 IMAD.HI.U32 R4, R9, R4, RZ ;  /* 0x0000000409040227 */ /* 0x001fca00078e00ff */
[----:B------:R-:W-:-:S07]  /*1d550*/  @P0 SHF.R.U32.HI R9, RZ, R5, R4 ;  /* 0x00000005ff090219 */ /* 0x000fce0000011604 */
.L_x_1494:
[----:B------:R-:W-:Y:S05]  /*1d560*/  BSYNC B0 ;  /* 0x0000000000007941 */ /* 0x000fea0003800000 */
.L_x_1492:
[----:B------:R-:W-:-:S05]  /*1d570*/  IMAD R9, R9, R3, R3 ;  /* 0x0000000309097224 */ /* 0x000fca00078e0203 */
[----:B------:R-:W-:-:S07]  /*1d580*/  VIMNMX R2, R2, R9, PT ;  /* 0x0000000902027248 */ /* 0x000fce0003fe0100 */
.L_x_1491:
[----:B------:R-:W0:Y:S01]  /*1d590*/  @P2 LDC R5, c[0x0][0x44c] ;  /* 0x00011300ff052b82 */ /* 0x000e220000000800 */
[----:B------:R-:W-:Y:S01]  /*1d5a0*/  IMAD.MOV.U32 R4, RZ, RZ, R17 ;  /* 0x000000ffff047224 */ /* 0x000fe200078e0011 */
[----:B------:R-:W-:Y:S01]  /*1d5b0*/  ULDC UR4, c[0x0][0x9dc] ;  /* 0x0002770000047ab9 */ /* 0x000fe20000000800 */
[----:B------:R-:W-:-:S05]  /*1d5c0*/  IMAD.IADD R20, R26, 0x1, -R10 ;  /* 0x000000011a147824 */ /* 0x000fca00078e0a0a */
[----:B------:R-:W2:Y:S01]  /*1d5d0*/  @P2 LDC R8, c[0x0][0x450] ;  /* 0x00011400ff082b82 */ /* 0x000ea20000000800 */
[----:B0-----:R-:W-:-:S05]  /*1d5e0*/  @P2 IMAD.HI.U32 R5, R17, R5, RZ ;  /* 0x0000000511052227 */ /* 0x001fca00078e00ff */
[----:B--2---:R-:W-:-:S05]  /*1d5f0*/  @P2 SHF.R.U32.HI R4, RZ, R8, R5 ;  /* 0x00000008ff042219 */ /* 0x004fca0000011605 */
        /* <DEDUP_REMOVED lines=13> */
.L_x_1497:
[----:B------:R-:W-:-:S13]  /*1d6d0*/  ISETP.NE.AND P0, PT, R3, 0x1, PT ;  /* 0x000000010300780c */ /* 0x000fda0003f05270 */
[----:B------:R-:W0:Y:S02]  /*1d6e0*/  @P0 LDC.64 R4, c[0x0][0x9e8] ;  /* 0x00027a00ff040b82 */ /* 0x000e240000000a00 */
[----:B0-----:R-:W-:-:S05]  /*1d6f0*/  @P0 IMAD.HI.U32 R4, R9, R4, RZ ;  /* 0x0000000409040227 */ /* 0x001fca00078e00ff */
[----:B------:R-:W-:-:S07]  /*1d700*/  @P0 SHF.R.U32.HI R9, RZ, R5, R4 ;  /* 0x00000005ff090219 */ /* 0x000fce0000011604 */
.L_x_1498:
[----:B------:R-:W-:Y:S05]  /*1d710*/  BSYNC B0 ;  /* 0x0000000000007941 */ /* 0x000fea0003800000 */
.L_x_1496:
[----:B------:R-:W-:-:S05]  /*1d720*/  IMAD R3, R9, R3, RZ ;  /* 0x0000000309037224 */ /* 0x000fca00078e02ff */
[----:B------:R-:W-:-:S07]  /*1d730*/  VIMNMX R8, R8, R3, !PT ;  /* 0x0000000308087248 */ /* 0x000fce0007fe0100 */
.L_x_1495:
[----:B------:R-:W-:Y:S01]  /*1d740*/  VIADD R2, R2, 0x7f ;  /* 0x0000007f02027836 */ /* 0x000fe20000000000 */
[----:B------:R-:W-:Y:S04]  /*1d750*/  BSSY B0, `(.L_x_1499) ;  /* 0x0000157000007945 */ /* 0x000fe80003800000 */
[----:B------:R-:W-:-:S04]  /*1d760*/  SHF.R.S32.HI R3, RZ, 0x1f, R2 ;  /* 0x0000001fff037819 */ /* 0x000fc80000011402 */
[----:B------:R-:W-:Y:S02]  /*1d770*/  LEA.HI R3, R3, R2, RZ, 0x7 ;  /* 0x0000000203037211 */ /* 0x000fe400078f38ff */
[----:B------:R-:W-:Y:S02]  /*1d780*/  SHF.R.S32.HI R2, RZ, 0x1f, R8 ;  /* 0x0000001fff027819 */ /* 0x000fe40000011408 */
[----:B------:R-:W-:Y:S02]  /*1d790*/  SHF.R.S32.HI R3, RZ, 0x7, R3 ;  /* 0x00000007ff037819 */ /* 0x000fe40000011403 */
[----:B------:R-:W-:Y:S02]  /*1d7a0*/  LEA.HI R2, R2, R8, RZ, 0x7 ;  /* 0x0000000802027211 */ /* 0x000fe400078f38ff */
[----:B------:R-:W-:Y:S02]  /*1d7b0*/  VIMNMX R3, R29, R3, PT ;  /* 0x000000031d037248 */ /* 0x000fe40003fe0100 */
[----:B------:R-:W-:-:S03]  /*1d7c0*/  SHF.R.S32.HI R2, RZ, 0x7, R2 ;  /* 0x00000007ff027819 */ /* 0x000fc60000011402 */
[----:B------:R-:W-:Y:S01]  /*1d7d0*/  IMAD R3, R3, 0x80, -R6 ;  /* 0x0000008003037824 */ /* 0x000fe200078e0a06 */
[----:B------:R-:W-:-:S04]  /*1d7e0*/  VIMNMX R2, RZ, R2, !PT ;  /* 0x00000002ff027248 */ /* 0x000fc80007fe0100 */
[----:B------:R-:W-:Y:S01]  /*1d7f0*/  VIMNMX R3, R3, R7, PT ;  /* 0x0000000703037248 */ /* 0x000fe20003fe0100 */
[----:B------:R-:W-:-:S05]  /*1d800*/  IMAD R2, R2, 0x80, -R6 ;  /* 0x0000008002027824 */ /* 0x000fca00078e0a06 */
[----:B------:R-:W-:-:S04]  /*1d810*/  VIMNMX R4, RZ, R2, !PT ;  /* 0x00000002ff047248 */ /* 0x000fc80007fe0100 */
[----:B------:R-:W-:Y:S02]  /*1d820*/  ISETP.GT.AND P0, PT, R3, R4, PT ;  /* 0x000000040300720c */ /* 0x000fe40003f04270 */
[----:B------:R-:W-:-:S11]  /*1d830*/  SHF.R.U32.HI R4, RZ, 0x7, R4 ;  /* 0x00000007ff047819 */ /* 0x000fd60000011604 */
[----:B------:R-:W-:-:S05]  /*1d840*/  @P0 VIADD R2, R3, 0x7f ;  /* 0x0000007f03020836 */ /* 0x000fca0000000000 */
[----:B------:R-:W-:-:S04]  /*1d850*/  @P0 SHF.R.S32.HI R3, RZ, 0x1f, R2 ;  /* 0x0000001fff030819 */ /* 0x000fc80000011402 */
[----:B------:R-:W-:Y:S01]  /*1d860*/  @P0 LEA.HI R2, R3, R2, RZ, 0x7 ;  /* 0x0000000203020211 */ /* 0x000fe200078f38ff */
[----:B------:R-:W-:-:S03]  /*1d870*/  IMAD.MOV.U32 R3, RZ, RZ, R4 ;  /* 0x000000ffff037224 */ /* 0x000fc600078e0004 */
        /* <DEDUP_REMOVED lines=11> */
.L_x_1669:
[----:B--2---:R-:W-:Y:S02]  /*1d930*/  ISETP.NE.AND P0, PT, R14, RZ, PT ;  /* 0x000000ff0e00720c */ /* 0x004fe40003f05270 */
[----:B------:R-:W-:-:S11]  /*1d940*/  PLOP3.LUT P6, PT, PT, PT, PT, 0x8, 0x0 ;  /* 0x000000000000781c */ /* 0x000fd60003fce170 */
[----:B------:R-:W-:Y:S05]  /*1d950*/  @P0 BRA `(.L_x_1502) ;  /* 0x00000000000c0947 */ /* 0x000fea0003800000 */
[----:B------:R-:W-:-:S03]  /*1d960*/  UMOV UR4, 0xffffffff ;  /* 0xffffffff00047882 */ /* 0x000fc60000000000 */
[----:B------:R-:W-:Y:S05]  /*1d970*/  BRA.DIV UR4, `(.L_x_1503) ;  /* 0x0000006a04f47947 */ /* 0x000fea000b800000 */
[----:B------:R-:W-:-:S13]  /*1d980*/  ELECT P6, URZ, PT ;  /* 0x00000000003f782f */ /* 0x000fda00038c0000 */
.L_x_1502:
        /* <DEDUP_REMOVED lines=9> */
.L_x_1672:
[----:B------:R-:W-:Y:S05]  /*1da20*/  BSYNC B1 ;  /* 0x0000000000017941 */ /* 0x000fea0003800000 */
.L_x_1504:
[----:B------:R-:W-:Y:S04]  /*1da30*/  BSSY B1, `(.L_x_1506) ;  /* 0x000008b000017945 */ /* 0x000fe80003800000 */
[----:B------:R-:W-:Y:S05]  /*1da40*/  @!P6 BRA `(.L_x_1507) ;  /* 0x000000080024e947 */ /* 0x000fea0003800000 */
[----:B------:R-:W-:Y:S01]  /*1da50*/  IMAD R9, R25, 0x8, R23 ;  /* 0x0000000819097824 */ /* 0x000fe200078e0217 */
[----:B------:R-:W-:Y:S01]  /*1da60*/  SHF.L.U32 R8, R28, 0x1f, RZ ;  /* 0x0000001f1c087819 */ /* 0x000fe200000006ff */
[----:B------:R-:W2:Y:S01]  /*1da70*/  S2R R6, SR_TID.X ;  /* 0x0000000000067919 */ /* 0x000ea20000002100 */
[----:B------:R-:W-:Y:S02]  /*1da80*/  BSSY B2, `(.L_x_1508) ;  /* 0x0000005000027945 */ /* 0x000fe40003800000 */
[----:B------:R-:W3:Y:S01]  /*1da90*/  SYNCS.PHASECHK.TRANS64.TRYWAIT P0, [R9+URZ+0x19ca0], R8 ;  /* 0x019ca008090075a7 */ /* 0x000ee2000800017f */
[----:B--2---:R-:W-:-:S04]  /*1daa0*/  LOP3.LUT R6, R6, 0x7f, RZ, 0xc0, !PT ;  /* 0x0000007f06067812 */ /* 0x004fc800078ec0ff */
[----:B------:R-:W-:Y:S01]  /*1dab0*/  ISETP.NE.AND P1, PT, R6, RZ, PT ;  /* 0x000000ff0600720c */ /* 0x000fe20003f25270 */
[----:B---3--:R-:W-:-:S12]  /*1dac0*/  @!P0 BRA `(.L_x_1509) ;  /* 0x0000006800d48947 */ /* 0x008fd80003800000 */
.L_x_1673:
[----:B------:R-:W-:Y:S05]  /*1dad0*/  BSYNC B2 ;  /* 0x0000000000027941 */ /* 0x000fea0003800000 */
.L_x_1508:
[----:B------:R-:W-:Y:S04]  /*1dae0*/  BSSY B2, `(.L_x_1510) ;  /* 0x0000009000027945 */ /* 0x000fe80003800000 */
[----:B------:R-:W-:Y:S05]  /*1daf0*/  @P1 BRA `(.L_x_1511) ;  /* 0x00000000001c1947 */ /* 0x000fea0003800000 */
[----:B0-----:R-:W0:Y:S02]  /*1db00*/  S2R R5, SR_TID.X ;  /* 0x0000000000057919 */ /* 0x001e240000002100 */
[----:B0-----:R-:W-:Y:S01]  /*1db10*/  LOP3.LUT R6, R5, 0x1f, RZ, 0xc0, !PT ;  /* 0x0000001f05067812 */ /* 0x001fe200078ec0ff */
[----:B------:R-:W-:-:S03]  /*1db20*/  IMAD.MOV.U32 R5, RZ, RZ, 0x3000 ;  /* 0x00003000ff057424 */ /* 0x000fc600078e00ff */
[----:B------:R-:W-:Y:S01]  /*1db30*/  ISETP.NE.AND P0, PT, R6, RZ, PT ;  /* 0x000000ff0600720c */ /* 0x000fe20003f05270 */
[----:B------:R3:W-:-:S12]  /*1db40*/  SYNCS.ARRIVE.TRANS64 RZ, [R9+URZ+0x19c90], R5 ;  /* 0x019c900509ff79a7 */ /* 0x0007d8000800003f */
[----:B---3--:R-:W-:Y:S05]  /*1db50*/  @!P0 BRA `(.L_x_1511) ;  /* 0x0000000000048947 */ /* 0x008fea0003800000 */
[----:B------:R-:W-:Y:S01]  /*1db60*/  BPT.TRAP 0x1 ;  /* 0x000000040000795c */ /* 0x000fe20000300000 */
.L_x_1511:
[----:B------:R-:W-:Y:S05]  /*1db70*/  BSYNC B2 ;  /* 0x0000000000027941 */ /* 0x000fea0003800000 */
.L_x_1510:
[----:B------:R-:W-:Y:S01]  /*1db80*/  IMAD.MOV.U32 R14, RZ, RZ, RZ ;  /* 0x000000ffff0e7224 */ /* 0x000fe200078e00ff */
[----:B------:R-:W-:Y:S01]  /*1db90*/  UIADD3 UR4, UP0, UR40, 0x570, URZ ;  /* 0x0000057028047890 */ /* 0x000fe2000ff1e03f */
[----:B------:R-:W-:Y:S01]  /*1dba0*/  IMAD R6, R3, 0x80, R0 ;  /* 0x0000008003067824 */ /* 0x000fe200078e0200 */
[----:B------:R-:W-:Y:S01]  /*1dbb0*/  PLOP3.LUT P0, PT, PT, PT, PT, 0x80, 0x0 ;  /* 0x000000000000781c */ /* 0x000fe20003f0f070 */
[----:B------:R-:W-:Y:S01]  /*1dbc0*/  IMAD R7, R25, 0x3000, R23 ;  /* 0x0000300019077824 */ /* 0x000fe200078e0217 */
[----:B------:R-:W-:Y:S01]  /*1dbd0*/  R2UR UR10, R14 ;  /* 0x000000000e0a72ca */ /* 0x000fe200000e0000 */
[----:B------:R-:W-:Y:S01]  /*1dbe0*/  VIADD R6, R6, 0xffffff80 ;  /* 0xffffff8006067836 */ /* 0x000fe20000000000 */
[----:B------:R-:W-:Y:S01]  /*1dbf0*/  UIADD3.X UR5, URZ, UR41, URZ, UP0, !UPT ;  /* 0x000000293f057290 */ /* 0x000fe200087fe43f */
[----:B0-----:R-:W-:Y:S01]  /*1dc00*/  VIADD R5, R9, 0x19c90 ;  /* 0x00019c9009057836 */ /* 0x001fe20000000000 */
[----:B------:R-:W-:Y:S01]  /*1dc10*/  UMOV UR6, 0x0 ;  /* 0x0000000000067882 */ /* 0x000fe20000000000 */
[----:B-1----:R-:W-:Y:S01]  /*1dc20*/  VIADD R10, R7, 0x13800 ;  /* 0x00013800070a7836 */ /* 0x002fe20000000000 */
[----:B------:R-:W-:-:S09]  /*1dc30*/  UMOV UR7, 0x12f00000 ;  /* 0x12f0000000077882 */ /* 0x000fd20000000000 */
.L_x_1512:
        /* <DEDUP_REMOVED lines=16> */
.L_x_1513:
        /* <DEDUP_REMOVED lines=16> */
.L_x_1514:
        /* <DEDUP_REMOVED lines=13> */
.L_x_1674:
[----:B------:R-:W-:Y:S05]  /*1df10*/  BSYNC B2 ;  /* 0x0000000000027941 */ /* 0x000fea0003800000 */
.L_x_1515:
[----:B------:R-:W-:Y:S01]  /*1df20*/  BSSY B2, `(.L_x_1517) ;  /* 0x000000b000027945 */ /* 0x000fe20003800000 */
[----:B------:R-:W-:Y:S02]  /*1df30*/  IMAD.MOV.U32 R10, RZ, RZ, 0x0 ;  /* 0x00000000ff0a7424 */ /* 0x000fe400078e00ff */
[----:B------:R-:W-:Y:S01]  /*1df40*/  IMAD.MOV.U32 R11, RZ, RZ, 0x12f00000 ;  /* 0x12f00000ff0b7424 */ /* 0x000fe200078e00ff */
[----:B------:R-:W-:Y:S06]  /*1df50*/  @P1 BRA `(.L_x_1518) ;  /* 0x00000000001c1947 */ /* 0x000fec0003800000 */
[----:B------:R-:W1:Y:S02]  /*1df60*/  S2R R5, SR_TID.X ;  /* 0x0000000000057919 */ /* 0x000e640000002100 */
[----:B-1----:R-:W-:Y:S01]  /*1df70*/  LOP3.LUT R15, R5, 0x1f, RZ, 0xc0, !PT ;  /* 0x0000001f050f7812 */ /* 0x002fe200078ec0ff */
[----:B------:R-:W-:-:S03]  /*1df80*/  IMAD.MOV.U32 R5, RZ, RZ, 0x3000 ;  /* 0x00003000ff057424 */ /* 0x000fc600078e00ff */
[----:B------:R-:W-:Y:S01]  /*1df90*/  ISETP.NE.AND P0, PT, R15, RZ, PT ;  /* 0x000000ff0f00720c */ /* 0x000fe20003f05270 */
[----:B------:R1:W-:-:S12]  /*1dfa0*/  SYNCS.ARRIVE.TRANS64 RZ, [R9+URZ+0x19cb0], R5 ;  /* 0x019cb00509ff79a7 */ /* 0x0003d8000800003f */
[----:B-1----:R-:W-:Y:S05]  /*1dfb0*/  @!P0 BRA `(.L_x_1518) ;  /* 0x0000000000048947 */ /* 0x002fea0003800000 */
[----:B------:R-:W-:Y:S01]  /*1dfc0*/  BPT.TRAP 0x1 ;  /* 0x000000040000795c */ /* 0x000fe20000300000 */
.L_x_1518:
[----:B------:R-:W-:Y:S05]  /*1dfd0*/  BSYNC B2 ;  /* 0x0000000000027941 */ /* 0x000fea0003800000 */
.L_x_1517:
[----:B------:R-:W-:Y:S01]  /*1dfe0*/  R2UR UR10, R14 ;  /* 0x000000000e0a72ca */ /* 0x000fe200000e0000 */
[----:B------:R-:W-:Y:S01]  /*1dff0*/  UIADD3 UR4, UP0, UR40, 0x670, URZ ;  /* 0x0000067028047890 */ /* 0x000fe2000ff1e03f */
[----:B------:R-:W-:Y:S01]  /*1e000*/  R2UR UR6, R10 ;  /* 0x000000000a0672ca */ /* 0x000fe200000e0000 */
[----:B0-2---:R-:W-:Y:S01]  /*1e010*/  VIADD R9, R9, 0x19cb0 ;  /* 0x00019cb009097836 */ /* 0x005fe20000000000 */
[----:B------:R-:W-:Y:S01]  /*1e020*/  R2UR UR7, R11 ;  /* 0x000000000b0772ca */ /* 0x000fe200000e0000 */
[----:B------:R-:W-:Y:S01]  /*1e030*/  VIADD R5, R7, 0x9000 ;  /* 0x0000900007057836 */ /* 0x000fe20000000000 */
[----:B------:R-:W-:Y:S01]  /*1e040*/  PLOP3.LUT P0, PT, PT, PT, PT, 0x80, 0x0 ;  /* 0x000000000000781c */ /* 0x000fe20003f0f070 */
[----:B------:R-:W-:-:S12]  /*1e050*/  UIADD3.X UR5, URZ, UR41, URZ, UP0, !UPT ;  /* 0x000000293f057290 */ /* 0x000fd800087fe43f */
.L_x_1519:
        /* <DEDUP_REMOVED lines=15> */
.L_x_1520:
        /* <DEDUP_REMOVED lines=15> */
.L_x_1521:
        /* <DEDUP_REMOVED lines=10> */
.L_x_1507:
[----:B------:R-:W-:Y:S05]  /*1e2e0*/  BSYNC B1 ;  /* 0x0000000000017941 */ /* 0x000fea0003800000 */
.L_x_1506:
[----:B------:R-:W-:Y:S01]  /*1e2f0*/  VIADD R9, R3, 0xfffffffe ;  /* 0xfffffffe03097836 */ /* 0x000fe20000000000 */
        /* <DEDUP_REMOVED lines=8> */
.L_x_1538:
[----:B------:R-:W-:Y:S05]  /*1e380*/  YIELD ;  /* 0x0000000000007946 */ /* 0x000fea0003800000 */
        /* <DEDUP_REMOVED lines=10> */
.L_x_1675:
[----:B------:R-:W-:Y:S05]  /*1e430*/  BSYNC B2 ;  /* 0x0000000000027941 */ /* 0x000fea0003800000 */
.L_x_1524:
[----:B------:R-:W-:Y:S04]  /*1e440*/  BSSY B2, `(.L_x_1526) ;  /* 0x0000009000027945 */ /* 0x000fe80003800000 */
[----:B------:R-:W-:Y:S05]  /*1e450*/  @P2 BRA `(.L_x_1527) ;  /* 0x00000000001c2947 */ /* 0x000fea0003800000 */
[----:B------:R-:W0:Y:S02]  /*1e460*/  S2R R3, SR_TID.X ;  /* 0x0000000000037919 */ /* 0x000e240000002100 */
[----:B0-----:R-:W-:Y:S01]  /*1e470*/  LOP3.LUT R5, R3, 0x1f, RZ, 0xc0, !PT ;  /* 0x0000001f03057812 */ /* 0x001fe200078ec0ff */
[----:B------:R-:W-:-:S03]  /*1e480*/  IMAD.MOV.U32 R3, RZ, RZ, 0x3000 ;  /* 0x00003000ff037424 */ /* 0x000fc600078e00ff */
[----:B------:R-:W-:Y:S01]  /*1e490*/  ISETP.NE.AND P1, PT, R5, RZ, PT ;  /* 0x000000ff0500720c */ /* 0x000fe20003f25270 */
[----:B------:R3:W-:-:S12]  /*1e4a0*/  SYNCS.ARRIVE.TRANS64 RZ, [R8+URZ+0x19c90], R3 ;  /* 0x019c900308ff79a7 */ /* 0x0007d8000800003f */
[----:B---3--:R-:W-:Y:S05]  /*1e4b0*/  @!P1 BRA `(.L_x_1527) ;  /* 0x0000000000049947 */ /* 0x008fea0003800000 */
[----:B------:R-:W-:Y:S01]  /*1e4c0*/  BPT.TRAP 0x1 ;  /* 0x000000040000795c */ /* 0x000fe20000300000 */
.L_x_1527:
[----:B------:R-:W-:Y:S05]  /*1e4d0*/  BSYNC B2 ;  /* 0x0000000000027941 */ /* 0x000fea0003800000 */
.L_x_1526:
        /* <DEDUP_REMOVED lines=8> */
[----:B-1----:R-:W-:Y:S01]  /*1e560*/  VIADD R10, R6, 0x13800 ;  /* 0x00013800060a7836 */ /* 0x002fe20000000000 */
[----:B------:R-:W-:Y:S01]  /*1e570*/  UMOV UR6, 0x0 ;  /* 0x0000000000067882 */ /* 0x000fe20000000000 */
[----:B------:R-:W-:-:S10]  /*1e580*/  UMOV UR7, 0x12f00000 ;  /* 0x12f0000000077882 */ /* 0x000fd40000000000 */
.L_x_1528:
        /* <DEDUP_REMOVED lines=16> */
.L_x_1529:
        /* <DEDUP_REMOVED lines=16> */
.L_x_1530:
        /* <DEDUP_REMOVED lines=13> */
.L_x_1676:
[----:B------:R-:W-:Y:S05]  /*1e860*/  BSYNC B2 ;  /* 0x0000000000027941 */ /* 0x000fea0003800000 */
.L_x_1531:
        /* <DEDUP_REMOVED lines=11> */
.L_x_1534:
[----:B------:R-:W-:Y:S05]  /*1e920*/  BSYNC B2 ;  /* 0x0000000000027941 */ /* 0x000fea0003800000 */
.L_x_1533:
        /* <DEDUP_REMOVED lines=8> */
.L_x_1535:
        /* <DEDUP_REMOVED lines=15> */
.L_x_1536:
        /* <DEDUP_REMOVED lines=15> */
.L_x_1537:
        /* <DEDUP_REMOVED lines=10> */
.L_x_1523:
[----:B------:R-:W-:Y:S05]  /*1ec30*/  BSYNC B1 ;  /* 0x0000000000017941 */ /* 0x000fea0003800000 */
.L_x_1522:
[----:B------:R-:W-:Y:S01]  /*1ec40*/  ISETP.GT.AND P2, PT, R9, R4, PT ;  /* 0x000000040900720c */ /* 0x000fe20003f44270 */
[----:B------:R-:W-:Y:S02]  /*1ec50*/  VIADD R25, R25, 0x1 ;  /* 0x0000000119197836 */ /* 0x000fe40000000000 */
[----:B------:R-:W-:-:S03]  /*1ec60*/  VIADD R9, R9, 0xffffffff ;  /* 0xffffffff09097836 */ /* 0x000fc60000000000 */
[----:B------:R-:W-:-:S04]  /*1ec70*/  ISETP.NE.AND P1, PT, R25, 0x2, PT ;  /* 0x000000021900780c */ /* 0x000fc80003f25270 */
[----:B------:R-:W-:Y:S02]  /*1ec80*/  SEL R3, RZ, 0x1, P1 ;  /* 0x00000001ff037807 */ /* 0x000fe40000800000 */
[----:B------:R-:W-:Y:S02]  /*1ec90*/  SEL R25, R25, RZ, P1 ;  /* 0x000000ff19197207 */ /* 0x000fe40000800000 */
[----:B------:R-:W-:Y:S01]  /*1eca0*/  LOP3.LUT R28, R28, R3, RZ, 0x3c, !PT ;  /* 0x000000031c1c7212 */ /* 0x000fe200078e3cff */
[----:B------:R-:W-:Y:S06]  /*1ecb0*/  @P2 BRA `(.L_x_1538) ;  /* 0xfffffff400b02947 */ /* 0x000fec000383ffff */
.L_x_1500:
[----:B------:R-:W-:Y:S05]  /*1ecc0*/  BSYNC B0 ;  /* 0x0000000000007941 */ /* 0x000fea0003800000 */
.L_x_1499:
[----:B------:R-:W2:Y:S01]  /*1ecd0*/  LDC R0, c[0x0][0x448] ;  /* 0x00011200ff007b82 */ /* 0x000ea20000000800 */
[----:B------:R-:W-:Y:S01]  /*1ece0*/  VIADD R2, R17, 0xbf ;  /* 0x000000bf11027836 */ /* 0x000fe20000000000 */
[----:B------:R-:W-:Y:S06]  /*1ecf0*/  @!P0 WARPSYNC.ALL ;  /* 0x0000000000008948 */ /* 0x000fec0003800000 */
[----:B------:R-:W-:Y:S01]  /*1ed00*/  @!P0 BAR.SYNC.DEFER_BLOCKING 0xc, 0x200 ;  /* 0x0308000000008b1d */ /* 0x000fe20000010000 */
[----:B--2---:R-:W-:-:S13]  /*1ed10*/  ISETP.NE.AND P1, PT, R0, 0x1, PT ;  /* 0x000000010000780c */ /* 0x004fda0003f25270 */
[----:B------:R-:W2:Y:S08]  /*1ed20*/  @P1 LDC R3, c[0x0][0x44c] ;  /* 0x00011300ff031b82 */ /* 0x000eb00000000800 */
[----:B------:R-:W3:Y:S01]  /*1ed30*/  @P1 LDC R0, c[0x0][0x450] ;  /* 0x00011400ff001b82 */ /* 0x000ee20000000800 */
[----:B--2---:R-:W-:-:S05]  /*1ed40*/  @P1 IMAD.HI.U32 R3, R2, R3, RZ ;  /* 0x0000000302031227 */ /* 0x004fca00078e00ff */
[----:B---3--:R-:W-:-:S05]  /*1ed50*/  @P1 SHF.R.U32.HI R2, RZ, R0, R3 ;  /* 0x00000000ff021219 */ /* 0x008fca0000011603 */
[----:B------:R-:W-:Y:S02]  /*1ed60*/  IMAD.IADD R21, R21, 0x1, R2 ;  /* 0x0000000115157824 */ /* 0x000fe400078e0202 */
[----:B------:R-:W2:Y:S02]  /*1ed70*/  LDC.64 R2, c[0x0][0x9e0] ;  /* 0x00027800ff027b82 */ /* 0x000ea40000000a00 */
[----:B--2---:R-:W-:Y:S01]  /*1ed80*/  ISETP.GE.AND P2, PT, R3, 0x1, PT ;  /* 0x000000010300780c */ /* 0x004fe20003f46270 */
        /* <DEDUP_REMOVED lines=8> */
[----:B0-----:R-:W0:Y:S02]  /*1ee10*/  @P0 LDC.64 R4, c[0x0][0x9e8] ;  /* 0x00027a00ff040b82 */ /* 0x001e240000000a00 */
[----:B0-----:R-:W-:-:S05]  /*1ee20*/  @P0 IMAD.HI.U32 R4, R0, R4, RZ ;  /* 0x0000000400040227 */ /* 0x001fca00078e00ff */
[----:B------:R-:W-:-:S04]  /*1ee30*/  @P0 SHF.R.U32.HI R0, RZ, R5, R4 ;  /* 0x00000005ff000219 */ /* 0x000fc80000011604 */
[----:B------:R-:W-:Y:S01]  /*1ee40*/  LOP3.LUT R0, RZ, R0, RZ, 0x33, !PT ;  /* 0x00000000ff007212 */ /* 0x000fe200078e33ff */
[----:B------:R-:W-:Y:S06]  /*1ee50*/  BRA `(.L_x_1542) ;  /* 0x0000000000107947 */ /* 0x000fec0003800000 */
.L_x_1541:
[----:B------:R-:W-:-:S13]  /*1ee60*/  ISETP.NE.AND P0, PT, R3, 0x1, PT ;  /* 0x000000010300780c */ /* 0x000fda0003f05270 */
[----:B0-----:R-:W0:Y:S02]  /*1ee70*/  @P0 LDC.64 R4, c[0x0][0x9e8] ;  /* 0x00027a00ff040b82 */ /* 0x001e240000000a00 */
[----:B0-----:R-:W-:-:S05]  /*1ee80*/  @P0 IMAD.HI.U32 R4, R0, R4, RZ ;  /* 0x0000000400040227 */ /* 0x001fca00078e00ff */
[----:B------:R-:W-:-:S07]  /*1ee90*/  @P0 SHF.R.U32.HI R0, RZ, R5, R4 ;  /* 0x00000005ff000219 */ /* 0x000fce0000011604 */
.L_x_1542:
[----:B------:R-:W-:Y:S05]  /*1eea0*/  BSYNC B0 ;  /* 0x0000000000007941 */ /* 0x000fea0003800000 */
.L_x_1540:
[----:B------:R-:W-:-:S05]  /*1eeb0*/  IMAD R0, R0, R3, R3 ;  /* 0x0000000300007224 */ /* 0x000fca00078e0203 */
[----:B------:R-:W-:-:S07]  /*1eec0*/  VIMNMX R2, R2, R0, PT ;  /* 0x0000000002027248 */ /* 0x000fce0003fe0100 */
.L_x_1539:
[----:B------:R-:W-:Y:S01]  /*1eed0*/  VIADD R2, R2, 0x7f ;  /* 0x0000007f02027836 */ /* 0x000fe20000000000 */
[----:B------:R-:W-:Y:S01]  /*1eee0*/  ULDC UR4, c[0x0][0x9dc] ;  /* 0x0002770000047ab9 */ /* 0x000fe20000000800 */
[----:B------:R-:W-:-:S03]  /*1eef0*/  IMAD.MOV.U32 R4, RZ, RZ, R17 ;  /* 0x000000ffff047224 */ /* 0x000fc600078e0011 */
[----:B------:R-:W-:-:S04]  /*1ef00*/  SHF.R.S32.HI R0, RZ, 0x1f, R2 ;  /* 0x0000001fff007819 */ /* 0x000fc80000011402 */
[----:B------:R-:W-:Y:S02]  /*1ef10*/  LEA.HI R0, R0, R2, RZ, 0x7 ;  /* 0x0000000200007211 */ /* 0x000fe400078f38ff */
[----:B------:R-:W2:Y:S02]  /*1ef20*/  @P1 LDC R2, c[0x0][0x44c] ;  /* 0x00011300ff021b82 */ /* 0x000ea40000000800 */
[----:B------:R-:W-:-:S04]  /*1ef30*/  SHF.R.S32.HI R0, RZ, 0x7, R0 ;  /* 0x00000007ff007819 */ /* 0x000fc80000011400 */
[----:B------:R-:W-:Y:S02]  /*1ef40*/  VIMNMX R6, R29, R0, PT ;  /* 0x000000001d067248 */ /* 0x000fe40003fe0100 */
[----:B------:R-:W3:Y:S03]  /*1ef50*/  @P1 LDC R0, c[0x0][0x450] ;  /* 0x00011400ff001b82 */ /* 0x000ee60000000800 */
[----:B------:R4:W-:Y:S01]  /*1ef60*/  STL [R1+0x38], R6 ;  /* 0x0000380601007387 */ /* 0x0009e20000100800 */
[----:B--2---:R-:W-:-:S05]  /*1ef70*/  @P1 IMAD.HI.U32 R2, R17, R2, RZ ;  /* 0x0000000211021227 */ /* 0x004fca00078e00ff */
[----:B---3--:R-:W-:-:S05]  /*1ef80*/  @P1 SHF.R.U32.HI R4, RZ, R0, R2 ;  /* 0x00000000ff041219 */ /* 0x008fca0000011602 */
[----:B------:R-:W-:-:S04]  /*1ef90*/  IMAD.IADD R2, R20, 0x1, R4 ;  /* 0x0000000114027824 */ /* 0x000fc800078e0204 */
[----:B------:R-:W-:Y:S01]  /*1efa0*/  VIADD R0, R2, -UR4 ;  /* 0x8000000402007c36 */ /* 0x000fe20008000000 */
[----:B----4-:R-:W-:Y:S06]  /*1efb0*/  @!P2 BRA `(.L_x_1543) ;  /* 0x000000000044a947 */ /* 0x010fec0003800000 */
[----:B------:R-:W-:Y:S01]  /*1efc0*/  ISETP.GT.AND P0, PT, R2, -0x1, PT ;  /* 0xffffffff0200780c */ /* 0x000fe20003f04270 */
[----:B------:R-:W-:-:S12]  /*1efd0*/  BSSY B0, `(.L_x_1544) ;  /* 0x000000d000007945 */ /* 0x000fd80003800000 */
[----:B------:R-:W-:Y:S05]  /*1efe0*/  @P0 BRA `(.L_x_1545) ;  /* 0x00000000001c0947 */ /* 0x000fea0003800000 */
[----:B------:R-:W-:Y:S02]  /*1eff0*/  ISETP.NE.AND P0, PT, R3, 0x1, PT ;  /* 0x000000010300780c */ /* 0x000fe40003f05270 */
[----:B------:R-:W-:-:S11]  /*1f000*/  LOP3.LUT R2, RZ, R2, RZ, 0x33, !PT ;  /* 0x00000002ff027212 */ /* 0x000fd600078e33ff */
[----:B0-----:R-:W0:Y:S02]  /*1f010*/  @P0 LDC.64 R4, c[0x0][0x9e8] ;  /* 0x00027a00ff040b82 */ /* 0x001e240000000a00 */
[----:B0-----:R-:W-:-:S05]  /*1f020*/  @P0 IMAD.HI.U32 R4, R2, R4, RZ ;  /* 0x0000000402040227 */ /* 0x001fca00078e00ff */
[----:B------:R-:W-:-:S04]  /*1f030*/  @P0 SHF.R.U32.HI R2, RZ, R5, R4 ;  /* 0x00000005ff020219 */ /* 0x000fc80000011604 */
[----:B------:R-:W-:Y:S01]  /*1f040*/  LOP3.LUT R2, RZ, R2, RZ, 0x33, !PT ;  /* 0x00000002ff027212 */ /* 0x000fe200078e33ff */
[----:B------:R-:W-:Y:S06]  /*1f050*/  BRA `(.L_x_1546) ;  /* 0x0000000000107947 */ /* 0x000fec0003800000 */
.L_x_1545:
[----:B------:R-:W-:-:S13]  /*1f060*/  ISETP.NE.AND P0, PT, R3, 0x1, PT ;  /* 0x000000010300780c */ /* 0x000fda0003f05270 */
[----:B0-----:R-:W0:Y:S02]  /*1f070*/  @P0 LDC.64 R4, c[0x0][0x9e8] ;  /* 0x00027a00ff040b82 */ /* 0x001e240000000a00 */
[----:B0-----:R-:W-:-:S05]  /*1f080*/  @P0 IMAD.HI.U32 R4, R2, R4, RZ ;  /* 0x0000000402040227 */ /* 0x001fca00078e00ff */
[----:B------:R-:W-:-:S07]  /*1f090*/  @P0 SHF.R.U32.HI R2, RZ, R5, R4 ;  /* 0x00000005ff020219 */ /* 0x000fce0000011604 */
.L_x_1546:
[----:B------:R-:W-:Y:S05]  /*1f0a0*/  BSYNC B0 ;  /* 0x0000000000007941 */ /* 0x000fea0003800000 */
.L_x_1544:
[----:B------:R-:W-:-:S05]  /*1f0b0*/  IMAD R2, R2, R3, RZ ;  /* 0x0000000302027224 */ /* 0x000fca00078e02ff */
[----:B------:R-:W-:-:S07]  /*1f0c0*/  VIMNMX R0, R0, R2, !PT ;  /* 0x0000000200007248 */ /* 0x000fce0007fe0100 */
.L_x_1543:
[----:B------:R-:W-:-:S04]  /*1f0d0*/  SHF.R.S32.HI R2, RZ, 0x1f, R0 ;  /* 0x0000001fff027819 */ /* 0x000fc80000011400 */
[----:B------:R-:W-:-:S04]  /*1f0e0*/  LEA.HI R2, R2, R0, RZ, 0x7 ;  /* 0x0000000002027211 */ /* 0x000fc800078f38ff */
[----:B------:R-:W-:-:S04]  /*1f0f0*/  SHF.R.S32.HI R2, RZ, 0x7, R2 ;  /* 0x00000007ff027819 */ /* 0x000fc80000011402 */
[----:B------:R-:W-:-:S04]  /*1f100*/  VIMNMX R3, RZ, R2, !PT ;  /* 0x00000002ff037248 */ /* 0x000fc80007fe0100 */
[----:B------:R-:W-:Y:S01]  /*1f110*/  ISETP.GT.AND P0, PT, R6, R3, PT ;  /* 0x000000030600720c */ /* 0x000fe20003f04270 */
[----:B------:R2:W-:-:S12]  /*1f120*/  STL [R1+0x10], R3 ;  /* 0x0000100301007387 */ /* 0x0005d80000100800 */
[----:B--2---:R-:W-:Y:S05]  /*1f130*/  @P0 BRA `(.L_x_1547) ;  /* 0x0000000000440947 */ /* 0x004fea0003800000 */
        /* <DEDUP_REMOVED lines=17> */
.L_x_1547:
        /* <DEDUP_REMOVED lines=9> */
[----:B------:R-:W2:Y:S01]  /*1f2e0*/  LDC.64 R2, c[0x4][R2] ;  /* 0x0100000002027b82 */ /* 0x000ea20000000a00 */
[----:B0-----:R-:W-:Y:S02]  /*1f2f0*/  IMAD.U32 R5, RZ, RZ, UR7 ;  /* 0x00000007ff057e24 */ /* 0x001fe4000f8e00ff */
[----:B------:R-:W-:Y:S02]  /*1f300*/  IMAD.U32 R6, RZ, RZ, UR8 ;  /* 0x00000008ff067e24 */ /* 0x000fe4000f8e00ff */
[----:B------:R-:W-:-:S02]  /*1f310*/  IMAD.U32 R7, RZ, RZ, UR9 ;  /* 0x00000009ff077e24 */ /* 0x000fc4000f8e00ff */
[----:B-1----:R-:W-:Y:S02]  /*1f320*/  IMAD.U32 R10, RZ, RZ, UR4 ;  /* 0x00000004ff0a7e24 */ /* 0x002fe4000f8e00ff */
[----:B------:R-:W-:Y:S02]  /*1f330*/  IMAD.U32 R11, RZ, RZ, UR5 ;  /* 0x00000005ff0b7e24 */ /* 0x000fe4000f8e00ff */
[----:B------:R-:W-:Y:S02]  /*1f340*/  IMAD.MOV.U32 R8, RZ, RZ, 0x70 ;  /* 0x00000070ff087424 */ /* 0x000fe400078e00ff */
[----:B------:R-:W-:Y:S02]  /*1f350*/  IMAD.MOV.U32 R12, RZ, RZ, 0x1 ;  /* 0x00000001ff0c7424 */ /* 0x000fe400078e00ff */
[----:B------:R-:W-:-:S07]  /*1f360*/  IMAD.MOV.U32 R13, RZ, RZ, RZ ;  /* 0x000000ffff0d7224 */ /* 0x000fce00078e00ff */
[----:B------:R-:W-:-:S07]  /*1f370*/  LEPC R20, `(.L_x_1550) ;  /* 0x000000001014794e */ /* 0x000fce0000000000 */
[----:B--2---:R-:W-:Y:S05]  /*1f380*/  CALL.ABS.NOINC R2 ;  /* 0x0000000002007343 */ /* 0x004fea0003c00000 */
.L_x_1550:
[----:B------:R-:W-:Y:S05]  /*1f390*/  BSYNC B6 ;  /* 0x0000000000067941 */ /* 0x000fea0003800000 */
.L_x_1549:
        /* <DEDUP_REMOVED lines=22> */
.L_x_1552:
[----:B------:R-:W-:Y:S05]  /*1f500*/  BSYNC B6 ;  /* 0x0000000000067941 */ /* 0x000fea0003800000 */
.L_x_1551:
        /* <DEDUP_REMOVED lines=20> */
.L_x_1554:
[----:B------:R-:W-:Y:S05]  /*1f650*/  BSYNC B6 ;  /* 0x0000000000067941 */ /* 0x000fea0003800000 */
.L_x_1553:
        /* <DEDUP_REMOVED lines=19> */
.L_x_1556:
[----:B------:R-:W-:Y:S05]  /*1f790*/  BSYNC B6 ;  /* 0x0000000000067941 */ /* 0x000fea0003800000 */
.L_x_1555:
[----:B------:R-:W2:Y:S01]  /*1f7a0*/  LDL R0, [R1+0x38] ;  /* 0x0000380001007983 */ /* 0x000ea20000100800 */
[----:B------:R-:W-:-:S03]  /*1f7b0*/  ULDC.64 UR4, c[0x0][0x9f8] ;  /* 0x00027e0000047ab9 */ /* 0x000fc60000000a00 */
[----:B------:R-:W3:Y:S01]  /*1f7c0*/  LDL R21, [R1+0x8] ;  /* 0x0000080001157983 */ /* 0x000ee20000100800 */
[----:B------:R-:W-:Y:S01]  /*1f7d0*/  ISETP.NE.U32.AND P0, PT, RZ, UR4, PT ;  /* 0x00000004ff007c0c */ /* 0x000fe2000bf05070 */
[----:B------:R-:W-:Y:S01]  /*1f7e0*/  IMAD.MOV.U32 R29, RZ, RZ, R19 ;  /* 0x000000ffff1d7224 */ /* 0x000fe200078e0013 */
[----:B------:R-:W4:Y:S01]  /*1f7f0*/  LDC R6, c[0x0][0x430] ;  /* 0x00010c00ff067b82 */ /* 0x000f220000000800 */
[----:B------:R-:W0:Y:S01]  /*1f800*/  S2R R20, SR_TID.X ;  /* 0x0000000000147919 */ /* 0x000e220000002100 */
[----:B------:R-:W-:-:S13]  /*1f810*/  ISETP.NE.AND.EX P0, PT, RZ, UR5, PT, P0 ;  /* 0x00000005ff007c0c */ /* 0x000fda000bf05300 */
[----:B------:R-:W1:Y:S02]  /*1f820*/  @P0 LDC.64 R2, c[0x0][0x9f8] ;  /* 0x00027e00ff020b82 */ /* 0x000e640000000a00 */
[----:B-1----:R-:W-:-:S05]  /*1f830*/  @P0 IMAD.WIDE R2, R19, 0x4, R2 ;  /* 0x0000000413020825 */ /* 0x002fca00078e0202 */
[----:B------:R1:W3:Y:S01]  /*1f840*/  @P0 LDG.E R29, desc[UR42][R2.64] ;  /* 0x0000002a021d0981 */ /* 0x0002e2000c1e1900 */
[----:B----4-:R-:W-:Y:S02]  /*1f850*/  ISETP.NE.AND P1, PT, R6, 0x1, PT ;  /* 0x000000010600780c */ /* 0x010fe40003f25270 */
[----:B0-----:R-:W-:Y:S01]  /*1f860*/  LOP3.LUT R20, R20, 0x7f, RZ, 0xc0, !PT ;  /* 0x0000007f14147812 */ /* 0x001fe200078ec0ff */
[----:B------:R-:W0:Y:S03]  /*1f870*/  S2R R4, SR_TID.X ;  /* 0x0000000000047919 */ /* 0x000e260000002100 */
[----:B------:R-:W-:-:S07]  /*1f880*/  SHF.R.U32.HI R20, RZ, 0x1, R20 ;  /* 0x00000001ff147819 */ /* 0x000fce0000011614 */
[----:B-1----:R-:W1:Y:S08]  /*1f890*/  @P1 LDC R3, c[0x0][0x434] ;  /* 0x00010d00ff031b82 */ /* 0x002e700000000800 */
[----:B------:R-:W4:Y:S01]  /*1f8a0*/  @P1 LDC R5, c[0x0][0x438] ;  /* 0x00010e00ff051b82 */ /* 0x000f220000000800 */
[----:B0-----:R-:W-:-:S05]  /*1f8b0*/  IMAD.SHL.U32 R4, R4, 0x40, RZ ;  /* 0x0000004004047824 */ /* 0x001fca00078e00ff */
[----:B------:R-:W-:Y:S02]  /*1f8c0*/  LOP3.LUT R4, R4, 0x40, RZ, 0xc0, !PT ;  /* 0x0000004004047812 */ /* 0x000fe400078ec0ff */
[----:B------:R-:W-:Y:S01]  /*1f8d0*/  LOP3.LUT R22, R22, 0xfffffffb, RZ, 0xc0, !PT ;  /* 0xfffffffb16167812 */ /* 0x000fe200078ec0ff */
[----:B------:R-:W-:Y:S01]  /*1f8e0*/  UMOV UR4, 0xffffffff ;  /* 0xffffffff00047882 */ /* 0x000fe20000000000 */
[----:B--2---:R-:W-:-:S04]  /*1f8f0*/  LEA R0, R0, 0xffffff80, 0x7 ;  /* 0xffffff8000007811 */ /* 0x004fc800078e38ff */
[----:B------:R-:W-:-:S04]  /*1f900*/  LOP3.LUT R4, R0, R20, R4, 0xfe, !PT ;  /* 0x0000001400047212 */ /* 0x000fc800078efe04 */
[C---:B------:R-:W-:Y:S01]  /*1f910*/  ISETP.GE.AND P0, PT, R4.reuse, R26, PT ;  /* 0x0000001a0400720c */ /* 0x040fe20003f06270 */
[----:B---3--:R-:W-:Y:S02]  /*1f920*/  IMAD.IADD R2, R4, 0x1, R21 ;  /* 0x0000000104027824 */ /* 0x008fe400078e0215 */
[----:B------:R-:W0:Y:S01]  /*1f930*/  S2R R21, SR_TID.X ;  /* 0x0000000000157919 */ /* 0x000e220000002100 */
[----:B------:R-:W2:Y:S01]  /*1f940*/  LDC R4, c[0x0][0x2f4] ;  /* 0x0000bd00ff047b82 */ /* 0x000ea20000000800 */
[----:B-1----:R-:W-:-:S04]  /*1f950*/  @P1 IMAD.HI.U32 R3, R2, R3, RZ ;  /* 0x0000000302031227 */ /* 0x002fc800078e00ff */
[----:B------:R-:W-:Y:S01]  /*1f960*/  IMAD.MOV.U32 R8, RZ, RZ, R2 ;  /* 0x000000ffff087224 */ /* 0x000fe200078e0002 */
[----:B----4-:R-:W-:-:S04]  /*1f970*/  @P1 SHF.R.U32.HI R8, RZ, R5, R3 ;  /* 0x00000005ff081219 */ /* 0x010fc80000011603 */
[--C-:B------:R-:W-:Y:S01]  /*1f980*/  @!P0 SHF.R.S32.HI R9, RZ, 0x1f, R8.reuse ;  /* 0x0000001fff098819 */ /* 0x100fe20000011408 */
[----:B------:R-:W-:-:S04]  /*1f990*/  IMAD.MOV R5, RZ, RZ, -R8 ;  /* 0x000000ffff057224 */ /* 0x000fc800078e0a08 */
[----:B------:R-:W-:Y:S02]  /*1f9a0*/  IMAD R5, R6, R5, R2 ;  /* 0x0000000506057224 */ /* 0x000fe400078e0202 */
[----:B------:R-:W1:Y:S08]  /*1f9b0*/  @!P0 LDC.64 R2, c[0x0][0x428] ;  /* 0x00010a00ff028b82 */ /* 0x000e700000000a00 */
[----:B------:R-:W3:Y:S01]  /*1f9c0*/  @!P0 LDC.64 R6, c[0x0][0x418] ;  /* 0x00010600ff068b82 */ /* 0x000ee20000000a00 */
[----:B0-----:R-:W-:-:S05]  /*1f9d0*/  IMAD.SHL.U32 R21, R21, 0x10, RZ ;  /* 0x0000001015157824 */ /* 0x001fca00078e00ff */
[----:B------:R-:W-:Y:S02]  /*1f9e0*/  LOP3.LUT R21, R21, 0x10, RZ, 0xc0, !PT ;  /* 0x0000001015157812 */ /* 0x000fe400078ec0ff */
[----:B------:R-:W-:Y:S01]  /*1f9f0*/  SHF.R.S32.HI R10, RZ, 0x1f, R29 ;  /* 0x0000001fff0a7819 */ /* 0x000fe2000001141d */
[----:B-1----:R-:W-:Y:S01]  /*1fa00*/  @!P0 IMAD.WIDE.U32 R8, R29, R2, R8 ;  /* 0x000000021d088225 */ /* 0x002fe200078e0008 */
[C---:B--2---:R-:W-:Y:S02]  /*1fa10*/  ISETP.GE.AND P3, PT, R21.reuse, R4, PT ;  /* 0x000000041500720c */ /* 0x044fe40003f66270 */
[----:B------:R-:W-:Y:S01]  /*1fa20*/  LOP3.LUT R11, R21, 0x20, RZ, 0xfc, !PT ;  /* 0x00000020150b7812 */ /* 0x000fe200078efcff */
[----:B------:R-:W-:Y:S01]  /*1fa30*/  @!P0 IMAD R2, R10, R2, RZ ;  /* 0x000000020a028224 */ /* 0x000fe200078e02ff */
[----:B------:R0:W-:Y:S03]  /*1fa40*/  STL [R1+0xc], R10 ;  /* 0x00000c0a01007387 */ /* 0x0001e60000100800 */
[----:B------:R-:W-:Y:S01]  /*1fa50*/  @!P0 IMAD R2, R29, R3, R2 ;  /* 0x000000031d028224 */ /* 0x000fe200078e0202 */
[----:B---3--:R-:W-:Y:S01]  /*1fa60*/  @!P0 LEA R6, P1, R8, R6, 0x2 ;  /* 0x0000000608068211 */ /* 0x008fe200078210ff */
[----:B------:R-:W-:-:S02]  /*1fa70*/  IMAD.MOV.U32 R3, RZ, RZ, RZ ;  /* 0x000000ffff037224 */ /* 0x000fc400078e00ff */
[----:B------:R-:W-:Y:S02]  /*1fa80*/  @!P0 IMAD.IADD R2, R9, 0x1, R2 ;  /* 0x0000000109028824 */ /* 0x000fe400078e0202 */
[----:B------:R-:W-:-:S03]  /*1fa90*/  @P3 LOP3.LUT R22, R22, 0x4, RZ, 0xfc, !PT ;  /* 0x0000000416163812 */ /* 0x000fc600078efcff */
[----:B------:R-:W-:Y:S01]  /*1faa0*/  @!P0 LEA.HI.X R7, R8, R7, R2, 0x2, P1 ;  /* 0x0000000708078211 */ /* 0x000fe200008f1402 */
[----:B------:R-:W-:Y:S01]  /*1fab0*/  IMAD.U32 R2, RZ, RZ, UR39 ;  /* 0x00000027ff027e24 */ /* 0x000fe2000f8e00ff */
[----:B------:R-:W-:Y:S02]  /*1fac0*/  ISETP.GE.AND P1, PT, R11, R4, PT ;  /* 0x000000040b00720c */ /* 0x000fe40003f26270 */
[----:B------:R-:W-:Y:S01]  /*1fad0*/  LOP3.LUT R22, R22, 0xfffffff7, RZ, 0xc0, !PT ;  /* 0xfffffff716167812 */ /* 0x000fe200078ec0ff */
[----:B------:R1:W5:Y:S01]  /*1fae0*/  @!P0 LDG.E R3, desc[UR42][R6.64] ;  /* 0x0000002a06038981 */ /* 0x000362000c1e1900 */
[----:B------:R-:W-:Y:S02]  /*1faf0*/  ISETP.NE.AND P2, PT, R2, 0x3, PT ;  /* 0x000000030200780c */ /* 0x000fe40003f45270 */
[----:B0-----:R-:W-:Y:S02]  /*1fb00*/  LOP3.LUT R10, R21, 0x40, RZ, 0xfc, !PT ;  /* 0x00000040150a7812 */ /* 0x001fe400078efcff */
[----:B------:R-:W-:-:S02]  /*1fb10*/  LOP3.LUT R22, R22, 0xfffffffd, RZ, 0xc0, !PT ;  /* 0xfffffffd16167812 */ /* 0x000fc400078ec0ff */
[----:B------:R-:W-:-:S03]  /*1fb20*/  ISETP.GE.AND P0, PT, R10, R4, PT ;  /* 0x000000040a00720c */ /* 0x000fc60003f06270 */
[----:B------:R-:W-:-:S04]  /*1fb30*/  @P1 LOP3.LUT R22, R22, 0x2, RZ, 0xfc, !PT ;  /* 0x0000000216161812 */ /* 0x000fc800078efcff */
[----:B------:R-:W-:-:S04]  /*1fb40*/  @P2 LOP3.LUT R22, R22, 0x8, RZ, 0xfc, !PT ;  /* 0x0000000816162812 */ /* 0x000fc800078efcff */
[----:B------:R-:W-:-:S04]  /*1fb50*/  LOP3.LUT R22, R22, 0xfffffffe, RZ, 0xc0, !PT ;  /* 0xfffffffe16167812 */ /* 0x000fc800078ec0ff */
[----:B------:R-:W-:Y:S01]  /*1fb60*/  @P0 LOP3.LUT R22, R22, 0x1, RZ, 0xfc, !PT ;  /* 0x0000000116160812 */ /* 0x000fe200078efcff */
[----:B-1----:R-:W-:Y:S06]  /*1fb70*/  BRA.DIV UR4, `(.L_x_1557) ;  /* 0x0000004a04f87947 */ /* 0x002fec000b800000 */
.L_x_1679:
[----:B------:R-:W-:-:S05]  /*1fb80*/  SHF.R.S32.HI R2, RZ, 0x1f, R18 ;  /* 0x0000001fff027819 */ /* 0x000fca0000011412 */
[----:B------:R0:W-:Y:S01]  /*1fb90*/  STL [R1], R2 ;  /* 0x0000000201007387 */ /* 0x0001e20000100800 */
[----:B------:R-:W-:Y:S05]  /*1fba0*/  @!P2 BRA `(.L_x_1558) ;  /* 0x000000000004a947 */ /* 0x000fea0003800000 */
[----:B------:R-:W-:Y:S01]  /*1fbb0*/  BPT.TRAP 0x1 ;  /* 0x000000040000795c */ /* 0x000fe20000300000 */
.L_x_1558:
[----:B------:R-:W-:Y:S01]  /*1fbc0*/  IMAD R4, R24, 0x8, R23 ;  /* 0x0000000818047824 */ /* 0x000fe200078e0217 */
[----:B0-----:R-:W-:Y:S01]  /*1fbd0*/  SHF.L.U32 R2, R27, 0x1f, RZ ;  /* 0x0000001f1b027819 */ /* 0x001fe200000006ff */
[----:B------:R-:W-:Y:S03]  /*1fbe0*/  BSSY B0, `(.L_x_1559) ;  /* 0x0000006000007945 */ /* 0x000fe60003800000 */
[----:B------:R0:W1:Y:S01]  /*1fbf0*/  SYNCS.PHASECHK.TRANS64.TRYWAIT P0, [R4+URZ+0x19c80], R2 ;  /* 0x019c8002040075a7 */ /* 0x000062000800017f */
[----:B------:R0:W-:Y:S02]  /*1fc00*/  STL [R1+0x34], R2 ;  /* 0x0000340201007387 */ /* 0x0001e40000100800 */
[----:B0-----:R-:W-:Y:S02]  /*1fc10*/  IADD3 R2, -R20, R26, -R0 ;  /* 0x0000001a14027210 */ /* 0x001fe40007ffe900 */
[----:B------:R-:W-:Y:S01]  /*1fc20*/  SHF.R.S32.HI R20, RZ, 0x1f, R5 ;  /* 0x0000001fff147819 */ /* 0x000fe20000011405 */
[----:B-1----:R-:W-:Y:S06]  /*1fc30*/  @!P0 BRA `(.L_x_1560) ;  /* 0x0000004800fc8947 */ /* 0x002fec0003800000 */
.L_x_1680:
[----:B------:R-:W-:Y:S05]  /*1fc40*/  BSYNC B0 ;  /* 0x0000000000007941 */ /* 0x000fea0003800000 */
.L_x_1559:
[----:B------:R-:W2:Y:S01]  /*1fc50*/  LDL R8, [R1] ;  /* 0x0000000001087983 */ /* 0x000ea20000100800 */
[----:B------:R-:W-:-:S03]  /*1fc60*/  ULDC.64 UR4, c[0x0][0x328] ;  /* 0x0000ca0000047ab9 */ /* 0x000fc60000000a00 */
[----:B------:R-:W3:Y:S01]  /*1fc70*/  LDL R10, [R1+0x18] ;  /* 0x00001800010a7983 */ /* 0x000ee20000100800 */
[----:B0-----:R-:W-:Y:S01]  /*1fc80*/  IMAD R0, R20, UR4, RZ ;  /* 0x0000000414007c24 */ /* 0x001fe2000f8e02ff */
[----:B-----5:R-:W-:Y:S01]  /*1fc90*/  SHF.R.S32.HI R21, RZ, 0x1f, R3 ;  /* 0x0000001fff157819 */ /* 0x020fe20000011403 */
[C---:B------:R-:W-:Y:S01]  /*1fca0*/  IMAD.WIDE.U32 R6, R5.reuse, UR4, RZ ;  /* 0x0000000405067c25 */ /* 0x040fe2000f8e00ff */
[----:B------:R-:W0:Y:S01]  /*1fcb0*/  S2R R11, SR_TID.X ;  /* 0x00000000000b7919 */ /* 0x000e220000002100 */
[----:B------:R-:W-:Y:S02]  /*1fcc0*/  ISETP.GE.AND P1, PT, R2, 0x1, PT ;  /* 0x000000010200780c */ /* 0x000fe40003f26270 */
        /* <DEDUP_REMOVED lines=8> */
[----:B------:R-:W-:-:S04]  /*1fd50*/  IMAD.WIDE.U32 R6, R18, UR4, R6 ;  /* 0x0000000412067c25 */ /* 0x000fc8000f8e0006 */
[----:B0-----:R-:W-:-:S05]  /*1fd60*/  IMAD.SHL.U32 R26, R11, 0x10, RZ ;  /* 0x000000100b1a7824 */ /* 0x001fca00078e00ff */
[----:B------:R-:W-:Y:S01]  /*1fd70*/  LOP3.LUT R26, R26, 0x10, RZ, 0xc0, !PT ;  /* 0x000000101a1a7812 */ /* 0x000fe200078ec0ff */
[----:B--2---:R-:W-:-:S04]  /*1fd80*/  IMAD R9, R8, UR4, RZ ;  /* 0x0000000408097c24 */ /* 0x004fc8000f8e02ff */
        /* <DEDUP_REMOVED lines=12> */
[----:B-1----:R-:W-:-:S02]  /*1fe50*/  ISETP.GE.AND P4, PT, R26, R12, PT ;  /* 0x0000000c1a00720c */ /* 0x002fc40003f86270 */
[----:B--2---:R-:W-:Y:S01]  /*1fe60*/  IADD3 R6, P0, R26, R6, RZ ;  /* 0x000000061a067210 */ /* 0x004fe20007f1e0ff */
[----:B0-----:R-:W-:-:S04]  /*1fe70*/  IMAD.SHL.U32 R11, R11, 0x10, RZ ;  /* 0x000000100b0b7824 */ /* 0x001fc800078e00ff */
[----:B---3--:R-:W-:Y:S01]  /*1fe80*/  IMAD.X R7, RZ, RZ, R0, P0 ;  /* 0x000000ffff077224 */ /* 0x008fe200000e0600 */
[----:B------:R-:W-:Y:S01]  /*1fe90*/  ISETP.LT.OR P0, PT, R2, 0x1, P4 ;  /* 0x000000010200780c */ /* 0x000fe20002701670 */
[----:B------:R-:W-:Y:S01]  /*1fea0*/  IMAD.IADD R0, R23, 0x1, R10 ;  /* 0x0000000117007824 */ /* 0x000fe200078e020a */
[----:B------:R-:W-:-:S04]  /*1feb0*/  LOP3.LUT R11, R11, 0x10, RZ, 0xc0, !PT ;  /* 0x000000100b0b7812 */ /* 0x000fc800078ec0ff */
[C---:B------:R-:W-:Y:S02]  /*1fec0*/  LOP3.LUT R13, R11.reuse, 0x20, RZ, 0xfc, !PT ;  /* 0x000000200b0d7812 */ /* 0x040fe400078efcff */
[----:B------:R-:W-:Y:S02]  /*1fed0*/  LOP3.LUT R11, R11, 0x40, RZ, 0xfc, !PT ;  /* 0x000000400b0b7812 */ /* 0x000fe400078efcff */
[----:B------:R-:W-:-:S03]  /*1fee0*/  ISETP.GE.AND P2, PT, R13, R12, PT ;  /* 0x0000000c0d00720c */ /* 0x000fc60003f46270 */
        /* <DEDUP_REMOVED lines=8> */
.L_x_1686:
        /* <DEDUP_REMOVED lines=13> */
.L_x_1562:
        /* <DEDUP_REMOVED lines=11> */
.L_x_1563:
[----:B------:R2:W-:Y:S01]  /*200f0*/  SYNCS.ARRIVE.TRANS64.A1T0 RZ, [R4+URZ+0x19c70], RZ ;  /* 0x019c70ff04ff79a7 */ /* 0x0005e2000810003f */
[----:B------:R-:W-:Y:S05]  /*20100*/  @!P4 BRA `(.L_x_1564) ;  /* 0x000000000004c947 */ /* 0x000fea0003800000 */
[----:B------:R-:W-:Y:S01]  /*20110*/  BPT.TRAP 0x1 ;  /* 0x000000040000795c */ /* 0x000fe20000300000 */
.L_x_1564:
[----:B------:R-:W3:Y:S01]  /*20120*/  LDL R2, [R1+0x34] ;  /* 0x0000340001027983 */ /* 0x000ee20000100800 */
[----:B------:R-:W-:Y:S01]  /*20130*/  BSSY B0, `(.L_x_1565) ;  /* 0x0000003000007945 */ /* 0x000fe20003800000 */
[----:B---3--:R-:W3:Y:S03]  /*20140*/  SYNCS.PHASECHK.TRANS64.TRYWAIT P0, [R4+URZ+0x19c40], R2 ;  /* 0x019c4002040075a7 */ /* 0x008ee6000800017f */
[----:B---3--:R-:W-:Y:S05]  /*20150*/  @!P0 BRA `(.L_x_1566) ;  /* 0x0000004800b08947 */ /* 0x008fea0003800000 */
.L_x_1687:
[----:B------:R-:W-:Y:S05]  /*20160*/  BSYNC B0 ;  /* 0x0000000000007941 */ /* 0x000fea0003800000 */
.L_x_1565:
[----:B------:R-:W4:Y:S01]  /*20170*/  LDL R9, [R1] ;  /* 0x0000000001097983 */ /* 0x000f220000100800 */
[----:B------:R-:W-:Y:S01]  /*20180*/  ULDC.64 UR4, c[0x0][0x300] ;  /* 0x0000c00000047ab9 */ /* 0x000fe20000000a00 */
[----:B------:R-:W-:Y:S01]  /*20190*/  ULDC.64 UR6, c[0x0][0x2e8] ;  /* 0x0000ba0000067ab9 */ /* 0x000fe20000000a00 */
[----:B------:R-:W-:Y:S01]  /*201a0*/  IMAD R20, R20, UR4, RZ ;  /* 0x0000000414147c24 */ /* 0x000fe2000f8e02ff */
[----:B0-----:R-:W0:Y:S01]  /*201b0*/  S2R R8, SR_TID.X ;  /* 0x0000000000087919 */ /* 0x001e220000002100 */
[----:B-1----:R-:W-:-:S04]  /*201c0*/  IMAD.WIDE.U32 R6, R5, UR4, RZ ;  /* 0x0000000405067c25 */ /* 0x002fc8000f8e00ff */
[----:B------:R-:W-:Y:S01]  /*201d0*/  IMAD R20, R5, UR5, R20 ;  /* 0x0000000505147c24 */ /* 0x000fe2000f8e0214 */
[----:B------:R-:W-:Y:S02]  /*201e0*/  ULDC.64 UR4, c[0x0][0x310] ;  /* 0x0000c40000047ab9 */ /* 0x000fe40000000a00 */
[----:B------:R-:W-:Y:S02]  /*201f0*/  IMAD R21, R21, UR4, RZ ;  /* 0x0000000415157c24 */ /* 0x000fe4000f8e02ff */
[----:B------:R-:W-:Y:S02]  /*20200*/  IMAD.IADD R7, R7, 0x1, R20 ;  /* 0x0000000107077824 */ /* 0x000fe400078e0214 */
[----:B------:R-:W-:-:S04]  /*20210*/  IMAD.WIDE.U32 R6, R3, UR4, R6 ;  /* 0x0000000403067c25 */ /* 0x000fc8000f8e0006 */
[----:B------:R-:W-:Y:S01]  /*20220*/  IMAD R3, R3, UR5, R21 ;  /* 0x0000000503037c24 */ /* 0x000fe2000f8e0215 */
[----:B------:R-:W-:Y:S01]  /*20230*/  ULDC.64 UR4, c[0x0][0x308] ;  /* 0x0000c20000047ab9 */ /* 0x000fe20000000a00 */
[----:B---3--:R-:W-:Y:S02]  /*20240*/  IMAD.MOV.U32 R2, RZ, RZ, R6 ;  /* 0x000000ffff027224 */ /* 0x008fe400078e0006 */
[----:B------:R-:W-:Y:S02]  /*20250*/  IMAD.IADD R3, R7, 0x1, R3 ;  /* 0x0000000107037824 */ /* 0x000fe400078e0203 */
[----:B------:R-:W-:-:S04]  /*20260*/  IMAD.WIDE.U32 R2, R18, UR4, R2 ;  /* 0x0000000412027c25 */ /* 0x000fc8000f8e0002 */
[C---:B0-----:R-:W-:Y:S02]  /*20270*/  IMAD.SHL.U32 R10, R8.reuse, 0x10, RZ ;  /* 0x00000010080a7824 */ /* 0x041fe400078e00ff */
[----:B------:R-:W-:-:S03]  /*20280*/  IMAD.SHL.U32 R8, R8, 0x10, RZ ;  /* 0x0000001008087824 */ /* 0x000fc600078e00ff */
[----:B------:R-:W-:Y:S02]  /*20290*/  LOP3.LUT R10, R10, 0x10, RZ, 0xc0, !PT ;  /* 0x000000100a0a7812 */ /* 0x000fe400078ec0ff */
[----:B------:R-:W-:Y:S02]  /*202a0*/  LOP3.LUT R8, R8, 0x10, RZ, 0xc0, !PT ;  /* 0x0000001008087812 */ /* 0x000fe400078ec0ff */
[C---:B------:R-:W-:Y:S02]  /*202b0*/  LOP3.LUT R11, R10.reuse, 0x40, RZ, 0xfc, !PT ;  /* 0x000000400a0b7812 */ /* 0x040fe400078efcff */
[----:B------:R-:W-:Y:S01]  /*202c0*/  LOP3.LUT R10, R10, 0x20, RZ, 0xfc, !PT ;  /* 0x000000200a0a7812 */ /* 0x000fe200078efcff */
[----:B----4-:R-:W-:Y:S01]  /*202d0*/  IMAD R5, R9, UR4, RZ ;  /* 0x0000000409057c24 */ /* 0x010fe2000f8e02ff */
[----:B------:R-:W-:Y:S01]  /*202e0*/  UMOV UR4, 0xffffffff ;  /* 0xffffffff00047882 */ /* 0x000fe20000000000 */
[----:B------:R-:W0:Y:S02]  /*202f0*/  LDC R9, c[0x0][0x2f4] ;  /* 0x0000bd00ff097b82 */ /* 0x000e240000000800 */
[----:B------:R-:W-:Y:S01]  /*20300*/  IMAD R6, R18, UR5, R5 ;  /* 0x0000000512067c24 */ /* 0x000fe2000f8e0205 */
[----:B------:R-:W-:-:S04]  /*20310*/  IADD3 R5, P0, R2, UR6, RZ ;  /* 0x0000000602057c10 */ /* 0x000fc8000ff1e0ff */
[----:B------:R-:W-:Y:S02]  /*20320*/  IADD3.X R6, R3, UR7, R6, P0, !PT ;  /* 0x0000000703067c10 */ /* 0x000fe400087fe406 */
[-C--:B0-----:R-:W-:Y:S02]  /*20330*/  ISETP.GE.AND P2, PT, R11, R9.reuse, PT ;  /* 0x000000090b00720c */ /* 0x081fe40003f46270 */
        /* <DEDUP_REMOVED lines=15> */
.L_x_1693:
        /* <DEDUP_REMOVED lines=10> */
.L_x_1568:
        /* <DEDUP_REMOVED lines=11> */
.L_x_1569:
[----:B------:R0:W5:Y:S01]  /*20580*/  LDL.LU R3, [R1+0x30] ;  /* 0x0000300001037983 */ /* 0x0001620000300800 */
[----:B------:R0:W-:Y:S02]  /*20590*/  SYNCS.ARRIVE.TRANS64.A1T0 RZ, [R4+URZ+0x19c30], RZ ;  /* 0x019c30ff04ff79a7 */ /* 0x0001e4000810003f */
[----:B------:R-:W-:Y:S05]  /*205a0*/  WARPSYNC.ALL ;  /* 0x0000000000007948 */ /* 0x000fea0003800000 */
[----:B------:R-:W-:Y:S01]  /*205b0*/  ULDC.64 UR4, c[0x0][0x298] ;  /* 0x0000a60000047ab9 */ /* 0x000fe20000000a00 */
[----:B------:R-:W-:Y:S01]  /*205c0*/  VIADD R0, R23, 0xf000 ;  /* 0x0000f00017007836 */ /* 0x000fe20000000000 */
[----:B------:R-:W-:Y:S01]  /*205d0*/  ULDC.64 UR6, c[0x0][0xa00] ;  /* 0x0002800000067ab9 */ /* 0x000fe20000000a00 */
[----:B------:R-:W-:Y:S01]  /*205e0*/  BSSY B6, `(.L_x_1570) ;  /* 0x0000021000067945 */ /* 0x000fe20003800000 */
[----:B------:R-:W-:Y:S01]  /*205f0*/  BAR.SYNC.DEFER_BLOCKING 0x8, 0x200 ;  /* 0x0208000000007b1d */ /* 0x000fe20000010000 */
[----:B------:R-:W-:-:S02]  /*20600*/  ISETP.NE.U32.AND P0, PT, RZ, UR6, PT ;  /* 0x00000006ff007c0c */ /* 0x000fc4000bf05070 */
[----:B------:R-:W-:Y:S02]  /*20610*/  LOP3.LUT P1, RZ, R0, 0x9f, RZ, 0xc0, !PT ;  /* 0x0000009f00ff7812 */ /* 0x000fe4000782c0ff */
[----:B------:R-:W-:-:S04]  /*20620*/  ISETP.NE.AND.EX P0, PT, RZ, UR7, PT, P0 ;  /* 0x00000007ff007c0c */ /* 0x000fc8000bf05300 */
[----:B------:R-:W-:Y:S02]  /*20630*/  SEL R26, R19, RZ, !P0 ;  /* 0x000000ff131a7207 */ /* 0x000fe40004000000 */
[----:B-----5:R-:W-:Y:S01]  /*20640*/  SHF.R.S32.HI R2, RZ, 0x1f, R3 ;  /* 0x0000001fff027819 */ /* 0x020fe20000011403 */
[----:B0-2---:R-:W-:-:S04]  /*20650*/  IMAD.WIDE.U32 R4, R3, UR4, RZ ;  /* 0x0000000403047c25 */ /* 0x005fc8000f8e00ff */
[----:B------:R-:W-:Y:S01]  /*20660*/  IMAD R2, R2, UR4, RZ ;  /* 0x0000000402027c24 */ /* 0x000fe2000f8e02ff */
[----:B------:R0:W-:Y:S03]  /*20670*/  STL.64 [R1+0x30], R4 ;  /* 0x0000300401007387 */ /* 0x0001e60000100a00 */
[----:B------:R-:W-:Y:S01]  /*20680*/  IMAD R0, R3, UR5, R2 ;  /* 0x0000000503007c24 */ /* 0x000fe2000f8e0202 */
[----:B------:R-:W-:-:S03]  /*20690*/  SHF.R.S32.HI R2, RZ, 0x1f, R19 ;  /* 0x0000001fff027819 */ /* 0x000fc60000011413 */
[----:B------:R-:W-:Y:S01]  /*206a0*/  IMAD.IADD R3, R5, 0x1, R0 ;  /* 0x0000000105037824 */ /* 0x000fe200078e0200 */
[----:B------:R-:W-:-:S04]  /*206b0*/  SEL R0, R2, RZ, !P0 ;  /* 0x000000ff02007207 */ /* 0x000fc80004000000 */
[----:B------:R0:W-:Y:S04]  /*206c0*/  STL [R1+0x3c], R3 ;  /* 0x00003c0301007387 */ /* 0x0001e80000100800 */
[----:B------:R0:W-:Y:S01]  /*206d0*/  STL [R1+0x40], R0 ;  /* 0x0000400001007387 */ /* 0x0001e20000100800 */
        /* <DEDUP_REMOVED lines=17> */
.L_x_1571:
[----:B------:R-:W-:Y:S05]  /*207f0*/  BSYNC B6 ;  /* 0x0000000000067941 */ /* 0x000fea0003800000 */
.L_x_1570:
[----:B0-----:R-:W2:Y:S01]  /*20800*/  LDL.LU R0, [R1+0x40] ;  /* 0x0000400001007983 */ /* 0x001ea20000300800 */
[----:B------:R-:W0:Y:S01]  /*20810*/  LDC R9, c[0x0][0x448] ;  /* 0x00011200ff097b82 */ /* 0x000e220000000800 */
[----:B------:R-:W-:Y:S01]  /*20820*/  ULDC.64 UR4, c[0x0][0x2d8] ;  /* 0x0000b60000047ab9 */ /* 0x000fe20000000a00 */
[----:B------:R-:W-:Y:S01]  /*20830*/  ULDC.64 UR6, c[0x0][0x2c8] ;  /* 0x0000b20000067ab9 */ /* 0x000fe20000000a00 */
[----:B------:R-:W3:Y:S01]  /*20840*/  LDL.LU R21, [R1+0x3c] ;  /* 0x00003c0001157983 */ /* 0x000ee20000300800 */
[----:B------:R-:W-:-:S03]  /*20850*/  ULDC.64 UR8, c[0x0][0x280] ;  /* 0x0000a00000087ab9 */ /* 0x000fc60000000a00 */
[----:B------:R-:W3:Y:S04]  /*20860*/  LDL.LU.64 R2, [R1+0x30] ;  /* 0x0000300001027983 */ /* 0x000ee80000300a00 */
[----:B------:R-:W4:Y:S01]  /*20870*/  LDL R20, [R1] ;  /* 0x0000000001147983 */ /* 0x000f220000100800 */
[----:B0-----:R-:W-:-:S13]  /*20880*/  ISETP.NE.AND P1, PT, R9, 0x1, PT ;  /* 0x000000010900780c */ /* 0x001fda0003f25270 */
[----:B------:R-:W0:Y:S08]  /*20890*/  @P1 LDC R5, c[0x0][0x44c] ;  /* 0x00011300ff051b82 */ /* 0x000e300000000800 */
[----:B------:R-:W1:Y:S08]  /*208a0*/  @P1 LDC R6, c[0x0][0x450] ;  /* 0x00011400ff061b82 */ /* 0x000e700000000800 */
[----:B------:R-:W1:Y:S01]  /*208b0*/  @P1 LDC R8, c[0x0][0x450] ;  /* 0x00011400ff081b82 */ /* 0x000e620000000800 */
[----:B--2---:R-:W-:-:S02]  /*208c0*/  IMAD.MOV.U32 R4, RZ, RZ, R0 ;  /* 0x000000ffff047224 */ /* 0x004fc400078e0000 */
[----:B---3--:R-:W-:Y:S02]  /*208d0*/  IMAD.MOV.U32 R3, RZ, RZ, R21 ;  /* 0x000000ffff037224 */ /* 0x008fe400078e0015 */
[----:B------:R-:W2:Y:S01]  /*208e0*/  S2R R21, SR_TID.X ;  /* 0x0000000000157919 */ /* 0x000ea20000002100 */
[----:B----4-:R-:W-:Y:S02]  /*208f0*/  IMAD R0, R20, UR4, RZ ;  /* 0x0000000414007c24 */ /* 0x010fe4000f8e02ff */
[----:B------:R-:W3:Y:S01]  /*20900*/  S2R R20, SR_TID.X ;  /* 0x0000000000147919 */ /* 0x000ee20000002100 */
[----:B------:R-:W-:-:S04]  /*20910*/  IMAD.WIDE.U32 R2, R18, UR4, R2 ;  /* 0x0000000412027c25 */ /* 0x000fc8000f8e0002 */
        /* <DEDUP_REMOVED lines=14> */
[----:B------:R-:W-:-:S04]  /*20a00*/  IMAD.IADD R0, R20, 0x1, R17 ;  /* 0x0000000114007824 */ /* 0x000fc800078e0211 */
[----:B0-----:R-:W-:-:S04]  /*20a10*/  @P1 IMAD.HI.U32 R5, R0, R5, RZ ;  /* 0x0000000500051227 */ /* 0x001fc800078e00ff */
[----:B------:R-:W-:Y:S01]  /*20a20*/  IMAD.MOV.U32 R4, RZ, RZ, R0 ;  /* 0x000000ffff047224 */ /* 0x000fe200078e0000 */
[----:B-1----:R-:W-:-:S04]  /*20a30*/  @P1 SHF.R.U32.HI R4, RZ, R6, R5 ;  /* 0x00000006ff041219 */ /* 0x002fc80000011605 */
[--C-:B------:R-:W-:Y:S01]  /*20a40*/  SHF.R.S32.HI R5, RZ, 0x1f, R4.reuse ;  /* 0x0000001fff057819 */ /* 0x100fe20000011404 */
[----:B------:R-:W-:-:S04]  /*20a50*/  IMAD.MOV R7, RZ, RZ, -R4 ;  /* 0x000000ffff077224 */ /* 0x000fc800078e0a04 */
[----:B------:R-:W-:-:S04]  /*20a60*/  IMAD R5, R5, UR4, RZ ;  /* 0x0000000405057c24 */ /* 0x000fc8000f8e02ff */
[C---:B------:R-:W-:Y:S02]  /*20a70*/  IMAD R6, R4.reuse, UR5, R5 ;  /* 0x0000000504067c24 */ /* 0x040fe4000f8e0205 */
[----:B------:R-:W-:-:S04]  /*20a80*/  IMAD.WIDE.U32 R4, R4, UR4, R2 ;  /* 0x0000000404047c25 */ /* 0x000fc8000f8e0002 */
[----:B------:R-:W-:Y:S02]  /*20a90*/  IMAD.IADD R5, R5, 0x1, R6 ;  /* 0x0000000105057824 */ /* 0x000fe400078e0206 */
[----:B------:R-:W-:-:S05]  /*20aa0*/  IMAD R6, R9, R7, R0 ;  /* 0x0000000709067224 */ /* 0x000fca00078e0200 */
        /* <DEDUP_REMOVED lines=19> */
[----:B------:R-:W-:-:S04]  /*20be0*/  IMAD R4, R4, UR5, R7 ;  /* 0x0000000504047c24 */ /* 0x000fc8000f8e0207 */
[----:B------:R-:W-:Y:S01]  /*20bf0*/  IMAD.IADD R3, R3, 0x1, R4 ;  /* 0x0000000103037824 */ /* 0x000fe200078e0204 */
[----:B------:R-:W-:Y:S01]  /*20c00*/  SHF.R.S32.HI R4, RZ, 0x1f, R0 ;  /* 0x0000001fff047819 */ /* 0x000fe20000011400 */
[----:B------:R-:W-:-:S04]  /*20c10*/  IMAD.WIDE.U32 R2, R0, UR6, R2 ;  /* 0x0000000600027c25 */ /* 0x000fc8000f8e0002 */
[----:B------:R-:W-:Y:S02]  /*20c20*/  IMAD R4, R4, UR6, RZ ;  /* 0x0000000604047c24 */ /* 0x000fe4000f8e02ff */
[C---:B0-----:R-:W-:Y:S02]  /*20c30*/  IMAD.SHL.U32 R11, R20.reuse, 0x10, RZ ;  /* 0x00000010140b7824 */ /* 0x041fe400078e00ff */
[----:B------:R-:W-:-:S03]  /*20c40*/  IMAD.SHL.U32 R10, R20, 0x10, RZ ;  /* 0x00000010140a7824 */ /* 0x000fc600078e00ff */
        /* <DEDUP_REMOVED lines=16> */
[----:B------:R-:W-:Y:S01]  /*20d50*/  IMAD.IADD R17, R20, 0x1, R17 ;  /* 0x0000000114117824 */ /* 0x000fe200078e0211 */
        /* <DEDUP_REMOVED lines=21> */
.L_x_1700:
        /* <DEDUP_REMOVED lines=12> */
.L_x_1574:
[----:B------:R-:W-:Y:S05]  /*20f70*/  BSYNC B0 ;  /* 0x0000000000007941 */ /* 0x000fea0003800000 */
.L_x_1573:
[----:B------:R-:W-:Y:S01]  /*20f80*/  NOP ;  /* 0x0000000000007918 */ /* 0x000fe20000000000 */
[----:B------:R-:W-:-:S13]  /*20f90*/  PLOP3.LUT P0, PT, PT, PT, PT, 0x80, 0x0 ;  /* 0x000000000000781c */ /* 0x000fda0003f0f070 */
.L_x_1575:
[----:B------:R-:W-:Y:S02]  /*20fa0*/  PLOP3.LUT P1, PT, P1, P0, PT, 0xa2, 0x0 ;  /* 0x000000000000781c */ /* 0x000fe40000f21472 */
[----:B------:R-:W-:-:S08]  /*20fb0*/  @P0 R2UR P1, UR4, R23 ;  /* 0x00000000170402ca */ /* 0x000fd00000020000 */
[----:B------:R-:W-:-:S05]  /*20fc0*/  @P0 PLOP3.LUT P0, PT, P1, PT, PT, 0x80, 0x0 ;  /* 0x000000000000081c */ /* 0x000fca0000f0f070 */
[----:B------:R-:W-:Y:S01]  /*20fd0*/  @!P1 SYNCS.ARRIVE.TRANS64.RED.A0T1 RZ, [UR4+0x19c00], RZ ;  /* 0x019c00ffffff99a7 */ /* 0x000fe20008200404 */
[----:B------:R-:W-:Y:S07]  /*20fe0*/  @!P1 ARRIVES.LDGSTSBAR.64.TRANSCNT [UR4+0x19c00] ;  /* 0x019c0000ff0099b0 */ /* 0x000fee0008000a84 */
[----:B------:R-:W-:Y:S05]  /*20ff0*/  @P0 BRA.U.ANY `(.L_x_1575) ;  /* 0xfffffffd00e80947 */ /* 0x000fea000393ffff */
[----:B--23--:R-:W2:Y:S02]  /*21000*/  LDL.LU R2, [R1+0x44] ;  /* 0x0000440001027983 */ /* 0x00cea40000300800 */
        /* <DEDUP_REMOVED lines=11> */
.L_x_1701:
[----:B------:R-:W-:Y:S05]  /*210c0*/  BSYNC B0 ;  /* 0x0000000000007941 */ /* 0x000fea0003800000 */
.L_x_1576:
[----:B-1----:R-:W3:Y:S04]  /*210d0*/  LDL.LU R3, [R1+0x38] ;  /* 0x0000380001037983 */ /* 0x002ee80000300800 */
[----:B------:R-:W4:Y:S01]  /*210e0*/  LDL R2, [R1+0x10] ;  /* 0x0000100001027983 */ /* 0x000f220000100800 */
[----:B---3--:R-:W-:-:S05]  /*210f0*/  VIADD R20, R3, 0xfffffffe ;  /* 0xfffffffe03147836 */ /* 0x008fca0000000000 */
[----:B----4-:R-:W-:-:S13]  /*21100*/  ISETP.GE.AND P0, PT, R20, R2, PT ;  /* 0x000000021400720c */ /* 0x010fda0003f06270 */
[----:B------:R-:W-:Y:S05]  /*21110*/  @!P0 BRA `(.L_x_1578) ;  /* 0x0000001000508947 */ /* 0x000fea0003800000 */
[----:B0-----:R-:W-:Y:S02]  /*21120*/  IMAD.MOV.U32 R4, RZ, RZ, R24 ;  /* 0x000000ffff047224 */ /* 0x001fe400078e0018 */
[----:B------:R-:W-:-:S07]  /*21130*/  IMAD.MOV.U32 R6, RZ, RZ, R27 ;  /* 0x000000ffff067224 */ /* 0x000fce00078e001b */
.L_x_1598:
[----:B0-----:R-:W3:Y:S01]  /*21140*/  LDL R9, [R1+0x8] ;  /* 0x0000080001097983 */ /* 0x001ee20000100800 */
[----:B------:R-:W0:Y:S03]  /*21150*/  LDC R7, c[0x0][0x430] ;  /* 0x00010c00ff077b82 */ /* 0x000e260000000800 */
[----:B------:R-:W4:Y:S01]  /*21160*/  LDL R8, [R1+0xc] ;  /* 0x00000c0001087983 */ /* 0x000f220000100800 */
[----:B-1----:R-:W2:Y:S03]  /*21170*/  S2R R2, SR_TID.X ;  /* 0x0000000000027919 */ /* 0x002ea60000002100 */
[----:B------:R-:W5:Y:S01]  /*21180*/  LDL R10, [R1+0x10] ;  /* 0x00001000010a7983 */ /* 0x000f620000100800 */
[----:B0-----:R-:W-:-:S13]  /*21190*/  ISETP.NE.AND P0, PT, R7, 0x1, PT ;  /* 0x000000010700780c */ /* 0x001fda0003f05270 */
[----:B------:R-:W0:Y:S01]  /*211a0*/  @P0 LDC R5, c[0x0][0x434] ;  /* 0x00010d00ff050b82 */ /* 0x000e220000000800 */
[----:B--2---:R-:W-:-:S04]  /*211b0*/  LOP3.LUT R0, R2, 0x7f, RZ, 0xc0, !PT ;  /* 0x0000007f02007812 */ /* 0x004fc800078ec0ff */
[----:B------:R-:W-:-:S03]  /*211c0*/  SHF.R.U32.HI R3, RZ, 0x1, R0 ;  /* 0x00000001ff037819 */ /* 0x000fc60000011600 */
[----:B------:R-:W1:Y:S01]  /*211d0*/  @P0 LDC R0, c[0x0][0x438] ;  /* 0x00010e00ff000b82 */ /* 0x000e620000000800 */
[----:B------:R-:W-:Y:S02]  /*211e0*/  IMAD.SHL.U32 R2, R2, 0x40, RZ ;  /* 0x0000004002027824 */ /* 0x000fe400078e00ff */
[----:B------:R-:W-:-:S03]  /*211f0*/  IMAD R3, R20, 0x80, R3 ;  /* 0x0000008014037824 */ /* 0x000fc600078e0203 */
[----:B------:R-:W-:Y:S01]  /*21200*/  LOP3.LUT R2, R2, 0x40, RZ, 0xc0, !PT ;  /* 0x0000004002027812 */ /* 0x000fe200078ec0ff */
[----:B------:R-:W-:Y:S05]  /*21210*/  YIELD ;  /* 0x0000000000007946 */ /* 0x000fea0003800000 */
[----:B------:R-:W-:Y:S01]  /*21220*/  ULDC.64 UR4, c[0x0][0x428] ;  /* 0x00010a0000047ab9 */ /* 0x000fe20000000a00 */
[----:B---3--:R-:W-:-:S05]  /*21230*/  IADD3 R3, R2, R3, R9 ;  /* 0x0000000302037210 */ /* 0x008fca0007ffe009 */
[----:B0-----:R-:W-:-:S04]  /*21240*/  @P0 IMAD.HI.U32 R5, R3, R5, RZ ;  /* 0x0000000503050227 */ /* 0x001fc800078e00ff */
[----:B------:R-:W-:Y:S01]  /*21250*/  IMAD.MOV.U32 R2, RZ, RZ, R3 ;  /* 0x000000ffff027224 */ /* 0x000fe200078e0003 */
        /* <DEDUP_REMOVED lines=12> */
[----:B------:R-:W-:-:S05]  /*21320*/  IMAD.MOV.U32 R0, RZ, RZ, R20 ;  /* 0x000000ffff007224 */ /* 0x000fca00078e0014 */
[----:B-----5:R-:W-:Y:S01]  /*21330*/  ISETP.GT.AND P1, PT, R0, R10, PT ;  /* 0x0000000a0000720c */ /* 0x020fe20003f24270 */
[----:B------:R-:W-:Y:S02]  /*21340*/  IMAD.U32 R10, RZ, RZ, UR39 ;  /* 0x00000027ff0a7e24 */ /* 0x000fe4000f8e00ff */
[----:B------:R-:W-:-:S03]  /*21350*/  VIADD R24, R4, 0x1 ;  /* 0x0000000104187836 */ /* 0x000fc60000000000 */
[----:B------:R-:W-:Y:S02]  /*21360*/  ISETP.NE.AND P2, PT, R10, 0x3, PT ;  /* 0x000000030a00780c */ /* 0x000fe40003f45270 */
[----:B------:R-:W-:-:S04]  /*21370*/  ISETP.NE.AND P0, PT, R24, 0x2, PT ;  /* 0x000000021800780c */ /* 0x000fc80003f05270 */
[----:B------:R-:W-:Y:S01]  /*21380*/  SEL R27, RZ, 0x1, P0 ;  /* 0x00000001ff1b7807 */ /* 0x000fe20000000000 */
[----:B------:R-:W-:Y:S01]  /*21390*/  VIADD R20, R20, 0xffffffff ;  /* 0xffffffff14147836 */ /* 0x000fe20000000000 */
[----:B------:R-:W-:Y:S02]  /*213a0*/  SEL R24, R24, RZ, P0 ;  /* 0x000000ff18187207 */ /* 0x000fe40000000000 */
[----:B------:R-:W-:Y:S02]  /*213b0*/  LOP3.LUT R27, R6, R27, RZ, 0x3c, !PT ;  /* 0x0000001b061b7212 */ /* 0x000fe400078e3cff */
[----:B--2---:R-:W-:Y:S01]  /*213c0*/  SHF.R.S32.HI R17, RZ, 0x1f, R8 ;  /* 0x0000001fff117819 */ /* 0x004fe20000011408 */
[----:B------:R-:W-:Y:S06]  /*213d0*/  @!P2 BRA `(.L_x_1579) ;  /* 0x000000000004a947 */ /* 0x000fec0003800000 */
[----:B------:R-:W-:Y:S01]  /*213e0*/  BPT.TRAP 0x1 ;  /* 0x000000040000795c */ /* 0x000fe20000300000 */
.L_x_1579:
[----:B------:R-:W-:Y:S01]  /*213f0*/  IMAD R0, R24, 0x8, R23 ;  /* 0x0000000818007824 */ /* 0x000fe200078e0217 */
[----:B------:R-:W-:Y:S01]  /*21400*/  SHF.L.U32 R10, R27, 0x1f, RZ ;  /* 0x0000001f1b0a7819 */ /* 0x000fe200000006ff */
[----:B------:R-:W-:Y:S01]  /*21410*/  BSSY B0, `(.L_x_1580) ;  /* 0x0000004000007945 */ /* 0x000fe20003800000 */
[----:B------:R-:W-:Y:S02]  /*21420*/  SHF.R.S32.HI R9, RZ, 0x1f, R7 ;  /* 0x0000001fff097819 */ /* 0x000fe40000011407 */
[----:B------:R-:W0:Y:S02]  /*21430*/  SYNCS.PHASECHK.TRANS64.TRYWAIT P0, [R0+URZ+0x19c80], R10 ;  /* 0x019c800a000075a7 */ /* 0x000e24000800017f */
[----:B0-----:R-:W-:Y:S05]  /*21440*/  @!P0 BRA `(.L_x_1581) ;  /* 0x0000003c00b48947 */ /* 0x001fea0003800000 */
.L_x_1702:
[----:B------:R-:W-:Y:S05]  /*21450*/  BSYNC B0 ;  /* 0x0000000000007941 */ /* 0x000fea0003800000 */
.L_x_1580:
[----:B------:R-:W2:Y:S01]  /*21460*/  LDL R11, [R1] ;  /* 0x00000000010b7983 */ /* 0x000ea20000100800 */
[----:B------:R-:W-:Y:S01]  /*21470*/  ULDC.64 UR4, c[0x0][0x328] ;  /* 0x0000ca0000047ab9 */ /* 0x000fe20000000a00 */
[----:B------:R-:W1:Y:S02]  /*21480*/  LDC R12, c[0x0][0x2f4] ;  /* 0x0000bd00ff0c7b82 */ /* 0x000e640000000800 */
[----:B------:R-:W3:Y:S01]  /*21490*/  LDL R15, [R1+0x18] ;  /* 0x00001800010f7983 */ /* 0x000ee20000100800 */
[----:B------:R-:W-:Y:S01]  /*214a0*/  IMAD R5, R9, UR4, RZ ;  /* 0x0000000409057c24 */ /* 0x000fe2000f8e02ff */
[----:B------:R-:W-:Y:S01]  /*214b0*/  ULDC.64 UR6, c[0x0][0x318] ;  /* 0x0000c60000067ab9 */ /* 0x000fe20000000a00 */
[----:B------:R-:W-:-:S04]  /*214c0*/  IMAD.WIDE.U32 R2, R7, UR4, RZ ;  /* 0x0000000407027c25 */ /* 0x000fc8000f8e00ff */
        /* <DEDUP_REMOVED lines=8> */
[----:B------:R-:W-:-:S03]  /*21550*/  IMAD.WIDE.U32 R2, R18, UR4, R2 ;  /* 0x0000000412027c25 */ /* 0x000fc6000f8e0002 */
[----:B------:R-:W-:Y:S01]  /*21560*/  IADD3 R21, P0, R2, UR6, RZ ;  /* 0x0000000602157c10 */ /* 0x000fe2000ff1e0ff */
[----:B--2---:R-:W-:Y:S01]  /*21570*/  IMAD R26, R11, UR4, RZ ;  /* 0x000000040b1a7c24 */ /* 0x004fe2000f8e02ff */
[----:B------:R-:W-:Y:S01]  /*21580*/  UMOV UR4, 0xffffffff ;  /* 0xffffffff00047882 */ /* 0x000fe20000000000 */
[----:B------:R-:W2:Y:S02]  /*21590*/  S2R R11, SR_TID.X ;  /* 0x00000000000b7919 */ /* 0x000ea40000002100 */
[----:B------:R-:W-:Y:S02]  /*215a0*/  IMAD R26, R18, UR5, R26 ;  /* 0x00000005121a7c24 */ /* 0x000fe4000f8e021a */
[----:B---3--:R-:W-:-:S03]  /*215b0*/  IMAD R5, R24, 0x3000, R15 ;  /* 0x0000300018057824 */ /* 0x008fc600078e020f */
[----:B------:R-:W-:Y:S01]  /*215c0*/  IADD3.X R26, R26, UR7, R3, P0, !PT ;  /* 0x000000071a1a7c10 */ /* 0x000fe200087fe403 */
[C---:B--2---:R-:W-:Y:S02]  /*215d0*/  IMAD.SHL.U32 R13, R11.reuse, 0x10, RZ ;  /* 0x000000100b0d7824 */ /* 0x044fe400078e00ff */
[----:B------:R-:W-:-:S03]  /*215e0*/  IMAD.SHL.U32 R11, R11, 0x10, RZ ;  /* 0x000000100b0b7824 */ /* 0x000fc600078e00ff */
[----:B------:R-:W-:Y:S02]  /*215f0*/  LOP3.LUT R13, R13, 0x10, RZ, 0xc0, !PT ;  /* 0x000000100d0d7812 */ /* 0x000fe400078ec0ff */
[----:B------:R-:W-:Y:S02]  /*21600*/  LOP3.LUT R11, R11, 0x10, RZ, 0xc0, !PT ;  /* 0x000000100b0b7812 */ /* 0x000fe400078ec0ff */
[C---:B------:R-:W-:Y:S02]  /*21610*/  LOP3.LUT R14, R13.reuse, 0x40, RZ, 0xfc, !PT ;  /* 0x000000400d0e7812 */ /* 0x040fe400078efcff */
[----:B------:R-:W-:Y:S02]  /*21620*/  LOP3.LUT R13, R13, 0x20, RZ, 0xfc, !PT ;  /* 0x000000200d0d7812 */ /* 0x000fe400078efcff */
[-C--:B-1----:R-:W-:Y:S02]  /*21630*/  ISETP.GE.AND P2, PT, R14, R12.reuse, PT ;  /* 0x0000000c0e00720c */ /* 0x082fe40003f46270 */
[----:B------:R-:W-:-:S02]  /*21640*/  ISETP.GE.AND P3, PT, R13, R12, PT ;  /* 0x0000000c0d00720c */ /* 0x000fc40003f66270 */
[----:B------:R-:W-:Y:S01]  /*21650*/  ISETP.GE.AND P4, PT, R11, R12, PT ;  /* 0x0000000c0b00720c */ /* 0x000fe20003f86270 */
[----:B------:R-:W-:-:S12]  /*21660*/  BRA.DIV UR4, `(.L_x_1582) ;  /* 0x0000003e04407947 */ /* 0x000fd8000b800000 */
        /* <DEDUP_REMOVED lines=13> */
.L_x_1708:
        /* <DEDUP_REMOVED lines=13> */
.L_x_1583:
        /* <DEDUP_REMOVED lines=11> */
.L_x_1584:
[----:B------:R2:W-:Y:S01]  /*218c0*/  SYNCS.ARRIVE.TRANS64.A1T0 RZ, [R0+URZ+0x19c70], RZ ;  /* 0x019c70ff00ff79a7 */ /* 0x0005e2000810003f */
[----:B------:R-:W-:Y:S05]  /*218d0*/  @!P3 BRA `(.L_x_1585) ;  /* 0x000000000004b947 */ /* 0x000fea0003800000 */
[----:B------:R-:W-:Y:S01]  /*218e0*/  BPT.TRAP 0x1 ;  /* 0x000000040000795c */ /* 0x000fe20000300000 */
.L_x_1585:
[----:B------:R-:W3:Y:S01]  /*218f0*/  SYNCS.PHASECHK.TRANS64.TRYWAIT P0, [R0+URZ+0x19c40], R10 ;  /* 0x019c400a000075a7 */ /* 0x000ee2000800017f */
[----:B------:R-:W-:Y:S04]  /*21900*/  BSSY B0, `(.L_x_1586) ;  /* 0x0000002000007945 */ /* 0x000fe80003800000 */
[----:B---3--:R-:W-:Y:S05]  /*21910*/  @!P0 BRA `(.L_x_1587) ;  /* 0x0000003c00408947 */ /* 0x008fea0003800000 */
.L_x_1709:
[----:B------:R-:W-:Y:S05]  /*21920*/  BSYNC B0 ;  /* 0x0000000000007941 */ /* 0x000fea0003800000 */
.L_x_1586:
[----:B------:R-:W4:Y:S01]  /*21930*/  LDL R11, [R1] ;  /* 0x00000000010b7983 */ /* 0x000f220000100800 */
[----:B------:R-:W-:Y:S01]  /*21940*/  ULDC.64 UR4, c[0x0][0x300] ;  /* 0x0000c00000047ab9 */ /* 0x000fe20000000a00 */
[----:B------:R-:W-:Y:S01]  /*21950*/  ULDC.64 UR6, c[0x0][0x2e8] ;  /* 0x0000ba0000067ab9 */ /* 0x000fe20000000a00 */
[----:B------:R-:W-:Y:S01]  /*21960*/  IMAD R9, R9, UR4, RZ ;  /* 0x0000000409097c24 */ /* 0x000fe2000f8e02ff */
[----:B------:R-:W5:Y:S01]  /*21970*/  S2R R13, SR_TID.X ;  /* 0x00000000000d7919 */ /* 0x000f620000002100 */
[----:B------:R-:W-:-:S04]  /*21980*/  IMAD.WIDE.U32 R2, R7, UR4, RZ ;  /* 0x0000000407027c25 */ /* 0x000fc8000f8e00ff */
        /* <DEDUP_REMOVED lines=8> */
[----:B------:R-:W-:-:S03]  /*21a10*/  IMAD.WIDE.U32 R2, R18, UR4, R2 ;  /* 0x0000000412027c25 */ /* 0x000fc6000f8e0002 */
[----:B------:R-:W-:Y:S01]  /*21a20*/  IADD3 R7, P0, R2, UR6, RZ ;  /* 0x0000000602077c10 */ /* 0x000fe2000ff1e0ff */
[C---:B-----5:R-:W-:Y:S02]  /*21a30*/  IMAD.SHL.U32 R12, R13.reuse, 0x10, RZ ;  /* 0x000000100d0c7824 */ /* 0x060fe400078e00ff */
[----:B-1----:R-:W-:-:S03]  /*21a40*/  IMAD.SHL.U32 R21, R13, 0x10, RZ ;  /* 0x000000100d157824 */ /* 0x002fc600078e00ff */
[----:B------:R-:W-:Y:S02]  /*21a50*/  LOP3.LUT R12, R12, 0x10, RZ, 0xc0, !PT ;  /* 0x000000100c0c7812 */ /* 0x000fe400078ec0ff */
[----:B------:R-:W-:Y:S02]  /*21a60*/  LOP3.LUT R21, R21, 0x10, RZ, 0xc0, !PT ;  /* 0x0000001015157812 */ /* 0x000fe400078ec0ff */
[C---:B------:R-:W-:Y:S02]  /*21a70*/  LOP3.LUT R13, R12.reuse, 0x40, RZ, 0xfc, !PT ;  /* 0x000000400c0d7812 */ /* 0x040fe400078efcff */
[----:B------:R-:W-:Y:S01]  /*21a80*/  LOP3.LUT R12, R12, 0x20, RZ, 0xfc, !PT ;  /* 0x000000200c0c7812 */ /* 0x000fe200078efcff */
[----:B----4-:R-:W-:Y:S01]  /*21a90*/  IMAD R8, R11, UR4, RZ ;  /* 0x000000040b087c24 */ /* 0x010fe2000f8e02ff */
[----:B------:R-:W-:Y:S01]  /*21aa0*/  UMOV UR4, 0xffffffff ;  /* 0xffffffff00047882 */ /* 0x000fe20000000000 */
[----:B------:R-:W1:Y:S02]  /*21ab0*/  LDC R11, c[0x0][0x2f4] ;  /* 0x0000bd00ff0b7b82 */ /* 0x000e640000000800 */
[----:B------:R-:W-:-:S05]  /*21ac0*/  IMAD R8, R18, UR5, R8 ;  /* 0x0000000512087c24 */ /* 0x000fca000f8e0208 */
[----:B------:R-:W-:Y:S02]  /*21ad0*/  IADD3.X R8, R8, UR7, R3, P0, !PT ;  /* 0x0000000708087c10 */ /* 0x000fe400087fe403 */
[-C--:B-1----:R-:W-:Y:S02]  /*21ae0*/  ISETP.GE.AND P2, PT, R13, R11.reuse, PT ;  /* 0x0000000b0d00720c */ /* 0x082fe40003f46270 */
        /* <DEDUP_REMOVED lines=12> */
.L_x_1715:
        /* <DEDUP_REMOVED lines=10> */
.L_x_1589:
        /* <DEDUP_REMOVED lines=11> */
.L_x_1590:
[----:B------:R2:W-:Y:S02]  /*21d00*/  SYNCS.ARRIVE.TRANS64.A1T0 RZ, [R0+URZ+0x19c30], RZ ;  /* 0x019c30ff00ff79a7 */ /* 0x0005e4000810003f */
[----:B--23--:R-:W-:-:S05]  /*21d10*/  IMAD.U32 R0, RZ, RZ, UR36 ;  /* 0x00000024ff007e24 */ /* 0x00cfca000f8e00ff */
[----:B------:R-:W-:-:S13]  /*21d20*/  ISETP.NE.AND P0, PT, R0, 0x3, PT ;  /* 0x000000030000780c */ /* 0x000fda0003f05270 */
[----:B------:R-:W-:Y:S05]  /*21d30*/  @!P0 BRA `(.L_x_1591) ;  /* 0x0000000000048947 */ /* 0x000fea0003800000 */
[----:B------:R-:W-:Y:S01]  /*21d40*/  BPT.TRAP 0x1 ;  /* 0x000000040000795c */ /* 0x000fe20000300000 */
.L_x_1591:
[----:B------:R-:W-:Y:S01]  /*21d50*/  LOP3.LUT R0, R6, 0x1, RZ, 0x3c, !PT ;  /* 0x0000000106007812 */ /* 0x000fe200078e3cff */
[----:B------:R-:W-:Y:S01]  /*21d60*/  IMAD R2, R4, 0x8, R23 ;  /* 0x0000000804027824 */ /* 0x000fe200078e0217 */
[----:B------:R-:W-:Y:S02]  /*21d70*/  BSSY B0, `(.L_x_1592) ;  /* 0x0000004000007945 */ /* 0x000fe40003800000 */
[----:B------:R-:W-:-:S04]  /*21d80*/  SHF.L.U32 R0, R0, 0x1f, RZ ;  /* 0x0000001f00007819 */ /* 0x000fc800000006ff */
[----:B------:R-:W0:Y:S02]  /*21d90*/  SYNCS.PHASECHK.TRANS64.TRYWAIT P2, [R2+URZ+0x19c70], R0 ;  /* 0x019c7000020075a7 */ /* 0x000e24000804017f */
[----:B0-----:R-:W-:Y:S05]  /*21da0*/  @!P2 BRA `(.L_x_1593) ;  /* 0x0000003800c8a947 */ /* 0x001fea0003800000 */
.L_x_1716:
[----:B------:R-:W-:Y:S05]  /*21db0*/  BSYNC B0 ;  /* 0x0000000000007941 */ /* 0x000fea0003800000 */
.L_x_1592:
[----:B------:R-:W-:-:S05]  /*21dc0*/  IMAD.U32 R3, RZ, RZ, UR39 ;  /* 0x00000027ff037e24 */ /* 0x000fca000f8e00ff */
[----:B------:R-:W-:-:S13]  /*21dd0*/  ISETP.NE.AND P2, PT, R3, 0x3, PT ;  /* 0x000000030300780c */ /* 0x000fda0003f45270 */
[----:B------:R-:W-:Y:S05]  /*21de0*/  @!P2 BRA `(.L_x_1594) ;  /* 0x000000000004a947 */ /* 0x000fea0003800000 */
[----:B------:R-:W-:Y:S01]  /*21df0*/  BPT.TRAP 0x1 ;  /* 0x000000040000795c */ /* 0x000fe20000300000 */
.L_x_1594:
[----:B0-----:R-:W-:Y:S01]  /*21e00*/  SHF.L.U32 R0, R6, 0x1f, RZ ;  /* 0x0000001f06007819 */ /* 0x001fe200000006ff */
[----:B------:R-:W-:-:S03]  /*21e10*/  IMAD R3, R4, 0x3000, RZ ;  /* 0x0000300004037824 */ /* 0x000fc600078e02ff */
[----:B------:R-:W0:Y:S02]  /*21e20*/  SYNCS.PHASECHK.TRANS64.TRYWAIT P2, [R2+URZ+0x19c60], R0 ;  /* 0x019c6000020075a7 */ /* 0x000e24000804017f */
[----:B0-----:R-:W-:Y:S05]  /*21e30*/  @!P2 BRA `(.L_x_1595) ;  /* 0x0000003800b8a947 */ /* 0x001fea0003800000 */
.L_x_1717:
        /* <DEDUP_REMOVED lines=55> */
.L_x_1596:
[----:B-1----:R1:W-:Y:S01]  /*221b0*/  SYNCS.ARRIVE.TRANS64.A1T0 RZ, [R2+URZ+0x19c50], RZ ;  /* 0x019c50ff02ff79a7 */ /* 0x0023e2000810003f */
[----:B------:R-:W-:Y:S06]  /*221c0*/  BAR.SYNC.DEFER_BLOCKING 0x2, 0x80 ;  /* 0x0082000000007b1d */ /* 0x000fec0000010000 */
[----:B------:R-:W-:Y:S05]  /*221d0*/  @!P0 BRA `(.L_x_1597) ;  /* 0x0000000000048947 */ /* 0x000fea0003800000 */
[----:B------:R-:W-:Y:S01]  /*221e0*/  BPT.TRAP 0x1 ;  /* 0x000000040000795c */ /* 0x000fe20000300000 */
.L_x_1597:
[----:B------:R-:W2:Y:S01]  /*221f0*/  LDL R0, [R1+0x14] ;  /* 0x0000140001007983 */ /* 0x000ea20000100800 */
[----:B-1----:R-:W-:Y:S02]  /*22200*/  VIADD R2, R2, 0x19c80 ;  /* 0x00019c8002027836 */ /* 0x002fe40000000000 */
[----:B------:R-:W-:Y:S02]  /*22210*/  IMAD.MOV.U32 R4, RZ, RZ, R24 ;  /* 0x000000ffff047224 */ /* 0x000fe400078e0018 */
[----:B------:R-:W-:Y:S01]  /*22220*/  IMAD.MOV.U32 R6, RZ, RZ, R27 ;  /* 0x000000ffff067224 */ /* 0x000fe200078e001b */
[----:B--2---:R-:W-:-:S04]  /*22230*/  PRMT R2, R0, 0x654, R2 ;  /* 0x0000065400027816 */ /* 0x004fc80000000002 */
[----:B------:R1:W-:Y:S01]  /*22240*/  SYNCS.ARRIVE.TRANS64.RED.A1T0 RZ, [R2+URZ], RZ ;  /* 0x000000ff02ff79a7 */ /* 0x0003e2000810043f */
[----:B------:R-:W-:Y:S05]  /*22250*/  @P1 BRA `(.L_x_1598) ;  /* 0xffffffec00b81947 */ /* 0x000fea000383ffff */
.L_x_1578:
[----:B--2---:R-:W1:Y:S01]  /*22260*/  S2R R0, SR_TID.X ;  /* 0x0000000000007919 */ /* 0x004e620000002100 */
[----:B------:R-:W-:Y:S01]  /*22270*/  BSSY B0, `(.L_x_1599) ;  /* 0x0000012000007945 */ /* 0x000fe20003800000 */
[----:B-1----:R-:W-:Y:S01]  /*22280*/  LOP3.LUT R2, R0, 0x7f, RZ, 0xc0, !PT ;  /* 0x0000007f00027812 */ /* 0x002fe200078ec0ff */
        /* <DEDUP_REMOVED lines=16> */
.L_x_1600:
[----:B------:R-:W-:Y:S05]  /*22390*/  BSYNC B0 ;  /* 0x0000000000007941 */ /* 0x000fea0003800000 */
.L_x_1599:
[----:B------:R-:W-:Y:S05]  /*223a0*/  @!P0 BRA `(.L_x_1601) ;  /* 0x0000000000048947 */ /* 0x000fea0003800000 */
[----:B------:R-:W-:Y:S01]  /*223b0*/  BPT.TRAP 0x1 ;  /* 0x000000040000795c */ /* 0x000fe20000300000 */
.L_x_1601:
[----:B------:R-:W-:Y:S01]  /*223c0*/  LOP3.LUT R0, R27, 0x1, RZ, 0x3c, !PT ;  /* 0x000000011b007812 */ /* 0x000fe200078e3cff */
[----:B0-----:R-:W-:Y:S01]  /*223d0*/  IMAD R3, R24, 0x8, R23 ;  /* 0x0000000818037824 */ /* 0x001fe200078e0217 */
[----:B------:R-:W-:Y:S02]  /*223e0*/  BSSY B0, `(.L_x_1602) ;  /* 0x0000004000007945 */ /* 0x000fe40003800000 */
[----:B------:R-:W-:-:S04]  /*223f0*/  SHF.L.U32 R0, R0, 0x1f, RZ ;  /* 0x0000001f00007819 */ /* 0x000fc800000006ff */
[----:B------:R-:W0:Y:S02]  /*22400*/  SYNCS.PHASECHK.TRANS64.TRYWAIT P1, [R3+URZ+0x19c70], R0 ;  /* 0x019c7000030075a7 */ /* 0x000e24000802017f */
[----:B0-----:R-:W-:Y:S05]  /*22410*/  @!P1 BRA `(.L_x_1603) ;  /* 0x0000003400549947 */ /* 0x001fea0003800000 */
.L_x_1718:
[----:B------:R-:W-:Y:S05]  /*22420*/  BSYNC B0 ;  /* 0x0000000000007941 */ /* 0x000fea0003800000 */
.L_x_1602:
[----:B------:R-:W-:-:S05]  /*22430*/  IMAD.U32 R2, RZ, RZ, UR39 ;  /* 0x00000027ff027e24 */ /* 0x000fca000f8e00ff */
[----:B------:R-:W-:-:S13]  /*22440*/  ISETP.NE.AND P1, PT, R2, 0x3, PT ;  /* 0x000000030200780c */ /* 0x000fda0003f25270 */
[----:B------:R-:W-:Y:S05]  /*22450*/  @!P1 BRA `(.L_x_1604) ;  /* 0x0000000000049947 */ /* 0x000fea0003800000 */
[----:B------:R-:W-:Y:S01]  /*22460*/  BPT.TRAP 0x1 ;  /* 0x000000040000795c */ /* 0x000fe20000300000 */
.L_x_1604:
[----:B0-----:R-:W-:-:S04]  /*22470*/  SHF.L.U32 R0, R27, 0x1f, RZ ;  /* 0x0000001f1b007819 */ /* 0x001fc800000006ff */
[----:B------:R-:W0:Y:S02]  /*22480*/  SYNCS.PHASECHK.TRANS64.TRYWAIT P1, [R3+URZ+0x19c60], R0 ;  /* 0x019c6000030075a7 */ /* 0x000e24000802017f */
[----:B0-----:R-:W-:Y:S05]  /*22490*/  @!P1 BRA `(.L_x_1605) ;  /* 0x0000003400489947 */ /* 0x001fea0003800000 */
.L_x_1719:
[----:B------:R-:W0:Y:S04]  /*224a0*/  LDL R4, [R1+0x24] ;  /* 0x0000240001047983 */ /* 0x000e280000100800 */
[----:B------:R-:W2:Y:S04]  /*224b0*/  LDL R10, [R1+0x1c] ;  /* 0x00001c00010a7983 */ /* 0x000ea80000100800 */
[----:B------:R-:W3:Y:S01]  /*224c0*/  LDL R12, [R1+0x20] ;  /* 0x00002000010c7983 */ /* 0x000ee20000100800 */
[----:B------:R-:W-:Y:S01]  /*224d0*/  IMAD R2, R24, 0x3000, RZ ;  /* 0x0000300018027824 */ /* 0x000fe200078e02ff */
[----:B------:R-:W-:Y:S05]  /*224e0*/  WARPSYNC.ALL ;  /* 0x0000000000007948 */ /* 0x000fea0003800000 */
[----:B0-----:R-:W-:-:S02]  /*224f0*/  LOP3.LUT R0, R2, R4, RZ, 0xfc, !PT ;  /* 0x0000000402007212 */ /* 0x001fc400078efcff */
[----:B--2---:R-:W-:-:S03]  /*22500*/  LOP3.LUT R2, R2, R10, RZ, 0xfc, !PT ;  /* 0x0000000a02027212 */ /* 0x004fc600078efcff */
[C---:B------:R-:W-:Y:S02]  /*22510*/  IMAD.IADD R0, R23.reuse, 0x1, R0 ;  /* 0x0000000117007824 */ /* 0x040fe400078e0200 */
        /* <DEDUP_REMOVED lines=48> */
.L_x_1606:
[----:B-1----:R1:W-:Y:S01]  /*22820*/  SYNCS.ARRIVE.TRANS64.A1T0 RZ, [R3+URZ+0x19c50], RZ ;  /* 0x019c50ff03ff79a7 */ /* 0x0023e2000810003f */
[----:B------:R-:W-:Y:S06]  /*22830*/  BAR.SYNC.DEFER_BLOCKING 0x2, 0x80 ;  /* 0x0082000000007b1d */ /* 0x000fec0000010000 */
[----:B------:R-:W-:Y:S05]  /*22840*/  @!P0 BRA `(.L_x_1607) ;  /* 0x0000000000048947 */ /* 0x000fea0003800000 */
[----:B------:R-:W-:Y:S01]  /*22850*/  BPT.TRAP 0x1 ;  /* 0x000000040000795c */ /* 0x000fe20000300000 */
.L_x_1607:
        /* <DEDUP_REMOVED lines=9> */
.L_x_1548:
[----:B------:R-:W-:-:S13]  /*228f0*/  LOP3.LUT P0, RZ, R22, 0x10, RZ, 0xc0, !PT ;  /* 0x0000001016ff7812 */ /* 0x000fda000780c0ff */
[----:B------:R-:W-:Y:S05]  /*22900*/  @!P0 BRA `(.L_x_1608) ;  /* 0x0000000000288947 */ /* 0x000fea0003800000 */
[----:B------:R-:W-:Y:S05]  /*22910*/  WARPSYNC.ALL ;  /* 0x0000000000007948 */ /* 0x000fea0003800000 */
[----:B------:R-:W2:Y:S08]  /*22920*/  S2UR UR4, SR_CgaCtaId ;  /* 0x00000000000479c3 */ /* 0x000eb00000008800 */
[----:B------:R-:W-:Y:S01]  /*22930*/  BAR.SYNC.DEFER_BLOCKING 0x5, 0x200 ;  /* 0x0148000000007b1d */ /* 0x000fe20000010000 */
[----:B0-----:R-:W-:Y:S01]  /*22940*/  MOV R23, 0x400 ;  /* 0x0000040000177802 */ /* 0x001fe20000000f00 */
[----:B--2---:R-:W-:-:S05]  /*22950*/  IMAD.U32 R0, RZ, RZ, UR4 ;  /* 0x00000004ff007e24 */ /* 0x004fca000f8e00ff */
[----:B------:R-:W-:Y:S01]  /*22960*/  LEA R23, R0, R23, 0x18 ;  /* 0x0000001700177211 */ /* 0x000fe200078ec0ff */
[----:B------:R2:W-:Y:S04]  /*22970*/  STL [R1+0x14], R0 ;  /* 0x0000140001007387 */ /* 0x0005e80000100800 */
[----:B------:R2:W3:Y:S01]  /*22980*/  LDS.128 R16, [R23+0x19cd0] ;  /* 0x019cd00017107984 */ /* 0x0004e20000000c00 */
[----:B------:R-:W-:Y:S06]  /*22990*/  BAR.ARV 0x4, 0x200 ;  /* 0x0108000000007b1d */ /* 0x000fec0000002000 */
[----:B------:R-:W-:Y:S05]  /*229a0*/  BRA `(.L_x_1609) ;  /* 0x0000000800d47947 */ /* 0x000fea0003800000 */
.L_x_1608:
        /* <DEDUP_REMOVED lines=35> */
[----:B------:R0:W1:Y:S02]  /*22be0*/  SHFL.IDX PT, R14, R3, 0x1f, 0x1f ;  /* 0x03e01f00030e7f89 */ /* 0x00006400000e0000 */
.L_x_1729:
[----:B------:R-:W-:Y:S02]  /*22bf0*/  ULDC UR4, c[0x0][0xc38] ;  /* 0x00030e0000047ab9 */ /* 0x000fe40000000800 */
[----:B------:R-:W-:-:S04]  /*22c00*/  IMAD.U32 R4, RZ, RZ, UR4 ;  /* 0x00000004ff047e24 */ /* 0x000fc8000f8e00ff */
[----:B-1----:R-:W-:-:S04]  /*22c10*/  IMAD R5, R14, R4, RZ ;  /* 0x000000040e057224 */ /* 0x002fc800078e02ff */
[----:B------:R-:W-:-:S05]  /*22c20*/  IMAD.IADD R16, R16, 0x1, R5 ;  /* 0x0000000110107824 */ /* 0x000fca00078e0205 */
[----:B------:R-:W-:-:S13]  /*22c30*/  ISETP.GT.AND P6, PT, R16, R0, PT ;  /* 0x000000001000720c */ /* 0x000fda0003fc4270 */
[----:B------:R-:W-:Y:S05]  /*22c40*/  @P6 BRA `(.L_x_1611) ;  /* 0x00000000009c6947 */ /* 0x000fea0003800000 */
.L_x_1616:
[----:B------:R-:W1:Y:S01]  /*22c50*/  LDC R2, c[0x0][0xc3c] ;  /* 0x00030f00ff027b82 */ /* 0x000e620000000800 */
[----:B------:R-:W-:-:S05]  /*22c60*/  VIADD R19, R19, 0x1f ;  /* 0x0000001f13137836 */ /* 0x000fca0000000000 */
[----:B-1----:R-:W-:-:S13]  /*22c70*/  ISETP.GE.AND P6, PT, R19, R2, PT ;  /* 0x000000021300720c */ /* 0x002fda0003fc6270 */
[----:B------:R-:W-:Y:S05]  /*22c80*/  @P6 BRA `(.L_x_1612) ;  /* 0x0000000400d06947 */ /* 0x000fea0003800000 */
[----:B0-----:R-:W0:Y:S01]  /*22c90*/  S2R R3, SR_TID.X ;  /* 0x0000000000037919 */ /* 0x001e220000002100 */
[----:B------:R-:W-:Y:S01]  /*22ca0*/  BSSY B0, `(.L_x_1613) ;  /* 0x0000009000007945 */ /* 0x000fe20003800000 */
[----:B0-----:R-:W-:-:S05]  /*22cb0*/  LOP3.LUT R3, R3, 0x1f, RZ, 0xc0, !PT ;  /* 0x0000001f03037812 */ /* 0x001fca00078ec0ff */
[----:B------:R-:W-:-:S05]  /*22cc0*/  IMAD.IADD R5, R19, 0x1, R3 ;  /* 0x0000000113057824 */ /* 0x000fca00078e0203 */
[----:B------:R-:W-:Y:S01]  /*22cd0*/  ISETP.GE.OR P6, PT, R5, R2, !P0 ;  /* 0x000000020500720c */ /* 0x000fe200047c6670 */
[----:B------:R-:W-:-:S12]  /*22ce0*/  IMAD.MOV.U32 R2, RZ, RZ, RZ ;  /* 0x000000ffff027224 */ /* 0x000fd800078e00ff */
[----:B------:R-:W-:Y:S05]  /*22cf0*/  @P6 BRA `(.L_x_1614) ;  /* 0x00000000000c6947 */ /* 0x000fea0003800000 */
[----:B------:R-:W0:Y:S02]  /*22d00*/  LDC.64 R2, c[0x0][0xc80] ;  /* 0x00032000ff027b82 */ /* 0x000e240000000a00 */
[----:B0-----:R-:W-:-:S06]  /*22d10*/  IMAD.WIDE R2, R5, 0x4, R2 ;  /* 0x0000000405027825 */ /* 0x001fcc00078e0202 */
[----:B------:R0:W5:Y:S02]  /*22d20*/  LDG.E R2, desc[UR42][R2.64] ;  /* 0x0000002a02027981 */ /* 0x000164000c1e1900 */
.L_x_1614:
[----:B------:R-:W-:Y:S05]  /*22d30*/  BSYNC B0 ;  /* 0x0000000000007941 */ /* 0x000fea0003800000 */
.L_x_1613:
        /* <DEDUP_REMOVED lines=18> */
.L_x_1737:
[----:B------:R-:W-:Y:S02]  /*22e60*/  ULDC UR4, c[0x0][0xc38] ;  /* 0x00030e0000047ab9 */ /* 0x000fe40000000800 */
[----:B------:R-:W-:-:S04]  /*22e70*/  IMAD.U32 R4, RZ, RZ, UR4 ;  /* 0x00000004ff047e24 */ /* 0x000fc8000f8e00ff */
[----:B-1----:R-:W-:-:S04]  /*22e80*/  IMAD R5, R14, R4, RZ ;  /* 0x000000040e057224 */ /* 0x002fc800078e02ff */
[----:B------:R-:W-:-:S05]  /*22e90*/  IMAD.IADD R16, R5, 0x1, R16 ;  /* 0x0000000105107824 */ /* 0x000fca00078e0210 */
[----:B------:R-:W-:-:S13]  /*22ea0*/  ISETP.GT.AND P6, PT, R16, R0, PT ;  /* 0x000000001000720c */ /* 0x000fda0003fc4270 */
[----:B------:R-:W-:Y:S05]  /*22eb0*/  @!P6 BRA `(.L_x_1616) ;  /* 0xfffffffc0064e947 */ /* 0x000fea000383ffff */
.L_x_1611:
        /* <DEDUP_REMOVED lines=8> */
.L_x_1741:
[----:B------:R-:W-:Y:S01]  /*22f40*/  ISETP.NE.AND P0, PT, R5, RZ, PT ;  /* 0x000000ff0500720c */ /* 0x000fe20003f05270 */
[----:B------:R-:W-:-:S12]  /*22f50*/  IMAD.MOV.U32 R5, RZ, RZ, RZ ;  /* 0x000000ffff057224 */ /* 0x000fd800078e00ff */
[----:B------:R-:W-:Y:S05]  /*22f60*/  @!P0 BRA `(.L_x_1618) ;  /* 0x0000000000108947 */ /* 0x000fea0003800000 */
[----:B------:R-:W-:Y:S01]  /*22f70*/  UMOV UR4, 0xffffffff ;  /* 0xffffffff00047882 */ /* 0x000fe20000000000 */
[----:B------:R-:W-:Y:S02]  /*22f80*/  VIADD R12, R6, 0xffffffff ;  /* 0xffffffff060c7836 */ /* 0x000fe40000000000 */
[----:B------:R-:W-:Y:S05]  /*22f90*/  BRA.DIV UR4, `(.L_x_1619) ;  /* 0x0000003204c87947 */ /* 0x000fea000b800000 */
[----:B------:R3:W4:Y:S02]  /*22fa0*/  SHFL.IDX PT, R5, R3, R12, 0x1f ;  /* 0x00001f0c03057589 */ /* 0x00072400000e0000 */
.L_x_1618:
[----:B01-3--:R-:W0:Y:S01]  /*22fb0*/  LDC.64 R2, c[0x0][0xc90] ;  /* 0x00032400ff027b82 */ /* 0x00be220000000a00 */
[----:B------:R-:W-:-:S04]  /*22fc0*/  IMAD.IADD R19, R6, 0x1, R19 ;  /* 0x0000000106137824 */ /* 0x000fc800078e0213 */
[----:B0-----:R-:W-:-:S05]  /*22fd0*/  IMAD.WIDE R2, R19, 0x4, R2 ;  /* 0x0000000413027825 */ /* 0x001fca00078e0202 */
[----:B------:R-:W2:Y:S01]  /*22fe0*/  LDG.E R7, desc[UR42][R2.64] ;  /* 0x0000002a02077981 */ /* 0x000ea2000c1e1900 */
[----:B----4-:R-:W-:-:S04]  /*22ff0*/  IMAD R16, R5, R4, R16 ;  /* 0x0000000405107224 */ /* 0x010fc800078e0210 */
[----:B------:R-:W-:Y:S02]  /*23000*/  IMAD.IADD R0, R0, 0x1, -R16 ;  /* 0x0000000100007824 */ /* 0x000fe400078e0a10 */
[----:B--2---:R-:W-:-:S05]  /*23010*/  IMAD R6, R17, R7, RZ ;  /* 0x0000000711067224 */ /* 0x004fca00078e02ff */
[----:B------:R-:W-:-:S04]  /*23020*/  IABS R8, R6 ;  /* 0x0000000600087213 */ /* 0x000fc80000000000 */
        /* <DEDUP_REMOVED lines=10> */
[----:B------:R-:W-:-:S04]  /*230d0*/  IMAD.HI.U32 R2, R2, R3, RZ ;  /* 0x0000000302027227 */ /* 0x000fc800078e00ff */
[----:B------:R-:W-:-:S04]  /*230e0*/  IMAD.MOV R5, RZ, RZ, -R5 ;  /* 0x000000ffff057224 */ /* 0x000fc800078e0a05 */
        /* <DEDUP_REMOVED lines=14> */
[----:B------:R-:W-:-:S03]  /*231d0*/  IMAD R0, R6, R2, R0 ;  /* 0x0000000206007224 */ /* 0x000fc600078e0200 */
[----:B------:R-:W-:Y:S01]  /*231e0*/  VIADDMNMX R4, R3, R4, R7, PT ;  /* 0x0000000403047246 */ /* 0x000fe20003800107 */
[----:B------:R-:W-:-:S03]  /*231f0*/  IMAD.IADD R5, R0, 0x1, R5 ;  /* 0x0000000100057824 */ /* 0x000fc600078e0205 */
        /* <DEDUP_REMOVED lines=23> */
[----:B------:R-:W-:Y:S01]  /*23370*/  @!P1 LOP3.LUT R2, RZ, R4, RZ, 0x33, !PT ;  /* 0x00000004ff029212 */ /* 0x000fe200078e33ff */
[----:B------:R-:W-:-:S04]  /*23380*/  IMAD.MOV R4, RZ, RZ, -R4 ;  /* 0x000000ffff047224 */ /* 0x000fc800078e0a04 */
[----:B------:R-:W-:Y:S01]  /*23390*/  IMAD R18, R2, R4, R5 ;  /* 0x0000000402127224 */ /* 0x000fe200078e0205 */
[----:B------:R-:W-:-:S05]  /*233a0*/  LOP3.LUT R2, RZ, R2, RZ, 0x33, !PT ;  /* 0x00000002ff027212 */ /* 0x000fca00078e33ff */
[----:B------:R-:W-:Y:S01]  /*233b0*/  IMAD.IADD R17, R17, 0x1, R2 ;  /* 0x0000000111117824 */ /* 0x000fe200078e0202 */
[----:B------:R-:W-:Y:S06]  /*233c0*/  BRA `(.L_x_1620) ;  /* 0x00000000001c7947 */ /* 0x000fec0003800000 */
.L_x_1612:
[----:B------:R-:W-:Y:S01]  /*233d0*/  UMOV UR4, URZ ;  /* 0x0000003f00047c82 */ /* 0x000fe20008000000 */
[----:B------:R-:W-:Y:S01]  /*233e0*/  UMOV UR5, URZ ;  /* 0x0000003f00057c82 */ /* 0x000fe20008000000 */
[----:B------:R-:W-:Y:S01]  /*233f0*/  ULDC UR6, c[0x0][0xc3c] ;  /* 0x00030f0000067ab9 */ /* 0x000fe20000000800 */
[----:B------:R-:W-:Y:S02]  /*23400*/  IMAD.MOV.U32 R16, RZ, RZ, R0 ;  /* 0x000000ffff107224 */ /* 0x000fe400078e0000 */
[----:B------:R-:W-:Y:S02]  /*23410*/  IMAD.U32 R17, RZ, RZ, UR4 ;  /* 0x00000004ff117e24 */ /* 0x000fe4000f8e00ff */
[----:B------:R-:W-:Y:S02]  /*23420*/  IMAD.U32 R18, RZ, RZ, UR5 ;  /* 0x00000005ff127e24 */ /* 0x000fe4000f8e00ff */
[----:B------:R-:W-:-:S07]  /*23430*/  IMAD.U32 R19, RZ, RZ, UR6 ;  /* 0x00000006ff137e24 */ /* 0x000fce000f8e00ff */
.L_x_1620:
[----:B------:R1:W2:Y:S01]  /*23440*/  LDL R2, [R1+0x14] ;  /* 0x0000140001027983 */ /* 0x0002a20000100800 */
[----:B------:R-:W3:Y:S01]  /*23450*/  S2R R0, SR_TID.X ;  /* 0x0000000000007919 */ /* 0x000ee20000002100 */
[----:B------:R-:W-:Y:S05]  /*23460*/  WARPSYNC.ALL ;  /* 0x0000000000007948 */ /* 0x000fea0003800000 */
[----:B---3--:R-:W-:Y:S01]  /*23470*/  LOP3.LUT R0, R0, 0x1f, RZ, 0xc0, !PT ;  /* 0x0000001f00007812 */ /* 0x008fe200078ec0ff */
[----:B------:R-:W-:Y:S03]  /*23480*/  BAR.SYNC.DEFER_BLOCKING 0x4, 0x200 ;  /* 0x0108000000007b1d */ /* 0x000fe60000010000 */
[----:B------:R-:W-:-:S13]  /*23490*/  ISETP.NE.AND P0, PT, R0, RZ, PT ;  /* 0x000000ff0000720c */ /* 0x000fda0003f05270 */
[----:B------:R-:W-:Y:S01]  /*234a0*/  @!P0 MOV R0, 0x400 ;  /* 0x0000040000008802 */ /* 0x000fe20000000f00 */
[----:B--2---:R-:W2:Y:S03]  /*234b0*/  @!P0 S2R R2, SR_CgaCtaId ;  /* 0x0000000000028919 */ /* 0x004ea60000008800 */
[----:B--2---:R-:W-:Y:S01]  /*234c0*/  @!P0 LEA R23, R2, R0, 0x18 ;  /* 0x0000000002178211 */ /* 0x004fe200078ec0ff */
[----:B------:R1:W-:Y:S04]  /*234d0*/  @!P0 STL [R1+0x14], R2 ;  /* 0x0000140201008387 */ /* 0x0003e80000100800 */
[----:B------:R1:W-:Y:S01]  /*234e0*/  @!P0 STS.128 [R23+0x19cd0], R16 ;  /* 0x019cd01017008388 */ /* 0x0003e20000000c00 */
[----:B------:R-:W-:Y:S06]  /*234f0*/  BAR.ARV 0x5, 0x200 ;  /* 0x0148000000007b1d */ /* 0x000fec0000002000 */
.L_x_1609:
[----:B------:R-:W-:Y:S02]  /*23500*/  ULDC UR4, c[0x0][0xc3c] ;  /* 0x00030f0000047ab9 */ /* 0x000fe40000000800 */
[----:B---3--:R-:W-:-:S13]  /*23510*/  ISETP.GE.AND P0, PT, R19, UR4, PT ;  /* 0x0000000413007c0c */ /* 0x008fda000bf06270 */
[----:B------:R-:W-:Y:S05]  /*23520*/  @!P0 BRA `(.L_x_1621) ;  /* 0xffffff98006c8947 */ /* 0x000fea000383ffff */
[----:B------:R-:W-:Y:S05]  /*23530*/  BSYNC B7 ;  /* 0x0000000000077941 */ /* 0x000fea0003800000 */
.L_x_1487:
[----:B--2---:R-:W2:Y:S01]  /*23540*/  LDL.LU R0, [R1+0x44] ;  /* 0x0000440001007983 */ /* 0x004ea20000300800 */
        /* <DEDUP_REMOVED lines=11> */
.L_x_1744:
[----:B------:R-:W-:Y:S05]  /*23600*/  BSYNC B0 ;  /* 0x0000000000007941 */ /* 0x000fea0003800000 */
.L_x_1622:
[----:B------:R-:W-:-:S03]  /*23610*/  UMOV UR4, 0xffffffff ;  /* 0xffffffff00047882 */ /* 0x000fc60000000000 */
[----:B------:R-:W-:Y:S05]  /*23620*/  BRA.DIV UR4, `(.L_x_1624) ;  /* 0x0000002e04607947 */ /* 0x000fea000b800000 */
[----:B0-----:R-:W0:Y:S02]  /*23630*/  S2R R0, SR_TID.X ;  /* 0x0000000000007919 */ /* 0x001e240000002100 */
[----:B0-----:R-:W-:-:S04]  /*23640*/  SHF.R.U32.HI R0, RZ, 0x5, R0 ;  /* 0x00000005ff007819 */ /* 0x001fc80000011600 */
[----:B------:R-:W-:-:S05]  /*23650*/  LOP3.LUT R0, R0, 0x3, RZ, 0xc0, !PT ;  /* 0x0000000300007812 */ /* 0x000fca00078ec0ff */
[----:B------:R0:W1:Y:S02]  /*23660*/  SHFL.IDX PT, R14, R0, RZ, 0x1f ;  /* 0x00001fff000e7589 */ /* 0x00006400000e0000 */
.L_x_1747:
[----:B-1----:R-:W-:-:S13]  /*23670*/  ISETP.NE.AND P0, PT, R14, RZ, PT ;  /* 0x000000ff0e00720c */ /* 0x002fda0003f05270 */
[----:B------:R-:W-:Y:S05]  /*23680*/  @P0 BRA `(.L_x_1279) ;  /* 0x0000000000a80947 */ /* 0x000fea0003800000 */
[----:B------:R-:W-:-:S03]  /*23690*/  UMOV UR4, 0xffffffff ;  /* 0xffffffff00047882 */ /* 0x000fc60000000000 */
[----:B------:R-:W-:Y:S05]  /*236a0*/  BRA.DIV UR4, `(.L_x_1625) ;  /* 0x0000002e04747947 */ /* 0x000fea000b800000 */
[----:B------:R-:W-:-:S13]  /*236b0*/  ELECT P6, URZ, PT ;  /* 0x00000000003f782f */ /* 0x000fda00038c0000 */
.L_x_1750:
[----:B------:R-:W-:Y:S05]  /*236c0*/  @!P6 BRA `(.L_x_1279) ;  /* 0x000000000098e947 */ /* 0x000fea0003800000 */
[----:B------:R-:W-:-:S06]  /*236d0*/  ULOP3.LUT UR4, UR37, 0x2, URZ, 0xfc, !UPT ;  /* 0x0000000225047892 */ /* 0x000fcc000f8efc3f */
[----:B0-----:R-:W-:-:S05]  /*236e0*/  IMAD.U32 R0, RZ, RZ, UR4 ;  /* 0x00000004ff007e24 */ /* 0x001fca000f8e00ff */
[----:B------:R-:W-:-:S13]  /*236f0*/  ISETP.NE.AND P0, PT, R0, 0x3, PT ;  /* 0x000000030000780c */ /* 0x000fda0003f05270 */
[----:B------:R-:W-:Y:S05]  /*23700*/  @!P0 BRA `(.L_x_1626) ;  /* 0x0000000000048947 */ /* 0x000fea0003800000 */
[----:B------:R-:W-:Y:S01]  /*23710*/  BPT.TRAP 0x1 ;  /* 0x000000040000795c */ /* 0x000fe20000300000 */
.L_x_1626:
[C---:B------:R-:W-:Y:S01]  /*23720*/  IMAD R3, R24.reuse, 0x8, R5 ;  /* 0x0000000818037824 */ /* 0x040fe200078e0205 */
[----:B------:R-:W-:Y:S01]  /*23730*/  SHF.L.U32 R2, R27, 0x1f, RZ ;  /* 0x0000001f1b027819 */ /* 0x000fe200000006ff */
[----:B------:R-:W-:-:S03]  /*23740*/  VIADD R24, R24, 0x1 ;  /* 0x0000000118187836 */ /* 0x000fc60000000000 */
[----:B------:R-:W0:Y:S02]  /*23750*/  SYNCS.PHASECHK.TRANS64.TRYWAIT P1, [R3+URZ+0x19c40], R2 ;  /* 0x019c4002030075a7 */ /* 0x000e24000802017f */
[----:B------:R-:W-:-:S04]  /*23760*/  ISETP.NE.AND P2, PT, R24, 0x2, PT ;  /* 0x000000021800780c */ /* 0x000fc80003f45270 */
[----:B------:R-:W-:Y:S01]  /*23770*/  SEL R0, RZ, 0x1, P2 ;  /* 0x00000001ff007807 */ /* 0x000fe20001000000 */
[----:B0-----:R-:W-:Y:S08]  /*23780*/  @!P1 BRA `(.L_x_1627) ;  /* 0x0000002c005c9947 */ /* 0x001ff00003800000 */
.L_x_1751:
[----:B------:R-:W-:Y:S02]  /*23790*/  SEL R24, R24, RZ, P2 ;  /* 0x000000ff18187207 */ /* 0x000fe40001000000 */
[----:B------:R-:W-:Y:S01]  /*237a0*/  LOP3.LUT R0, R27, R0, RZ, 0x3c, !PT ;  /* 0x000000001b007212 */ /* 0x000fe200078e3cff */
[----:B------:R-:W-:Y:S06]  /*237b0*/  @!P0 BRA `(.L_x_1628) ;  /* 0x0000000000048947 */ /* 0x000fec0003800000 */
[----:B------:R-:W-:Y:S01]  /*237c0*/  BPT.TRAP 0x1 ;  /* 0x000000040000795c */ /* 0x000fe20000300000 */
.L_x_1628:
[----:B------:R-:W-:Y:S01]  /*237d0*/  IMAD R5, R24, 0x8, R5 ;  /* 0x0000000818057824 */ /* 0x000fe200078e0205 */
[----:B------:R-:W-:-:S04]  /*237e0*/  SHF.L.U32 R0, R0, 0x1f, RZ ;  /* 0x0000001f00007819 */ /* 0x000fc800000006ff */
[----:B------:R-:W1:Y:S02]  /*237f0*/  SYNCS.PHASECHK.TRANS64.TRYWAIT P1, [R5+URZ+0x19c40], R0 ;  /* 0x019c4000050075a7 */ /* 0x000e64000802017f */
[----:B-1----:R-:W-:Y:S05]  /*23800*/  @!P1 BRA `(.L_x_1629) ;  /* 0x0000002c00509947 */ /* 0x002fea0003800000 */
.L_x_1752:
[----:B------:R-:W-:Y:S05]  /*23810*/  @!P0 BRA `(.L_x_1630) ;  /* 0x0000000000048947 */ /* 0x000fea0003800000 */
[----:B------:R-:W-:Y:S01]  /*23820*/  BPT.TRAP 0x1 ;  /* 0x000000040000795c */ /* 0x000fe20000300000 */
.L_x_1630:
[----:B------:R-:W2:Y:S02]  /*23830*/  SYNCS.PHASECHK.TRANS64.TRYWAIT P1, [R3+URZ+0x19c60], R2 ;  /* 0x019c6002030075a7 */ /* 0x000ea4000802017f */
[----:B--2---:R-:W-:Y:S05]  /*23840*/  @!P1 BRA `(.L_x_1631) ;  /* 0x0000002c00549947 */ /* 0x004fea0003800000 */
.L_x_1753:
[----:B------:R-:W-:Y:S05]  /*23850*/  @!P0 BRA `(.L_x_1632) ;  /* 0x0000000000048947 */ /* 0x000fea0003800000 */
[----:B------:R-:W-:Y:S01]  /*23860*/  BPT.TRAP 0x1 ;  /* 0x000000040000795c */ /* 0x000fe20000300000 */
.L_x_1632:
[----:B------:R-:W3:Y:S02]  /*23870*/  SYNCS.PHASECHK.TRANS64.TRYWAIT P1, [R5+URZ+0x19c60], R0 ;  /* 0x019c6000050075a7 */ /* 0x000ee4000802017f */
[----:B---3--:R-:W-:Y:S05]  /*23880*/  @!P1 BRA `(.L_x_1633) ;  /* 0x0000002c00589947 */ /* 0x008fea0003800000 */
.L_x_1754:
[----:B------:R-:W-:Y:S05]  /*23890*/  @!P0 BRA `(.L_x_1634) ;  /* 0x0000000000048947 */ /* 0x000fea0003800000 */
[----:B------:R-:W-:Y:S01]  /*238a0*/  BPT.TRAP 0x1 ;  /* 0x000000040000795c */ /* 0x000fe20000300000 */
.L_x_1634:
[----:B------:R-:W4:Y:S02]  /*238b0*/  SYNCS.PHASECHK.TRANS64.TRYWAIT P1, [R3+URZ+0x19c80], R2 ;  /* 0x019c8002030075a7 */ /* 0x000f24000802017f */
[----:B----4-:R-:W-:Y:S05]  /*238c0*/  @!P1 BRA `(.L_x_1635) ;  /* 0x0000002c005c9947 */ /* 0x010fea0003800000 */
.L_x_1755:
[----:B------:R-:W-:Y:S05]  /*238d0*/  @!P0 BRA `(.L_x_1636) ;  /* 0x0000000000048947 */ /* 0x000fea0003800000 */
[----:B------:R-:W-:Y:S01]  /*238e0*/  BPT.TRAP 0x1 ;  /* 0x000000040000795c */ /* 0x000fe20000300000 */
.L_x_1636:
[----:B------:R0:W0:Y:S02]  /*238f0*/  SYNCS.PHASECHK.TRANS64.TRYWAIT P0, [R5+URZ+0x19c80], R0 ;  /* 0x019c8000050075a7 */ /* 0x000024000800017f */
[----:B0-----:R-:W-:Y:S05]  /*23900*/  @!P0 NANOSLEEP.SYNCS 0x989680 ;  /* 0x009896800000895d */ /* 0x001fea0003900000 */
[----:B------:R-:W0:Y:S02]  /*23910*/  @!P0 SYNCS.PHASECHK.TRANS64 P0, [R5+URZ+0x19c80], R0 ;  /* 0x019c8000050085a7 */ /* 0x000e24000800007f */
[----:B0-----:R-:W-:Y:S05]  /*23920*/  @!P0 BRA `(.L_x_1636) ;  /* 0xfffffffc00f08947 */ /* 0x001fea000383ffff */
.L_x_1279:
[----:B------:R-:W-:Y:S05]  /*23930*/  BSYNC B8 ;  /* 0x0000000000087941 */ /* 0x000fea0003800000 */
.L_x_1276:
[----:B------:R-:W-:Y:S05]  /*23940*/  EXIT ;  /* 0x000000000000794d */ /* 0x000fea0003800000 */
.L_x_1303:
[----:B-1----:R1:W2:Y:S02]  /*23950*/  SYNCS.PHASECHK.TRANS64.TRYWAIT P6, [R68+URZ+0x19c90], R79 ;  /* 0x019c904f440075a7 */ /* 0x0022a400080c017f */
[----:B--2---:R-:W-:Y:S05]  /*23960*/  @!P6 NANOSLEEP.SYNCS 0x989680 ;  /* 0x009896800000e95d */ /* 0x004fea0003900000 */
[----:B------:R-:W2:Y:S02]  /*23970*/  @!P6 SYNCS.PHASECHK.TRANS64 P6, [R68+URZ+0x19c90], R79 ;  /* 0x019c904f4400e5a7 */ /* 0x000ea400080c007f */
[----:B--2---:R-:W-:Y:S05]  /*23980*/  @!P6 BRA `(.L_x_1303) ;  /* 0xfffffffc00f0e947 */ /* 0x004fea000383ffff */
[----:B------:R-:W-:Y:S05]  /*23990*/  BRA `(.L_x_1637) ;  /* 0xfffffdf000a47947 */ /* 0x000fea000383ffff */
.L_x_1304:
        /* <DEDUP_REMOVED lines=8> */
.L_x_1639:
[----:B------:R-:W-:Y:S05]  /*23a20*/  BSYNC B1 ;  /* 0x0000000000017941 */ /* 0x000fea0003800000 */
.L_x_1638:
        /* <DEDUP_REMOVED lines=8> */
.L_x_1640:
[----:B------:R-:W-:Y:S05]  /*23ab0*/  BRA `(.L_x_1641) ;  /* 0xfffffdf000707947 */ /* 0x000fea000383ffff */
.L_x_1320:
[----:B-1----:R1:W2:Y:S02]  /*23ac0*/  SYNCS.PHASECHK.TRANS64.TRYWAIT P6, [R68+URZ+0x19c90], R79 ;  /* 0x019c904f440075a7 */ /* 0x0022a400080c017f */
[----:B--2---:R-:W-:Y:S05]  /*23ad0*/  @!P6 NANOSLEEP.SYNCS 0x989680 ;  /* 0x009896800000e95d */ /* 0x004fea0003900000 */
[----:B------:R-:W2:Y:S02]  /*23ae0*/  @!P6 SYNCS.PHASECHK.TRANS64 P6, [R68+URZ+0x19c90], R79 ;  /* 0x019c904f4400e5a7 */ /* 0x000ea400080c007f */
[----:B--2---:R-:W-:Y:S05]  /*23af0*/  @!P6 BRA `(.L_x_1320) ;  /* 0xfffffffc00f0e947 */ /* 0x004fea000383ffff */
[----:B------:R-:W-:Y:S05]  /*23b00*/  BRA `(.L_x_1642) ;  /* 0xfffffe0800a07947 */ /* 0x000fea000383ffff */
.L_x_1321:
        /* <DEDUP_REMOVED lines=8> */
.L_x_1644:
[----:B------:R-:W-:Y:S05]  /*23b90*/  BSYNC B1 ;  /* 0x0000000000017941 */ /* 0x000fea0003800000 */
.L_x_1643:
        /* <DEDUP_REMOVED lines=8> */
.L_x_1645:
[----:B------:R-:W-:Y:S01]  /*23c20*/  IMAD.MOV.U32 R82, RZ, RZ, R14 ;  /* 0x000000ffff527224 */ /* 0x000fe200078e000e */
[----:B------:R-:W-:Y:S06]  /*23c30*/  BRA `(.L_x_1646) ;  /* 0xfffffe0800687947 */ /* 0x000fec000383ffff */
.L_x_1330:
[----:B0-----:R0:W1:Y:S02]  /*23c40*/  SYNCS.PHASECHK.TRANS64.TRYWAIT P5, [R68+URZ+0x19c90], R79 ;  /* 0x019c904f440075a7 */ /* 0x00106400080a017f */
[----:B-1----:R-:W-:Y:S05]  /*23c50*/  @!P5 NANOSLEEP.SYNCS 0x989680 ;  /* 0x009896800000d95d */ /* 0x002fea0003900000 */
[----:B------:R-:W1:Y:S02]  /*23c60*/  @!P5 SYNCS.PHASECHK.TRANS64 P5, [R68+URZ+0x19c90], R79 ;  /* 0x019c904f4400d5a7 */ /* 0x000e6400080a007f */
[----:B-1----:R-:W-:Y:S05]  /*23c70*/  @!P5 BRA `(.L_x_1330) ;  /* 0xfffffffc00f0d947 */ /* 0x002fea000383ffff */
[----:B------:R-:W-:Y:S05]  /*23c80*/  BRA `(.L_x_1647) ;  /* 0xfffffe2800347947 */ /* 0x000fea000383ffff */
.L_x_1331:
[----:B------:R-:W-:Y:S01]  /*23c90*/  BSSY B1, `(.L_x_1648) ;  /* 0x0000007000017945 */ /* 0x000fe20003800000 */
[----:B------:R-:W-:Y:S02]  /*23ca0*/  IMAD.MOV.U32 R12, RZ, RZ, RZ ;  /* 0x000000ffff0c7224 */ /* 0x000fe400078e00ff */
[----:B------:R-:W-:Y:S02]  /*23cb0*/  IMAD.MOV.U32 R11, RZ, RZ, 0x1e1f ;  /* 0x00001e1fff0b7424 */ /* 0x000fe400078e00ff */
[----:B------:R-:W-:-:S07]  /*23cc0*/  IMAD.MOV.U32 R15, RZ, RZ, -0x1 ;  /* 0xffffffffff0f7424 */ /* 0x000fce00078e00ff */
[----:B0-----:R-:W-:Y:S05]  /*23cd0*/  WARPSYNC.COLLECTIVE R15, `(.L_x_1649) ;  /* 0x000000000f087348 */ /* 0x001fea0003c00000 */
[----:B------:R1:W2:Y:S02]  /*23ce0*/  SHFL.IDX P6, R14, R13, R12, R11 ;  /* 0x0000000c0d0e7389 */ /* 0x0002a400000c000b */
[----:B012---:R-:W-:Y:S01]  /*23cf0*/  ENDCOLLECTIVE ;  /* 0x000000000000791b */ /* 0x007fe20003800000 */
.L_x_1649:
[----:B------:R-:W-:Y:S05]  /*23d00*/  BSYNC B1 ;  /* 0x0000000000017941 */ /* 0x000fea0003800000 */
.L_x_1648:
        /* <DEDUP_REMOVED lines=8> */
.L_x_1650:
[----:B------:R-:W-:Y:S05]  /*23d90*/  BRA `(.L_x_1651) ;  /* 0xfffffe2800687947 */ /* 0x000fea000383ffff */
.L_x_1335:
[----:B0-----:R0:W2:Y:S02]  /*23da0*/  SYNCS.PHASECHK.TRANS64.TRYWAIT P0, [R68+URZ+0x19cb0], R79 ;  /* 0x019cb04f440075a7 */ /* 0x0010a4000800017f */
[----:B--2---:R-:W-:Y:S05]  /*23db0*/  @!P0 NANOSLEEP.SYNCS 0x989680 ;  /* 0x009896800000895d */ /* 0x004fea0003900000 */
[----:B------:R-:W2:Y:S02]  /*23dc0*/  @!P0 SYNCS.PHASECHK.TRANS64 P0, [R68+URZ+0x19cb0], R79 ;  /* 0x019cb04f440085a7 */ /* 0x000ea4000800007f */
[----:B--2---:R-:W-:Y:S05]  /*23dd0*/  @!P0 BRA `(.L_x_1335) ;  /* 0xfffffffc00f08947 */ /* 0x004fea000383ffff */
[----:B------:R-:W-:Y:S05]  /*23de0*/  BRA `(.L_x_1652) ;  /* 0xfffffe2800fc7947 */ /* 0x000fea000383ffff */
.L_x_1361:
[----:B------:R-:W-:Y:S01]  /*23df0*/  BSSY B1, `(.L_x_1653) ;  /* 0x0000007000017945 */ /* 0x000fe20003800000 */
[----:B------:R-:W-:Y:S02]  /*23e00*/  IMAD.MOV.U32 R12, RZ, RZ, RZ ;  /* 0x000000ffff0c7224 */ /* 0x000fe400078e00ff */
[----:B------:R-:W-:Y:S02]  /*23e10*/  IMAD.MOV.U32 R11, RZ, RZ, 0x1e1f ;  /* 0x00001e1fff0b7424 */ /* 0x000fe400078e00ff */
[----:B------:R-:W-:-:S07]  /*23e20*/  IMAD.MOV.U32 R15, RZ, RZ, -0x1 ;  /* 0xffffffffff0f7424 */ /* 0x000fce00078e00ff */
[----:B------:R-:W-:Y:S05]  /*23e30*/  WARPSYNC.COLLECTIVE R15, `(.L_x_1654) ;  /* 0x000000000f087348 */ /* 0x000fea0003c00000 */
[----:B------:R0:W1:Y:S02]  /*23e40*/  SHFL.IDX P6, R14, R13, R12, R11 ;  /* 0x0000000c0d0e7389 */ /* 0x00006400000c000b */
[----:B01----:R-:W-:Y:S01]  /*23e50*/  ENDCOLLECTIVE ;  /* 0x000000000000791b */ /* 0x003fe20003800000 */
.L_x_1654:
[----:B------:R-:W-:Y:S05]  /*23e60*/  BSYNC B1 ;  /* 0x0000000000017941 */ /* 0x000fea0003800000 */
.L_x_1653:
        /* <DEDUP_REMOVED lines=8> */
.L_x_1655:
[----:B------:R-:W-:Y:S02]  /*23ef0*/  IMAD.MOV.U32 R13, RZ, RZ, R4 ;  /* 0x000000ffff0d7224 */ /* 0x000fe400078e0004 */
[----:B------:R-:W-:-:S07]  /*23f00*/  IMAD.MOV.U32 R3, RZ, RZ, R14 ;  /* 0x000000ffff037224 */ /* 0x000fce00078e000e */
[----:B------:R-:W-:Y:S05]  /*23f10*/  WARPSYNC.COLLECTIVE R15, `(.L_x_1656) ;  /* 0x000000000f087348 */ /* 0x000fea0003c00000 */
[----:B------:R0:W1:Y:S02]  /*23f20*/  SHFL.IDX P6, R14, R13, R12, R11 ;  /* 0x0000000c0d0e7389 */ /* 0x00006400000c000b */
[----:B01----:R-:W-:Y:S01]  /*23f30*/  ENDCOLLECTIVE ;  /* 0x000000000000791b */ /* 0x003fe20003800000 */
.L_x_1656:
[----:B------:R-:W-:Y:S02]  /*23f40*/  IMAD.MOV.U32 R13, RZ, RZ, R5 ;  /* 0x000000ffff0d7224 */ /* 0x000fe400078e0005 */
[----:B------:R-:W-:-:S07]  /*23f50*/  IMAD.MOV.U32 R4, RZ, RZ, R14 ;  /* 0x000000ffff047224 */ /* 0x000fce00078e000e */
[----:B------:R-:W-:Y:S05]  /*23f60*/  WARPSYNC.COLLECTIVE R15, `(.L_x_1657) ;  /* 0x000000000f087348 */ /* 0x000fea0003c00000 */
[----:B------:R0:W1:Y:S02]  /*23f70*/  SHFL.IDX P6, R14, R13, R12, R11 ;  /* 0x0000000c0d0e7389 */ /* 0x00006400000c000b */
[----:B01----:R-:W-:Y:S01]  /*23f80*/  ENDCOLLECTIVE ;  /* 0x000000000000791b */ /* 0x003fe20003800000 */
.L_x_1657:
[----:B------:R-:W-:Y:S05]  /*23f90*/  BRA `(.L_x_1658) ;  /* 0xfffffe3c00dc7947 */ /* 0x000fea000383ffff */
.L_x_1365:
[----:B-1----:R1:W0:Y:S02]  /*23fa0*/  SYNCS.PHASECHK.TRANS64.TRYWAIT P0, [R18+URZ+0x19c00], R5 ;  /* 0x019c0005120075a7 */ /* 0x002224000800017f */
[----:B0-----:R-:W-:Y:S05]  /*23fb0*/  @!P0 NANOSLEEP.SYNCS 0x989680 ;  /* 0x009896800000895d */ /* 0x001fea0003900000 */
[----:B------:R-:W0:Y:S02]  /*23fc0*/  @!P0 SYNCS.PHASECHK.TRANS64 P0, [R18+URZ+0x19c00], R5 ;  /* 0x019c0005120085a7 */ /* 0x000e24000800007f */
[----:B0-----:R-:W-:Y:S05]  /*23fd0*/  @!P0 BRA `(.L_x_1365) ;  /* 0xfffffffc00f08947 */ /* 0x001fea000383ffff */
[----:B------:R-:W-:Y:S05]  /*23fe0*/  BRA `(.L_x_1659) ;  /* 0xfffffe4000a87947 */ /* 0x000fea000383ffff */
.L_x_1371:
[----:B------:R-:W-:Y:S01]  /*23ff0*/  BSSY B1, `(.L_x_1660) ;  /* 0x0000007000017945 */ /* 0x000fe20003800000 */
[----:B------:R-:W-:Y:S02]  /*24000*/  IMAD.MOV.U32 R12, RZ, RZ, RZ ;  /* 0x000000ffff0c7224 */ /* 0x000fe400078e00ff */
[----:B------:R-:W-:Y:S02]  /*24010*/  IMAD.MOV.U32 R11, RZ, RZ, 0x1e1f ;  /* 0x00001e1fff0b7424 */ /* 0x000fe400078e00ff */
[----:B------:R-:W-:-:S07]  /*24020*/  IMAD.MOV.U32 R15, RZ, RZ, -0x1 ;  /* 0xffffffffff0f7424 */ /* 0x000fce00078e00ff */
[----:B------:R-:W-:Y:S05]  /*24030*/  WARPSYNC.COLLECTIVE R15, `(.L_x_1661) ;  /* 0x000000000f087348 */ /* 0x000fea0003c00000 */
[----:B------:R0:W1:Y:S02]  /*24040*/  SHFL.IDX P6, R14, R13, R12, R11 ;  /* 0x0000000c0d0e7389 */ /* 0x00006400000c000b */
[----:B01----:R-:W-:Y:S01]  /*24050*/  ENDCOLLECTIVE ;  /* 0x000000000000791b */ /* 0x003fe20003800000 */
.L_x_1661:
[----:B------:R-:W-:Y:S05]  /*24060*/  BSYNC B1 ;  /* 0x0000000000017941 */ /* 0x000fea0003800000 */
.L_x_1660:
        /* <DEDUP_REMOVED lines=8> */
.L_x_1662:
[----:B------:R-:W-:Y:S02]  /*240f0*/  IMAD.MOV.U32 R13, RZ, RZ, R20 ;  /* 0x000000ffff0d7224 */ /* 0x000fe400078e0014 */
[----:B------:R-:W-:-:S07]  /*24100*/  IMAD.MOV.U32 R3, RZ, RZ, R14 ;  /* 0x000000ffff037224 */ /* 0x000fce00078e000e */
[----:B------:R-:W-:Y:S05]  /*24110*/  WARPSYNC.COLLECTIVE R15, `(.L_x_1663) ;  /* 0x000000000f087348 */ /* 0x000fea0003c00000 */
[----:B------:R0:W1:Y:S02]  /*24120*/  SHFL.IDX P6, R14, R13, R12, R11 ;  /* 0x0000000c0d0e7389 */ /* 0x00006400000c000b */
[----:B01----:R-:W-:Y:S01]  /*24130*/  ENDCOLLECTIVE ;  /* 0x000000000000791b */ /* 0x003fe20003800000 */
.L_x_1663:
[----:B------:R-:W-:Y:S02]  /*24140*/  IMAD.MOV.U32 R13, RZ, RZ, R21 ;  /* 0x000000ffff0d7224 */ /* 0x000fe400078e0015 */
[----:B------:R-:W-:-:S07]  /*24150*/  IMAD.MOV.U32 R20, RZ, RZ, R14 ;  /* 0x000000ffff147224 */ /* 0x000fce00078e000e */
[----:B------:R-:W-:Y:S05]  /*24160*/  WARPSYNC.COLLECTIVE R15, `(.L_x_1664) ;  /* 0x000000000f087348 */ /* 0x000fea0003c00000 */
[----:B------:R0:W1:Y:S02]  /*24170*/  SHFL.IDX P6, R14, R13, R12, R11 ;  /* 0x0000000c0d0e7389 */ /* 0x00006400000c000b */
[----:B01----:R-:W-:Y:S01]  /*24180*/  ENDCOLLECTIVE ;  /* 0x000000000000791b */ /* 0x003fe20003800000 */
.L_x_1664:
[----:B------:R-:W-:Y:S01]  /*24190*/  IMAD.MOV.U32 R21, RZ, RZ, R14 ;  /* 0x000000ffff157224 */ /* 0x000fe200078e000e */
[----:B------:R-:W-:Y:S06]  /*241a0*/  BRA `(.L_x_1665) ;  /* 0xfffffe5800947947 */ /* 0x000fec000383ffff */
.L_x_1375:
[----:B-1----:R1:W2:Y:S02]  /*241b0*/  SYNCS.PHASECHK.TRANS64.TRYWAIT P0, [R18+URZ+0x19c00], R39 ;  /* 0x019c0027120075a7 */ /* 0x0022a4000800017f */
[----:B--2---:R-:W-:Y:S05]  /*241c0*/  @!P0 NANOSLEEP.SYNCS 0x989680 ;  /* 0x009896800000895d */ /* 0x004fea0003900000 */
[----:B------:R-:W2:Y:S02]  /*241d0*/  @!P0 SYNCS.PHASECHK.TRANS64 P0, [R18+URZ+0x19c00], R39 ;  /* 0x019c0027120085a7 */ /* 0x000ea4000800007f */
[----:B--2---:R-:W-:Y:S05]  /*241e0*/  @!P0 BRA `(.L_x_1375) ;  /* 0xfffffffc00f08947 */ /* 0x004fea000383ffff */
[----:B------:R-:W-:Y:S05]  /*241f0*/  BRA `(.L_x_1666) ;  /* 0xfffffe5c00607947 */ /* 0x000fea000383ffff */
.L_x_1381:
[----:B-1----:R1:W2:Y:S02]  /*24200*/  SYNCS.PHASECHK.TRANS64.TRYWAIT P1, [R3+URZ+0x19c30], R4 ;  /* 0x019c3004030075a7 */ /* 0x0022a4000802017f */
[----:B--2---:R-:W-:Y:S05]  /*24210*/  @!P1 NANOSLEEP.SYNCS 0x989680 ;  /* 0x009896800000995d */ /* 0x004fea0003900000 */
[----:B------:R-:W2:Y:S02]  /*24220*/  @!P1 SYNCS.PHASECHK.TRANS64 P1, [R3+URZ+0x19c30], R4 ;  /* 0x019c3004030095a7 */ /* 0x000ea4000802007f */
[----:B--2---:R-:W-:Y:S05]  /*24230*/  @!P1 BRA `(.L_x_1381) ;  /* 0xfffffffc00f09947 */ /* 0x004fea000383ffff */
[----:B------:R-:W-:Y:S05]  /*24240*/  BRA `(.L_x_1380) ;  /* 0xfffffe7c00c87947 */ /* 0x000fea000383ffff */
.L_x_1402:
[----:B-1----:R1:W2:Y:S02]  /*24250*/  SYNCS.PHASECHK.TRANS64.TRYWAIT P1, [R21+URZ+0x19c30], R12 ;  /* 0x019c300c150075a7 */ /* 0x0022a4000802017f */
[----:B--2---:R-:W-:Y:S05]  /*24260*/  @!P1 NANOSLEEP.SYNCS 0x989680 ;  /* 0x009896800000995d */ /* 0x004fea0003900000 */
[----:B------:R-:W2:Y:S02]  /*24270*/  @!P1 SYNCS.PHASECHK.TRANS64 P1, [R21+URZ+0x19c30], R12 ;  /* 0x019c300c150095a7 */ /* 0x000ea4000802007f */
[----:B--2---:R-:W-:Y:S05]  /*24280*/  @!P1 BRA `(.L_x_1402) ;  /* 0xfffffffc00f09947 */ /* 0x004fea000383ffff */
[----:B------:R-:W-:Y:S05]  /*24290*/  BRA `(.L_x_1401) ;  /* 0xfffffeb800607947 */ /* 0x000fea000383ffff */
.L_x_1407:
[----:B-1----:R1:W2:Y:S02]  /*242a0*/  SYNCS.PHASECHK.TRANS64.TRYWAIT P1, [R152+URZ+0x19c50], R12 ;  /* 0x019c500c980075a7 */ /* 0x0022a4000802017f */
[----:B--2---:R-:W-:Y:S05]  /*242b0*/  @!P1 NANOSLEEP.SYNCS 0x989680 ;  /* 0x009896800000995d */ /* 0x004fea0003900000 */
[----:B------:R-:W2:Y:S02]  /*242c0*/  @!P1 SYNCS.PHASECHK.TRANS64 P1, [R152+URZ+0x19c50], R12 ;  /* 0x019c500c980095a7 */ /* 0x000ea4000802007f */
[----:B--2---:R-:W-:Y:S05]  /*242d0*/  @!P1 BRA `(.L_x_1407) ;  /* 0xfffffffc00f09947 */ /* 0x004fea000383ffff */
[----:B------:R-:W-:Y:S05]  /*242e0*/  BRA `(.L_x_1406) ;  /* 0xfffffeb800e47947 */ /* 0x000fea000383ffff */
.L_x_1429:
[----:B-1----:R1:W2:Y:S02]  /*242f0*/  SYNCS.PHASECHK.TRANS64.TRYWAIT P1, [R10+URZ+0x19c30], R15 ;  /* 0x019c300f0a0075a7 */ /* 0x0022a4000802017f */
[----:B--2---:R-:W-:Y:S05]  /*24300*/  @!P1 NANOSLEEP.SYNCS 0x989680 ;  /* 0x009896800000995d */ /* 0x004fea0003900000 */
[----:B------:R-:W2:Y:S02]  /*24310*/  @!P1 SYNCS.PHASECHK.TRANS64 P1, [R10+URZ+0x19c30], R15 ;  /* 0x019c300f0a0095a7 */ /* 0x000ea4000802007f */
[----:B--2---:R-:W-:Y:S05]  /*24320*/  @!P1 BRA `(.L_x_1429) ;  /* 0xfffffffc00f09947 */ /* 0x004fea000383ffff */
[----:B------:R-:W-:Y:S05]  /*24330*/  BRA `(.L_x_1428) ;  /* 0xfffffef400007947 */ /* 0x000fea000383ffff */
.L_x_1434:
[----:B-1----:R1:W2:Y:S02]  /*24340*/  SYNCS.PHASECHK.TRANS64.TRYWAIT P1, [R15+URZ+0x19c50], R10 ;  /* 0x019c500a0f0075a7 */ /* 0x0022a4000802017f */
[----:B--2---:R-:W-:Y:S05]  /*24350*/  @!P1 NANOSLEEP.SYNCS 0x989680 ;  /* 0x009896800000995d */ /* 0x004fea0003900000 */
[----:B------:R-:W2:Y:S02]  /*24360*/  @!P1 SYNCS.PHASECHK.TRANS64 P1, [R15+URZ+0x19c50], R10 ;  /* 0x019c500a0f0095a7 */ /* 0x000ea4000802007f */
[----:B--2---:R-:W-:Y:S05]  /*24370*/  @!P1 BRA `(.L_x_1434) ;  /* 0xfffffffc00f09947 */ /* 0x004fea000383ffff */
[----:B------:R-:W-:Y:S05]  /*24380*/  BRA `(.L_x_1433) ;  /* 0xfffffef400847947 */ /* 0x000fea000383ffff */
.L_x_1444:
[----:B-1----:R1:W2:Y:S02]  /*24390*/  SYNCS.PHASECHK.TRANS64.TRYWAIT P1, [R10+URZ+0x19c30], R15 ;  /* 0x019c300f0a0075a7 */ /* 0x0022a4000802017f */
[----:B--2---:R-:W-:Y:S05]  /*243a0*/  @!P1 NANOSLEEP.SYNCS 0x989680 ;  /* 0x009896800000995d */ /* 0x004fea0003900000 */
[----:B------:R-:W2:Y:S02]  /*243b0*/  @!P1 SYNCS.PHASECHK.TRANS64 P1, [R10+URZ+0x19c30], R15 ;  /* 0x019c300f0a0095a7 */ /* 0x000ea4000802007f */
[----:B--2---:R-:W-:Y:S05]  /*243c0*/  @!P1 BRA `(.L_x_1444) ;  /* 0xfffffffc00f09947 */ /* 0x004fea000383ffff */
[----:B------:R-:W-:Y:S05]  /*243d0*/  BRA `(.L_x_1443) ;  /* 0xffffff1800607947 */ /* 0x000fea000383ffff */
.L_x_1449:
[----:B-1----:R1:W2:Y:S02]  /*243e0*/  SYNCS.PHASECHK.TRANS64.TRYWAIT P1, [R20+URZ+0x19c50], R10 ;  /* 0x019c500a140075a7 */ /* 0x0022a4000802017f */
[----:B--2---:R-:W-:Y:S05]  /*243f0*/  @!P1 NANOSLEEP.SYNCS 0x989680 ;  /* 0x009896800000995d */ /* 0x004fea0003900000 */
[----:B------:R-:W2:Y:S02]  /*24400*/  @!P1 SYNCS.PHASECHK.TRANS64 P1, [R20+URZ+0x19c50], R10 ;  /* 0x019c500a140095a7 */ /* 0x000ea4000802007f */
[----:B--2---:R-:W-:Y:S05]  /*24410*/  @!P1 BRA `(.L_x_1449) ;  /* 0xfffffffc00f09947 */ /* 0x004fea000383ffff */
[----:B------:R-:W-:Y:S05]  /*24420*/  BRA `(.L_x_1448) ;  /* 0xffffff1800e47947 */ /* 0x000fea000383ffff */
.L_x_1465:
[----:B-1----:R1:W2:Y:S02]  /*24430*/  SYNCS.PHASECHK.TRANS64.TRYWAIT P1, [R11+URZ+0x19c50], R0 ;  /* 0x019c50000b0075a7 */ /* 0x0022a4000802017f */
[----:B--2---:R-:W-:Y:S05]  /*24440*/  @!P1 NANOSLEEP.SYNCS 0x989680 ;  /* 0x009896800000995d */ /* 0x004fea0003900000 */
[----:B------:R-:W2:Y:S02]  /*24450*/  @!P1 SYNCS.PHASECHK.TRANS64 P1, [R11+URZ+0x19c50], R0 ;  /* 0x019c50000b0095a7 */ /* 0x000ea4000802007f */
[----:B--2---:R-:W-:Y:S05]  /*24460*/  @!P1 BRA `(.L_x_1465) ;  /* 0xfffffffc00f09947 */ /* 0x004fea000383ffff */
[----:B------:R-:W-:Y:S05]  /*24470*/  BRA `(.L_x_1464) ;  /* 0xffffff50000c7947 */ /* 0x000fea000383ffff */
.L_x_1501:
[----:B------:R-:W0:Y:S01]  /*24480*/  S2R R5, SR_TID.X ;  /* 0x0000000000057919 */ /* 0x000e220000002100 */
[----:B------:R-:W-:Y:S01]  /*24490*/  BSSY B1, `(.L_x_1667) ;  /* 0x000000a000017945 */ /* 0x000fe20003800000 */
[----:B------:R-:W-:Y:S02]  /*244a0*/  IMAD.MOV.U32 R12, RZ, RZ, RZ ;  /* 0x000000ffff0c7224 */ /* 0x000fe400078e00ff */
[----:B------:R-:W-:Y:S02]  /*244b0*/  IMAD.MOV.U32 R11, RZ, RZ, 0x1f ;  /* 0x0000001fff0b7424 */ /* 0x000fe400078e00ff */
[----:B------:R-:W-:Y:S01]  /*244c0*/  IMAD.MOV.U32 R15, RZ, RZ, -0x1 ;  /* 0xffffffffff0f7424 */ /* 0x000fe200078e00ff */
[----:B0-----:R-:W-:-:S04]  /*244d0*/  SHF.R.U32.HI R5, RZ, 0x5, R5 ;  /* 0x00000005ff057819 */ /* 0x001fc80000011605 */
[----:B------:R-:W-:-:S05]  /*244e0*/  LOP3.LUT R5, R5, 0x3, RZ, 0xc0, !PT ;  /* 0x0000000305057812 */ /* 0x000fca00078ec0ff */
[----:B------:R-:W-:-:S07]  /*244f0*/  IMAD.MOV.U32 R13, RZ, RZ, R5 ;  /* 0x000000ffff0d7224 */ /* 0x000fce00078e0005 */
[----:B-1----:R-:W-:Y:S05]  /*24500*/  WARPSYNC.COLLECTIVE R15, `(.L_x_1668) ;  /* 0x000000000f087348 */ /* 0x002fea0003c00000 */
[----:B------:R0:W2:Y:S02]  /*24510*/  SHFL.IDX P6, R14, R13, R12, R11 ;  /* 0x0000000c0d0e7389 */ /* 0x0000a400000c000b */
[----:B012---:R-:W-:Y:S01]  /*24520*/  ENDCOLLECTIVE ;  /* 0x000000000000791b */ /* 0x007fe20003800000 */
.L_x_1668:
[----:B------:R-:W-:Y:S05]  /*24530*/  BSYNC B1 ;  /* 0x0000000000017941 */ /* 0x000fea0003800000 */
.L_x_1667:
[----:B------:R-:W-:Y:S05]  /*24540*/  BRA `(.L_x_1669) ;  /* 0xffffff9000f87947 */ /* 0x000fea000383ffff */
.L_x_1503:
[----:B------:R-:W-:Y:S01]  /*24550*/  BSSY B1, `(.L_x_1670) ;  /* 0x0000006000017945 */ /* 0x000fe20003800000 */
[----:B------:R-:W-:-:S07]  /*24560*/  IMAD.MOV.U32 R15, RZ, RZ, -0x1 ;  /* 0xffffffffff0f7424 */ /* 0x000fce00078e00ff */
[----:B01----:R-:W-:Y:S05]  /*24570*/  WARPSYNC.COLLECTIVE R15, `(.L_x_1671) ;  /* 0x000000000f0c7348 */ /* 0x003fea0003c00000 */
[----:B------:R-:W-:Y:S02]  /*24580*/  ELECT P6, UR62, PT ;  /* 0x00000000003e782f */ /* 0x000fe400038c0000 */
[----:B------:R-:W-:Y:S01]  /*24590*/  MOV R14, UR62 ;  /* 0x0000003e000e7c02 */ /* 0x000fe20008000f00 */
[----:B01----:R-:W-:Y:S10]  /*245a0*/  ENDCOLLECTIVE ;  /* 0x000000000000791b */ /* 0x003ff40003800000 */
.L_x_1671:
[----:B------:R-:W-:Y:S05]  /*245b0*/  BSYNC B1 ;  /* 0x0000000000017941 */ /* 0x000fea0003800000 */
.L_x_1670:
[----:B------:R-:W-:Y:S05]  /*245c0*/  BRA `(.L_x_1502) ;  /* 0xffffff9000f07947 */ /* 0x000fea000383ffff */
.L_x_1505:
[----:B0-----:R0:W2:Y:S02]  /*245d0*/  SYNCS.PHASECHK.TRANS64.TRYWAIT P0, [R23+URZ+0x19c20], R5 ;  /* 0x019c2005170075a7 */ /* 0x0010a4000800017f */
[----:B--2---:R-:W-:Y:S05]  /*245e0*/  @!P0 NANOSLEEP.SYNCS 0x989680 ;  /* 0x009896800000895d */ /* 0x004fea0003900000 */
[----:B------:R-:W2:Y:S02]  /*245f0*/  @!P0 SYNCS.PHASECHK.TRANS64 P0, [R23+URZ+0x19c20], R5 ;  /* 0x019c2005170085a7 */ /* 0x000ea4000800007f */
[----:B--2---:R-:W-:Y:S05]  /*24600*/  @!P0 BRA `(.L_x_1505) ;  /* 0xfffffffc00f08947 */ /* 0x004fea000383ffff */
[----:B------:R-:W-:Y:S05]  /*24610*/  BRA `(.L_x_1672) ;  /* 0xffffff9400007947 */ /* 0x000fea000383ffff */
.L_x_1509:
[----:B--2---:R2:W3:Y:S02]  /*24620*/  SYNCS.PHASECHK.TRANS64.TRYWAIT P0, [R9+URZ+0x19ca0], R8 ;  /* 0x019ca008090075a7 */ /* 0x0044e4000800017f */
[----:B---3--:R-:W-:Y:S05]  /*24630*/  @!P0 NANOSLEEP.SYNCS 0x989680 ;  /* 0x009896800000895d */ /* 0x008fea0003900000 */
[----:B------:R-:W3:Y:S02]  /*24640*/  @!P0 SYNCS.PHASECHK.TRANS64 P0, [R9+URZ+0x19ca0], R8 ;  /* 0x019ca008090085a7 */ /* 0x000ee4000800007f */
[----:B---3--:R-:W-:Y:S05]  /*24650*/  @!P0 BRA `(.L_x_1509) ;  /* 0xfffffffc00f08947 */ /* 0x008fea000383ffff */
[----:B------:R-:W-:Y:S05]  /*24660*/  BRA `(.L_x_1673) ;  /* 0xffffff9400187947 */ /* 0x000fea000383ffff */
.L_x_1516:
[----:B0-----:R0:W1:Y:S02]  /*24670*/  SYNCS.PHASECHK.TRANS64.TRYWAIT P0, [R9+URZ+0x19cc0], R8 ;  /* 0x019cc008090075a7 */ /* 0x001064000800017f */
[----:B-1----:R-:W-:Y:S05]  /*24680*/  @!P0 NANOSLEEP.SYNCS 0x989680 ;  /* 0x009896800000895d */ /* 0x002fea0003900000 */
[----:B------:R-:W1:Y:S02]  /*24690*/  @!P0 SYNCS.PHASECHK.TRANS64 P0, [R9+URZ+0x19cc0], R8 ;  /* 0x019cc008090085a7 */ /* 0x000e64000800007f */
[----:B-1----:R-:W-:Y:S05]  /*246a0*/  @!P0 BRA `(.L_x_1516) ;  /* 0xfffffffc00f08947 */ /* 0x002fea000383ffff */
[----:B------:R-:W-:Y:S05]  /*246b0*/  BRA `(.L_x_1674) ;  /* 0xffffff9800147947 */ /* 0x000fea000383ffff */
.L_x_1525:
[----:B--2---:R2:W3:Y:S02]  /*246c0*/  SYNCS.PHASECHK.TRANS64.TRYWAIT P1, [R8+URZ+0x19ca0], R7 ;  /* 0x019ca007080075a7 */ /* 0x0044e4000802017f */
[----:B---3--:R-:W-:Y:S05]  /*246d0*/  @!P1 NANOSLEEP.SYNCS 0x989680 ;  /* 0x009896800000995d */ /* 0x008fea0003900000 */
[----:B------:R-:W3:Y:S02]  /*246e0*/  @!P1 SYNCS.PHASECHK.TRANS64 P1, [R8+URZ+0x19ca0], R7 ;  /* 0x019ca007080095a7 */ /* 0x000ee4000802007f */
[----:B---3--:R-:W-:Y:S05]  /*246f0*/  @!P1 BRA `(.L_x_1525) ;  /* 0xfffffffc00f09947 */ /* 0x008fea000383ffff */
[----:B------:R-:W-:Y:S05]  /*24700*/  BRA `(.L_x_1675) ;  /* 0xffffff9c00487947 */ /* 0x000fea000383ffff */
.L_x_1532:
[----:B0-----:R0:W1:Y:S02]  /*24710*/  SYNCS.PHASECHK.TRANS64.TRYWAIT P1, [R8+URZ+0x19cc0], R7 ;  /* 0x019cc007080075a7 */ /* 0x001064000802017f */
[----:B-1----:R-:W-:Y:S05]  /*24720*/  @!P1 NANOSLEEP.SYNCS 0x989680 ;  /* 0x009896800000995d */ /* 0x002fea0003900000 */
[----:B------:R-:W1:Y:S02]  /*24730*/  @!P1 SYNCS.PHASECHK.TRANS64 P1, [R8+URZ+0x19cc0], R7 ;  /* 0x019cc007080095a7 */ /* 0x000e64000802007f */
[----:B-1----:R-:W-:Y:S05]  /*24740*/  @!P1 BRA `(.L_x_1532) ;  /* 0xfffffffc00f09947 */ /* 0x002fea000383ffff */
[----:B------:R-:W-:Y:S05]  /*24750*/  BRA `(.L_x_1676) ;  /* 0xffffffa000407947 */ /* 0x000fea000383ffff */
.L_x_1557:
        /* <DEDUP_REMOVED lines=11> */
.L_x_1678:
[----:B------:R-:W-:Y:S05]  /*24810*/  BSYNC B0 ;  /* 0x0000000000007941 */ /* 0x000fea0003800000 */
.L_x_1677:
[----:B------:R-:W-:Y:S05]  /*24820*/  BRA `(.L_x_1679) ;  /* 0xffffffb000d47947 */ /* 0x000fea000383ffff */
.L_x_1560:
[----:B0-----:R-:W2:Y:S02]  /*24830*/  LDL R0, [R1+0x34] ;  /* 0x0000340001007983 */ /* 0x001ea40000100800 */
[----:B--2---:R0:W1:Y:S02]  /*24840*/  SYNCS.PHASECHK.TRANS64.TRYWAIT P0, [R4+URZ+0x19c80], R0 ;  /* 0x019c8000040075a7 */ /* 0x004064000800017f */
[----:B-1----:R-:W-:Y:S05]  /*24850*/  @!P0 NANOSLEEP.SYNCS 0x989680 ;  /* 0x009896800000895d */ /* 0x002fea0003900000 */
[----:B------:R-:W1:Y:S02]  /*24860*/  @!P0 SYNCS.PHASECHK.TRANS64 P0, [R4+URZ+0x19c80], R0 ;  /* 0x019c8000040085a7 */ /* 0x000e64000800007f */
[----:B-1----:R-:W-:Y:S05]  /*24870*/  @!P0 BRA `(.L_x_1560) ;  /* 0xfffffffc00ec8947 */ /* 0x002fea000383ffff */
[----:B------:R-:W-:Y:S05]  /*24880*/  BRA `(.L_x_1680) ;  /* 0xffffffb000ec7947 */ /* 0x000fea000383ffff */
.L_x_1561:
        /* <DEDUP_REMOVED lines=8> */
.L_x_1682:
[----:B------:R-:W-:Y:S05]  /*24910*/  BSYNC B0 ;  /* 0x0000000000007941 */ /* 0x000fea0003800000 */
.L_x_1681:
        /* <DEDUP_REMOVED lines=8> */
.L_x_1683:
[----:B------:R-:W0:Y:S01]  /*249a0*/  S2R R15, SR_TID.X ;  /* 0x00000000000f7919 */ /* 0x000e220000002100 */
[----:B------:R-:W1:Y:S01]  /*249b0*/  LDC R11, c[0x0][0x2f4] ;  /* 0x0000bd00ff0b7b82 */ /* 0x000e620000000800 */
[----:B------:R-:W-:Y:S02]  /*249c0*/  IMAD.MOV.U32 R13, RZ, RZ, R9 ;  /* 0x000000ffff0d7224 */ /* 0x000fe400078e0009 */
[----:B------:R-:W-:-:S05]  /*249d0*/  IMAD.MOV.U32 R6, RZ, RZ, R14 ;  /* 0x000000ffff067224 */ /* 0x000fca00078e000e */
[----:B------:R-:W-:-:S05]  /*249e0*/  IADD3 R6, P0, R26, R6, RZ ;  /* 0x000000061a067210 */ /* 0x000fca0007f1e0ff */
[----:B------:R-:W-:Y:S02]  /*249f0*/  IMAD.X R7, RZ, RZ, R0, P0 ;  /* 0x000000ffff077224 */ /* 0x000fe400000e0600 */
[----:B------:R-:W-:Y:S01]  /*24a00*/  IMAD.IADD R0, R23, 0x1, R10 ;  /* 0x0000000117007824 */ /* 0x000fe200078e020a */
[----:B-1----:R-:W-:-:S04]  /*24a10*/  ISETP.GE.AND P4, PT, R26, R11, PT ;  /* 0x0000000b1a00720c */ /* 0x002fc80003f86270 */
[----:B------:R-:W-:Y:S01]  /*24a20*/  ISETP.LT.OR P0, PT, R2, 0x1, P4 ;  /* 0x000000010200780c */ /* 0x000fe20002701670 */
[----:B0-----:R-:W-:-:S05]  /*24a30*/  IMAD.SHL.U32 R15, R15, 0x10, RZ ;  /* 0x000000100f0f7824 */ /* 0x001fca00078e00ff */
[----:B------:R-:W-:-:S04]  /*24a40*/  LOP3.LUT R15, R15, 0x10, RZ, 0xc0, !PT ;  /* 0x000000100f0f7812 */ /* 0x000fc800078ec0ff */
[----:B------:R-:W-:-:S03]  /*24a50*/  LOP3.LUT R12, R15, 0x20, RZ, 0xfc, !PT ;  /* 0x000000200f0c7812 */ /* 0x000fc600078efcff */
[----:B------:R-:W-:Y:S01]  /*24a60*/  @!PT LDS RZ, [RZ] ;  /* 0x00000000fffff984 */ /* 0x000fe20000000800 */
[----:B------:R-:W-:Y:S01]  /*24a70*/  @!PT LDS RZ, [RZ] ;  /* 0x00000000fffff984 */ /* 0x000fe20000000800 */
[----:B------:R-:W-:Y:S01]  /*24a80*/  @!PT LDS RZ, [RZ] ;  /* 0x00000000fffff984 */ /* 0x000fe20000000800 */
[----:B------:R0:W-:Y:S01]  /*24a90*/  LDGSTS.E.BYPASS.LTC128B.128 [R0+0x9000], desc[UR42][R6.64], !P0 ;  /* 0x0900000006007fae */ /* 0x0001e2000c101d6a */
[----:B------:R-:W-:Y:S02]  /*24aa0*/  LOP3.LUT R15, R15, 0x40, RZ, 0xfc, !PT ;  /* 0x000000400f0f7812 */ /* 0x000fe400078efcff */
[----:B------:R-:W-:Y:S01]  /*24ab0*/  ISETP.GE.AND P2, PT, R12, R11, PT ;  /* 0x0000000b0c00720c */ /* 0x000fe20003f46270 */
[----:B------:R-:W-:-:S03]  /*24ac0*/  IMAD.MOV.U32 R12, RZ, RZ, 0x1 ;  /* 0x00000001ff0c7424 */ /* 0x000fc600078e00ff */
        /* <DEDUP_REMOVED lines=9> */
.L_x_1684:
        /* <DEDUP_REMOVED lines=10> */
.L_x_1685:
[----:B------:R-:W-:Y:S01]  /*24c00*/  IMAD.MOV.U32 R6, RZ, RZ, R14 ;  /* 0x000000ffff067224 */ /* 0x000fe200078e000e */
[----:B------:R-:W-:Y:S06]  /*24c10*/  BRA `(.L_x_1686) ;  /* 0xffffffb000d47947 */ /* 0x000fec000383ffff */
.L_x_1566:
[----:B---3--:R-:W3:Y:S02]  /*24c20*/  LDL R2, [R1+0x34] ;  /* 0x0000340001027983 */ /* 0x008ee40000100800 */
[----:B---3--:R3:W4:Y:S02]  /*24c30*/  SYNCS.PHASECHK.TRANS64.TRYWAIT P0, [R4+URZ+0x19c40], R2 ;  /* 0x019c4002040075a7 */ /* 0x008724000800017f */
[----:B----4-:R-:W-:Y:S05]  /*24c40*/  @!P0 NANOSLEEP.SYNCS 0x989680 ;  /* 0x009896800000895d */ /* 0x010fea0003900000 */
[----:B------:R-:W4:Y:S02]  /*24c50*/  @!P0 SYNCS.PHASECHK.TRANS64 P0, [R4+URZ+0x19c40], R2 ;  /* 0x019c4002040085a7 */ /* 0x000f24000800007f */
[----:B----4-:R-:W-:Y:S05]  /*24c60*/  @!P0 BRA `(.L_x_1566) ;  /* 0xfffffffc00ec8947 */ /* 0x010fea000383ffff */
[----:B------:R-:W-:Y:S05]  /*24c70*/  BRA `(.L_x_1687) ;  /* 0xffffffb400387947 */ /* 0x000fea000383ffff */
.L_x_1567:
[----:B------:R-:W-:Y:S01]  /*24c80*/  BSSY B0, `(.L_x_1688) ;  /* 0x0000008000007945 */ /* 0x000fe20003800000 */
[----:B------:R-:W-:Y:S02]  /*24c90*/  IMAD.MOV.U32 R13, RZ, RZ, R6 ;  /* 0x000000ffff0d7224 */ /* 0x000fe400078e0006 */
[----:B------:R-:W-:Y:S02]  /*24ca0*/  IMAD.MOV.U32 R12, RZ, RZ, RZ ;  /* 0x000000ffff0c7224 */ /* 0x000fe400078e00ff */
[----:B------:R-:W-:Y:S02]  /*24cb0*/  IMAD.MOV.U32 R11, RZ, RZ, 0x1e1f ;  /* 0x00001e1fff0b7424 */ /* 0x000fe400078e00ff */
[----:B------:R-:W-:-:S07]  /*24cc0*/  IMAD.MOV.U32 R15, RZ, RZ, -0x1 ;  /* 0xffffffffff0f7424 */ /* 0x000fce00078e00ff */
[----:B--2---:R-:W-:Y:S05]  /*24cd0*/  WARPSYNC.COLLECTIVE R15, `(.L_x_1689) ;  /* 0x000000000f087348 */ /* 0x004fea0003c00000 */
[----:B------:R0:W1:Y:S02]  /*24ce0*/  SHFL.IDX P6, R14, R13, R12, R11 ;  /* 0x0000000c0d0e7389 */ /* 0x00006400000c000b */
[----:B012---:R-:W-:Y:S01]  /*24cf0*/  ENDCOLLECTIVE ;  /* 0x000000000000791b */ /* 0x007fe20003800000 */
.L_x_1689:
[----:B------:R-:W-:Y:S05]  /*24d00*/  BSYNC B0 ;  /* 0x0000000000007941 */ /* 0x000fea0003800000 */
.L_x_1688:
        /* <DEDUP_REMOVED lines=8> */
.L_x_1690:
[----:B------:R-:W-:Y:S02]  /*24d90*/  IMAD.MOV.U32 R13, RZ, RZ, R6 ;  /* 0x000000ffff0d7224 */ /* 0x000fe400078e0006 */
[----:B------:R-:W-:Y:S02]  /*24da0*/  IMAD.MOV.U32 R12, RZ, RZ, 0x1 ;  /* 0x00000001ff0c7424 */ /* 0x000fe400078e00ff */
[----:B------:R-:W-:-:S07]  /*24db0*/  IMAD.MOV.U32 R3, RZ, RZ, R14 ;  /* 0x000000ffff037224 */ /* 0x000fce00078e000e */
[----:B------:R-:W-:Y:S05]  /*24dc0*/  WARPSYNC.COLLECTIVE R15, `(.L_x_1691) ;  /* 0x000000000f087348 */ /* 0x000fea0003c00000 */
[----:B------:R0:W1:Y:S02]  /*24dd0*/  SHFL.IDX P6, R14, R13, R12, R11 ;  /* 0x0000000c0d0e7389 */ /* 0x00006400000c000b */
[----:B01----:R-:W-:Y:S01]  /*24de0*/  ENDCOLLECTIVE ;  /* 0x000000000000791b */ /* 0x003fe20003800000 */
.L_x_1691:
        /* <DEDUP_REMOVED lines=10> */
.L_x_1692:
        /* <DEDUP_REMOVED lines=8> */
.L_x_1572:
[----:B------:R-:W-:Y:S02]  /*24f10*/  IMAD.MOV.U32 R13, RZ, RZ, R5 ;  /* 0x000000ffff0d7224 */ /* 0x000fe400078e0005 */
[----:B------:R-:W-:Y:S02]  /*24f20*/  IMAD.MOV.U32 R12, RZ, RZ, RZ ;  /* 0x000000ffff0c7224 */ /* 0x000fe400078e00ff */
[----:B------:R-:W-:Y:S02]  /*24f30*/  IMAD.MOV.U32 R11, RZ, RZ, 0x1e1f ;  /* 0x00001e1fff0b7424 */ /* 0x000fe400078e00ff */
[----:B------:R-:W-:Y:S02]  /*24f40*/  IMAD.MOV.U32 R15, RZ, RZ, -0x1 ;  /* 0xffffffffff0f7424 */ /* 0x000fe400078e00ff */
[----:B-----5:R-:W-:Y:S02]  /*24f50*/  IMAD R0, R21, R9, RZ ;  /* 0x0000000915007224 */ /* 0x020fe400078e02ff */
[----:B------:R-:W-:-:S07]  /*24f60*/  IMAD.IADD R17, R20, 0x1, R17 ;  /* 0x0000000114117824 */ /* 0x000fce00078e0211 */
[----:B------:R-:W-:Y:S05]  /*24f70*/  WARPSYNC.COLLECTIVE R15, `(.L_x_1694) ;  /* 0x000000000f087348 */ /* 0x000fea0003c00000 */
[----:B------:R0:W1:Y:S02]  /*24f80*/  SHFL.IDX P6, R14, R13, R12, R11 ;  /* 0x0000000c0d0e7389 */ /* 0x00006400000c000b */
[----:B01----:R-:W-:Y:S01]  /*24f90*/  ENDCOLLECTIVE ;  /* 0x000000000000791b */ /* 0x003fe20003800000 */
.L_x_1694:
[----:B------:R-:W-:Y:S01]  /*24fa0*/  ISETP.GE.AND P2, PT, R17, R0, PT ;  /* 0x000000001100720c */ /* 0x000fe20003f46270 */
[----:B------:R-:W-:Y:S02]  /*24fb0*/  IMAD.MOV.U32 R13, RZ, RZ, R6 ;  /* 0x000000ffff0d7224 */ /* 0x000fe400078e0006 */
[----:B------:R-:W-:-:S10]  /*24fc0*/  IMAD.MOV.U32 R2, RZ, RZ, R14 ;  /* 0x000000ffff027224 */ /* 0x000fd400078e000e */
[----:B------:R-:W-:Y:S05]  /*24fd0*/  WARPSYNC.COLLECTIVE R15, `(.L_x_1695) ;  /* 0x000000000f087348 */ /* 0x000fea0003c00000 */
[----:B------:R0:W1:Y:S02]  /*24fe0*/  SHFL.IDX P6, R14, R13, R12, R11 ;  /* 0x0000000c0d0e7389 */ /* 0x00006400000c000b */
[----:B01----:R-:W-:Y:S01]  /*24ff0*/  ENDCOLLECTIVE ;  /* 0x000000000000791b */ /* 0x003fe20003800000 */
.L_x_1695:
[----:B------:R-:W-:Y:S02]  /*25000*/  IMAD.MOV.U32 R13, RZ, RZ, R5 ;  /* 0x000000ffff0d7224 */ /* 0x000fe400078e0005 */
[----:B------:R-:W-:Y:S02]  /*25010*/  IMAD.MOV.U32 R12, RZ, RZ, 0x1 ;  /* 0x00000001ff0c7424 */ /* 0x000fe400078e00ff */
[----:B------:R-:W-:-:S07]  /*25020*/  IMAD.MOV.U32 R3, RZ, RZ, R14 ;  /* 0x000000ffff037224 */ /* 0x000fce00078e000e */
[----:B------:R-:W-:Y:S05]  /*25030*/  WARPSYNC.COLLECTIVE R15, `(.L_x_1696) ;  /* 0x000000000f087348 */ /* 0x000fea0003c00000 */
[----:B------:R0:W1:Y:S02]  /*25040*/  SHFL.IDX P6, R14, R13, R12, R11 ;  /* 0x0000000c0d0e7389 */ /* 0x00006400000c000b */
[----:B01----:R-:W-:Y:S01]  /*25050*/  ENDCOLLECTIVE ;  /* 0x000000000000791b */ /* 0x003fe20003800000 */
.L_x_1696:
        /* <DEDUP_REMOVED lines=10> */
.L_x_1697:
        /* <DEDUP_REMOVED lines=13> */
.L_x_1698:
        /* <DEDUP_REMOVED lines=10> */
[----:B0-----:R-:W-:-:S07]  /*25270*/  IMAD.MOV.U32 R3, RZ, RZ, R14 ;  /* 0x000000ffff037224 */ /* 0x001fce00078e000e */
[----:B------:R-:W-:Y:S05]  /*25280*/  WARPSYNC.COLLECTIVE R15, `(.L_x_1699) ;  /* 0x000000000f087348 */ /* 0x000fea0003c00000 */
[----:B------:R0:W1:Y:S02]  /*25290*/  SHFL.IDX P6, R14, R13, R12, R11 ;  /* 0x0000000c0d0e7389 */ /* 0x00006400000c000b */
[----:B01----:R-:W-:Y:S01]  /*252a0*/  ENDCOLLECTIVE ;  /* 0x000000000000791b */ /* 0x003fe20003800000 */
.L_x_1699:
[----:B------:R-:W-:Y:S01]  /*252b0*/  IMAD.MOV.U32 R2, RZ, RZ, R14 ;  /* 0x000000ffff027224 */ /* 0x000fe200078e000e */
[----:B------:R-:W-:Y:S06]  /*252c0*/  BRA `(.L_x_1700) ;  /* 0xffffffb800f87947 */ /* 0x000fec000383ffff */
.L_x_1577:
[----:B--2---:R2:W3:Y:S02]  /*252d0*/  SYNCS.PHASECHK.TRANS64.TRYWAIT P0, [R23+URZ+0x19c20], R0 ;  /* 0x019c2000170075a7 */ /* 0x0044e4000800017f */
[----:B---3--:R-:W-:Y:S05]  /*252e0*/  @!P0 NANOSLEEP.SYNCS 0x989680 ;  /* 0x009896800000895d */ /* 0x008fea0003900000 */
[----:B------:R-:W3:Y:S02]  /*252f0*/  @!P0 SYNCS.PHASECHK.TRANS64 P0, [R23+URZ+0x19c20], R0 ;  /* 0x019c2000170085a7 */ /* 0x000ee4000800007f */
[----:B---3--:R-:W-:Y:S05]  /*25300*/  @!P0 BRA `(.L_x_1577) ;  /* 0xfffffffc00f08947 */ /* 0x008fea000383ffff */
[----:B------:R-:W-:Y:S05]  /*25310*/  BRA `(.L_x_1701) ;  /* 0xffffffbc00687947 */ /* 0x000fea000383ffff */
.L_x_1581:
[----:B0-----:R0:W1:Y:S02]  /*25320*/  SYNCS.PHASECHK.TRANS64.TRYWAIT P0, [R0+URZ+0x19c80], R10 ;  /* 0x019c800a000075a7 */ /* 0x001064000800017f */
[----:B-1----:R-:W-:Y:S05]  /*25330*/  @!P0 NANOSLEEP.SYNCS 0x989680 ;  /* 0x009896800000895d */ /* 0x002fea0003900000 */
[----:B------:R-:W1:Y:S02]  /*25340*/  @!P0 SYNCS.PHASECHK.TRANS64 P0, [R0+URZ+0x19c80], R10 ;  /* 0x019c800a000085a7 */ /* 0x000e64000800007f */
[----:B-1----:R-:W-:Y:S05]  /*25350*/  @!P0 BRA `(.L_x_1581) ;  /* 0xfffffffc00f08947 */ /* 0x002fea000383ffff */
[----:B------:R-:W-:Y:S05]  /*25360*/  BRA `(.L_x_1702) ;  /* 0xffffffc000387947 */ /* 0x000fea000383ffff */
.L_x_1582:
        /* <DEDUP_REMOVED lines=8> */
.L_x_1704:
[----:B------:R-:W-:Y:S05]  /*253f0*/  BSYNC B0 ;  /* 0x0000000000007941 */ /* 0x000fea0003800000 */
.L_x_1703:
        /* <DEDUP_REMOVED lines=10> */
.L_x_1705:
        /* <DEDUP_REMOVED lines=11> */
.L_x_1706:
        /* <DEDUP_REMOVED lines=11> */
.L_x_1707:
[----:B------:R-:W-:Y:S01]  /*25600*/  IMAD.MOV.U32 R2, RZ, RZ, R14 ;  /* 0x000000ffff027224 */ /* 0x000fe200078e000e */
[----:B------:R-:W-:Y:S06]  /*25610*/  BRA `(.L_x_1708) ;  /* 0xffffffc000487947 */ /* 0x000fec000383ffff */
.L_x_1587:
[----:B---3--:R3:W4:Y:S02]  /*25620*/  SYNCS.PHASECHK.TRANS64.TRYWAIT P0, [R0+URZ+0x19c40], R10 ;  /* 0x019c400a000075a7 */ /* 0x008724000800017f */
[----:B----4-:R-:W-:Y:S05]  /*25630*/  @!P0 NANOSLEEP.SYNCS 0x989680 ;  /* 0x009896800000895d */ /* 0x010fea0003900000 */
[----:B------:R-:W4:Y:S02]  /*25640*/  @!P0 SYNCS.PHASECHK.TRANS64 P0, [R0+URZ+0x19c40], R10 ;  /* 0x019c400a000085a7 */ /* 0x000f24000800007f */
[----:B----4-:R-:W-:Y:S05]  /*25650*/  @!P0 BRA `(.L_x_1587) ;  /* 0xfffffffc00f08947 */ /* 0x010fea000383ffff */
[----:B------:R-:W-:Y:S05]  /*25660*/  BRA `(.L_x_1709) ;  /* 0xffffffc000ac7947 */ /* 0x000fea000383ffff */
.L_x_1588:
        /* <DEDUP_REMOVED lines=8> */
.L_x_1711:
[----:B------:R-:W-:Y:S05]  /*256f0*/  BSYNC B0 ;  /* 0x0000000000007941 */ /* 0x000fea0003800000 */
.L_x_1710:
        /* <DEDUP_REMOVED lines=8> */
.L_x_1712:
[----:B------:R-:W-:Y:S02]  /*25780*/  IMAD.MOV.U32 R13, RZ, RZ, R8 ;  /* 0x000000ffff0d7224 */ /* 0x000fe400078e0008 */
[----:B------:R-:W-:Y:S02]  /*25790*/  IMAD.MOV.U32 R12, RZ, RZ, 0x1 ;  /* 0x00000001ff0c7424 */ /* 0x000fe400078e00ff */
[----:B------:R-:W-:-:S07]  /*257a0*/  IMAD.MOV.U32 R2, RZ, RZ, R14 ;  /* 0x000000ffff027224 */ /* 0x000fce00078e000e */
[----:B------:R-:W-:Y:S05]  /*257b0*/  WARPSYNC.COLLECTIVE R15, `(.L_x_1713) ;  /* 0x000000000f087348 */ /* 0x000fea0003c00000 */
[----:B------:R0:W1:Y:S02]  /*257c0*/  SHFL.IDX P6, R14, R13, R12, R11 ;  /* 0x0000000c0d0e7389 */ /* 0x00006400000c000b */
[----:B01----:R-:W-:Y:S01]  /*257d0*/  ENDCOLLECTIVE ;  /* 0x000000000000791b */ /* 0x003fe20003800000 */
.L_x_1713:
        /* <DEDUP_REMOVED lines=13> */
.L_x_1714:
[----:B------:R-:W-:Y:S01]  /*258b0*/  IMAD.MOV.U32 R2, RZ, RZ, R14 ;  /* 0x000000ffff027224 */ /* 0x000fe200078e000e */
[----:B------:R-:W-:Y:S06]  /*258c0*/  BRA `(.L_x_1715) ;  /* 0xffffffc000b87947 */ /* 0x000fec000383ffff */
.L_x_1593:
[----:B0-----:R0:W2:Y:S02]  /*258d0*/  SYNCS.PHASECHK.TRANS64.TRYWAIT P2, [R2+URZ+0x19c70], R0 ;  /* 0x019c7000020075a7 */ /* 0x0010a4000804017f */
[----:B--2---:R-:W-:Y:S05]  /*258e0*/  @!P2 NANOSLEEP.SYNCS 0x989680 ;  /* 0x009896800000a95d */ /* 0x004fea0003900000 */
[----:B------:R-:W2:Y:S02]  /*258f0*/  @!P2 SYNCS.PHASECHK.TRANS64 P2, [R2+URZ+0x19c70], R0 ;  /* 0x019c70000200a5a7 */ /* 0x000ea4000804007f */
[----:B--2---:R-:W-:Y:S05]  /*25900*/  @!P2 BRA `(.L_x_1593) ;  /* 0xfffffffc00f0a947 */ /* 0x004fea000383ffff */
[----:B------:R-:W-:Y:S05]  /*25910*/  BRA `(.L_x_1716) ;  /* 0xffffffc400247947 */ /* 0x000fea000383ffff */
.L_x_1595:
[----:B0-----:R0:W2:Y:S02]  /*25920*/  SYNCS.PHASECHK.TRANS64.TRYWAIT P2, [R2+URZ+0x19c60], R0 ;  /* 0x019c6000020075a7 */ /* 0x0010a4000804017f */
[----:B--2---:R-:W-:Y:S05]  /*25930*/  @!P2 NANOSLEEP.SYNCS 0x989680 ;  /* 0x009896800000a95d */ /* 0x004fea0003900000 */
[----:B------:R-:W2:Y:S02]  /*25940*/  @!P2 SYNCS.PHASECHK.TRANS64 P2, [R2+URZ+0x19c60], R0 ;  /* 0x019c60000200a5a7 */ /* 0x000ea4000804007f */
[----:B--2---:R-:W-:Y:S05]  /*25950*/  @!P2 BRA `(.L_x_1595) ;  /* 0xfffffffc00f0a947 */ /* 0x004fea000383ffff */
[----:B------:R-:W-:Y:S05]  /*25960*/  BRA `(.L_x_1717) ;  /* 0xffffffc400347947 */ /* 0x000fea000383ffff */
.L_x_1603:
[----:B0-----:R0:W1:Y:S02]  /*25970*/  SYNCS.PHASECHK.TRANS64.TRYWAIT P1, [R3+URZ+0x19c70], R0 ;  /* 0x019c7000030075a7 */ /* 0x001064000802017f */
[----:B-1----:R-:W-:Y:S05]  /*25980*/  @!P1 NANOSLEEP.SYNCS 0x989680 ;  /* 0x009896800000995d */ /* 0x002fea0003900000 */
[----:B------:R-:W1:Y:S02]  /*25990*/  @!P1 SYNCS.PHASECHK.TRANS64 P1, [R3+URZ+0x19c70], R0 ;  /* 0x019c7000030095a7 */ /* 0x000e64000802007f */
[----:B-1----:R-:W-:Y:S05]  /*259a0*/  @!P1 BRA `(.L_x_1603) ;  /* 0xfffffffc00f09947 */ /* 0x002fea000383ffff */
[----:B------:R-:W-:Y:S05]  /*259b0*/  BRA `(.L_x_1718) ;  /* 0xffffffc800987947 */ /* 0x000fea000383ffff */
.L_x_1605:
[----:B0-----:R0:W1:Y:S02]  /*259c0*/  SYNCS.PHASECHK.TRANS64.TRYWAIT P1, [R3+URZ+0x19c60], R0 ;  /* 0x019c6000030075a7 */ /* 0x001064000802017f */
[----:B-1----:R-:W-:Y:S05]  /*259d0*/  @!P1 NANOSLEEP.SYNCS 0x989680 ;  /* 0x009896800000995d */ /* 0x002fea0003900000 */
[----:B------:R-:W1:Y:S02]  /*259e0*/  @!P1 SYNCS.PHASECHK.TRANS64 P1, [R3+URZ+0x19c60], R0 ;  /* 0x019c6000030095a7 */ /* 0x000e64000802007f */
[----:B-1----:R-:W-:Y:S05]  /*259f0*/  @!P1 BRA `(.L_x_1605) ;  /* 0xfffffffc00f09947 */ /* 0x002fea000383ffff */
[----:B------:R-:W-:Y:S05]  /*25a00*/  BRA `(.L_x_1719) ;  /* 0xffffffc800a47947 */ /* 0x000fea000383ffff */
.L_x_1610:
        /* <DEDUP_REMOVED lines=8> */
.L_x_1721:
[----:B------:R-:W-:Y:S05]  /*25a90*/  BSYNC B0 ;  /* 0x0000000000007941 */ /* 0x000fea0003800000 */
.L_x_1720:
[----:B------:R-:W-:Y:S02]  /*25aa0*/  IMAD.MOV.U32 R13, RZ, RZ, R16 ;  /* 0x000000ffff0d7224 */ /* 0x000fe400078e0010 */
[----:B------:R-:W-:Y:S02]  /*25ab0*/  IMAD.MOV.U32 R12, RZ, RZ, 0x1 ;  /* 0x00000001ff0c7424 */ /* 0x000fe400078e00ff */
[----:B------:R-:W-:Y:S02]  /*25ac0*/  IMAD.MOV.U32 R11, RZ, RZ, 0x1f ;  /* 0x0000001fff0b7424 */ /* 0x000fe400078e00ff */
[----:B------:R-:W-:Y:S02]  /*25ad0*/  IMAD.MOV.U32 R15, RZ, RZ, -0x1 ;  /* 0xffffffffff0f7424 */ /* 0x000fe400078e00ff */
[----:B------:R-:W-:Y:S02]  /*25ae0*/  IMAD.IADD R5, R19, 0x1, R4 ;  /* 0x0000000113057824 */ /* 0x000fe400078e0204 */
[----:B------:R-:W-:-:S07]  /*25af0*/  IMAD.MOV.U32 R0, RZ, RZ, R14 ;  /* 0x000000ffff007224 */ /* 0x000fce00078e000e */
[----:B------:R-:W-:Y:S05]  /*25b00*/  WARPSYNC.COLLECTIVE R15, `(.L_x_1722) ;  /* 0x000000000f087348 */ /* 0x000fea0003c00000 */
[----:B------:R0:W1:Y:S02]  /*25b10*/  SHFL.IDX P6, R14, R13, R12, R11 ;  /* 0x0000000c0d0e7389 */ /* 0x00006400000c000b */
[----:B01----:R-:W-:Y:S01]  /*25b20*/  ENDCOLLECTIVE ;  /* 0x000000000000791b */ /* 0x003fe20003800000 */
.L_x_1722:
        /* <DEDUP_REMOVED lines=18> */
.L_x_1723:
[----:B------:R-:W-:Y:S01]  /*25c50*/  IMAD.MOV.U32 R12, RZ, RZ, 0x2 ;  /* 0x00000002ff0c7424 */ /* 0x000fe200078e00ff */
[----:B------:R-:W-:-:S05]  /*25c60*/  SEL R5, R14, RZ, P1 ;  /* 0x000000ff0e057207 */ /* 0x000fca0000800000 */
[----:B------:R-:W-:-:S04]  /*25c70*/  IMAD.IADD R3, R2, 0x1, R5 ;  /* 0x0000000102037824 */ /* 0x000fc800078e0205 */
[----:B------:R-:W-:-:S07]  /*25c80*/  IMAD.MOV.U32 R13, RZ, RZ, R3 ;  /* 0x000000ffff0d7224 */ /* 0x000fce00078e0003 */
[----:B------:R-:W-:Y:S05]  /*25c90*/  WARPSYNC.COLLECTIVE R15, `(.L_x_1724) ;  /* 0x000000000f087348 */ /* 0x000fea0003c00000 */
[----:B------:R0:W1:Y:S02]  /*25ca0*/  SHFL.UP P6, R14, R13, R12, R11 ;  /* 0x0400000c0d0e7389 */ /* 0x00006400000c000b */
[----:B01----:R-:W-:Y:S01]  /*25cb0*/  ENDCOLLECTIVE ;  /* 0x000000000000791b */ /* 0x003fe20003800000 */
.L_x_1724:
[----:B------:R-:W-:Y:S01]  /*25cc0*/  IMAD.MOV.U32 R12, RZ, RZ, 0x4 ;  /* 0x00000004ff0c7424 */ /* 0x000fe200078e00ff */
[----:B------:R-:W-:-:S05]  /*25cd0*/  SEL R14, R14, RZ, P2 ;  /* 0x000000ff0e0e7207 */ /* 0x000fca0001000000 */
[----:B------:R-:W-:-:S04]  /*25ce0*/  IMAD.IADD R3, R3, 0x1, R14 ;  /* 0x0000000103037824 */ /* 0x000fc800078e020e */
[----:B------:R-:W-:-:S07]  /*25cf0*/  IMAD.MOV.U32 R13, RZ, RZ, R3 ;  /* 0x000000ffff0d7224 */ /* 0x000fce00078e0003 */
[----:B------:R-:W-:Y:S05]  /*25d00*/  WARPSYNC.COLLECTIVE R15, `(.L_x_1725) ;  /* 0x000000000f087348 */ /* 0x000fea0003c00000 */
[----:B------:R0:W1:Y:S02]  /*25d10*/  SHFL.UP P6, R14, R13, R12, R11 ;  /* 0x0400000c0d0e7389 */ /* 0x00006400000c000b */
[----:B01----:R-:W-:Y:S01]  /*25d20*/  ENDCOLLECTIVE ;  /* 0x000000000000791b */ /* 0x003fe20003800000 */
.L_x_1725:
[----:B------:R-:W-:Y:S01]  /*25d30*/  IMAD.MOV.U32 R12, RZ, RZ, 0x8 ;  /* 0x00000008ff0c7424 */ /* 0x000fe200078e00ff */
[----:B------:R-:W-:-:S05]  /*25d40*/  SEL R14, R14, RZ, P3 ;  /* 0x000000ff0e0e7207 */ /* 0x000fca0001800000 */
[----:B------:R-:W-:-:S04]  /*25d50*/  IMAD.IADD R3, R3, 0x1, R14 ;  /* 0x0000000103037824 */ /* 0x000fc800078e020e */
[----:B------:R-:W-:-:S07]  /*25d60*/  IMAD.MOV.U32 R13, RZ, RZ, R3 ;  /* 0x000000ffff0d7224 */ /* 0x000fce00078e0003 */
[----:B------:R-:W-:Y:S05]  /*25d70*/  WARPSYNC.COLLECTIVE R15, `(.L_x_1726) ;  /* 0x000000000f087348 */ /* 0x000fea0003c00000 */
[----:B------:R0:W1:Y:S02]  /*25d80*/  SHFL.UP P6, R14, R13, R12, R11 ;  /* 0x0400000c0d0e7389 */ /* 0x00006400000c000b */
[----:B01----:R-:W-:Y:S01]  /*25d90*/  ENDCOLLECTIVE ;  /* 0x000000000000791b */ /* 0x003fe20003800000 */
.L_x_1726:
[----:B------:R-:W-:Y:S01]  /*25da0*/  IMAD.MOV.U32 R12, RZ, RZ, 0x10 ;  /* 0x00000010ff0c7424 */ /* 0x000fe200078e00ff */
[----:B------:R-:W-:-:S05]  /*25db0*/  SEL R14, R14, RZ, P4 ;  /* 0x000000ff0e0e7207 */ /* 0x000fca0002000000 */
[----:B------:R-:W-:-:S04]  /*25dc0*/  IMAD.IADD R3, R3, 0x1, R14 ;  /* 0x0000000103037824 */ /* 0x000fc800078e020e */
[----:B------:R-:W-:-:S07]  /*25dd0*/  IMAD.MOV.U32 R13, RZ, RZ, R3 ;  /* 0x000000ffff0d7224 */ /* 0x000fce00078e0003 */
[----:B------:R-:W-:Y:S05]  /*25de0*/  WARPSYNC.COLLECTIVE R15, `(.L_x_1727) ;  /* 0x000000000f087348 */ /* 0x000fea0003c00000 */
[----:B------:R0:W1:Y:S02]  /*25df0*/  SHFL.UP P6, R14, R13, R12, R11 ;  /* 0x0400000c0d0e7389 */ /* 0x00006400000c000b */
[----:B01----:R-:W-:Y:S01]  /*25e00*/  ENDCOLLECTIVE ;  /* 0x000000000000791b */ /* 0x003fe20003800000 */
.L_x_1727:
[----:B------:R-:W-:Y:S02]  /*25e10*/  IMAD.MOV.U32 R12, RZ, RZ, 0x1f ;  /* 0x0000001fff0c7424 */ /* 0x000fe400078e00ff */
[----:B------:R-:W-:Y:S01]  /*25e20*/  IMAD.MOV.U32 R11, RZ, RZ, 0x1f ;  /* 0x0000001fff0b7424 */ /* 0x000fe200078e00ff */
[----:B------:R-:W-:-:S05]  /*25e30*/  SEL R14, R14, RZ, P5 ;  /* 0x000000ff0e0e7207 */ /* 0x000fca0002800000 */
[----:B------:R-:W-:-:S04]  /*25e40*/  IMAD.IADD R3, R3, 0x1, R14 ;  /* 0x0000000103037824 */ /* 0x000fc800078e020e */
[----:B------:R-:W-:-:S07]  /*25e50*/  IMAD.MOV.U32 R13, RZ, RZ, R3 ;  /* 0x000000ffff0d7224 */ /* 0x000fce00078e0003 */
[----:B------:R-:W-:Y:S05]  /*25e60*/  WARPSYNC.COLLECTIVE R15, `(.L_x_1728) ;  /* 0x000000000f087348 */ /* 0x000fea0003c00000 */
[----:B------:R0:W1:Y:S02]  /*25e70*/  SHFL.IDX P6, R14, R13, R12, R11 ;  /* 0x0000000c0d0e7389 */ /* 0x00006400000c000b */
[----:B01----:R-:W-:Y:S01]  /*25e80*/  ENDCOLLECTIVE ;  /* 0x000000000000791b */ /* 0x003fe20003800000 */
.L_x_1728:
[----:B------:R-:W-:Y:S05]  /*25e90*/  BRA `(.L_x_1729) ;  /* 0xffffffcc00547947 */ /* 0x000fea000383ffff */
.L_x_1615:
[----:B------:R-:W-:Y:S01]  /*25ea0*/  BSSY B0, `(.L_x_1730) ;  /* 0x0000008000007945 */ /* 0x000fe20003800000 */
[----:B-----5:R-:W-:Y:S02]  /*25eb0*/  IMAD.MOV.U32 R13, RZ, RZ, R2 ;  /* 0x000000ffff0d7224 */ /* 0x020fe400078e0002 */
[----:B------:R-:W-:Y:S02]  /*25ec0*/  IMAD.MOV.U32 R12, RZ, RZ, 0x1 ;  /* 0x00000001ff0c7424 */ /* 0x000fe400078e00ff */
[----:B------:R-:W-:Y:S02]  /*25ed0*/  IMAD.MOV.U32 R11, RZ, RZ, RZ ;  /* 0x000000ffff0b7224 */ /* 0x000fe400078e00ff */
[----:B------:R-:W-:-:S07]  /*25ee0*/  IMAD.MOV.U32 R15, RZ, RZ, -0x1 ;  /* 0xffffffffff0f7424 */ /* 0x000fce00078e00ff */
[----:B0-----:R-:W-:Y:S05]  /*25ef0*/  WARPSYNC.COLLECTIVE R15, `(.L_x_1731) ;  /* 0x000000000f087348 */ /* 0x001fea0003c00000 */
[----:B------:R1:W2:Y:S02]  /*25f00*/  SHFL.UP P6, R14, R13, R12, R11 ;  /* 0x0400000c0d0e7389 */ /* 0x0002a400000c000b */
[----:B012---:R-:W-:Y:S01]  /*25f10*/  ENDCOLLECTIVE ;  /* 0x000000000000791b */ /* 0x007fe20003800000 */
.L_x_1731:
[----:B------:R-:W-:Y:S05]  /*25f20*/  BSYNC B0 ;  /* 0x0000000000007941 */ /* 0x000fea0003800000 */
.L_x_1730:
        /* <DEDUP_REMOVED lines=9> */
.L_x_1732:
[----:B------:R-:W-:Y:S01]  /*25fc0*/  IMAD.MOV.U32 R12, RZ, RZ, 0x4 ;  /* 0x00000004ff0c7424 */ /* 0x000fe200078e00ff */
[----:B------:R-:W-:-:S05]  /*25fd0*/  SEL R14, R14, RZ, P2 ;  /* 0x000000ff0e0e7207 */ /* 0x000fca0001000000 */
[----:B------:R-:W-:-:S04]  /*25fe0*/  IMAD.IADD R3, R3, 0x1, R14 ;  /* 0x0000000103037824 */ /* 0x000fc800078e020e */
[----:B------:R-:W-:-:S07]  /*25ff0*/  IMAD.MOV.U32 R13, RZ, RZ, R3 ;  /* 0x000000ffff0d7224 */ /* 0x000fce00078e0003 */
[----:B------:R-:W-:Y:S05]  /*26000*/  WARPSYNC.COLLECTIVE R15, `(.L_x_1733) ;  /* 0x000000000f087348 */ /* 0x000fea0003c00000 */
[----:B------:R0:W1:Y:S02]  /*26010*/  SHFL.UP P6, R14, R13, R12, R11 ;  /* 0x0400000c0d0e7389 */ /* 0x00006400000c000b */
[----:B01----:R-:W-:Y:S01]  /*26020*/  ENDCOLLECTIVE ;  /* 0x000000000000791b */ /* 0x003fe20003800000 */
.L_x_1733:
[----:B------:R-:W-:Y:S01]  /*26030*/  IMAD.MOV.U32 R12, RZ, RZ, 0x8 ;  /* 0x00000008ff0c7424 */ /* 0x000fe200078e00ff */
[----:B------:R-:W-:-:S05]  /*26040*/  SEL R14, R14, RZ, P3 ;  /* 0x000000ff0e0e7207 */ /* 0x000fca0001800000 */
[----:B------:R-:W-:-:S04]  /*26050*/  IMAD.IADD R3, R3, 0x1, R14 ;  /* 0x0000000103037824 */ /* 0x000fc800078e020e */
[----:B------:R-:W-:-:S07]  /*26060*/  IMAD.MOV.U32 R13, RZ, RZ, R3 ;  /* 0x000000ffff0d7224 */ /* 0x000fce00078e0003 */
[----:B------:R-:W-:Y:S05]  /*26070*/  WARPSYNC.COLLECTIVE R15, `(.L_x_1734) ;  /* 0x000000000f087348 */ /* 0x000fea0003c00000 */
[----:B------:R0:W1:Y:S02]  /*26080*/  SHFL.UP P6, R14, R13, R12, R11 ;  /* 0x0400000c0d0e7389 */ /* 0x00006400000c000b */
[----:B01----:R-:W-:Y:S01]  /*26090*/  ENDCOLLECTIVE ;  /* 0x000000000000791b */ /* 0x003fe20003800000 */
.L_x_1734:
[----:B------:R-:W-:Y:S01]  /*260a0*/  IMAD.MOV.U32 R12, RZ, RZ, 0x10 ;  /* 0x00000010ff0c7424 */ /* 0x000fe200078e00ff */
[----:B------:R-:W-:-:S05]  /*260b0*/  SEL R14, R14, RZ, P4 ;  /* 0x000000ff0e0e7207 */ /* 0x000fca0002000000 */
[----:B------:R-:W-:-:S04]  /*260c0*/  IMAD.IADD R3, R3, 0x1, R14 ;  /* 0x0000000103037824 */ /* 0x000fc800078e020e */
[----:B------:R-:W-:-:S07]  /*260d0*/  IMAD.MOV.U32 R13, RZ, RZ, R3 ;  /* 0x000000ffff0d7224 */ /* 0x000fce00078e0003 */
[----:B------:R-:W-:Y:S05]  /*260e0*/  WARPSYNC.COLLECTIVE R15, `(.L_x_1735) ;  /* 0x000000000f087348 */ /* 0x000fea0003c00000 */
[----:B------:R0:W1:Y:S02]  /*260f0*/  SHFL.UP P6, R14, R13, R12, R11 ;  /* 0x0400000c0d0e7389 */ /* 0x00006400000c000b */
[----:B01----:R-:W-:Y:S01]  /*26100*/  ENDCOLLECTIVE ;  /* 0x000000000000791b */ /* 0x003fe20003800000 */
.L_x_1735:
        /* <DEDUP_REMOVED lines=8> */
.L_x_1736:
[----:B------:R-:W-:Y:S05]  /*26190*/  BRA `(.L_x_1737) ;  /* 0xffffffcc00307947 */ /* 0x000fea000383ffff */
.L_x_1617:
[----:B------:R-:W-:Y:S01]  /*261a0*/  BSSY B0, `(.L_x_1738) ;  /* 0x0000006000007945 */ /* 0x000fe20003800000 */
[----:B------:R-:W-:Y:S01]  /*261b0*/  PLOP3.LUT P6, PT, P6, PT, PT, 0x8, 0x0 ;  /* 0x000000000000781c */ /* 0x000fe200037ce170 */
[----:B------:R-:W-:-:S12]  /*261c0*/  IMAD.MOV.U32 R15, RZ, RZ, -0x1 ;  /* 0xffffffffff0f7424 */ /* 0x000fd800078e00ff */
[----:B0-----:R-:W-:Y:S05]  /*261d0*/  WARPSYNC.COLLECTIVE R15, `(.L_x_1739) ;  /* 0x000000000f087348 */ /* 0x001fea0003c00000 */
[----:B------:R-:W-:Y:S01]  /*261e0*/  VOTE.ANY R14, PT, P6 ;  /* 0x00000000000e7806 */ /* 0x000fe200030e0100 */
[----:B0-----:R-:W-:Y:S06]  /*261f0*/  ENDCOLLECTIVE ;  /* 0x000000000000791b */ /* 0x001fec0003800000 */
.L_x_1739:
[----:B------:R-:W-:Y:S05]  /*26200*/  BSYNC B0 ;  /* 0x0000000000007941 */ /* 0x000fea0003800000 */
.L_x_1738:
[----:B------:R-:W-:Y:S02]  /*26210*/  IMAD.MOV.U32 R5, RZ, RZ, R14 ;  /* 0x000000ffff057224 */ /* 0x000fe400078e000e */
[----:B------:R-:W-:Y:S02]  /*26220*/  IMAD.MOV.U32 R13, RZ, RZ, R2 ;  /* 0x000000ffff0d7224 */ /* 0x000fe400078e0002 */
[----:B------:R-:W0:Y:S01]  /*26230*/  POPC R6, R5 ;  /* 0x0000000500067309 */ /* 0x000e220000000000 */
[----:B------:R-:W-:Y:S02]  /*26240*/  IMAD.MOV.U32 R11, RZ, RZ, 0x1f ;  /* 0x0000001fff0b7424 */ /* 0x000fe400078e00ff */
[----:B------:R-:W-:Y:S02]  /*26250*/  IMAD.MOV.U32 R15, RZ, RZ, -0x1 ;  /* 0xffffffffff0f7424 */ /* 0x000fe400078e00ff */
[----:B0-----:R-:W-:-:S07]  /*26260*/  IMAD.MOV.U32 R12, RZ, RZ, R6 ;  /* 0x000000ffff0c7224 */ /* 0x001fce00078e0006 */
[----:B------:R-:W-:Y:S05]  /*26270*/  WARPSYNC.COLLECTIVE R15, `(.L_x_1740) ;  /* 0x000000000f087348 */ /* 0x000fea0003c00000 */
[----:B------:R0:W1:Y:S02]  /*26280*/  SHFL.IDX P6, R14, R13, R12, R11 ;  /* 0x0000000c0d0e7389 */ /* 0x00006400000c000b */
[----:B01----:R-:W-:Y:S01]  /*26290*/  ENDCOLLECTIVE ;  /* 0x000000000000791b */ /* 0x003fe20003800000 */
.L_x_1740:
[----:B------:R-:W-:Y:S01]  /*262a0*/  IMAD.MOV.U32 R17, RZ, RZ, R14 ;  /* 0x000000ffff117224 */ /* 0x000fe200078e000e */
[----:B------:R-:W-:Y:S06]  /*262b0*/  BRA `(.L_x_1741) ;  /* 0xffffffcc00207947 */ /* 0x000fec000383ffff */
.L_x_1619:
[----:B------:R-:W-:Y:S01]  /*262c0*/  BSSY B0, `(.L_x_1742) ;  /* 0x0000007000007945 */ /* 0x000fe20003800000 */
[----:B------:R-:W-:Y:S02]  /*262d0*/  IMAD.MOV.U32 R13, RZ, RZ, R3 ;  /* 0x000000ffff0d7224 */ /* 0x000fe400078e0003 */
[----:B------:R-:W-:Y:S02]  /*262e0*/  IMAD.MOV.U32 R11, RZ, RZ, 0x1f ;  /* 0x0000001fff0b7424 */ /* 0x000fe400078e00ff */
[----:B------:R-:W-:-:S07]  /*262f0*/  IMAD.MOV.U32 R15, RZ, RZ, -0x1 ;  /* 0xffffffffff0f7424 */ /* 0x000fce00078e00ff */
[----:B012---:R-:W-:Y:S05]  /*26300*/  WARPSYNC.COLLECTIVE R15, `(.L_x_1743) ;  /* 0x000000000f087348 */ /* 0x007fea0003c00000 */
[----:B------:R3:W4:Y:S02]  /*26310*/  SHFL.IDX P6, R14, R13, R12, R11 ;  /* 0x0000000c0d0e7389 */ /* 0x00072400000c000b */
[----:B01234-:R-:W-:Y:S01]  /*26320*/  ENDCOLLECTIVE ;  /* 0x000000000000791b */ /* 0x01ffe20003800000 */
.L_x_1743:
[----:B------:R-:W-:Y:S05]  /*26330*/  BSYNC B0 ;  /* 0x0000000000007941 */ /* 0x000fea0003800000 */
.L_x_1742:
[----:B------:R-:W-:Y:S01]  /*26340*/  IMAD.MOV.U32 R5, RZ, RZ, R14 ;  /* 0x000000ffff057224 */ /* 0x000fe200078e000e */
[----:B------:R-:W-:Y:S06]  /*26350*/  BRA `(.L_x_1618) ;  /* 0xffffffcc00147947 */ /* 0x000fec000383ffff */
.L_x_1623:
[----:B0-----:R0:W1:Y:S02]  /*26360*/  SYNCS.PHASECHK.TRANS64.TRYWAIT P0, [R5+URZ+0x19c20], R0 ;  /* 0x019c2000050075a7 */ /* 0x001064000800017f */
[----:B-1----:R-:W-:Y:S05]  /*26370*/  @!P0 NANOSLEEP.SYNCS 0x989680 ;  /* 0x009896800000895d */ /* 0x002fea0003900000 */
[----:B------:R-:W1:Y:S02]  /*26380*/  @!P0 SYNCS.PHASECHK.TRANS64 P0, [R5+URZ+0x19c20], R0 ;  /* 0x019c2000050085a7 */ /* 0x000e64000800007f */
[----:B-1----:R-:W-:Y:S05]  /*26390*/  @!P0 BRA `(.L_x_1623) ;  /* 0xfffffffc00f08947 */ /* 0x002fea000383ffff */
[----:B------:R-:W-:Y:S05]  /*263a0*/  BRA `(.L_x_1744) ;  /* 0xffffffd000947947 */ /* 0x000fea000383ffff */
.L_x_1624:
        /* <DEDUP_REMOVED lines=11> */
.L_x_1746:
[----:B------:R-:W-:Y:S05]  /*26460*/  BSYNC B0 ;  /* 0x0000000000007941 */ /* 0x000fea0003800000 */
.L_x_1745:
[----:B------:R-:W-:Y:S05]  /*26470*/  BRA `(.L_x_1747) ;  /* 0xffffffd0007c7947 */ /* 0x000fea000383ffff */
.L_x_1625:
[----:B------:R-:W-:Y:S01]  /*26480*/  BSSY B0, `(.L_x_1748) ;  /* 0x0000006000007945 */ /* 0x000fe20003800000 */
[----:B------:R-:W-:-:S07]  /*26490*/  IMAD.MOV.U32 R15, RZ, RZ, -0x1 ;  /* 0xffffffffff0f7424 */ /* 0x000fce00078e00ff */
[----:B0-----:R-:W-:Y:S05]  /*264a0*/  WARPSYNC.COLLECTIVE R15, `(.L_x_1749) ;  /* 0x000000000f0c7348 */ /* 0x001fea0003c00000 */
[----:B------:R-:W-:Y:S02]  /*264b0*/  ELECT P6, UR62, PT ;  /* 0x00000000003e782f */ /* 0x000fe400038c0000 */
[----:B------:R-:W-:Y:S01]  /*264c0*/  MOV R14, UR62 ;  /* 0x0000003e000e7c02 */ /* 0x000fe20008000f00 */
[----:B0-----:R-:W-:Y:S10]  /*264d0*/  ENDCOLLECTIVE ;  /* 0x000000000000791b */ /* 0x001ff40003800000 */
.L_x_1749:
[----:B------:R-:W-:Y:S05]  /*264e0*/  BSYNC B0 ;  /* 0x0000000000007941 */ /* 0x000fea0003800000 */
.L_x_1748:
[----:B------:R-:W-:Y:S05]  /*264f0*/  BRA `(.L_x_1750) ;  /* 0xffffffd000707947 */ /* 0x000fea000383ffff */
.L_x_1627:
[----:B0-----:R0:W1:Y:S02]  /*26500*/  SYNCS.PHASECHK.TRANS64.TRYWAIT P1, [R3+URZ+0x19c40], R2 ;  /* 0x019c4002030075a7 */ /* 0x001064000802017f */
[----:B-1----:R-:W-:Y:S05]  /*26510*/  @!P1 NANOSLEEP.SYNCS 0x989680 ;  /* 0x009896800000995d */ /* 0x002fea0003900000 */
[----:B------:R-:W1:Y:S02]  /*26520*/  @!P1 SYNCS.PHASECHK.TRANS64 P1, [R3+URZ+0x19c40], R2 ;  /* 0x019c4002030095a7 */ /* 0x000e64000802007f */
[----:B-1----:R-:W-:Y:S05]  /*26530*/  @!P1 BRA `(.L_x_1627) ;  /* 0xfffffffc00f09947 */ /* 0x002fea000383ffff */
[----:B------:R-:W-:Y:S05]  /*26540*/  BRA `(.L_x_1751) ;  /* 0xffffffd000907947 */ /* 0x000fea000383ffff */
.L_x_1629:
[----:B-1----:R1:W2:Y:S02]  /*26550*/  SYNCS.PHASECHK.TRANS64.TRYWAIT P1, [R5+URZ+0x19c40], R0 ;  /* 0x019c4000050075a7 */ /* 0x0022a4000802017f */
[----:B--2---:R-:W-:Y:S05]  /*26560*/  @!P1 NANOSLEEP.SYNCS 0x989680 ;  /* 0x009896800000995d */ /* 0x004fea0003900000 */
[----:B------:R-:W2:Y:S02]  /*26570*/  @!P1 SYNCS.PHASECHK.TRANS64 P1, [R5+URZ+0x19c40], R0 ;  /* 0x019c4000050095a7 */ /* 0x000ea4000802007f */
[----:B--2---:R-:W-:Y:S05]  /*26580*/  @!P1 BRA `(.L_x_1629) ;  /* 0xfffffffc00f09947 */ /* 0x004fea000383ffff */
[----:B------:R-:W-:Y:S05]  /*26590*/  BRA `(.L_x_1752) ;  /* 0xffffffd0009c7947 */ /* 0x000fea000383ffff */
.L_x_1631:
[----:B--2---:R2:W3:Y:S02]  /*265a0*/  SYNCS.PHASECHK.TRANS64.TRYWAIT P1, [R3+URZ+0x19c60], R2 ;  /* 0x019c6002030075a7 */ /* 0x0044e4000802017f */
[----:B---3--:R-:W-:Y:S05]  /*265b0*/  @!P1 NANOSLEEP.SYNCS 0x989680 ;  /* 0x009896800000995d */ /* 0x008fea0003900000 */
[----:B------:R-:W3:Y:S02]  /*265c0*/  @!P1 SYNCS.PHASECHK.TRANS64 P1, [R3+URZ+0x19c60], R2 ;  /* 0x019c6002030095a7 */ /* 0x000ee4000802007f */
[----:B---3--:R-:W-:Y:S05]  /*265d0*/  @!P1 BRA `(.L_x_1631) ;  /* 0xfffffffc00f09947 */ /* 0x008fea000383ffff */
[----:B------:R-:W-:Y:S05]  /*265e0*/  BRA `(.L_x_1753) ;  /* 0xffffffd000987947 */ /* 0x000fea000383ffff */
.L_x_1633:
[----:B---3--:R3:W4:Y:S02]  /*265f0*/  SYNCS.PHASECHK.TRANS64.TRYWAIT P1, [R5+URZ+0x19c60], R0 ;  /* 0x019c6000050075a7 */ /* 0x008724000802017f */
[----:B----4-:R-:W-:Y:S05]  /*26600*/  @!P1 NANOSLEEP.SYNCS 0x989680 ;  /* 0x009896800000995d */ /* 0x010fea0003900000 */
[----:B------:R-:W4:Y:S02]  /*26610*/  @!P1 SYNCS.PHASECHK.TRANS64 P1, [R5+URZ+0x19c60], R0 ;  /* 0x019c6000050095a7 */ /* 0x000f24000802007f */
[----:B----4-:R-:W-:Y:S05]  /*26620*/  @!P1 BRA `(.L_x_1633) ;  /* 0xfffffffc00f09947 */ /* 0x010fea000383ffff */
[----:B------:R-:W-:Y:S05]  /*26630*/  BRA `(.L_x_1754) ;  /* 0xffffffd000947947 */ /* 0x000fea000383ffff */
.L_x_1635:
[----:B----4-:R4:W0:Y:S02]  /*26640*/  SYNCS.PHASECHK.TRANS64.TRYWAIT P1, [R3+URZ+0x19c80], R2 ;  /* 0x019c8002030075a7 */ /* 0x010824000802017f */
[----:B0-----:R-:W-:Y:S05]  /*26650*/  @!P1 NANOSLEEP.SYNCS 0x989680 ;  /* 0x009896800000995d */ /* 0x001fea0003900000 */
[----:B------:R-:W0:Y:S02]  /*26660*/  @!P1 SYNCS.PHASECHK.TRANS64 P1, [R3+URZ+0x19c80], R2 ;  /* 0x019c8002030095a7 */ /* 0x000e24000802007f */
[----:B0-----:R-:W-:Y:S05]  /*26670*/  @!P1 BRA `(.L_x_1635) ;  /* 0xfffffffc00f09947 */ /* 0x001fea000383ffff */
[----:B------:R-:W-:Y:S05]  /*26680*/  BRA `(.L_x_1755) ;  /* 0xffffffd000907947 */ /* 0x000fea000383ffff */
.L_x_1756:
        /* <DEDUP_REMOVED lines=15> */
.L_x_2583:


//--------------------- .text._ZN7cutlass13device_kernelIN5flash11enable_sm90INS1_16FlashAttnFwdSm90INS1_25CollectiveMainloopFwdSm90ILi2EN4cute5tupleIJNS5_1CILi1EEES8_S8_EEENS6_IJNS7_ILi192EEENS7_ILi128EEENS7_ILi96EEEEEELi96ENS_12float_e4m3_tEfNS_4arch4Sm90ELb1ELb0ELb1ELb0ELb1ELb0ELb0ELb1ELb1ELb1ELb0ELb0EEENS1_21CollectiveEpilogueFwdINS6_IJSA_SC_SB_EEES9_NS_10bfloat16_tESG_Li384ELb0ELb1ELb0ELb1EEENS1_30DynamicPersistentTileSchedulerILi384ELi128ELb0ELb1ELb1EEEEEEEEEvNT_6ParamsE --------------------------
	.section	.text._ZN7cutlass13device_kernelIN5flash11enable_sm90INS1_16FlashAttnFwdSm90INS1_25CollectiveMainloopFwdSm90ILi2EN4cute5tupleIJNS5_1CILi1EEES8_S8_EEENS6_IJNS7_ILi192EEENS7_ILi128EEENS7_ILi96EEEEEELi96ENS_12float_e4m3_tEfNS_4arch4Sm90ELb1ELb0ELb1ELb0ELb1ELb0ELb0ELb1ELb1ELb1ELb0ELb0EEENS1_21CollectiveEpilogueFwdINS6_IJSA_SC_SB_EEES9_NS_10bfloat16_tESG_Li384ELb0ELb1ELb0ELb1EEENS1_30DynamicPersistentTileSchedulerILi384ELi128ELb0ELb1ELb1EEEEEEEEEvNT_6ParamsE,"ax",@progbits
	.align	128
.text._ZN7cutlass13device_kernelIN5flash11enable_sm90INS1_16FlashAttnFwdSm90INS1_25CollectiveMainloopFwdSm90ILi2EN4cute5tupleIJNS5_1CILi1EEES8_S8_EEENS6_IJNS7_ILi192EEENS7_ILi128EEENS7_ILi96EEEEEELi96ENS_12float_e4m3_tEfNS_4arch4Sm90ELb1ELb0ELb1ELb0ELb1ELb0ELb0ELb1ELb1ELb1ELb0ELb0EEENS1_21CollectiveEpilogueFwdINS6_IJSA_SC_SB_EEES9_NS_10bfloat16_tESG_Li384ELb0ELb1ELb0ELb1EEENS1_30DynamicPersistentTileSchedulerILi384ELi128ELb0ELb1ELb1EEEEEEEEEvNT_6ParamsE:
        .type           _ZN7cutlass13device_kernelIN5flash11enable_sm90INS1_16FlashAttnFwdSm90INS1_25CollectiveMainloopFwdSm90ILi2EN4cute5tupleIJNS5_1CILi1EEES8_S8_EEENS6_IJNS7_ILi192EEENS7_ILi128EEENS7_ILi96EEEEEELi96ENS_12float_e4m3_tEfNS_4arch4Sm90ELb1ELb0ELb1ELb0ELb1ELb0ELb0ELb1ELb1ELb1ELb0ELb0EEENS1_21CollectiveEpilogueFwdINS6_IJSA_SC_SB_EEES9_NS_10bfloat16_tESG_Li384ELb0ELb1ELb0ELb1EEENS1_30DynamicPersistentTileSchedulerILi384ELi128ELb0ELb1ELb1EEEEEEEEEvNT_6ParamsE,@function
        .size           _ZN7cutlass13device_kernelIN5flash11enable_sm90INS1_16FlashAttnFwdSm90INS1_25CollectiveMainloopFwdSm90ILi2EN4cute5tupleIJNS5_1CILi1EEES8_S8_EEENS6_IJNS7_ILi192EEENS7_ILi128EEENS7_ILi96EEEEEELi96ENS_12float_e4m3_tEfNS_4arch4Sm90ELb1ELb0ELb1ELb0ELb1ELb0ELb0ELb1ELb1ELb1ELb0ELb0EEENS1_21CollectiveEpilogueFwdINS6_IJSA_SC_SB_EEES9_NS_10bfloat16_tESG_Li384ELb0ELb1ELb0ELb1EEENS1_30DynamicPersistentTileSchedulerILi384ELi128ELb0ELb1ELb1EEEEEEEEEvNT_6ParamsE,(.L_x_2584 - _ZN7cutlass13device_kernelIN5flash11enable_sm90INS1_16FlashAttnFwdSm90INS1_25CollectiveMainloopFwdSm90ILi2EN4cute5tupleIJNS5_1CILi1EEES8_S8_EEENS6_IJNS7_ILi192EEENS7_ILi128EEENS7_ILi96EEEEEELi96ENS_12float_e4m3_tEfNS_4arch4Sm90ELb1ELb0ELb1ELb0ELb1ELb0ELb0ELb1ELb1ELb1ELb0ELb0EEENS1_21CollectiveEpilogueFwdINS6_IJSA_SC_SB_EEES9_NS_10bfloat16_tESG_Li384ELb0ELb1ELb0ELb1EEENS1_30DynamicPersistentTileSchedulerILi384ELi128ELb0ELb1ELb1EEEEEEEEEvNT_6ParamsE)
        .other          _ZN7cutlass13device_kernelIN5flash11enable_sm90INS1_16FlashAttnFwdSm90INS1_25CollectiveMainloopFwdSm90ILi2EN4cute5tupleIJNS5_1CILi1EEES8_S8_EEENS6_IJNS7_ILi192EEENS7_ILi128EEENS7_ILi96EEEEEELi96ENS_12float_e4m3_tEfNS_4arch4Sm90ELb1ELb0ELb1ELb0ELb1ELb0ELb0ELb1ELb1ELb1ELb0ELb0EEENS1_21CollectiveEpilogueFwdINS6_IJSA_SC_SB_EEES9_NS_10bfloat16_tESG_Li384ELb0ELb1ELb0ELb1EEENS1_30DynamicPersistentTileSchedulerILi384ELi128ELb0ELb1ELb1EEEEEEEEEvNT_6ParamsE,@"STO_CUDA_ENTRY STV_DEFAULT"
_ZN7cutlass13device_kernelIN5flash11enable_sm90INS1_16FlashAttnFwdSm90INS1_25CollectiveMainloopFwdSm90ILi2EN4cute5tupleIJNS5_1CILi1EEES8_S8_EEENS6_IJNS7_ILi192EEENS7_ILi128EEENS7_ILi96EEEEEELi96ENS_12float_e4m3_tEfNS_4arch4Sm90ELb1ELb0ELb1ELb0ELb1ELb0ELb0ELb1ELb1ELb1ELb0ELb0EEENS1_21CollectiveEpilogueFwdINS6_IJSA_SC_SB_EEES9_NS_10bfloat16_tESG_Li384ELb0ELb1ELb0ELb1EEENS1_30DynamicPersistentTileSchedulerILi384ELi128ELb0ELb1ELb1EEEEEEEEEvNT_6ParamsE:
        /* <DEDUP_REMOVED lines=45> */
.L_x_1757:
        /* <DEDUP_REMOVED lines=22> */
.L_x_1758:
        /* <DEDUP_REMOVED lines=18> */
.L_x_1759:
        /* <DEDUP_REMOVED lines=22> */
.L_x_1760:
        /* <DEDUP_REMOVED lines=24> */
.L_x_1761:
        /* <DEDUP_REMOVED lines=9> */
.L_x_1763:
        /* <DEDUP_REMOVED lines=20> */
[CC--:B------:R-:W-:Y:S02]  /*0a00*/  LEA.HI R3, R0.reuse, R11.reuse, RZ, 0x5 ;  /* 0x0000000b00037211 */ /* 0x0c0fe400078f28ff */
        /* <DEDUP_REMOVED lines=41> */
.L_x_1812:
        /* <DEDUP_REMOVED lines=12> */
[----:B012345:R-:W-:Y:S05]  /*0d60*/  @!P0 BRA `(.L_x_1764) ;  /* 0x0000000000208947 */ /* 0x03ffea0003800000 */
        /* <DEDUP_REMOVED lines=8> */
.L_x_1764:
[----:B------:R-:W-:Y:S01]  /*0df0*/  ULDC UR7, c[0x0][0xc54] ;  /* 0x0003150000077ab9 */ /* 0x000fe20000000800 */
[----:B------:R-:W-:Y:S01]  /*0e00*/  UMOV UR6, UR9 ;  /* 0x0000000900067c82 */ /* 0x000fe20008000000 */
[----:B------:R-:W-:-:S11]  /*0e10*/  UISETP.NE.AND UP0, UPT, UR7, 0x1, UPT ;  /* 0x000000010700788c */ /* 0x000fd6000bf05270 */
[----:B------:R-:W-:Y:S02]  /*0e20*/  @UP0 ULDC.64 UR10, c[0x0][0xc58] ;  /* 0x00031600000a0ab9 */ /* 0x000fe40000000a00 */
[----:B------:R-:W-:-:S04]  /*0e30*/  UIMAD.WIDE.U32 UR4, UR9, UR10, URZ ;  /* 0x0000000a090472a5 */ /* 0x000fc8000f8e003f */
[----:B------:R-:W-:-:S04]  /*0e40*/  @UP0 USHF.R.U32.HI UR6, URZ, UR11, UR5 ;  /* 0x0000000b3f060299 */ /* 0x000fc80008011605 */
[----:B------:R-:W-:-:S12]  /*0e50*/  UIMAD UR4, UR6, UR7, URZ ;  /* 0x00000007060472a4 */ /* 0x000fd8000f8e023f */
.L_x_1765:
[----:B------:R-:W-:Y:S01]  /*0e60*/  ULDC.64 UR10, c[0x0][0x418] ;  /* 0x00010600000a7ab9 */ /* 0x000fe20000000a00 */
[----:B------:R-:W-:Y:S01]  /*0e70*/  ULOP3.LUT UR6, URZ, UR6, URZ, 0x33, !UPT ;  /* 0x000000063f067292 */ /* 0x000fe2000f8e333f */
[----:B------:R-:W-:Y:S01]  /*0e80*/  PLOP3.LUT P0, PT, PT, PT, PT, 0x80, 0x0 ;  /* 0x000000000000781c */ /* 0x000fe20003f0f070 */
[----:B------:R-:W-:Y:S01]  /*0e90*/  UISETP.NE.U32.AND UP0, UPT, UR10, URZ, UPT ;  /* 0x0000003f0a00728c */ /* 0x000fe2000bf05070 */
[----:B------:R-:W-:Y:S01]  /*0ea0*/  IMAD.MOV.U32 R2, RZ, RZ, RZ ;  /* 0x000000ffff027224 */ /* 0x000fe200078e00ff */
[----:B------:R-:W-:Y:S01]  /*0eb0*/  ULDC UR5, c[0x0][0xc3c] ;  /* 0x00030f0000057ab9 */ /* 0x000fe20000000800 */
[----:B------:R-:W-:Y:S01]  /*0ec0*/  UIADD3 UR4, UR9, -UR4, URZ ;  /* 0x8000000409047290 */ /* 0x000fe2000fffe03f */
[----:B------:R-:W-:Y:S01]  /*0ed0*/  IMAD.MOV.U32 R0, RZ, RZ, RZ ;  /* 0x000000ffff007224 */ /* 0x000fe200078e00ff */
[----:B------:R-:W-:Y:S01]  /*0ee0*/  UISETP.NE.AND.EX UP0, UPT, UR11, URZ, UPT, UP0 ;  /* 0x0000003f0b00728c */ /* 0x000fe2000bf05300 */
[----:B------:R-:W-:Y:S01]  /*0ef0*/  CS2R R134, SRZ ;  /* 0x0000000000867805 */ /* 0x000fe2000001ff00 */
[----:B------:R-:W-:Y:S01]  /*0f00*/  UIADD3 UR6, UR6, UR5, URZ ;  /* 0x0000000506067290 */ /* 0x000fe2000fffe03f */
[----:B------:R-:W-:Y:S01]  /*0f10*/  CS2R R6, SRZ ;  /* 0x0000000000067805 */ /* 0x000fe2000001ff00 */
[----:B------:R-:W-:Y:S01]  /*0f20*/  ULDC UR11, c[0x0][0x448] ;  /* 0x00011200000b7ab9 */ /* 0x000fe20000000800 */
[----:B------:R-:W-:Y:S01]  /*0f30*/  ULDC UR10, c[0x0][0xc54] ;  /* 0x00031500000a7ab9 */ /* 0x000fe20000000800 */
[----:B------:R-:W-:Y:S01]  /*0f40*/  UISETP.NE.AND UP2, UPT, UR11, 0x1, UPT ;  /* 0x000000010b00788c */ /* 0x000fe2000bf45270 */
[----:B------:R-:W-:Y:S01]  /*0f50*/  CS2R R132, SRZ ;  /* 0x0000000000847805 */ /* 0x000fe2000001ff00 */
[----:B------:R-:W-:Y:S01]  /*0f60*/  UIMAD UR41, UR6, 0xc0, URZ ;  /* 0x000000c0062978a4 */ /* 0x000fe2000f8e023f */
[----:B------:R-:W-:Y:S01]  /*0f70*/  CS2R R8, SRZ ;  /* 0x0000000000087805 */ /* 0x000fe2000001ff00 */
[----:B------:R-:W-:Y:S01]  /*0f80*/  UIMAD UR10, UR8, UR10, UR4 ;  /* 0x0000000a080a72a4 */ /* 0x000fe2000f8e0204 */
[----:B------:R-:W-:Y:S01]  /*0f90*/  CS2R R126, SRZ ;  /* 0x00000000007e7805 */ /* 0x000fe2000001ff00 */
[----:B------:R-:W-:Y:S01]  /*0fa0*/  UIADD3 UR6, UR41, 0xbf, URZ ;  /* 0x000000bf29067890 */ /* 0x000fe2000fffe03f */
[----:B------:R-:W-:Y:S01]  /*0fb0*/  CS2R R10, SRZ ;  /* 0x00000000000a7805 */ /* 0x000fe2000001ff00 */
[----:B------:R-:W-:Y:S01]  /*0fc0*/  ULDC UR42, c[0x0][0x424] ;  /* 0x00010900002a7ab9 */ /* 0x000fe20000000800 */
[----:B------:R-:W-:Y:S01]  /*0fd0*/  ULDC UR7, c[0x0][0x288] ;  /* 0x0000a20000077ab9 */ /* 0x000fe20000000800 */
[----:B------:R-:W-:Y:S01]  /*0fe0*/  USEL UR42, UR42, 0x1, UP0 ;  /* 0x000000012a2a7887 */ /* 0x000fe20008000000 */
[----:B------:R-:W-:Y:S01]  /*0ff0*/  CS2R R124, SRZ ;  /* 0x00000000007c7805 */ /* 0x000fe2000001ff00 */
[----:B------:R-:W-:Y:S01]  /*1000*/  @UP2 ULDC UR4, c[0x0][0x44c] ;  /* 0x0001130000042ab9 */ /* 0x000fe20000000800 */
[----:B------:R-:W-:Y:S01]  /*1010*/  UIADD3 UR7, -UR7, 0x80, URZ ;  /* 0x0000008007077890 */ /* 0x000fe2000fffe13f */
[----:B------:R-:W-:Y:S01]  /*1020*/  CS2R R12, SRZ ;  /* 0x00000000000c7805 */ /* 0x000fe2000001ff00 */
[----:B------:R-:W-:Y:S01]  /*1030*/  UIMAD.WIDE.U32 UR4, UR6, UR4, URZ ;  /* 0x00000004060472a5 */ /* 0x000fe2000f8e003f */
[----:B------:R-:W-:Y:S01]  /*1040*/  CS2R R118, SRZ ;  /* 0x0000000000767805 */ /* 0x000fe2000001ff00 */
[----:B------:R-:W-:Y:S01]  /*1050*/  ULDC UR9, c[0x0][0x2f0] ;  /* 0x0000bc0000097ab9 */ /* 0x000fe20000000800 */
[----:B------:R-:W-:Y:S01]  /*1060*/  @UP2 ULDC UR11, c[0x0][0x450] ;  /* 0x00011400000b2ab9 */ /* 0x000fe20000000800 */
[----:B------:R-:W-:Y:S01]  /*1070*/  UIMAD UR7, UR42, UR9, UR7 ;  /* 0x000000092a0772a4 */ /* 0x000fe2000f8e0207 */
[----:B------:R-:W-:Y:S01]  /*1080*/  CS2R R14, SRZ ;  /* 0x00000000000e7805 */ /* 0x000fe2000001ff00 */
[----:B------:R-:W-:Y:S01]  /*1090*/  @UP2 USHF.R.U32.HI UR6, URZ, UR11, UR5 ;  /* 0x0000000b3f062299 */ /* 0x000fe20008011605 */
[----:B------:R-:W-:Y:S01]  /*10a0*/  CS2R R116, SRZ ;  /* 0x0000000000747805 */ /* 0x000fe2000001ff00 */
[----:B------:R-:W-:Y:S01]  /*10b0*/  UIMAD UR4, UR42, UR9, 0x7f ;  /* 0x0000007f2a0474a4 */ /* 0x000fe2000f8e0209 */
[----:B------:R-:W-:Y:S01]  /*10c0*/  CS2R R20, SRZ ;  /* 0x0000000000147805 */ /* 0x000fe2000001ff00 */
[----:B------:R-:W-:Y:S01]  /*10d0*/  UIADD3 UR6, UR7, UR6, URZ ;  /* 0x0000000607067290 */ /* 0x000fe2000fffe03f */
[----:B------:R-:W-:Y:S01]  /*10e0*/  CS2R R110, SRZ ;  /* 0x00000000006e7805 */ /* 0x000fe2000001ff00 */
[----:B------:R-:W-:Y:S01]  /*10f0*/  USHF.R.S32.HI UR5, URZ, 0x1f, UR4 ;  /* 0x0000001f3f057899 */ /* 0x000fe20008011404 */
[----:B------:R-:W-:Y:S01]  /*1100*/  CS2R R24, SRZ ;  /* 0x0000000000187805 */ /* 0x000fe2000001ff00 */
[----:B------:R-:W-:Y:S01]  /*1110*/  USHF.R.S32.HI UR7, URZ, 0x1f, UR6 ;  /* 0x0000001f3f077899 */ /* 0x000fe20008011406 */
[----:B------:R-:W-:Y:S01]  /*1120*/  CS2R R108, SRZ ;  /* 0x00000000006c7805 */ /* 0x000fe2000001ff00 */
[----:B------:R-:W-:Y:S01]  /*1130*/  ULEA.HI UR5, UR5, UR4, URZ, 0x7 ;  /* 0x0000000405057291 */ /* 0x000fe2000f8f383f */
[----:B------:R-:W-:Y:S01]  /*1140*/  CS2R R26, SRZ ;  /* 0x00000000001a7805 */ /* 0x000fe2000001ff00 */
[----:B------:R-:W-:Y:S01]  /*1150*/  ULEA.HI UR7, UR7, UR6, URZ, 0x7 ;  /* 0x0000000607077291 */ /* 0x000fe2000f8f383f */
[----:B------:R-:W-:Y:S01]  /*1160*/  CS2R R102, SRZ ;  /* 0x0000000000667805 */ /* 0x000fe2000001ff00 */
[----:B------:R-:W-:Y:S01]  /*1170*/  USHF.R.S32.HI UR48, URZ, 0x7, UR5 ;  /* 0x000000073f307899 */ /* 0x000fe20008011405 */
[----:B------:R-:W-:Y:S01]  /*1180*/  CS2R R28, SRZ ;  /* 0x00000000001c7805 */ /* 0x000fe2000001ff00 */
[----:B------:R-:W-:Y:S01]  /*1190*/  USHF.R.S32.HI UR7, URZ, 0x7, UR7 ;  /* 0x000000073f077899 */ /* 0x000fe20008011407 */
[----:B------:R-:W-:Y:S01]  /*11a0*/  CS2R R100, SRZ ;  /* 0x0000000000647805 */ /* 0x000fe2000001ff00 */
[----:B------:R-:W-:Y:S01]  /*11b0*/  ULDC UR44, c[0x0][0xc48] ;  /* 0x00031200002c7ab9 */ /* 0x000fe20000000800 */
[----:B------:R-:W-:Y:S01]  /*11c0*/  UMOV UR43, UR10 ;  /* 0x0000000a002b7c82 */ /* 0x000fe20008000000 */
[----:B------:R-:W-:Y:S01]  /*11d0*/  UISETP.LT.AND UP0, UPT, UR48, UR7, UPT ;  /* 0x000000073000728c */ /* 0x000fe2000bf01270 */
[----:B------:R-:W-:Y:S01]  /*11e0*/  CS2R R30, SRZ ;  /* 0x00000000001e7805 */ /* 0x000fe2000001ff00 */
[----:B------:R-:W-:Y:S01]  /*11f0*/  UISETP.NE.AND UP1, UPT, UR44, 0x1, UPT ;  /* 0x000000012c00788c */ /* 0x000fe2000bf25270 */
[----:B------:R-:W-:Y:S01]  /*1200*/  CS2R R94, SRZ ;  /* 0x00000000005e7805 */ /* 0x000fe2000001ff00 */
[----:B------:R-:W-:Y:S01]  /*1210*/  USEL UR48, UR48, UR7, UP0 ;  /* 0x0000000730307287 */ /* 0x000fe20008000000 */
[----:B------:R-:W-:Y:S01]  /*1220*/  CS2R R32, SRZ ;  /* 0x0000000000207805 */ /* 0x000fe2000001ff00 */
[----:B------:R-:W-:Y:S01]  /*1230*/  UP2UR UR47, UPR, URZ, 0x4 ;  /* 0x000000043f2f7883 */ /* 0x000fe20008000000 */
[----:B------:R-:W-:Y:S01]  /*1240*/  CS2R R92, SRZ ;  /* 0x00000000005c7805 */ /* 0x000fe2000001ff00 */
[----:B------:R-:W-:Y:S01]  /*1250*/  UISETP.GE.AND UP0, UPT, UR48, 0x1, UPT ;  /* 0x000000013000788c */ /* 0x000fe2000bf06270 */
[----:B------:R-:W-:-:S04]  /*1260*/  CS2R R34, SRZ ;  /* 0x0000000000227805 */ /* 0x000fc8000001ff00 */
[----:B------:R-:W-:Y:S01]  /*1270*/  @UP1 ULDC UR8, c[0x0][0xc4c] ;  /* 0x0003130000081ab9 */ /* 0x000fe20000000800 */
[----:B------:R-:W-:Y:S01]  /*1280*/  PLOP3.LUT P1, PT, PT, PT, UP0, 0x80, 0x0 ;  /* 0x000000000000781c */ /* 0x000fe20003f2f008 */
[----:B------:R-:W-:Y:S01]  /*1290*/  UIMAD.WIDE.U32 UR4, UR10, UR8, URZ ;  /* 0x000000080a0472a5 */ /* 0x000fe2000f8e003f */
[----:B------:R-:W-:-:S03]  /*12a0*/  @UP1 ULDC UR6, c[0x0][0xc50] ;  /* 0x0003140000061ab9 */ /* 0x000fc60000000800 */
[----:B------:R-:W-:-:S04]  /*12b0*/  @UP1 USHF.R.U32.HI UR43, URZ, UR6, UR5 ;  /* 0x000000063f2b1299 */ /* 0x000fc80008011605 */
[----:B------:R-:W-:-:S04]  /*12c0*/  UIADD3 UR4, -UR43, URZ, URZ ;  /* 0x0000003f2b047290 */ /* 0x000fc8000fffe13f */
[----:B------:R-:W-:Y:S01]  /*12d0*/  UIMAD UR44, UR44, UR4, UR10 ;  /* 0x000000042c2c72a4 */ /* 0x000fe2000f8e020a */
[----:B------:R-:W-:Y:S11]  /*12e0*/  @!P1 BRA `(.L_x_1766) ;  /* 0x0000008800809947 */ /* 0x000ff60003800000 */
        /* <DEDUP_REMOVED lines=31> */
.L_x_1767:
        /* <DEDUP_REMOVED lines=56> */
.L_x_1898:
[----:B------:R-:W-:Y:S05]  /*1860*/  @!P0 BRA `(.L_x_1769) ;  /* 0x0000000000048947 */ /* 0x000fea0003800000 */
[----:B------:R-:W-:Y:S01]  /*1870*/  BPT.TRAP 0x1 ;  /* 0x000000040000795c */ /* 0x000fe20000300000 */
.L_x_1769:
[----:B------:R-:W-:Y:S02]  /*1880*/  IMAD.U32 R2, RZ, RZ, UR38 ;  /* 0x00000026ff027e24 */ /* 0x000fe4000f8e00ff */
[----:B0-----:R-:W-:-:S03]  /*1890*/  IMAD.U32 R3, RZ, RZ, UR37 ;  /* 0x00000025ff037e24 */ /* 0x001fc6000f8e00ff */
[----:B------:R-:W-:Y:S02]  /*18a0*/  LEA R2, R2, UR46, 0x3 ;  /* 0x0000002e02027c11 */ /* 0x000fe4000f8e18ff */
[----:B------:R-:W-:-:S04]  /*18b0*/  SHF.L.U32 R3, R3, 0x1f, RZ ;  /* 0x0000001f03037819 */ /* 0x000fc800000006ff */
[----:B------:R0:W1:Y:S01]  /*18c0*/  SYNCS.PHASECHK.TRANS64.TRYWAIT P1, [R2+URZ+0x19c30], R3 ;  /* 0x019c3003020075a7 */ /* 0x000062000802017f */
[----:B------:R-:W-:Y:S05]  /*18d0*/  @!P0 BRA `(.L_x_1770) ;  /* 0x0000000000048947 */ /* 0x000fea0003800000 */
[----:B------:R-:W-:Y:S01]  /*18e0*/  BPT.TRAP 0x1 ;  /* 0x000000040000795c */ /* 0x000fe20000300000 */
.L_x_1770:
[----:B-1----:R-:W-:Y:S05]  /*18f0*/  @P1 BRA `(.L_x_1771) ;  /* 0x0000000000081947 */ /* 0x002fea0003800000 */
[----:B------:R-:W1:Y:S02]  /*1900*/  SYNCS.PHASECHK.TRANS64.TRYWAIT P1, [R2+URZ+0x19c30], R3 ;  /* 0x019c3003020075a7 */ /* 0x000e64000802017f */
[----:B-1----:R-:W-:Y:S05]  /*1910*/  @!P1 BRA `(.L_x_1772) ;  /* 0x000000e400989947 */ /* 0x002fea0003800000 */
.L_x_1771:
        /* <DEDUP_REMOVED lines=28> */
.L_x_1773:
[----:B------:R-:W-:Y:S01]  /*1ae0*/  UISETP.NE.AND UP0, UPT, UR47, URZ, UPT ;  /* 0x0000003f2f00728c */ /* 0x000fe2000bf05270 */
[----:B------:R-:W-:Y:S02]  /*1af0*/  VIADD R12, R17, UR41 ;  /* 0x00000029110c7c36 */ /* 0x000fe40008000000 */
[C---:B------:R-:W-:Y:S01]  /*1b00*/  FMUL.FTZ R46, R0.reuse, R46 ;  /* 0x0000002e002e7220 */ /* 0x040fe20000410000 */
[----:B------:R-:W-:Y:S01]  /*1b10*/  ULDC UR11, c[0x0][0x2f0] ;  /* 0x0000bc00000b7ab9 */ /* 0x000fe20000000800 */
[C---:B------:R-:W-:Y:S01]  /*1b20*/  FMUL.FTZ R101, R0.reuse, R26 ;  /* 0x0000001a00657220 */ /* 0x040fe20000410000 */
[----:B------:R-:W-:Y:S01]  /*1b30*/  FMUL.FTZ R99, R0, R27 ;  /* 0x0000001b00637220 */ /* 0x000fe20000410000 */
[----:B------:R-:W-:Y:S01]  /*1b40*/  PLOP3.LUT P1, PT, PT, PT, UP0, 0x80, 0x0 ;  /* 0x000000000000781c */ /* 0x000fe20003f2f008 */
[----:B------:R2:W-:Y:S01]  /*1b50*/  MUFU.TANH R6, R46 ;  /* 0x0000002e00067308 */ /* 0x0005e20000002400 */
[----:B------:R-:W-:Y:S01]  /*1b60*/  PLOP3.LUT P2, PT, PT, PT, UP0, 0x80, 0x0 ;  /* 0x000000000000781c */ /* 0x000fe20003f4f008 */
[----:B------:R-:W-:-:S02]  /*1b70*/  IMAD.U32 R11, RZ, RZ, UR11 ;  /* 0x0000000bff0b7e24 */ /* 0x000fc4000f8e00ff */
[C---:B------:R-:W-:Y:S01]  /*1b80*/  FMUL.FTZ R30, R0.reuse, R30 ;  /* 0x0000001e001e7220 */ /* 0x040fe20000410000 */
[----:B------:R-:W-:Y:S01]  /*1b90*/  @UP0 ULDC UR6, c[0x0][0x44c] ;  /* 0x0001130000060ab9 */ /* 0x000fe20000000800 */
[----:B------:R-:W-:Y:S01]  /*1ba0*/  ULDC UR14, c[0x0][0x288] ;  /* 0x0000a200000e7ab9 */ /* 0x000fe20000000800 */
[C---:B------:R-:W-:Y:S01]  /*1bb0*/  FMUL.FTZ R31, R0.reuse, R31 ;  /* 0x0000001f001f7220 */ /* 0x040fe20000410000 */
[C---:B------:R-:W-:Y:S01]  /*1bc0*/  FMUL.FTZ R34, R0.reuse, R34 ;  /* 0x0000002200227220 */ /* 0x040fe20000410000 */
[----:B------:R-:W3:Y:S01]  /*1bd0*/  MUFU.TANH R101, R101 ;  /* 0x0000006500657308 */ /* 0x000ee20000002400 */
[C---:B------:R-:W-:Y:S01]  /*1be0*/  FMUL.FTZ R35, R0.reuse, R35 ;  /* 0x0000002300237220 */ /* 0x040fe20000410000 */
[C---:B------:R-:W-:Y:S01]  /*1bf0*/  FMUL.FTZ R38, R0.reuse, R38 ;  /* 0x0000002600267220 */ /* 0x040fe20000410000 */
[----:B------:R-:W-:Y:S01]  /*1c00*/  FMUL.FTZ R39, R0, R39 ;  /* 0x0000002700277220 */ /* 0x000fe20000410000 */
[----:B01----:R-:W-:Y:S01]  /*1c10*/  @P1 IMAD.HI.U32 R3, R12, UR6, RZ ;  /* 0x000000060c031c27 */ /* 0x003fe2000f8e00ff */
[----:B------:R-:W-:-:S03]  /*1c20*/  @UP0 ULDC UR6, c[0x0][0x450] ;  /* 0x0001140000060ab9 */ /* 0x000fc60000000800 */
[C---:B------:R-:W-:Y:S01]  /*1c30*/  FMUL.FTZ R42, R0.reuse, R42 ;  /* 0x0000002a002a7220 */ /* 0x040fe20000410000 */
[C---:B------:R-:W-:Y:S01]  /*1c40*/  FMUL.FTZ R43, R0.reuse, R43 ;  /* 0x0000002b002b7220 */ /* 0x040fe20000410000 */
[----:B------:R-:W0:Y:S01]  /*1c50*/  MUFU.TANH R99, R99 ;  /* 0x0000006300637308 */ /* 0x000e220000002400 */
[----:B------:R-:W-:Y:S01]  /*1c60*/  @P2 SHF.R.U32.HI R12, RZ, UR6, R3 ;  /* 0x00000006ff0c2c19 */ /* 0x000fe20008011603 */
[----:B------:R-:W-:Y:S01]  /*1c70*/  UMOV UR6, 0xffffff80 ;  /* 0xffffff8000067882 */ /* 0x000fe20000000000 */
[C---:B------:R-:W-:Y:S01]  /*1c80*/  FMUL.FTZ R47, R0.reuse, R47 ;  /* 0x0000002f002f7220 */ /* 0x040fe20000410000 */
[----:B------:R-:W-:Y:S01]  /*1c90*/  UIMAD UR6, UR48, UR6, 0x80 ;  /* 0x00000080300674a4 */ /* 0x000fe2000f8e0206 */
[C---:B------:R-:W-:Y:S01]  /*1ca0*/  FMUL.FTZ R50, R0.reuse, R50 ;  /* 0x0000003200327220 */ /* 0x040fe20000410000 */
[----:B------:R-:W1:Y:S01]  /*1cb0*/  SHFL.IDX PT, R3, R12, 0x1, 0x1c1f ;  /* 0x003c1f000c037f89 */ /* 0x000e6200000e0000 */
[C---:B------:R-:W-:Y:S01]  /*1cc0*/  FMUL.FTZ R63, R0.reuse, R63 ;  /* 0x0000003f003f7220 */ /* 0x040fe20000410000 */
[----:B------:R-:W-:Y:S01]  /*1cd0*/  UIADD3 UR7, UR6, 0x1, URZ ;  /* 0x0000000106077890 */ /* 0x000fe2000fffe03f */
[----:B------:R4:W5:Y:S01]  /*1ce0*/  MUFU.TANH R97, R30 ;  /* 0x0000001e00617308 */ /* 0x0009620000002400 */
[----:B------:R-:W-:Y:S01]  /*1cf0*/  UIMAD UR6, UR42, UR11, UR6 ;  /* 0x0000000b2a0672a4 */ /* 0x000fe2000f8e0206 */
[C---:B------:R-:W-:Y:S01]  /*1d00*/  FMUL.FTZ R51, R0.reuse, R51 ;  /* 0x0000003300337220 */ /* 0x040fe20000410000 */
[C---:B------:R-:W-:Y:S01]  /*1d10*/  FMUL.FTZ R59, R0.reuse, R59 ;  /* 0x0000003b003b7220 */ /* 0x040fe20000410000 */
[----:B------:R-:W-:Y:S01]  /*1d20*/  FMUL.FTZ R54, R0, R54 ;  /* 0x0000003600367220 */ /* 0x000fe20000410000 */
[----:B------:R-:W-:-:S02]  /*1d30*/  IMAD.U32 R9, RZ, RZ, UR7 ;  /* 0x00000007ff097e24 */ /* 0x000fc4000f8e00ff */
[----:B------:R-:W-:Y:S01]  /*1d40*/  FMUL.FTZ R20, R0, R29 ;  /* 0x0000001d00147220 */ /* 0x000fe20000410000 */
[----:B------:R-:W-:Y:S01]  /*1d50*/  IMAD.U32 R13, RZ, RZ, UR6 ;  /* 0x00000006ff0d7e24 */ /* 0x000fe2000f8e00ff */
[----:B------:R3:W5:Y:S01]  /*1d60*/  MUFU.TANH R95, R31 ;  /* 0x0000001f005f7308 */ /* 0x0007620000002400 */
[----:B--2---:R-:W-:Y:S02]  /*1d70*/  IMAD R46, R16, -0x2, R9 ;  /* 0xfffffffe102e7824 */ /* 0x004fe400078e0209 */
[----:B----4-:R-:W-:Y:S01]  /*1d80*/  FMUL.FTZ R30, R0, R37 ;  /* 0x00000025001e7220 */ /* 0x010fe20000410000 */
[----:B------:R-:W-:Y:S02]  /*1d90*/  IMAD R13, R16, -0x2, R13 ;  /* 0xfffffffe100d7824 */ /* 0x000fe400078e020d */
[C---:B------:R-:W-:Y:S01]  /*1da0*/  FMUL.FTZ R29, R0.reuse, R36 ;  /* 0x00000024001d7220 */ /* 0x040fe20000410000 */
[----:B------:R-:W-:Y:S02]  /*1db0*/  IMAD R46, R11, UR42, R46 ;  /* 0x0000002a0b2e7c24 */ /* 0x000fe4000f8e022e */
[C---:B------:R-:W-:Y:S01]  /*1dc0*/  FMUL.FTZ R36, R0.reuse, R49 ;  /* 0x0000003100247220 */ /* 0x040fe20000410000 */
[C---:B------:R-:W-:Y:S01]  /*1dd0*/  FMUL.FTZ R55, R0.reuse, R55 ;  /* 0x0000003700377220 */ /* 0x040fe20000410000 */
[----:B------:R2:W4:Y:S01]  /*1de0*/  MUFU.TANH R93, R34 ;  /* 0x00000022005d7308 */ /* 0x0005220000002400 */
[C---:B------:R-:W-:Y:S01]  /*1df0*/  FMUL.FTZ R58, R0.reuse, R58 ;  /* 0x0000003a003a7220 */ /* 0x040fe20000410000 */
[C---:B------:R-:W-:Y:S01]  /*1e00*/  FMUL.FTZ R62, R0.reuse, R62 ;  /* 0x0000003e003e7220 */ /* 0x040fe20000410000 */
[C---:B---3--:R-:W-:Y:S01]  /*1e10*/  FMUL.FTZ R31, R0.reuse, R41 ;  /* 0x00000029001f7220 */ /* 0x048fe20000410000 */
[C---:B------:R-:W-:Y:S01]  /*1e20*/  FMUL.FTZ R66, R0.reuse, R66 ;  /* 0x0000004200427220 */ /* 0x040fe20000410000 */
[----:B-1----:R-:W-:Y:S01]  /*1e30*/  IADD3 R8, R3, -UR14, R46 ;  /* 0x8000000e03087c10 */ /* 0x002fe2000fffe02e */
[C---:B------:R-:W-:Y:S01]  /*1e40*/  FMUL.FTZ R3, R0.reuse, R67 ;  /* 0x0000004300037220 */ /* 0x040fe20000410000 */
[C---:B------:R-:W-:Y:S01]  /*1e50*/  FMUL.FTZ R70, R0.reuse, R70 ;  /* 0x0000004600467220 */ /* 0x040fe20000410000 */
[----:B------:R-:W1:Y:S01]  /*1e60*/  MUFU.TANH R91, R35 ;  /* 0x00000023005b7308 */ /* 0x000e620000002400 */
[----:B------:R-:W-:Y:S01]  /*1e70*/  VIMNMX R8, R13, R8, PT ;  /* 0x000000080d087248 */ /* 0x000fe20003fe0100 */
[C---:B--2---:R-:W-:Y:S01]  /*1e80*/  FMUL.FTZ R34, R0.reuse, R45 ;  /* 0x0000002d00227220 */ /* 0x044fe20000410000 */
[C---:B------:R-:W-:Y:S01]  /*1e90*/  FMUL.FTZ R15, R0.reuse, R25 ;  /* 0x00000019000f7220 */ /* 0x040fe20000410000 */
[----:B------:R-:W-:Y:S01]  /*1ea0*/  FMUL.FTZ R71, R0, R71 ;  /* 0x0000004700477220 */ /* 0x000fe20000410000 */
[----:B------:R-:W-:Y:S01]  /*1eb0*/  ISETP.GT.AND P1, PT, R8, RZ, PT ;  /* 0x000000ff0800720c */ /* 0x000fe20003f24270 */
[----:B------:R-:W-:Y:S01]  /*1ec0*/  FMUL.FTZ R74, R0, R74 ;  /* 0x0000004a004a7220 */ /* 0x000fe20000410000 */
[C---:B------:R-:W-:Y:S01]  /*1ed0*/  ISETP.GT.AND P2, PT, R8.reuse, 0x1, PT ;  /* 0x000000010800780c */ /* 0x040fe20003f44270 */
[----:B------:R2:W3:Y:S01]  /*1ee0*/  MUFU.TANH R89, R38 ;  /* 0x0000002600597308 */ /* 0x0004e20000002400 */
[----:B------:R-:W-:Y:S01]  /*1ef0*/  ISETP.GT.AND P3, PT, R8, 0x8, PT ;  /* 0x000000080800780c */ /* 0x000fe20003f64270 */
[C---:B------:R-:W-:Y:S01]  /*1f00*/  FMUL.FTZ R75, R0.reuse, R75 ;  /* 0x0000004b004b7220 */ /* 0x040fe20000410000 */
[----:B------:R-:W-:Y:S01]  /*1f10*/  FSEL R101, R101, -INF , P1 ;  /* 0xff80000065657808 */ /* 0x000fe20000800000 */
[C---:B------:R-:W-:Y:S01]  /*1f20*/  FMUL.FTZ R78, R0.reuse, R78 ;  /* 0x0000004e004e7220 */ /* 0x040fe20000410000 */
[----:B0-----:R-:W-:Y:S01]  /*1f30*/  FSEL R99, R99, -INF , P2 ;  /* 0xff80000063637808 */ /* 0x001fe20001000000 */
[----:B------:R-:W-:Y:S01]  /*1f40*/  FMUL.FTZ R79, R0, R79 ;  /* 0x0000004f004f7220 */ /* 0x000fe20000410000 */
[----:B------:R-:W-:Y:S01]  /*1f50*/  ISETP.GT.AND P1, PT, R8, 0x9, PT ;  /* 0x000000090800780c */ /* 0x000fe20003f24270 */
[----:B------:R-:W0:Y:S01]  /*1f60*/  MUFU.TANH R39, R39 ;  /* 0x0000002700277308 */ /* 0x000e220000002400 */
[----:B-----5:R-:W-:Y:S01]  /*1f70*/  FSEL R97, R97, -INF , P3 ;  /* 0xff80000061617808 */ /* 0x020fe20001800000 */
[C---:B--2---:R-:W-:Y:S01]  /*1f80*/  FMUL.FTZ R38, R0.reuse, R53 ;  /* 0x0000003500267220 */ /* 0x044fe20000410000 */
[----:B------:R-:W-:Y:S01]  /*1f90*/  FMNMX.FTZ R4, R101, R99, !PT ;  /* 0x0000006365047209 */ /* 0x000fe20007810000 */
[----:B------:R-:W-:Y:S01]  /*1fa0*/  FMUL.FTZ R82, R0, R82 ;  /* 0x0000005200527220 */ /* 0x000fe20000410000 */
[----:B------:R-:W-:Y:S01]  /*1fb0*/  ISETP.GT.AND P2, PT, R8, 0x10, PT ;  /* 0x000000100800780c */ /* 0x000fe20003f44270 */
[C---:B------:R-:W-:Y:S01]  /*1fc0*/  FMUL.FTZ R83, R0.reuse, R83 ;  /* 0x0000005300537220 */ /* 0x040fe20000410000 */
[----:B------:R-:W-:Y:S01]  /*1fd0*/  FSEL R95, R95, -INF , P1 ;  /* 0xff8000005f5f7808 */ /* 0x000fe20000800000 */
[----:B------:R2:W5:Y:S01]  /*1fe0*/  MUFU.TANH R5, R42 ;  /* 0x0000002a00057308 */ /* 0x0005620000002400 */
[----:B------:R-:W-:Y:S01]  /*1ff0*/  FMNMX.FTZ R4, R97, R4, !PT ;  /* 0x0000000461047209 */ /* 0x000fe20007810000 */
[----:B------:R-:W-:Y:S01]  /*2000*/  FMUL.FTZ R86, R0, R86 ;  /* 0x0000005600567220 */ /* 0x000fe20000410000 */
[----:B------:R-:W-:Y:S01]  /*2010*/  ISETP.GT.AND P1, PT, R8, 0x11, PT ;  /* 0x000000110800780c */ /* 0x000fe20003f24270 */
[C---:B------:R-:W-:Y:S01]  /*2020*/  FMUL.FTZ R87, R0.reuse, R87 ;  /* 0x0000005700577220 */ /* 0x040fe20000410000 */
[----:B----4-:R-:W-:Y:S01]  /*2030*/  FSEL R93, R93, -INF , P2 ;  /* 0xff8000005d5d7808 */ /* 0x010fe20001000000 */
[----:B------:R-:W-:Y:S01]  /*2040*/  FMUL.FTZ R14, R0, R24 ;  /* 0x00000018000e7220 */ /* 0x000fe20000410000 */
[----:B------:R-:W-:Y:S01]  /*2050*/  FMNMX.FTZ R4, R95, R4, !PT ;  /* 0x000000045f047209 */ /* 0x000fe20007810000 */
[----:B------:R-:W-:Y:S01]  /*2060*/  MUFU.TANH R43, R43 ;  /* 0x0000002b002b7308 */ /* 0x000fe20000002400 */
[----:B------:R-:W-:Y:S01]  /*2070*/  ISETP.GT.AND P2, PT, R8, 0x18, PT ;  /* 0x000000180800780c */ /* 0x000fe20003f44270 */
[C---:B--2---:R-:W-:Y:S01]  /*2080*/  FMUL.FTZ R42, R0.reuse, R57 ;  /* 0x00000039002a7220 */ /* 0x044fe20000410000 */
[----:B-1----:R-:W-:Y:S01]  /*2090*/  FSEL R91, R91, -INF , P1 ;  /* 0xff8000005b5b7808 */ /* 0x002fe20000800000 */
[C---:B------:R-:W-:Y:S01]  /*20a0*/  FMUL.FTZ R24, R0.reuse, R28 ;  /* 0x0000001c00187220 */ /* 0x040fe20000410000 */
[----:B------:R-:W-:Y:S01]  /*20b0*/  FMNMX.FTZ R4, R93, R4, !PT ;  /* 0x000000045d047209 */ /* 0x000fe20007810000 */
[----:B------:R-:W-:Y:S01]  /*20c0*/  FMUL.FTZ R28, R0, R33 ;  /* 0x00000021001c7220 */ /* 0x000fe20000410000 */
[----:B------:R-:W-:Y:S01]  /*20d0*/  ISETP.GT.AND P1, PT, R8, 0x19, PT ;  /* 0x000000190800780c */ /* 0x000fe20003f24270 */
[----:B------:R-:W-:Y:S01]  /*20e0*/  MUFU.TANH R47, R47 ;  /* 0x0000002f002f7308 */ /* 0x000fe20000002400 */
[----:B---3--:R-:W-:Y:S01]  /*20f0*/  FSEL R89, R89, -INF , P2 ;  /* 0xff80000059597808 */ /* 0x008fe20001000000 */
[C---:B------:R-:W-:Y:S01]  /*2100*/  FMUL.FTZ R33, R0.reuse, R44 ;  /* 0x0000002c00217220 */ /* 0x040fe20000410000 */
[----:B------:R-:W-:Y:S01]  /*2110*/  FMNMX.FTZ R4, R91, R4, !PT ;  /* 0x000000045b047209 */ /* 0x000fe20007810000 */
[----:B------:R-:W-:Y:S01]  /*2120*/  FMUL.FTZ R44, R0, R56 ;  /* 0x00000038002c7220 */ /* 0x000fe20000410000 */
[----:B------:R-:W-:Y:S01]  /*2130*/  ISETP.GT.AND P2, PT, R8, 0x20, PT ;  /* 0x000000200800780c */ /* 0x000fe20003f44270 */
[----:B------:R-:W-:Y:S01]  /*2140*/  FMUL.FTZ R56, R0, R61 ;  /* 0x0000003d00387220 */ /* 0x000fe20000410000 */
[----:B0-----:R-:W-:Y:S01]  /*2150*/  FSEL R67, R39, -INF , P1 ;  /* 0xff80000027437808 */ /* 0x001fe20000800000 */
[----:B------:R-:W0:Y:S01]  /*2160*/  MUFU.TANH R50, R50 ;  /* 0x0000003200327308 */ /* 0x000e220000002400 */
[----:B------:R-:W-:Y:S01]  /*2170*/  FMNMX.FTZ R4, R89, R4, !PT ;  /* 0x0000000459047209 */ /* 0x000fe20007810000 */
[----:B------:R-:W-:Y:S01]  /*2180*/  ULDC UR19, c[0x0][0x988] ;  /* 0x0002620000137ab9 */ /* 0x000fe20000000800 */
[----:B------:R-:W-:Y:S01]  /*2190*/  ISETP.GT.AND P1, PT, R8, 0x21, PT ;  /* 0x000000210800780c */ /* 0x000fe20003f24270 */
[----:B------:R-:W-:Y:S01]  /*21a0*/  VIADD R46, R46, -UR14 ;  /* 0x8000000e2e2e7c36 */ /* 0x000fe20008000000 */
[----:B------:R-:W-:Y:S01]  /*21b0*/  FMNMX.FTZ R4, R67, R4, !PT ;  /* 0x0000000443047209 */ /* 0x000fe20007810000 */
[C---:B------:R-:W-:Y:S01]  /*21c0*/  FMUL.FTZ R27, R0.reuse, R32 ;  /* 0x00000020001b7220 */ /* 0x040fe20000410000 */
[C---:B------:R-:W-:Y:S01]  /*21d0*/  FMUL.FTZ R35, R0.reuse, R48 ;  /* 0x0000003000237220 */ /* 0x040fe20000410000 */
[----:B------:R5:W-:Y:S01]  /*21e0*/  MUFU.TANH R37, R63 ;  /* 0x0000003f00257308 */ /* 0x000be20000002400 */
[C---:B------:R-:W-:Y:S01]  /*21f0*/  FMUL.FTZ R32, R0.reuse, R40 ;  /* 0x0000002800207220 */ /* 0x040fe20000410000 */
[----:B------:R-:W-:Y:S01]  /*2200*/  FMUL.FTZ R40, R0, R52 ;  /* 0x0000003400287220 */ /* 0x000fe20000410000 */
[----:B------:R-:W-:Y:S01]  /*2210*/  R2UR UR15, R2 ;  /* 0x00000000020f72ca */ /* 0x000fe200000e0000 */
[----:B------:R-:W-:Y:S01]  /*2220*/  @UP0 ULDC UR6, c[0x0][0x44c] ;  /* 0x0001130000060ab9 */ /* 0x000fe20000000800 */
[----:B------:R-:W-:Y:S01]  /*2230*/  @UP0 ULDC UR17, c[0x0][0x450] ;  /* 0x0001140000110ab9 */ /* 0x000fe20000000800 */
[----:B------:R-:W-:Y:S01]  /*2240*/  UIMAD.WIDE.U32 UR6, UR41, UR6, URZ ;  /* 0x00000006290672a5 */ /* 0x000fe2000f8e003f */
[----:B------:R-:W-:Y:S01]  /*2250*/  CS2R R134, SRZ ;  /* 0x0000000000867805 */ /* 0x000fe2000001ff00 */
[----:B------:R-:W1:Y:S01]  /*2260*/  MUFU.TANH R51, R51 ;  /* 0x0000003300337308 */ /* 0x000e620000002400 */
[----:B-----5:R-:W-:Y:S01]  /*2270*/  FSEL R63, R5, -INF , P2 ;  /* 0xff800000053f7808 */ /* 0x020fe20001000000 */
[----:B------:R-:W-:Y:S01]  /*2280*/  UMOV UR10, UR41 ;  /* 0x00000029000a7c82 */ /* 0x000fe20008000000 */
[----:B------:R-:W-:Y:S01]  /*2290*/  ISETP.GT.AND P2, PT, R8, 0x28, PT ;  /* 0x000000280800780c */ /* 0x000fe20003f44270 */
[----:B------:R-:W-:Y:S01]  /*22a0*/  UIMAD UR11, UR42, UR11, -UR14 ;  /* 0x0000000b2a0b72a4 */ /* 0x000fe2000f8e0a0e */
[----:B------:R-:W-:Y:S01]  /*22b0*/  FMNMX.FTZ R4, R63, R4, !PT ;  /* 0x000000043f047209 */ /* 0x000fe20007810000 */
[----:B------:R-:W-:Y:S01]  /*22c0*/  @UP0 USHF.R.U32.HI UR10, URZ, UR17, UR7 ;  /* 0x000000113f0a0299 */ /* 0x000fe20008011607 */
[----:B------:R-:W-:Y:S01]  /*22d0*/  FSEL R57, R6, -INF , P2 ;  /* 0xff80000006397808 */ /* 0x000fe20001000000 */
[----:B------:R2:W-:Y:S01]  /*22e0*/  MUFU.TANH R9, R59 ;  /* 0x0000003b00097308 */ /* 0x0005e20000002400 */
[----:B------:R-:W-:Y:S01]  /*22f0*/  ISETP.GT.AND P2, PT, R8, 0x30, PT ;  /* 0x000000300800780c */ /* 0x000fe20003f44270 */
[----:B------:R-:W-:Y:S01]  /*2300*/  UIADD3 UR11, UR11, UR10, URZ ;  /* 0x0000000a0b0b7290 */ /* 0x000fe2000fffe03f */
[----:B------:R-:W-:Y:S01]  /*2310*/  CS2R R132, SRZ ;  /* 0x0000000000847805 */ /* 0x000fe2000001ff00 */
[----:B------:R-:W-:Y:S01]  /*2320*/  UIADD3 UR18, UR48, -0x2, URZ ;  /* 0xfffffffe30127890 */ /* 0x000fe2000fffe03f */
[----:B0-----:R-:W-:Y:S01]  /*2330*/  FSEL R53, R50, -INF , P2 ;  /* 0xff80000032357808 */ /* 0x001fe20001000000 */
[----:B------:R-:W-:Y:S01]  /*2340*/  USHF.R.S32.HI UR6, URZ, 0x1f, UR11 ;  /* 0x0000001f3f067899 */ /* 0x000fe2000801140b */
[C---:B------:R-:W-:Y:S01]  /*2350*/  ISETP.GT.AND P2, PT, R8.reuse, 0x38, PT ;  /* 0x000000380800780c */ /* 0x040fe20003f44270 */
[----:B------:R0:W3:Y:S01]  /*2360*/  MUFU.TANH R49, R54 ;  /* 0x0000003600317308 */ /* 0x0000e20000002400 */
[----:B--2---:R-:W-:Y:S01]  /*2370*/  FSEL R59, R43, -INF , P1 ;  /* 0xff8000002b3b7808 */ /* 0x004fe20000800000 */
[----:B------:R-:W-:Y:S01]  /*2380*/  ULEA.HI UR6, UR6, UR11, URZ, 0x7 ;  /* 0x0000000b06067291 */ /* 0x000fe2000f8f383f */
[----:B------:R-:W-:-:S02]  /*2390*/  ISETP.GT.AND P1, PT, R8, 0x29, PT ;  /* 0x000000290800780c */ /* 0x000fc40003f24270 */
[----:B------:R-:W-:Y:S02]  /*23a0*/  CS2R R130, SRZ ;  /* 0x0000000000827805 */ /* 0x000fe4000001ff00 */
[----:B------:R-:W-:Y:S01]  /*23b0*/  FMNMX.FTZ R4, R59, R4, !PT ;  /* 0x000000043b047209 */ /* 0x000fe20007810000 */
[----:B------:R-:W-:Y:S01]  /*23c0*/  USHF.R.S32.HI UR17, URZ, 0x7, UR6 ;  /* 0x000000073f117899 */ /* 0x000fe20008011406 */
[----:B------:R-:W-:Y:S01]  /*23d0*/  CS2R R128, SRZ ;  /* 0x0000000000807805 */ /* 0x000fe2000001ff00 */
[----:B------:R2:W4:Y:S01]  /*23e0*/  MUFU.TANH R7, R55 ;  /* 0x0000003700077308 */ /* 0x0005220000002400 */
[----:B------:R-:W-:Y:S01]  /*23f0*/  FMNMX.FTZ R4, R57, R4, !PT ;  /* 0x0000000439047209 */ /* 0x000fe20007810000 */
[C---:B0-----:R-:W-:Y:S01]  /*2400*/  FMUL.FTZ R54, R0.reuse, R60 ;  /* 0x0000003c00367220 */ /* 0x041fe20000410000 */
[C---:B------:R-:W-:Y:S01]  /*2410*/  FMUL.FTZ R60, R0.reuse, R64 ;  /* 0x00000040003c7220 */ /* 0x040fe20000410000 */
[C---:B------:R-:W-:Y:S01]  /*2420*/  FMUL.FTZ R64, R0.reuse, R68 ;  /* 0x0000004400407220 */ /* 0x040fe20000410000 */
[----:B------:R-:W-:Y:S01]  /*2430*/  FMUL.FTZ R68, R0, R77 ;  /* 0x0000004d00447220 */ /* 0x000fe20000410000 */
[----:B------:R-:W-:Y:S01]  /*2440*/  UISETP.LT.AND UP0, UPT, URZ, UR17, UPT ;  /* 0x000000113f00728c */ /* 0x000fe2000bf01270 */
[----:B------:R-:W0:Y:S01]  /*2450*/  SHFL.IDX PT, R77, R12, RZ, 0x1c1f ;  /* 0x001c1fff0c4d7589 */ /* 0x000e2200000e0000 */
[----:B------:R5:W0:Y:S01]  /*2460*/  MUFU.TANH R45, R58 ;  /* 0x0000003a002d7308 */ /* 0x000a220000002400 */
[----:B--2---:R-:W-:Y:S01]  /*2470*/  FSEL R55, R47, -INF , P1 ;  /* 0xff8000002f377808 */ /* 0x004fe20000800000 */
[----:B------:R-:W-:Y:S01]  /*2480*/  USEL UR17, URZ, UR17, !UP0 ;  /* 0x000000113f117287 */ /* 0x000fe2000c000000 */
[----:B------:R-:W-:Y:S01]  /*2490*/  ISETP.GT.AND P1, PT, R8, 0x31, PT ;  /* 0x000000310800780c */ /* 0x000fe20003f24270 */
[----:B------:R-:W-:Y:S01]  /*24a0*/  UIADD3 UR6, UR15, 0x19c40, URZ ;  /* 0x00019c400f067890 */ /* 0x000fe2000fffe03f */
[----:B------:R-:W-:Y:S01]  /*24b0*/  FMNMX.FTZ R4, R55, R4, !PT ;  /* 0x0000000437047209 */ /* 0x000fe20007810000 */
[----:B------:R-:W-:Y:S01]  /*24c0*/  UISETP.GE.AND UP0, UPT, UR18, UR17, UPT ;  /* 0x000000111200728c */ /* 0x000fe2000bf06270 */
[----:B-1----:R-:W-:Y:S01]  /*24d0*/  FSEL R51, R51, -INF , P1 ;  /* 0xff80000033337808 */ /* 0x002fe20000800000 */
[----:B------:R1:W2:Y:S01]  /*24e0*/  MUFU.TANH R41, R62 ;  /* 0x0000003e00297308 */ /* 0x0002a20000002400 */
[----:B------:R-:W-:Y:S01]  /*24f0*/  FMNMX.FTZ R4, R53, R4, !PT ;  /* 0x0000000435047209 */ /* 0x000fe20007810000 */
[----:B-----5:R-:W-:Y:S01]  /*2500*/  FMUL.FTZ R58, R0, R65 ;  /* 0x00000041003a7220 */ /* 0x020fe20000410000 */
[----:B------:R-:W-:Y:S01]  /*2510*/  ISETP.GT.AND P1, PT, R8, 0x39, PT ;  /* 0x000000390800780c */ /* 0x000fe20003f24270 */
[C---:B------:R-:W-:Y:S01]  /*2520*/  FMUL.FTZ R65, R0.reuse, R73 ;  /* 0x0000004900417220 */ /* 0x040fe20000410000 */
[----:B---3--:R-:W-:Y:S01]  /*2530*/  FSEL R49, R49, -INF , P2 ;  /* 0xff80000031317808 */ /* 0x008fe20001000000 */
[----:B------:R-:W-:Y:S01]  /*2540*/  FMUL.FTZ R73, R0, R84 ;  /* 0x0000005400497220 */ /* 0x000fe20000410000 */
[----:B------:R-:W-:Y:S01]  /*2550*/  FMNMX.FTZ R4, R51, R4, !PT ;  /* 0x0000000433047209 */ /* 0x000fe20007810000 */
[----:B------:R-:W3:Y:S01]  /*2560*/  MUFU.TANH R66, R66 ;  /* 0x0000004200427308 */ /* 0x000ee20000002400 */
[----:B------:R-:W-:Y:S01]  /*2570*/  ISETP.GT.AND P2, PT, R8, 0x40, PT ;  /* 0x000000400800780c */ /* 0x000fe20003f44270 */
[C---:B-1----:R-:W-:Y:S01]  /*2580*/  FMUL.FTZ R62, R0.reuse, R69 ;  /* 0x00000045003e7220 */ /* 0x042fe20000410000 */
[----:B----4-:R-:W-:Y:S01]  /*2590*/  FSEL R47, R7, -INF , P1 ;  /* 0xff800000072f7808 */ /* 0x010fe20000800000 */
[----:B------:R-:W-:Y:S01]  /*25a0*/  FMUL.FTZ R69, R0, R76 ;  /* 0x0000004c00457220 */ /* 0x000fe20000410000 */
[----:B------:R-:W-:Y:S01]  /*25b0*/  FMNMX.FTZ R4, R49, R4, !PT ;  /* 0x0000000431047209 */ /* 0x000fe20007810000 */
[----:B------:R-:W-:Y:S01]  /*25c0*/  UPRMT UR6, UR45, 0x654, UR6 ;  /* 0x000006542d067896 */ /* 0x000fe20008000006 */
[----:B------:R-:W-:Y:S01]  /*25d0*/  ISETP.GT.AND P1, PT, R8, 0x41, PT ;  /* 0x000000410800780c */ /* 0x000fe20003f24270 */
[----:B------:R-:W1:Y:S01]  /*25e0*/  MUFU.TANH R3, R3 ;  /* 0x0000000300037308 */ /* 0x000e620000002400 */
[----:B0-----:R-:W-:-:S02]  /*25f0*/  FSEL R45, R45, -INF , P2 ;  /* 0xff8000002d2d7808 */ /* 0x001fc40001000000 */
[----:B------:R-:W-:Y:S02]  /*2600*/  CS2R R126, SRZ ;  /* 0x00000000007e7805 */ /* 0x000fe4000001ff00 */
[----:B------:R-:W-:Y:S02]  /*2610*/  FMNMX.FTZ R4, R47, R4, !PT ;  /* 0x000000042f047209 */ /* 0x000fe40007810000 */
[----:B------:R-:W-:Y:S02]  /*2620*/  CS2R R124, SRZ ;  /* 0x00000000007c7805 */ /* 0x000fe4000001ff00 */
[C---:B------:R-:W-:Y:S02]  /*2630*/  ISETP.GT.AND P2, PT, R8.reuse, 0x48, PT ;  /* 0x000000480800780c */ /* 0x040fe40003f44270 */
[----:B------:R-:W-:Y:S02]  /*2640*/  CS2R R122, SRZ ;  /* 0x00000000007a7805 */ /* 0x000fe4000001ff00 */
[----:B------:R-:W-:Y:S01]  /*2650*/  FSEL R43, R9, -INF , P1 ;  /* 0xff800000092b7808 */ /* 0x000fe20000800000 */
[----:B------:R0:W4:Y:S01]  /*2660*/  MUFU.TANH R25, R70 ;  /* 0x0000004600197308 */ /* 0x0001220000002400 */
[----:B------:R-:W-:Y:S01]  /*2670*/  FMNMX.FTZ R4, R45, R4, !PT ;  /* 0x000000042d047209 */ /* 0x000fe20007810000 */
[----:B------:R-:W-:Y:S01]  /*2680*/  SYNCS.ARRIVE.TRANS64.RED.A1T0 RZ, [UR6], RZ ;  /* 0x000000ffffff79a7 */ /* 0x000fe20008100406 */
[----:B------:R-:W-:-:S02]  /*2690*/  ISETP.GT.AND P1, PT, R8, 0x49, PT ;  /* 0x000000490800780c */ /* 0x000fc40003f24270 */
[----:B------:R-:W-:Y:S02]  /*26a0*/  CS2R R120, SRZ ;  /* 0x0000000000787805 */ /* 0x000fe4000001ff00 */
[----:B--2---:R-:W-:Y:S02]  /*26b0*/  FSEL R41, R41, -INF , P2 ;  /* 0xff80000029297808 */ /* 0x004fe40001000000 */
[----:B------:R-:W-:Y:S02]  /*26c0*/  CS2R R118, SRZ ;  /* 0x0000000000767805 */ /* 0x000fe4000001ff00 */
[----:B------:R-:W-:Y:S01]  /*26d0*/  FMNMX.FTZ R4, R43, R4, !PT ;  /* 0x000000042b047209 */ /* 0x000fe20007810000 */
[----:B------:R-:W2:Y:S01]  /*26e0*/  MUFU.TANH R10, R71 ;  /* 0x00000047000a7308 */ /* 0x000ea20000002400 */
[----:B------:R-:W-:Y:S01]  /*26f0*/  ISETP.GT.AND P2, PT, R8, 0x50, PT ;  /* 0x000000500800780c */ /* 0x000fe20003f44270 */
[----:B0-----:R-:W-:Y:S01]  /*2700*/  FMUL.FTZ R70, R0, R80 ;  /* 0x0000005000467220 */ /* 0x001fe20000410000 */
[----:B------:R-:W-:-:S02]  /*2710*/  FSEL R37, R37, -INF , P1 ;  /* 0xff80000025257808 */ /* 0x000fc40000800000 */
[----:B------:R-:W-:Y:S02]  /*2720*/  CS2R R116, SRZ ;  /* 0x0000000000747805 */ /* 0x000fe4000001ff00 */
[----:B------:R-:W-:Y:S02]  /*2730*/  FMNMX.FTZ R4, R41, R4, !PT ;  /* 0x0000000429047209 */ /* 0x000fe40007810000 */
[----:B------:R-:W-:Y:S02]  /*2740*/  CS2R R114, SRZ ;  /* 0x0000000000727805 */ /* 0x000fe4000001ff00 */
[----:B------:R-:W-:Y:S01]  /*2750*/  ISETP.GT.AND P1, PT, R8, 0x51, PT ;  /* 0x000000510800780c */ /* 0x000fe20003f24270 */
[----:B------:R0:W5:Y:S01]  /*2760*/  MUFU.TANH R11, R74 ;  /* 0x0000004a000b7308 */ /* 0x0001620000002400 */
[----:B---3--:R-:W-:Y:S01]  /*2770*/  FSEL R39, R66, -INF , P2 ;  /* 0xff80000042277808 */ /* 0x008fe20001000000 */
[C---:B------:R-:W-:Y:S01]  /*2780*/  FMUL.FTZ R66, R0.reuse, R72 ;  /* 0x0000004800427220 */ /* 0x040fe20000410000 */
[----:B------:R-:W-:Y:S01]  /*2790*/  FMNMX.FTZ R4, R37, R4, !PT ;  /* 0x0000000425047209 */ /* 0x000fe20007810000 */
[----:B------:R-:W-:Y:S01]  /*27a0*/  FMUL.FTZ R72, R0, R81 ;  /* 0x0000005100487220 */ /* 0x000fe20000410000 */
[----:B------:R-:W-:-:S02]  /*27b0*/  ISETP.GT.AND P2, PT, R8, 0x58, PT ;  /* 0x000000580800780c */ /* 0x000fc40003f44270 */
[----:B------:R-:W-:Y:S02]  /*27c0*/  CS2R R112, SRZ ;  /* 0x0000000000707805 */ /* 0x000fe4000001ff00 */
[----:B-1----:R-:W-:Y:S01]  /*27d0*/  FSEL R21, R3, -INF , P1 ;  /* 0xff80000003157808 */ /* 0x002fe20000800000 */
[----:B------:R-:W1:Y:S01]  /*27e0*/  MUFU.TANH R75, R75 ;  /* 0x0000004b004b7308 */ /* 0x000e620000002400 */
[----:B------:R-:W-:Y:S01]  /*27f0*/  FMNMX.FTZ R4, R39, R4, !PT ;  /* 0x0000000427047209 */ /* 0x000fe20007810000 */
[----:B0-----:R-:W-:Y:S01]  /*2800*/  FMUL.FTZ R74, R0, R85 ;  /* 0x00000055004a7220 */ /* 0x001fe20000410000 */
[----:B------:R-:W-:Y:S02]  /*2810*/  ISETP.GT.AND P1, PT, R8, 0x59, PT ;  /* 0x000000590800780c */ /* 0x000fe40003f24270 */
[----:B------:R-:W-:Y:S02]  /*2820*/  CS2R R110, SRZ ;  /* 0x00000000006e7805 */ /* 0x000fe4000001ff00 */
[----:B----4-:R-:W-:-:S02]  /*2830*/  FSEL R25, R25, -INF , P2 ;  /* 0xff80000019197808 */ /* 0x010fc40001000000 */
[----:B------:R-:W-:Y:S02]  /*2840*/  CS2R R108, SRZ ;  /* 0x00000000006c7805 */ /* 0x000fe4000001ff00 */
[----:B------:R-:W-:Y:S01]  /*2850*/  FMNMX.FTZ R4, R21, R4, !PT ;  /* 0x0000000415047209 */ /* 0x000fe20007810000 */
[----:B------:R-:W0:Y:S01]  /*2860*/  MUFU.TANH R7, R78 ;  /* 0x0000004e00077308 */ /* 0x000e220000002400 */
[----:B------:R-:W-:Y:S02]  /*2870*/  ISETP.GT.AND P2, PT, R8, 0x60, PT ;  /* 0x000000600800780c */ /* 0x000fe40003f44270 */
[----:B------:R-:W-:Y:S02]  /*2880*/  CS2R R106, SRZ ;  /* 0x00000000006a7805 */ /* 0x000fe4000001ff00 */
[----:B--2---:R-:W-:Y:S02]  /*2890*/  FSEL R10, R10, -INF , P1 ;  /* 0xff8000000a0a7808 */ /* 0x004fe40000800000 */
[----:B------:R-:W-:-:S02]  /*28a0*/  CS2R R104, SRZ ;  /* 0x0000000000687805 */ /* 0x000fc4000001ff00 */
[----:B------:R-:W-:Y:S02]  /*28b0*/  FMNMX.FTZ R3, R25, R4, !PT ;  /* 0x0000000419037209 */ /* 0x000fe40007810000 */
[----:B------:R-:W-:Y:S02]  /*28c0*/  CS2R R102, SRZ ;  /* 0x0000000000667805 */ /* 0x000fe4000001ff00 */
[----:B------:R-:W-:Y:S01]  /*28d0*/  ISETP.GT.AND P1, PT, R8, 0x61, PT ;  /* 0x000000610800780c */ /* 0x000fe20003f24270 */
[----:B------:R-:W2:Y:S01]  /*28e0*/  MUFU.TANH R79, R79 ;  /* 0x0000004f004f7308 */ /* 0x000ea20000002400 */
[----:B-----5:R-:W-:Y:S02]  /*28f0*/  FSEL R11, R11, -INF , P2 ;  /* 0xff8000000b0b7808 */ /* 0x020fe40001000000 */
[----:B------:R-:W-:Y:S02]  /*2900*/  FMNMX.FTZ R4, R10, R3, !PT ;  /* 0x000000030a047209 */ /* 0x000fe40007810000 */
[----:B------:R-:W-:-:S02]  /*2910*/  ISETP.GT.AND P2, PT, R8, 0x68, PT ;  /* 0x000000680800780c */ /* 0x000fc40003f44270 */
[----:B-1----:R-:W-:Y:S01]  /*2920*/  FSEL R3, R75, -INF , P1 ;  /* 0xff8000004b037808 */ /* 0x002fe20000800000 */
[----:B------:R-:W1:Y:S01]  /*2930*/  MUFU.TANH R82, R82 ;  /* 0x0000005200527308 */ /* 0x000e620000002400 */
[----:B------:R-:W-:Y:S02]  /*2940*/  FMNMX.FTZ R4, R11, R4, !PT ;  /* 0x000000040b047209 */ /* 0x000fe40007810000 */
[C---:B------:R-:W-:Y:S02]  /*2950*/  ISETP.GT.AND P1, PT, R8.reuse, 0x69, PT ;  /* 0x000000690800780c */ /* 0x040fe40003f24270 */
[----:B0-----:R-:W-:Y:S02]  /*2960*/  FSEL R7, R7, -INF , P2 ;  /* 0xff80000007077808 */ /* 0x001fe40001000000 */
[----:B------:R-:W-:Y:S01]  /*2970*/  FMNMX.FTZ R6, R3, R4, !PT ;  /* 0x0000000403067209 */ /* 0x000fe20007810000 */
[----:B------:R-:W0:Y:S01]  /*2980*/  MUFU.TANH R83, R83 ;  /* 0x0000005300537308 */ /* 0x000e220000002400 */
[----:B------:R-:W-:-:S02]  /*2990*/  ISETP.GT.AND P2, PT, R8, 0x70, PT ;  /* 0x000000700800780c */ /* 0x000fc40003f44270 */
[----:B--2---:R-:W-:Y:S02]  /*29a0*/  FSEL R4, R79, -INF , P1 ;  /* 0xff8000004f047808 */ /* 0x004fe40000800000 */
[----:B------:R-:W-:Y:S02]  /*29b0*/  FMNMX.FTZ R5, R7, R6, !PT ;  /* 0x0000000607057209 */ /* 0x000fe40007810000 */
[----:B------:R-:W-:Y:S01]  /*29c0*/  ISETP.GT.AND P1, PT, R8, 0x71, PT ;  /* 0x000000710800780c */ /* 0x000fe20003f24270 */
[----:B------:R-:W2:Y:S01]  /*29d0*/  MUFU.TANH R86, R86 ;  /* 0x0000005600567308 */ /* 0x000ea20000002400 */
[----:B-1----:R-:W-:Y:S02]  /*29e0*/  FSEL R6, R82, -INF , P2 ;  /* 0xff80000052067808 */ /* 0x002fe40001000000 */
[----:B------:R-:W-:Y:S02]  /*29f0*/  FMNMX.FTZ R9, R4, R5, !PT ;  /* 0x0000000504097209 */ /* 0x000fe40007810000 */
[----:B------:R-:W-:-:S02]  /*2a00*/  ISETP.GT.AND P2, PT, R8, 0x78, PT ;  /* 0x000000780800780c */ /* 0x000fc40003f44270 */
[----:B------:R-:W-:Y:S01]  /*2a10*/  FMNMX.FTZ R26, R6, R9, !PT ;  /* 0x00000009061a7209 */ /* 0x000fe20007810000 */
[----:B------:R-:W1:Y:S01]  /*2a20*/  MUFU.TANH R87, R87 ;  /* 0x0000005700577308 */ /* 0x000e620000002400 */
[----:B0-----:R-:W-:Y:S02]  /*2a30*/  FSEL R5, R83, -INF , P1 ;  /* 0xff80000053057808 */ /* 0x001fe40000800000 */
[----:B------:R-:W-:Y:S02]  /*2a40*/  ISETP.GT.AND P1, PT, R8, 0x79, PT ;  /* 0x000000790800780c */ /* 0x000fe40003f24270 */
[----:B------:R-:W-:Y:S02]  /*2a50*/  FMNMX.FTZ R61, R5, R26, !PT ;  /* 0x0000001a053d7209 */ /* 0x000fe40007810000 */
[----:B------:R-:W-:Y:S01]  /*2a60*/  VIADDMNMX R77, R77, R46, R13, PT ;  /* 0x0000002e4d4d7246 */ /* 0x000fe2000380010d */
[----:B------:R-:W-:Y:S01]  /*2a70*/  MUFU.TANH R14, R14 ;  /* 0x0000000e000e7308 */ /* 0x000fe20000002400 */
[----:B--2---:R-:W-:-:S02]  /*2a80*/  FSEL R8, R86, -INF , P2 ;  /* 0xff80000056087808 */ /* 0x004fc40001000000 */
[C---:B------:R-:W-:Y:S02]  /*2a90*/  ISETP.GT.AND P2, PT, R77.reuse, 0x1, PT ;  /* 0x000000014d00780c */ /* 0x040fe40003f44270 */
[----:B------:R-:W-:Y:S02]  /*2aa0*/  FMNMX.FTZ R26, R8, R61, !PT ;  /* 0x0000003d081a7209 */ /* 0x000fe40007810000 */
[----:B------:R-:W-:Y:S01]  /*2ab0*/  ISETP.GT.AND P3, PT, R77, 0x8, PT ;  /* 0x000000084d00780c */ /* 0x000fe20003f64270 */
[----:B------:R-:W-:Y:S01]  /*2ac0*/  MUFU.TANH R15, R15 ;  /* 0x0000000f000f7308 */ /* 0x000fe20000002400 */
[----:B-1----:R-:W-:-:S04]  /*2ad0*/  FSEL R9, R87, -INF , P1 ;  /* 0xff80000057097808 */ /* 0x002fc80000800000 */
[----:B------:R-:W-:-:S03]  /*2ae0*/  FMNMX.FTZ R26, R9, R26, !PT ;  /* 0x0000001a091a7209 */ /* 0x000fc60007810000 */
[----:B------:R-:W0:Y:S02]  /*2af0*/  MUFU.TANH R24, R24 ;  /* 0x0000001800187308 */ /* 0x000e240000002400 */
[----:B------:R-:W1:Y:S06]  /*2b00*/  SHFL.BFLY PT, R61, R26, 0x2, 0x1f ;  /* 0x0c401f001a3d7f89 */ /* 0x000e6c00000e0000 */
[----:B------:R-:W-:Y:S08]  /*2b10*/  MUFU.TANH R20, R20 ;  /* 0x0000001400147308 */ /* 0x000ff00000002400 */
[----:B------:R-:W2:Y:S01]  /*2b20*/  MUFU.TANH R27, R27 ;  /* 0x0000001b001b7308 */ /* 0x000ea20000002400 */
[----:B0-----:R-:W-:-:S07]  /*2b30*/  FSEL R50, R24, -INF , P3 ;  /* 0xff80000018327808 */ /* 0x001fce0001800000 */
[----:B------:R-:W0:Y:S01]  /*2b40*/  MUFU.TANH R28, R28 ;  /* 0x0000001c001c7308 */ /* 0x000e220000002400 */
[----:B-1----:R-:W-:-:S05]  /*2b50*/  FMNMX.FTZ R61, R26, R61, !PT ;  /* 0x0000003d1a3d7209 */ /* 0x002fca0007810000 */
[----:B------:R-:W1:Y:S02]  /*2b60*/  SHFL.BFLY PT, R26, R61, 0x1, 0x1f ;  /* 0x0c201f003d1a7f89 */ /* 0x000e6400000e0000 */
[----:B------:R-:W3:Y:S08]  /*2b70*/  MUFU.TANH R29, R29 ;  /* 0x0000001d001d7308 */ /* 0x000ef00000002400 */
[----:B------:R-:W4:Y:S08]  /*2b80*/  MUFU.TANH R30, R30 ;  /* 0x0000001e001e7308 */ /* 0x000f300000002400 */
[----:B------:R-:W5:Y:S01]  /*2b90*/  MUFU.TANH R32, R32 ;  /* 0x0000002000207308 */ /* 0x000f620000002400 */
[----:B-1----:R-:W-:Y:S01]  /*2ba0*/  FMNMX.FTZ R26, R61, R26, !PT ;  /* 0x0000001a3d1a7209 */ /* 0x002fe20007810000 */
[----:B------:R-:W-:-:S06]  /*2bb0*/  IMAD.U32 R61, RZ, RZ, UR19 ;  /* 0x00000013ff3d7e24 */ /* 0x000fcc000f8e00ff */
[----:B------:R-:W1:Y:S01]  /*2bc0*/  MUFU.TANH R31, R31 ;  /* 0x0000001f001f7308 */ /* 0x000e620000002400 */
[C---:B------:R-:W-:Y:S01]  /*2bd0*/  FSETP.NEU.FTZ.AND P1, PT, R26.reuse, -INF , PT ;  /* 0xff8000001a00780b */ /* 0x040fe20003f3d000 */
[----:B------:R-:W-:-:S01]  /*2be0*/  FFMA.FTZ R48, R26, R61, -8 ;  /* 0xc10000001a307423 */ /* 0x000fc2000001003d */
[----:B------:R-:W-:Y:S02]  /*2bf0*/  FSEL R61, R15, -INF , P2 ;  /* 0xff8000000f3d7808 */ /* 0x000fe40001000000 */
[C---:B------:R-:W-:Y:S02]  /*2c00*/  ISETP.GT.AND P2, PT, R77.reuse, 0x10, PT ;  /* 0x000000104d00780c */ /* 0x040fe40003f44270 */
[----:B------:R-:W-:Y:S01]  /*2c10*/  FSEL R12, R48, RZ, P1 ;  /* 0x000000ff300c7208 */ /* 0x000fe20000800000 */
[----:B------:R-:W1:Y:S01]  /*2c20*/  MUFU.TANH R33, R33 ;  /* 0x0000002100217308 */ /* 0x000e620000002400 */
[----:B------:R-:W-:Y:S02]  /*2c30*/  ISETP.GT.AND P1, PT, R77, RZ, PT ;  /* 0x000000ff4d00720c */ /* 0x000fe40003f24270 */
[----:B--2---:R-:W-:Y:S01]  /*2c40*/  FSEL R52, R27, -INF , P2 ;  /* 0xff8000001b347808 */ /* 0x004fe20001000000 */
[----:B------:R-:W-:-:S01]  /*2c50*/  FFMA.FTZ R84, R37, UR19, -R12 ;  /* 0x0000001325547c23 */ /* 0x000fc2000801080c */
[----:B------:R-:W-:Y:S01]  /*2c60*/  FSEL R46, R14, -INF , P1 ;  /* 0xff8000000e2e7808 */ /* 0x000fe20000800000 */
[----:B------:R-:W-:-:S01]  /*2c70*/  FFMA.FTZ R37, R39, UR19, -R12 ;  /* 0x0000001327257c23 */ /* 0x000fc2000801080c */
[----:B------:R-:W-:Y:S01]  /*2c80*/  ISETP.GT.AND P1, PT, R77, 0x9, PT ;  /* 0x000000094d00780c */ /* 0x000fe20003f24270 */
[----:B------:R-:W2:Y:S01]  /*2c90*/  MUFU.TANH R34, R34 ;  /* 0x0000002200227308 */ /* 0x000ea20000002400 */
[----:B------:R-:W-:Y:S01]  /*2ca0*/  FMNMX.FTZ R15, R46, R61, !PT ;  /* 0x0000003d2e0f7209 */ /* 0x000fe20007810000 */
[--C-:B------:R-:W-:Y:S01]  /*2cb0*/  FFMA.FTZ R13, R101, UR19, -R12.reuse ;  /* 0x00000013650d7c23 */ /* 0x100fe2000801080c */
[----:B------:R-:W-:Y:S01]  /*2cc0*/  FSEL R48, R20, -INF , P1 ;  /* 0xff80000014307808 */ /* 0x000fe20000800000 */
[--C-:B------:R-:W-:Y:S01]  /*2cd0*/  FFMA.FTZ R14, R99, UR19, -R12.reuse ;  /* 0x00000013630e7c23 */ /* 0x100fe2000801080c */
[----:B------:R-:W-:Y:S01]  /*2ce0*/  FMNMX.FTZ R71, R50, R15, !PT ;  /* 0x0000000f32477209 */ /* 0x000fe20007810000 */
[--C-:B------:R-:W-:Y:S01]  /*2cf0*/  FFMA.FTZ R97, R97, UR19, -R12.reuse ;  /* 0x0000001361617c23 */ /* 0x100fe2000801080c */
[----:B------:R-:W-:Y:S01]  /*2d00*/  ISETP.GT.AND P1, PT, R77, 0x11, PT ;  /* 0x000000114d00780c */ /* 0x000fe20003f24270 */
[----:B------:R-:W2:Y:S01]  /*2d10*/  MUFU.TANH R35, R35 ;  /* 0x0000002300237308 */ /* 0x000ea20000002400 */
[----:B------:R-:W-:Y:S01]  /*2d20*/  FMNMX.FTZ R71, R48, R71, !PT ;  /* 0x0000004730477209 */ /* 0x000fe20007810000 */
[--C-:B------:R-:W-:Y:S01]  /*2d30*/  FFMA.FTZ R20, R95, UR19, -R12.reuse ;  /* 0x000000135f147c23 */ /* 0x100fe2000801080c */
[----:B------:R-:W-:Y:S01]  /*2d40*/  ISETP.GT.AND P2, PT, R77, 0x18, PT ;  /* 0x000000184d00780c */ /* 0x000fe20003f44270 */
[--C-:B------:R-:W-:Y:S01]  /*2d50*/  FFMA.FTZ R93, R93, UR19, -R12.reuse ;  /* 0x000000135d5d7c23 */ /* 0x100fe2000801080c */
[----:B0-----:R-:W-:Y:S01]  /*2d60*/  FSEL R28, R28, -INF , P1 ;  /* 0xff8000001c1c7808 */ /* 0x001fe20000800000 */
[--C-:B------:R-:W-:Y:S01]  /*2d70*/  FFMA.FTZ R91, R91, UR19, -R12.reuse ;  /* 0x000000135b5b7c23 */ /* 0x100fe2000801080c */
[----:B------:R-:W-:Y:S01]  /*2d80*/  FMNMX.FTZ R71, R52, R71, !PT ;  /* 0x0000004734477209 */ /* 0x000fe20007810000 */
[----:B------:R-:W0:Y:S01]  /*2d90*/  MUFU.TANH R36, R36 ;  /* 0x0000002400247308 */ /* 0x000e220000002400 */
[----:B------:R-:W-:Y:S01]  /*2da0*/  ISETP.GT.AND P1, PT, R77, 0x19, PT ;  /* 0x000000194d00780c */ /* 0x000fe20003f24270 */
[--C-:B------:R-:W-:Y:S01]  /*2db0*/  FFMA.FTZ R59, R59, UR19, -R12.reuse ;  /* 0x000000133b3b7c23 */ /* 0x100fe2000801080c */
[----:B---3--:R-:W-:Y:S01]  /*2dc0*/  FSEL R29, R29, -INF , P2 ;  /* 0xff8000001d1d7808 */ /* 0x008fe20001000000 */
[--C-:B------:R-:W-:Y:S01]  /*2dd0*/  FFMA.FTZ R55, R55, UR19, -R12.reuse ;  /* 0x0000001337377c23 */ /* 0x100fe2000801080c */
[----:B------:R-:W-:Y:S01]  /*2de0*/  FMNMX.FTZ R24, R28, R71, !PT ;  /* 0x000000471c187209 */ /* 0x000fe20007810000 */
[--C-:B------:R-:W-:Y:S01]  /*2df0*/  FFMA.FTZ R53, R53, UR19, -R12.reuse ;  /* 0x0000001335357c23 */ /* 0x100fe2000801080c */
[----:B------:R-:W-:Y:S01]  /*2e00*/  ISETP.GT.AND P2, PT, R77, 0x20, PT ;  /* 0x000000204d00780c */ /* 0x000fe20003f44270 */
[----:B------:R-:W3:Y:S01]  /*2e10*/  MUFU.TANH R40, R40 ;  /* 0x0000002800287308 */ /* 0x000ee20000002400 */
[----:B----4-:R-:W-:Y:S01]  /*2e20*/  FSEL R30, R30, -INF , P1 ;  /* 0xff8000001e1e7808 */ /* 0x010fe20000800000 */
[--C-:B------:R-:W-:Y:S01]  /*2e30*/  FFMA.FTZ R49, R49, UR19, -R12.reuse ;  /* 0x0000001331317c23 */ /* 0x100fe2000801080c */
[----:B------:R-:W-:Y:S01]  /*2e40*/  FMNMX.FTZ R27, R29, R24, !PT ;  /* 0x000000181d1b7209 */ /* 0x000fe20007810000 */
[--C-:B------:R-:W-:Y:S01]  /*2e50*/  FFMA.FTZ R45, R45, UR19, -R12.reuse ;  /* 0x000000132d2d7c23 */ /* 0x100fe2000801080c */
[----:B------:R-:W-:Y:S01]  /*2e60*/  ISETP.GT.AND P1, PT, R77, 0x21, PT ;  /* 0x000000214d00780c */ /* 0x000fe20003f24270 */
[--C-:B------:R-:W-:Y:S01]  /*2e70*/  FFMA.FTZ R41, R41, UR19, -R12.reuse ;  /* 0x0000001329297c23 */ /* 0x100fe2000801080c */
[----:B-----5:R-:W-:Y:S01]  /*2e80*/  FSEL R32, R32, -INF , P2 ;  /* 0xff80000020207808 */ /* 0x020fe20001000000 */
[----:B------:R-:W4:Y:S01]  /*2e90*/  MUFU.TANH R38, R38 ;  /* 0x0000002600267308 */ /* 0x000f220000002400 */
[----:B------:R-:W-:Y:S01]  /*2ea0*/  FMNMX.FTZ R27, R30, R27, !PT ;  /* 0x0000001b1e1b7209 */ /* 0x000fe20007810000 */
[--C-:B------:R-:W-:Y:S01]  /*2eb0*/  FFMA.FTZ R10, R10, UR19, -R12.reuse ;  /* 0x000000130a0a7c23 */ /* 0x100fe2000801080c */
[----:B------:R-:W-:Y:S01]  /*2ec0*/  ISETP.GT.AND P2, PT, R77, 0x28, PT ;  /* 0x000000284d00780c */ /* 0x000fe20003f44270 */
[--C-:B------:R-:W-:Y:S01]  /*2ed0*/  FFMA.FTZ R11, R11, UR19, -R12.reuse ;  /* 0x000000130b0b7c23 */ /* 0x100fe2000801080c */
[----:B-1----:R-:W-:Y:S01]  /*2ee0*/  FSEL R71, R31, -INF , P1 ;  /* 0xff8000001f477808 */ /* 0x002fe20000800000 */
[--C-:B------:R-:W-:Y:S01]  /*2ef0*/  FFMA.FTZ R31, R89, UR19, -R12.reuse ;  /* 0x00000013591f7c23 */ /* 0x100fe2000801080c */
[----:B------:R-:W-:Y:S01]  /*2f00*/  FMNMX.FTZ R76, R32, R27, !PT ;  /* 0x0000001b204c7209 */ /* 0x000fe20007810000 */
[----:B------:R-:W1:Y:S01]  /*2f10*/  MUFU.TANH R44, R44 ;  /* 0x0000002c002c7308 */ /* 0x000e620000002400 */
[----:B------:R-:W-:Y:S01]  /*2f20*/  ISETP.GT.AND P1, PT, R77, 0x29, PT ;  /* 0x000000294d00780c */ /* 0x000fe20003f24270 */
[--C-:B------:R-:W-:Y:S01]  /*2f30*/  FFMA.FTZ R4, R4, UR19, -R12.reuse ;  /* 0x0000001304047c23 */ /* 0x100fe2000801080c */
[----:B------:R-:W-:Y:S01]  /*2f40*/  FSEL R33, R33, -INF , P2 ;  /* 0xff80000021217808 */ /* 0x000fe20001000000 */
[--C-:B------:R-:W-:Y:S01]  /*2f50*/  FFMA.FTZ R6, R6, UR19, -R12.reuse ;  /* 0x0000001306067c23 */ /* 0x100fe2000801080c */
[----:B------:R-:W-:Y:S01]  /*2f60*/  FMNMX.FTZ R76, R71, R76, !PT ;  /* 0x0000004c474c7209 */ /* 0x000fe20007810000 */
[--C-:B------:R-:W-:Y:S01]  /*2f70*/  FFMA.FTZ R5, R5, UR19, -R12.reuse ;  /* 0x0000001305057c23 */ /* 0x100fe2000801080c */
[----:B------:R-:W-:Y:S01]  /*2f80*/  ISETP.GT.AND P2, PT, R77, 0x30, PT ;  /* 0x000000304d00780c */ /* 0x000fe20003f44270 */
[----:B------:R-:W5:Y:S01]  /*2f90*/  MUFU.TANH R42, R42 ;  /* 0x0000002a002a7308 */ /* 0x000f620000002400 */
[----:B--2---:R-:W-:Y:S01]  /*2fa0*/  FSEL R34, R34, -INF , P1 ;  /* 0xff80000022227808 */ /* 0x004fe20000800000 */
[----:B------:R-:W-:Y:S01]  /*2fb0*/  FFMA.FTZ R9, R9, UR19, -R12 ;  /* 0x0000001309097c23 */ /* 0x000fe2000801080c */
[----:B------:R-:W-:-:S02]  /*2fc0*/  FMNMX.FTZ R79, R33, R76, !PT ;  /* 0x0000004c214f7209 */ /* 0x000fc40007810000 */
[----:B------:R-:W-:Y:S02]  /*2fd0*/  CS2R R100, SRZ ;  /* 0x0000000000647805 */ /* 0x000fe4000001ff00 */
[----:B------:R-:W-:Y:S02]  /*2fe0*/  ISETP.GT.AND P1, PT, R77, 0x31, PT ;  /* 0x000000314d00780c */ /* 0x000fe40003f24270 */
[----:B------:R-:W-:Y:S02]  /*2ff0*/  CS2R R98, SRZ ;  /* 0x0000000000627805 */ /* 0x000fe4000001ff00 */
[----:B------:R-:W-:Y:S01]  /*3000*/  FSEL R75, R35, -INF , P2 ;  /* 0xff800000234b7808 */ /* 0x000fe20001000000 */
[----:B------:R-:W2:Y:S01]  /*3010*/  MUFU.TANH R54, R54 ;  /* 0x0000003600367308 */ /* 0x000ea20000002400 */
[----:B------:R-:W-:Y:S02]  /*3020*/  FMNMX.FTZ R78, R34, R79, !PT ;  /* 0x0000004f224e7209 */ /* 0x000fe40007810000 */
[----:B------:R-:W-:-:S02]  /*3030*/  CS2R R94, SRZ ;  /* 0x00000000005e7805 */ /* 0x000fc4000001ff00 */
[----:B------:R-:W-:Y:S02]  /*3040*/  ISETP.GT.AND P2, PT, R77, 0x38, PT ;  /* 0x000000384d00780c */ /* 0x000fe40003f44270 */
[----:B0-----:R-:W-:Y:S01]  /*3050*/  FSEL R76, R36, -INF , P1 ;  /* 0xff800000244c7808 */ /* 0x001fe20000800000 */
[----:B------:R-:W-:-:S01]  /*3060*/  FFMA.FTZ R36, R67, UR19, -R12 ;  /* 0x0000001343247c23 */ /* 0x000fc2000801080c */
[----:B------:R-:W-:Y:S01]  /*3070*/  FMNMX.FTZ R35, R75, R78, !PT ;  /* 0x0000004e4b237209 */ /* 0x000fe20007810000 */
[----:B------:R-:W0:Y:S01]  /*3080*/  MUFU.TANH R56, R56 ;  /* 0x0000003800387308 */ /* 0x000e220000002400 */
[----:B------:R-:W-:Y:S02]  /*3090*/  ISETP.GT.AND P1, PT, R77, 0x39, PT ;  /* 0x000000394d00780c */ /* 0x000fe40003f24270 */
[----:B---3--:R-:W-:Y:S02]  /*30a0*/  FSEL R40, R40, -INF , P2 ;  /* 0xff80000028287808 */ /* 0x008fe40001000000 */
[----:B------:R-:W-:-:S02]  /*30b0*/  FMNMX.FTZ R35, R76, R35, !PT ;  /* 0x000000234c237209 */ /* 0x000fc40007810000 */
[----:B------:R-:W-:Y:S01]  /*30c0*/  ISETP.GT.AND P2, PT, R77, 0x40, PT ;  /* 0x000000404d00780c */ /* 0x000fe20003f44270 */
[----:B------:R-:W3:Y:S01]  /*30d0*/  MUFU.TANH R60, R60 ;  /* 0x0000003c003c7308 */ /* 0x000ee20000002400 */
[----:B----4-:R-:W-:Y:S01]  /*30e0*/  FSEL R67, R38, -INF , P1 ;  /* 0xff80000026437808 */ /* 0x010fe20000800000 */
[----:B------:R-:W-:Y:S01]  /*30f0*/  FFMA.FTZ R38, R63, UR19, -R12 ;  /* 0x000000133f267c23 */ /* 0x000fe2000801080c */
[----:B------:R-:W-:Y:S02]  /*3100*/  FMNMX.FTZ R78, R40, R35, !PT ;  /* 0x00000023284e7209 */ /* 0x000fe40007810000 */
[----:B------:R-:W-:Y:S02]  /*3110*/  ISETP.GT.AND P1, PT, R77, 0x41, PT ;  /* 0x000000414d00780c */ /* 0x000fe40003f24270 */
[----:B-1----:R-:W-:Y:S01]  /*3120*/  FSEL R44, R44, -INF , P2 ;  /* 0xff8000002c2c7808 */ /* 0x002fe20001000000 */
[----:B------:R-:W1:Y:S01]  /*3130*/  MUFU.TANH R58, R58 ;  /* 0x0000003a003a7308 */ /* 0x000e620000002400 */
[----:B------:R-:W-:-:S02]  /*3140*/  FMNMX.FTZ R35, R67, R78, !PT ;  /* 0x0000004e43237209 */ /* 0x000fc40007810000 */
[C---:B------:R-:W-:Y:S02]  /*3150*/  ISETP.GT.AND P2, PT, R77.reuse, 0x48, PT ;  /* 0x000000484d00780c */ /* 0x040fe40003f44270 */
[----:B-----5:R-:W-:Y:S02]  /*3160*/  FSEL R42, R42, -INF , P1 ;  /* 0xff8000002a2a7808 */ /* 0x020fe40000800000 */
[----:B------:R-:W-:Y:S01]  /*3170*/  FMNMX.FTZ R35, R44, R35, !PT ;  /* 0x000000232c237209 */ /* 0x000fe20007810000 */
[----:B------:R-:W4:Y:S01]  /*3180*/  MUFU.TANH R64, R64 ;  /* 0x0000004000407308 */ /* 0x000f220000002400 */
[----:B------:R-:W-:Y:S02]  /*3190*/  ISETP.GT.AND P1, PT, R77, 0x49, PT ;  /* 0x000000494d00780c */ /* 0x000fe40003f24270 */
[----:B--2---:R-:W-:Y:S02]  /*31a0*/  FSEL R54, R54, -INF , P2 ;  /* 0xff80000036367808 */ /* 0x004fe40001000000 */
[----:B------:R-:W-:-:S02]  /*31b0*/  FMNMX.FTZ R35, R42, R35, !PT ;  /* 0x000000232a237209 */ /* 0x000fc40007810000 */
[----:B------:R-:W-:Y:S01]  /*31c0*/  ISETP.GT.AND P2, PT, R77, 0x50, PT ;  /* 0x000000504d00780c */ /* 0x000fe20003f44270 */
[----:B------:R-:W2:Y:S01]  /*31d0*/  MUFU.TANH R62, R62 ;  /* 0x0000003e003e7308 */ /* 0x000ea20000002400 */
[----:B0-----:R-:W-:Y:S01]  /*31e0*/  FSEL R63, R56, -INF , P1 ;  /* 0xff800000383f7808 */ /* 0x001fe20000800000 */
[--C-:B------:R-:W-:Y:S01]  /*31f0*/  FFMA.FTZ R56, R57, UR19, -R12.reuse ;  /* 0x0000001339387c23 */ /* 0x100fe2000801080c */
[----:B------:R-:W-:Y:S02]  /*3200*/  FMNMX.FTZ R78, R54, R35, !PT ;  /* 0x00000023364e7209 */ /* 0x000fe40007810000 */
[----:B------:R-:W-:Y:S02]  /*3210*/  ISETP.GT.AND P1, PT, R77, 0x51, PT ;  /* 0x000000514d00780c */ /* 0x000fe40003f24270 */
[----:B---3--:R-:W-:Y:S01]  /*3220*/  FSEL R60, R60, -INF , P2 ;  /* 0xff8000003c3c7808 */ /* 0x008fe20001000000 */
[----:B------:R-:W0:Y:S01]  /*3230*/  MUFU.TANH R66, R66 ;  /* 0x0000004200427308 */ /* 0x000e220000002400 */
[----:B------:R-:W-:Y:S01]  /*3240*/  FMNMX.FTZ R35, R63, R78, !PT ;  /* 0x0000004e3f237209 */ /* 0x000fe20007810000 */
[----:B------:R-:W-:Y:S01]  /*3250*/  FFMA.FTZ R78, R51, UR19, -R12 ;  /* 0x00000013334e7c23 */ /* 0x000fe2000801080c */
[----:B------:R-:W-:-:S02]  /*3260*/  ISETP.GT.AND P2, PT, R77, 0x58, PT ;  /* 0x000000584d00780c */ /* 0x000fc40003f44270 */
[----:B-1----:R-:W-:Y:S02]  /*3270*/  FSEL R58, R58, -INF , P1 ;  /* 0xff8000003a3a7808 */ /* 0x002fe40000800000 */
[----:B------:R-:W-:Y:S01]  /*3280*/  FMNMX.FTZ R35, R60, R35, !PT ;  /* 0x000000233c237209 */ /* 0x000fe20007810000 */
[----:B------:R-:W1:Y:S01]  /*3290*/  MUFU.TANH R65, R65 ;  /* 0x0000004100417308 */ /* 0x000e620000002400 */
[C---:B------:R-:W-:Y:S02]  /*32a0*/  ISETP.GT.AND P1, PT, R77.reuse, 0x59, PT ;  /* 0x000000594d00780c */ /* 0x040fe40003f24270 */
[----:B----4-:R-:W-:Y:S02]  /*32b0*/  FSEL R64, R64, -INF , P2 ;  /* 0xff80000040407808 */ /* 0x010fe40001000000 */
[----:B------:R-:W-:Y:S02]  /*32c0*/  FMNMX.FTZ R35, R58, R35, !PT ;  /* 0x000000233a237209 */ /* 0x000fe40007810000 */
[----:B------:R-:W-:Y:S01]  /*32d0*/  ISETP.GT.AND P2, PT, R77, 0x60, PT ;  /* 0x000000604d00780c */ /* 0x000fe20003f44270 */
[----:B------:R-:W3:Y:S01]  /*32e0*/  MUFU.TANH R69, R69 ;  /* 0x0000004500457308 */ /* 0x000ee20000002400 */
[----:B--2---:R-:W-:-:S02]  /*32f0*/  FSEL R62, R62, -INF , P1 ;  /* 0xff8000003e3e7808 */ /* 0x004fc40000800000 */
[----:B------:R-:W-:Y:S02]  /*3300*/  FMNMX.FTZ R35, R64, R35, !PT ;  /* 0x0000002340237209 */ /* 0x000fe40007810000 */
[C---:B------:R-:W-:Y:S02]  /*3310*/  ISETP.GT.AND P1, PT, R77.reuse, 0x61, PT ;  /* 0x000000614d00780c */ /* 0x040fe40003f24270 */
[----:B0-----:R-:W-:Y:S01]  /*3320*/  FSEL R66, R66, -INF , P2 ;  /* 0xff80000042427808 */ /* 0x001fe20001000000 */
[----:B------:R-:W0:Y:S01]  /*3330*/  MUFU.TANH R68, R68 ;  /* 0x0000004400447308 */ /* 0x000e220000002400 */
[----:B------:R-:W-:Y:S02]  /*3340*/  FMNMX.FTZ R35, R62, R35, !PT ;  /* 0x000000233e237209 */ /* 0x000fe40007810000 */
[----:B------:R-:W-:Y:S02]  /*3350*/  ISETP.GT.AND P2, PT, R77, 0x68, PT ;  /* 0x000000684d00780c */ /* 0x000fe40003f44270 */
[----:B-1----:R-:W-:-:S02]  /*3360*/  FSEL R65, R65, -INF , P1 ;  /* 0xff80000041417808 */ /* 0x002fc40000800000 */
[----:B------:R-:W-:Y:S01]  /*3370*/  FMNMX.FTZ R80, R66, R35, !PT ;  /* 0x0000002342507209 */ /* 0x000fe20007810000 */
[----:B------:R-:W1:Y:S01]  /*3380*/  MUFU.TANH R70, R70 ;  /* 0x0000004600467308 */ /* 0x000e620000002400 */
[----:B------:R-:W-:Y:S02]  /*3390*/  ISETP.GT.AND P1, PT, R77, 0x69, PT ;  /* 0x000000694d00780c */ /* 0x000fe40003f24270 */
[----:B---3--:R-:W-:Y:S02]  /*33a0*/  FSEL R69, R69, -INF , P2 ;  /* 0xff80000045457808 */ /* 0x008fe40001000000 */
[----:B------:R-:W-:Y:S02]  /*33b0*/  FMNMX.FTZ R80, R65, R80, !PT ;  /* 0x0000005041507209 */ /* 0x000fe40007810000 */
[----:B------:R-:W-:Y:S01]  /*33c0*/  ISETP.GT.AND P2, PT, R77, 0x70, PT ;  /* 0x000000704d00780c */ /* 0x000fe20003f44270 */
[----:B------:R-:W2:Y:S01]  /*33d0*/  MUFU.TANH R72, R72 ;  /* 0x0000004800487308 */ /* 0x000ea20000002400 */
[----:B0-----:R-:W-:-:S02]  /*33e0*/  FSEL R68, R68, -INF , P1 ;  /* 0xff80000044447808 */ /* 0x001fc40000800000 */
[----:B------:R-:W-:Y:S01]  /*33f0*/  FMNMX.FTZ R35, R69, R80, !PT ;  /* 0x0000005045237209 */ /* 0x000fe20007810000 */
[----:B------:R-:W-:-:S01]  /*3400*/  FFMA.FTZ R80, R47, UR19, -R12 ;  /* 0x000000132f507c23 */ /* 0x000fc2000801080c */
[C---:B------:R-:W-:Y:S02]  /*3410*/  ISETP.GT.AND P1, PT, R77.reuse, 0x71, PT ;  /* 0x000000714d00780c */ /* 0x040fe40003f24270 */
[----:B------:R-:W-:Y:S01]  /*3420*/  FMNMX.FTZ R35, R68, R35, !PT ;  /* 0x0000002344237209 */ /* 0x000fe20007810000 */
[----:B------:R-:W0:Y:S01]  /*3430*/  MUFU.TANH R73, R73 ;  /* 0x0000004900497308 */ /* 0x000e220000002400 */
[----:B-1----:R-:W-:Y:S02]  /*3440*/  FSEL R70, R70, -INF , P2 ;  /* 0xff80000046467808 */ /* 0x002fe40001000000 */
[----:B------:R-:W-:Y:S02]  /*3450*/  ISETP.GT.AND P2, PT, R77, 0x78, PT ;  /* 0x000000784d00780c */ /* 0x000fe40003f44270 */
[----:B------:R-:W-:-:S03]  /*3460*/  FMNMX.FTZ R35, R70, R35, !PT ;  /* 0x0000002346237209 */ /* 0x000fc60007810000 */
[----:B------:R-:W1:Y:S01]  /*3470*/  MUFU.TANH R74, R74 ;  /* 0x0000004a004a7308 */ /* 0x000e620000002400 */
[----:B--2---:R-:W-:Y:S02]  /*3480*/  FSEL R72, R72, -INF , P1 ;  /* 0xff80000048487808 */ /* 0x004fe40000800000 */
[----:B------:R-:W-:Y:S02]  /*3490*/  ISETP.GT.AND P1, PT, R77, 0x79, PT ;  /* 0x000000794d00780c */ /* 0x000fe40003f24270 */
[----:B------:R-:W-:-:S03]  /*34a0*/  FMNMX.FTZ R82, R72, R35, !PT ;  /* 0x0000002348527209 */ /* 0x000fc60007810000 */
[----:B------:R-:W-:Y:S01]  /*34b0*/  MUFU.EX2 R13, R13 ;  /* 0x0000000d000d7308 */ /* 0x000fe20000000800 */
[----:B0-----:R-:W-:-:S04]  /*34c0*/  FSEL R73, R73, -INF , P2 ;  /* 0xff80000049497808 */ /* 0x001fc80001000000 */
[----:B------:R-:W-:-:S03]  /*34d0*/  FMNMX.FTZ R82, R73, R82, !PT ;  /* 0x0000005249527209 */ /* 0x000fc60007810000 */
[----:B------:R-:W-:Y:S01]  /*34e0*/  MUFU.EX2 R14, R14 ;  /* 0x0000000e000e7308 */ /* 0x000fe20000000800 */
[----:B-1----:R-:W-:Y:S01]  /*34f0*/  FSEL R47, R74, -INF , P1 ;  /* 0xff8000004a2f7808 */ /* 0x002fe20000800000 */
[----:B------:R-:W-:-:S03]  /*3500*/  FFMA.FTZ R74, R43, UR19, -R12 ;  /* 0x000000132b4a7c23 */ /* 0x000fc6000801080c */
[----:B------:R-:W-:Y:S01]  /*3510*/  FMNMX.FTZ R35, R47, R82, !PT ;  /* 0x000000522f237209 */ /* 0x000fe20007810000 */
[----:B------:R-:W-:-:S01]  /*3520*/  FFMA.FTZ R82, R21, UR19, -R12 ;  /* 0x0000001315527c23 */ /* 0x000fc2000801080c */
[----:B------:R-:W-:Y:S01]  /*3530*/  FFMA.FTZ R21, R25, UR19, -R12 ;  /* 0x0000001319157c23 */ /* 0x000fe2000801080c */
[----:B------:R0:W-:Y:S02]  /*3540*/  MUFU.EX2 R15, R97 ;  /* 0x00000061000f7308 */ /* 0x0001e40000000800 */
[----:B------:R-:W1:Y:S06]  /*3550*/  SHFL.BFLY PT, R86, R35, 0x2, 0x1f ;  /* 0x0c401f0023567f89 */ /* 0x000e6c00000e0000 */
[----:B------:R-:W2:Y:S01]  /*3560*/  MUFU.EX2 R20, R20 ;  /* 0x0000001400147308 */ /* 0x000ea20000000800 */
[----:B0-----:R-:W-:-:S07]  /*3570*/  CS2R R96, SRZ ;  /* 0x0000000000607805 */ /* 0x001fce000001ff00 */
[----:B------:R0:W-:Y:S08]  /*3580*/  MUFU.EX2 R24, R93 ;  /* 0x0000005d00187308 */ /* 0x0001f00000000800 */
[----:B------:R3:W-:Y:S01]  /*3590*/  MUFU.EX2 R27, R91 ;  /* 0x0000005b001b7308 */ /* 0x0007e20000000800 */
[----:B--2---:R-:W-:Y:S02]  /*35a0*/  F2FP.SATFINITE.E4M3.F32.PACK_AB_MERGE_C R149, R20, R15, RZ ;  /* 0x0000000f1495723e */ /* 0x004fe400048070ff */
[----:B0-----:R-:W-:-:S02]  /*35b0*/  CS2R R92, SRZ ;  /* 0x00000000005c7805 */ /* 0x001fc4000001ff00 */
[----:B-1----:R-:W-:Y:S01]  /*35c0*/  FMNMX.FTZ R25, R35, R86, !PT ;  /* 0x0000005623197209 */ /* 0x002fe20007810000 */
[--C-:B------:R-:W-:Y:S01]  /*35d0*/  FFMA.FTZ R86, R3, UR19, -R12.reuse ;  /* 0x0000001303567c23 */ /* 0x100fe2000801080c */
[----:B------:R-:W-:-:S01]  /*35e0*/  FFMA.FTZ R3, R7, UR19, -R12 ;  /* 0x0000001307037c23 */ /* 0x000fc2000801080c */
[----:B------:R-:W-:Y:S01]  /*35f0*/  FFMA.FTZ R7, R8, UR19, -R12 ;  /* 0x0000001308077c23 */ /* 0x000fe2000801080c */
[----:B------:R-:W-:Y:S01]  /*3600*/  F2FP.SATFINITE.E4M3.F32.PACK_AB_MERGE_C R149, R14, R13, R149 ;  /* 0x0000000d0e95723e */ /* 0x000fe20004807095 */
[----:B------:R-:W0:Y:S01]  /*3610*/  SHFL.BFLY PT, R88, R25, 0x1, 0x1f ;  /* 0x0c201f0019587f89 */ /* 0x000e2200000e0000 */
[----:B------:R-:W-:Y:S01]  /*3620*/  MUFU.EX2 R31, R31 ;  /* 0x0000001f001f7308 */ /* 0x000fe20000000800 */
[----:B---3--:R-:W-:-:S07]  /*3630*/  CS2R R90, SRZ ;  /* 0x00000000005a7805 */ /* 0x008fce000001ff00 */
[----:B------:R-:W1:Y:S08]  /*3640*/  MUFU.EX2 R36, R36 ;  /* 0x0000002400247308 */ /* 0x000e700000000800 */
[----:B------:R-:W-:Y:S01]  /*3650*/  MUFU.EX2 R38, R38 ;  /* 0x0000002600267308 */ /* 0x000fe20000000800 */
[----:B0-----:R-:W-:Y:S01]  /*3660*/  FMNMX.FTZ R35, R25, R88, !PT ;  /* 0x0000005819237209 */ /* 0x001fe20007810000 */
[----:B------:R-:W-:-:S06]  /*3670*/  IMAD.U32 R88, RZ, RZ, UR19 ;  /* 0x00000013ff587e24 */ /* 0x000fcc000f8e00ff */
[----:B------:R-:W-:Y:S01]  /*3680*/  MUFU.EX2 R59, R59 ;  /* 0x0000003b003b7308 */ /* 0x000fe20000000800 */
[----:B-1----:R-:W-:Y:S01]  /*3690*/  F2FP.SATFINITE.E4M3.F32.PACK_AB_MERGE_C R151, R36, R31, RZ ;  /* 0x0000001f2497723e */ /* 0x002fe200048070ff */
[C---:B------:R-:W-:Y:S01]  /*36a0*/  FFMA.FTZ R39, R35.reuse, R88, -8 ;  /* 0xc100000023277423 */ /* 0x040fe20000010058 */
[----:B------:R-:W-:Y:S02]  /*36b0*/  FSETP.NEU.FTZ.AND P1, PT, R35, -INF , PT ;  /* 0xff8000002300780b */ /* 0x000fe40003f3d000 */
[----:B------:R-:W-:Y:S02]  /*36c0*/  CS2R R88, SRZ ;  /* 0x0000000000587805 */ /* 0x000fe4000001ff00 */
[----:B------:R-:W-:Y:S02]  /*36d0*/  F2FP.SATFINITE.E4M3.F32.PACK_AB_MERGE_C R151, R27, R24, R151 ;  /* 0x000000181b97723e */ /* 0x000fe40004807097 */
        /* <DEDUP_REMOVED lines=13> */
[----:B------:R-:W-:Y:S01]  /*37b0*/  FADD.FTZ R42, R13, R14 ;  /* 0x0000000e0d2a7221 */ /* 0x000fe20000010000 */
        /* <DEDUP_REMOVED lines=20> */
[----:B0-----:R-:W-:-:S01]  /*3900*/  FADD.FTZ R61, R8, R25 ;  /* 0x00000019083d7221 */ /* 0x001fc20000010000 */
[--C-:B------:R-:W-:Y:S01]  /*3910*/  FFMA.FTZ R70, R70, UR19, -R39.reuse ;  /* 0x0000001346467c23 */ /* 0x100fe20008010827 */
[----:B------:R-:W-:-:S01]  /*3920*/  FFMA.FTZ R72, R72, UR19, -R39 ;  /* 0x0000001348487c23 */ /* 0x000fc20008010827 */
[--C-:B------:R-:W-:Y:S01]  /*3930*/  FFMA.FTZ R73, R73, UR19, -R39.reuse ;  /* 0x0000001349497c23 */ /* 0x100fe20008010827 */
[----:B------:R-:W-:-:S03]  /*3940*/  FFMA.FTZ R47, R47, UR19, -R39 ;  /* 0x000000132f2f7c23 */ /* 0x000fc60008010827 */
[----:B------:R-:W0:Y:S08]  /*3950*/  MUFU.EX2 R43, R43 ;  /* 0x0000002b002b7308 */ /* 0x000e300000000800 */
[----:B------:R-:W2:Y:S01]  /*3960*/  MUFU.EX2 R28, R28 ;  /* 0x0000001c001c7308 */ /* 0x000ea20000000800 */
[----:B-1----:R-:W-:-:S04]  /*3970*/  F2FP.SATFINITE.E4M3.F32.PACK_AB_MERGE_C R148, R51, R46, RZ ;  /* 0x0000002e3394723e */ /* 0x002fc800048070ff */
[----:B------:R-:W-:-:S03]  /*3980*/  F2FP.SATFINITE.E4M3.F32.PACK_AB_MERGE_C R148, R25, R8, R148 ;  /* 0x000000081994723e */ /* 0x000fc60004807094 */
[----:B------:R1:W-:Y:S08]  /*3990*/  MUFU.EX2 R76, R67 ;  /* 0x00000043004c7308 */ /* 0x0003f00000000800 */
[----:B------:R-:W3:Y:S01]  /*39a0*/  MUFU.EX2 R48, R48 ;  /* 0x0000003000307308 */ /* 0x000ee20000000800 */
[----:B-1----:R-:W-:-:S01]  /*39b0*/  FADD.FTZ R67, R15, R42 ;  /* 0x0000002a0f437221 */ /* 0x002fc20000010000 */
[----:B------:R-:W-:Y:S01]  /*39c0*/  FADD.FTZ R42, R46, R61 ;  /* 0x0000003d2e2a7221 */ /* 0x000fe20000010000 */
[----:B------:R-:W-:-:S02]  /*39d0*/  FFMA.FTZ R61, R58, UR19, -R39 ;  /* 0x000000133a3d7c23 */ /* 0x000fc40008010827 */
[----:B------:R-:W-:Y:S01]  /*39e0*/  FADD.FTZ R67, R20, R67 ;  /* 0x0000004314437221 */ /* 0x000fe20000010000 */
[----:B------:R-:W-:-:S02]  /*39f0*/  FADD.FTZ R42, R51, R42 ;  /* 0x0000002a332a7221 */ /* 0x000fc40000010000 */
[----:B------:R-:W1:Y:S01]  /*3a00*/  MUFU.EX2 R77, R77 ;  /* 0x0000004d004d7308 */ /* 0x000e620000000800 */
[----:B------:R-:W-:-:S01]  /*3a10*/  FADD.FTZ R44, R24, R67 ;  /* 0x00000043182c7221 */ /* 0x000fc20000010000 */
[----:B0-----:R-:W-:-:S03]  /*3a20*/  FADD.FTZ R67, R43, R42 ;  /* 0x0000002a2b437221 */ /* 0x001fc60000010000 */
[----:B------:R-:W-:Y:S01]  /*3a30*/  FADD.FTZ R44, R27, R44 ;  /* 0x0000002c1b2c7221 */ /* 0x000fe20000010000 */
[----:B--2---:R-:W-:-:S02]  /*3a40*/  FADD.FTZ R67, R28, R67 ;  /* 0x000000431c437221 */ /* 0x004fc40000010000 */
[----:B------:R-:W0:Y:S01]  /*3a50*/  MUFU.EX2 R29, R29 ;  /* 0x0000001d001d7308 */ /* 0x000e220000000800 */
[----:B------:R-:W-:-:S01]  /*3a60*/  FADD.FTZ R79, R31, R44 ;  /* 0x0000002c1f4f7221 */ /* 0x000fc20000010000 */
[----:B---3--:R-:W-:-:S03]  /*3a70*/  FADD.FTZ R42, R48, R67 ;  /* 0x00000043302a7221 */ /* 0x008fc60000010000 */
[----:B------:R-:W-:-:S03]  /*3a80*/  FADD.FTZ R79, R36, R79 ;  /* 0x0000004f244f7221 */ /* 0x000fc60000010000 */
[----:B------:R-:W2:Y:S01]  /*3a90*/  MUFU.EX2 R30, R30 ;  /* 0x0000001e001e7308 */ /* 0x000ea20000000800 */
[----:B-1----:R-:W-:-:S01]  /*3aa0*/  FADD.FTZ R42, R77, R42 ;  /* 0x0000002a4d2a7221 */ /* 0x002fc20000010000 */
[----:B------:R-:W-:Y:S01]  /*3ab0*/  FADD.FTZ R44, R38, R79 ;  /* 0x0000004f262c7221 */ /* 0x000fe20000010000 */
[----:B------:R-:W-:-:S03]  /*3ac0*/  F2FP.SATFINITE.E4M3.F32.PACK_AB_MERGE_C R150, R77, R48, RZ ;  /* 0x000000304d96723e */ /* 0x000fc600048070ff */
[----:B------:R-:W-:Y:S01]  /*3ad0*/  FADD.FTZ R79, R59, R44 ;  /* 0x0000002c3b4f7221 */ /* 0x000fe20000010000 */
[----:B------:R-:W-:Y:S01]  /*3ae0*/  F2FP.SATFINITE.E4M3.F32.PACK_AB_MERGE_C R150, R28, R43, R150 ;  /* 0x0000002b1c96723e */ /* 0x000fe20004807096 */
[----:B------:R-:W1:Y:S01]  /*3af0*/  MUFU.EX2 R50, R50 ;  /* 0x0000003200327308 */ /* 0x000e620000000800 */
[----:B0-----:R-:W-:-:S01]  /*3b00*/  FADD.FTZ R67, R29, R42 ;  /* 0x0000002a1d437221 */ /* 0x001fc20000010000 */
[----:B------:R-:W-:-:S06]  /*3b10*/  FADD.FTZ R44, R56, R79 ;  /* 0x0000004f382c7221 */ /* 0x000fcc0000010000 */
[----:B------:R-:W0:Y:S01]  /*3b20*/  MUFU.EX2 R55, R55 ;  /* 0x0000003700377308 */ /* 0x000e220000000800 */
[----:B--2---:R-:W-:-:S07]  /*3b30*/  FADD.FTZ R67, R30, R67 ;  /* 0x000000431e437221 */ /* 0x004fce0000010000 */
[----:B------:R-:W2:Y:S01]  /*3b40*/  MUFU.EX2 R71, R52 ;  /* 0x0000003400477308 */ /* 0x000ea20000000800 */
[----:B-1----:R-:W-:-:S07]  /*3b50*/  FADD.FTZ R42, R50, R67 ;  /* 0x00000043322a7221 */ /* 0x002fce0000010000 */
[----:B------:R-:W1:Y:S01]  /*3b60*/  MUFU.EX2 R53, R53 ;  /* 0x0000003500357308 */ /* 0x000e620000000800 */
[----:B0-----:R-:W-:-:S01]  /*3b70*/  FADD.FTZ R44, R55, R44 ;  /* 0x0000002c372c7221 */ /* 0x001fc20000010000 */
[----:B------:R-:W-:-:S04]  /*3b80*/  F2FP.SATFINITE.E4M3.F32.PACK_AB_MERGE_C R55, R55, R56, RZ ;  /* 0x000000383737723e */ /* 0x000fc800048070ff */
[----:B------:R-:W-:Y:S02]  /*3b90*/  F2FP.SATFINITE.E4M3.F32.PACK_AB_MERGE_C R145, R59, R38, R55 ;  /* 0x000000263b91723e */ /* 0x000fe40004807037 */
        /* <DEDUP_REMOVED lines=10> */
[----:B------:R2:W3:Y:S01]  /*3c40*/  MUFU.EX2 R75, R40 ;  /* 0x00000028004b7308 */ /* 0x0004e20000000800 */
[----:B-1----:R-:W-:-:S07]  /*3c50*/  FADD.FTZ R20, R33, R20 ;  /* 0x0000001421147221 */ /* 0x002fce0000010000 */
[----:B------:R-:W1:Y:S01]  /*3c60*/  MUFU.EX2 R80, R80 ;  /* 0x0000005000507308 */ /* 0x000e620000000800 */
[----:B0-----:R-:W-:-:S01]  /*3c70*/  FADD.FTZ R31, R49, R36 ;  /* 0x00000024311f7221 */ /* 0x001fc20000010000 */
[----:B--2---:R-:W-:-:S06]  /*3c80*/  FFMA.FTZ R40, R60, UR19, -R39 ;  /* 0x000000133c287c23 */ /* 0x004fcc0008010827 */
[----:B------:R-:W0:Y:S01]  /*3c90*/  MUFU.EX2 R45, R45 ;  /* 0x0000002d002d7308 */ /* 0x000e220000000800 */
[----:B---3--:R-:W-:-:S01]  /*3ca0*/  FADD.FTZ R15, R75, R20 ;  /* 0x000000144b0f7221 */ /* 0x008fc20000010000 */
[----:B------:R-:W-:-:S03]  /*3cb0*/  F2FP.SATFINITE.E4M3.F32.PACK_AB_MERGE_C R75, R76, R75, RZ ;  /* 0x0000004b4c4b723e */ /* 0x000fc600048070ff */
[----:B------:R-:W-:Y:S01]  /*3cc0*/  FADD.FTZ R15, R76, R15 ;  /* 0x0000000f4c0f7221 */ /* 0x000fe20000010000 */
[----:B------:R-:W-:Y:S02]  /*3cd0*/  F2FP.SATFINITE.E4M3.F32.PACK_AB_MERGE_C R146, R33, R32, R75 ;  /* 0x000000202192723e */ /* 0x000fe4000480704b */
[----:B------:R-:W2:Y:S01]  /*3ce0*/  MUFU.EX2 R34, R34 ;  /* 0x0000002200227308 */ /* 0x000ea20000000800 */
[----:B-1----:R-:W-:-:S04]  /*3cf0*/  F2FP.SATFINITE.E4M3.F32.PACK_AB_MERGE_C R49, R80, R49, RZ ;  /* 0x000000315031723e */ /* 0x002fc800048070ff */
[----:B------:R-:W-:-:S03]  /*3d00*/  F2FP.SATFINITE.E4M3.F32.PACK_AB_MERGE_C R147, R78, R53, R49 ;  /* 0x000000354e93723e */ /* 0x000fc60004807031 */
[----:B------:R-:W1:Y:S08]  /*3d10*/  MUFU.EX2 R74, R74 ;  /* 0x0000004a004a7308 */ /* 0x000e700000000800 */
[----:B------:R-:W3:Y:S08]  /*3d20*/  MUFU.EX2 R57, R57 ;  /* 0x0000003900397308 */ /* 0x000ef00000000800 */
[----:B------:R-:W4:Y:S08]  /*3d30*/  MUFU.EX2 R41, R41 ;  /* 0x0000002900297308 */ /* 0x000f300000000800 */
[----:B------:R-:W5:Y:S08]  /*3d40*/  MUFU.EX2 R54, R54 ;  /* 0x0000003600367308 */ /* 0x000f700000000800 */
[----:B------:R-:W5:Y:S08]  /*3d50*/  MUFU.EX2 R84, R84 ;  /* 0x0000005400547308 */ /* 0x000f700000000800 */
[----:B------:R-:W5:Y:S08]  /*3d60*/  MUFU.EX2 R63, R63 ;  /* 0x0000003f003f7308 */ /* 0x000f700000000800 */
[----:B------:R0:W-:Y:S08]  /*3d70*/  MUFU.EX2 R39, R12 ;  /* 0x0000000c00277308 */ /* 0x0001f00000000800 */
[----:B------:R-:W5:Y:S01]  /*3d80*/  MUFU.EX2 R37, R37 ;  /* 0x0000002500257308 */ /* 0x000f620000000800 */
[----:B0-----:R-:W-:-:S04]  /*3d90*/  FADD.FTZ R12, R80, R31 ;  /* 0x0000001f500c7221 */ /* 0x001fc80000010000 */
[----:B------:R-:W-:Y:S01]  /*3da0*/  FADD.FTZ R31, R45, R12 ;  /* 0x0000000c2d1f7221 */ /* 0x000fe20000010000 */
[----:B--2---:R-:W-:-:S02]  /*3db0*/  FADD.FTZ R12, R34, R15 ;  /* 0x0000000f220c7221 */ /* 0x004fc40000010000 */
[----:B------:R-:W0:Y:S01]  /*3dc0*/  MUFU.EX2 R40, R40 ;  /* 0x0000002800287308 */ /* 0x000e220000000800 */
[----:B-1----:R-:W-:-:S01]  /*3dd0*/  FADD.FTZ R20, R74, R31 ;  /* 0x0000001f4a147221 */ /* 0x002fc20000010000 */
[----:B---3--:R-:W-:-:S03]  /*3de0*/  FADD.FTZ R13, R57, R12 ;  /* 0x0000000c390d7221 */ /* 0x008fc60000010000 */
[----:B----4-:R-:W-:Y:S01]  /*3df0*/  FADD.FTZ R15, R41, R20 ;  /* 0x00000014290f7221 */ /* 0x010fe20000010000 */
[----:B-----5:R-:W-:-:S01]  /*3e00*/  FADD.FTZ R12, R54, R13 ;  /* 0x0000000d360c7221 */ /* 0x020fc20000010000 */
[C---:B------:R-:W-:Y:S01]  /*3e10*/  F2FP.SATFINITE.E4M3.F32.PACK_AB_MERGE_C R41, R84.reuse, R41, RZ ;  /* 0x000000295429723e */ /* 0x040fe200048070ff */
[----:B------:R-:W1:Y:S01]  /*3e20*/  MUFU.EX2 R82, R82 ;  /* 0x0000005200527308 */ /* 0x000e620000000800 */
[----:B------:R-:W-:-:S01]  /*3e30*/  FADD.FTZ R84, R84, R15 ;  /* 0x0000000f54547221 */ /* 0x000fc20000010000 */
[C---:B------:R-:W-:Y:S01]  /*3e40*/  F2FP.SATFINITE.E4M3.F32.PACK_AB_MERGE_C R54, R63.reuse, R54, RZ ;  /* 0x000000363f36723e */ /* 0x040fe200048070ff */
[----:B------:R-:W-:-:S01]  /*3e50*/  FADD.FTZ R63, R63, R12 ;  /* 0x0000000c3f3f7221 */ /* 0x000fc20000010000 */
[----:B------:R-:W-:Y:S01]  /*3e60*/  F2FP.SATFINITE.E4M3.F32.PACK_AB_MERGE_C R141, R74, R45, R41 ;  /* 0x0000002d4a8d723e */ /* 0x000fe20004807029 */
[----:B------:R-:W-:-:S01]  /*3e70*/  FADD.FTZ R15, R37, R84 ;  /* 0x00000054250f7221 */ /* 0x000fc20000010000 */
        /* <DEDUP_REMOVED lines=12> */
[C---:B--2---:R-:W-:Y:S01]  /*3f40*/  F2FP.SATFINITE.E4M3.F32.PACK_AB_MERGE_C R20, R10.reuse, R21, RZ ;  /* 0x000000150a14723e */ /* 0x044fe200048070ff */
[----:B------:R-:W-:-:S03]  /*3f50*/  FADD.FTZ R10, R10, R25 ;  /* 0x000000190a0a7221 */ /* 0x000fc60000010000 */
[----:B------:R-:W-:-:S03]  /*3f60*/  F2FP.SATFINITE.E4M3.F32.PACK_AB_MERGE_C R143, R82, R37, R20 ;  /* 0x00000025528f723e */ /* 0x000fc60004807014 */
[----:B------:R-:W2:Y:S01]  /*3f70*/  MUFU.EX2 R2, R2 ;  /* 0x0000000200027308 */ /* 0x000ea20000000800 */
[C---:B0-----:R-:W-:Y:S01]  /*3f80*/  F2FP.SATFINITE.E4M3.F32.PACK_AB_MERGE_C R64, R65.reuse, R64, RZ ;  /* 0x000000404140723e */ /* 0x041fe200048070ff */
[----:B------:R-:W-:-:S03]  /*3f90*/  FADD.FTZ R65, R65, R8 ;  /* 0x0000000841417221 */ /* 0x000fc60000010000 */
[----:B------:R-:W-:-:S03]  /*3fa0*/  F2FP.SATFINITE.E4M3.F32.PACK_AB_MERGE_C R142, R61, R40, R64 ;  /* 0x000000283d8e723e */ /* 0x000fc60004807040 */
[----:B------:R-:W0:Y:S01]  /*3fb0*/  MUFU.EX2 R86, R86 ;  /* 0x0000005600567308 */ /* 0x000e220000000800 */
[----:B-1----:R-:W-:-:S07]  /*3fc0*/  FADD.FTZ R15, R11, R10 ;  /* 0x0000000a0b0f7221 */ /* 0x002fce0000010000 */
[----:B------:R-:W1:Y:S01]  /*3fd0*/  MUFU.EX2 R3, R3 ;  /* 0x0000000300037308 */ /* 0x000e620000000800 */
[----:B--2---:R-:W-:-:S04]  /*3fe0*/  FADD.FTZ R10, R2, R65 ;  /* 0x00000041020a7221 */ /* 0x004fc80000010000 */
[----:B------:R-:W-:-:S03]  /*3ff0*/  FADD.FTZ R12, R39, R10 ;  /* 0x0000000a270c7221 */ /* 0x000fc60000010000 */
        /* <DEDUP_REMOVED lines=18> */
[----:B------:R-:W-:Y:S01]  /*4120*/  MUFU.EX2 R7, R7 ;  /* 0x0000000700077308 */ /* 0x000fe20000000800 */
[----:B-1----:R-:W-:-:S07]  /*4130*/  FADD.FTZ R12, R5, R12 ;  /* 0x0000000c050c7221 */ /* 0x002fce0000010000 */
[----:B------:R-:W0:Y:S01]  /*4140*/  MUFU.EX2 R73, R73 ;  /* 0x0000004900497308 */ /* 0x000e220000000800 */
[----:B--2---:R-:W-:-:S07]  /*4150*/  FADD.FTZ R4, R13, R4 ;  /* 0x000000040d047221 */ /* 0x004fce0000010000 */
[----:B------:R-:W1:Y:S08]  /*4160*/  MUFU.EX2 R8, R47 ;  /* 0x0000002f00087308 */ /* 0x000e700000000800 */
[----:B------:R-:W2:Y:S01]  /*4170*/  MUFU.EX2 R10, R9 ;  /* 0x00000009000a7308 */ /* 0x000ea20000000800 */
[----:B0-----:R-:W-:-:S01]  /*4180*/  FADD.FTZ R3, R73, R4 ;  /* 0x0000000449037221 */ /* 0x001fc20000010000 */
[----:B-1----:R-:W-:-:S03]  /*4190*/  F2FP.SATFINITE.E4M3.F32.PACK_AB_MERGE_C R2, R8, R73, RZ ;  /* 0x000000490802723e */ /* 0x002fc600048070ff */
[----:B------:R-:W-:Y:S01]  /*41a0*/  FADD.FTZ R3, R8, R3 ;  /* 0x0000000308037221 */ /* 0x000fe20000010000 */
[----:B------:R-:W-:Y:S02]  /*41b0*/  F2FP.SATFINITE.E4M3.F32.PACK_AB_MERGE_C R138, R13, R70, R2 ;  /* 0x000000460d8a723e */ /* 0x000fe40004807002 */
[----:B--2---:R-:W-:Y:S01]  /*41c0*/  F2FP.SATFINITE.E4M3.F32.PACK_AB_MERGE_C R9, R10, R7, RZ ;  /* 0x000000070a09723e */ /* 0x004fe200048070ff */
[----:B------:R-:W-:-:S03]  /*41d0*/  FADD.FTZ R7, R7, R12 ;  /* 0x0000000c07077221 */ /* 0x000fc60000010000 */
[----:B------:R-:W-:Y:S01]  /*41e0*/  F2FP.SATFINITE.E4M3.F32.PACK_AB_MERGE_C R139, R5, R6, R9 ;  /* 0x00000006058b723e */ /* 0x000fe20004807009 */
[----:B------:R-:W-:-:S01]  /*41f0*/  FADD.FTZ R2, R10, R7 ;  /* 0x000000070a027221 */ /* 0x000fc20000010000 */
[----:B------:R-:W-:Y:S06]  /*4200*/  @!P1 BRA `(.L_x_1774) ;  /* 0x0000002c005c9947 */ /* 0x000fec0003800000 */
[----:B------:R-:W-:Y:S01]  /*4210*/  IMAD.MOV.U32 R5, RZ, RZ, R26 ;  /* 0x000000ffff057224 */ /* 0x000fe200078e001a */
[----:B------:R-:W-:Y:S01]  /*4220*/  UMOV UR21, UR37 ;  /* 0x0000002500157c82 */ /* 0x000fe20008000000 */
[----:B------:R-:W-:Y:S01]  /*4230*/  IMAD.MOV.U32 R4, RZ, RZ, R35 ;  /* 0x000000ffff047224 */ /* 0x000fe200078e0023 */
[----:B------:R-:W-:Y:S01]  /*4240*/  UMOV UR22, UR38 ;  /* 0x0000002600167c82 */ /* 0x000fe20008000000 */
[----:B------:R-:W-:Y:S01]  /*4250*/  IMAD.MOV.U32 R135, RZ, RZ, RZ ;  /* 0x000000ffff877224 */ /* 0x000fe200078e00ff */
[----:B------:R-:W-:Y:S01]  /*4260*/  ULDC UR23, c[0x0][0x288] ;  /* 0x0000a20000177ab9 */ /* 0x000fe20000000800 */
[----:B------:R-:W-:-:S05]  /*4270*/  ULDC UR19, c[0x0][0x988] ;  /* 0x0002620000137ab9 */ /* 0x000fca0000000800 */
.L_x_1785:
[----:B------:R-:W-:-:S04]  /*4280*/  UISETP.NE.AND UP0, UPT, UR22, 0x1, UPT ;  /* 0x000000011600788c */ /* 0x000fc8000bf05270 */
[----:B------:R-:W-:-:S04]  /*4290*/  USEL UR37, URZ, 0x1, UP0 ;  /* 0x000000013f257887 */ /* 0x000fc80008000000 */
[----:B------:R-:W-:Y:S01]  /*42a0*/  ULOP3.LUT UR37, UR21, UR37, URZ, 0x3c, !UPT ;  /* 0x0000002515257292 */ /* 0x000fe2000f8e3c3f */
[----:B------:R-:W-:Y:S11]  /*42b0*/  @!P0 BRA `(.L_x_1775) ;  /* 0x0000000000048947 */ /* 0x000ff60003800000 */
[----:B------:R-:W-:Y:S01]  /*42c0*/  BPT.TRAP 0x1 ;  /* 0x000000040000795c */ /* 0x000fe20000300000 */
.L_x_1775:
        /* <DEDUP_REMOVED lines=9> */
.L_x_1776:
[----:B-1----:R-:W-:Y:S05]  /*4360*/  @P1 BRA `(.L_x_1777) ;  /* 0x0000000000081947 */ /* 0x002fea0003800000 */
[----:B------:R-:W1:Y:S02]  /*4370*/  SYNCS.PHASECHK.TRANS64.TRYWAIT P1, [UR20+0x19c30], R6 ;  /* 0x019c3006ff0075a7 */ /* 0x000e640008020154 */
[----:B-1----:R-:W-:Y:S05]  /*4380*/  @!P1 BRA `(.L_x_1778) ;  /* 0x000000bc00109947 */ /* 0x002fea0003800000 */
.L_x_1777:
        /* <DEDUP_REMOVED lines=17> */
.L_x_1779:
[----:B------:R-:W-:Y:S01]  /*44a0*/  ULEA UR11, UR22, UR46, 0x3 ;  /* 0x0000002e160b7291 */ /* 0x000fe2000f8e183f */
[----:B01----:R-:W-:-:S05]  /*44b0*/  IMAD.U32 R6, RZ, RZ, UR21 ;  /* 0x00000015ff067e24 */ /* 0x003fca000f8e00ff */
[----:B------:R-:W-:-:S04]  /*44c0*/  SHF.L.U32 R6, R6, 0x1f, RZ ;  /* 0x0000001f06067819 */ /* 0x000fc800000006ff */
[----:B------:R0:W1:Y:S01]  /*44d0*/  SYNCS.PHASECHK.TRANS64.TRYWAIT P1, [UR11+0x19c50], R6 ;  /* 0x019c5006ff0075a7 */ /* 0x000062000802014b */
[----:B------:R-:W-:Y:S05]  /*44e0*/  @!P0 BRA `(.L_x_1780) ;  /* 0x0000000000048947 */ /* 0x000fea0003800000 */
[----:B------:R-:W-:Y:S01]  /*44f0*/  BPT.TRAP 0x1 ;  /* 0x000000040000795c */ /* 0x000fe20000300000 */
.L_x_1780:
[----:B-1----:R-:W-:Y:S05]  /*4500*/  @P1 BRA `(.L_x_1781) ;  /* 0x0000000000081947 */ /* 0x002fea0003800000 */
[----:B------:R-:W1:Y:S02]  /*4510*/  SYNCS.PHASECHK.TRANS64.TRYWAIT P1, [UR11+0x19c50], R6 ;  /* 0x019c5006ff0075a7 */ /* 0x000e64000802014b */
[----:B-1----:R-:W-:Y:S05]  /*4520*/  @!P1 BRA `(.L_x_1782) ;  /* 0x000000b800c09947 */ /* 0x002fea0003800000 */
.L_x_1781:
        /* <DEDUP_REMOVED lines=27> */
.L_x_1783:
[----:B------:R-:W-:Y:S01]  /*46e0*/  UISETP.NE.AND UP0, UPT, UR47, URZ, UPT ;  /* 0x0000003f2f00728c */ /* 0x000fe2000bf05270 */
[C---:B------:R-:W-:Y:S01]  /*46f0*/  FMUL.FTZ R138, R0.reuse, R28 ;  /* 0x0000001c008a7220 */ /* 0x040fe20000410000 */
[----:B------:R-:W-:Y:S02]  /*4700*/  VIADD R28, R17, UR41 ;  /* 0x00000029111c7c36 */ /* 0x000fe40008000000 */
[C---:B-1----:R-:W-:Y:S01]  /*4710*/  FMUL.FTZ R7, R0.reuse, R27 ;  /* 0x0000001b00077220 */ /* 0x042fe20000410000 */
[C---:B------:R-:W-:Y:S01]  /*4720*/  FMUL.FTZ R14, R0.reuse, R42 ;  /* 0x0000002a000e7220 */ /* 0x040fe20000410000 */
[C---:B------:R-:W-:Y:S01]  /*4730*/  FMUL.FTZ R42, R0.reuse, R48 ;  /* 0x00000030002a7220 */ /* 0x040fe20000410000 */
[----:B------:R-:W-:Y:S01]  /*4740*/  PLOP3.LUT P1, PT, PT, PT, UP0, 0x80, 0x0 ;  /* 0x000000000000781c */ /* 0x000fe20003f2f008 */
[----:B------:R-:W1:Y:S01]  /*4750*/  LDC R48, c[0x0][0x2f0] ;  /* 0x0000bc00ff307b82 */ /* 0x000e620000000800 */
[----:B------:R-:W-:Y:S01]  /*4760*/  PLOP3.LUT P2, PT, PT, PT, UP0, 0x80, 0x0 ;  /* 0x000000000000781c */ /* 0x000fe20003f4f008 */
[C---:B------:R-:W-:Y:S01]  /*4770*/  FMUL.FTZ R10, R0.reuse, R34 ;  /* 0x00000022000a7220 */ /* 0x040fe20000410000 */
[C---:B------:R-:W-:Y:S01]  /*4780*/  FMUL.FTZ R136, R0.reuse, R24 ;  /* 0x0000001800887220 */ /* 0x040fe20000410000 */
[----:B------:R-:W-:Y:S01]  /*4790*/  @UP0 ULDC UR6, c[0x0][0x44c] ;  /* 0x0001130000060ab9 */ /* 0x000fe20000000800 */
[----:B------:R-:W-:Y:S01]  /*47a0*/  FMUL.FTZ R139, R0, R29 ;  /* 0x0000001d008b7220 */ /* 0x000fe20000410000 */
[----:B------:R-:W-:-:S02]  /*47b0*/  IMAD.MOV.U32 R29, RZ, RZ, -0x2 ;  /* 0xfffffffeff1d7424 */ /* 0x000fc400078e00ff */
[C---:B------:R-:W-:Y:S01]  /*47c0*/  FMUL.FTZ R137, R0.reuse, R25 ;  /* 0x0000001900897220 */ /* 0x040fe20000410000 */
[----:B------:R-:W-:Y:S01]  /*47d0*/  MUFU.TANH R138, R138 ;  /* 0x0000008a008a7308 */ /* 0x000fe20000002400 */
[C---:B------:R-:W-:Y:S01]  /*47e0*/  FMUL.FTZ R11, R0.reuse, R35 ;  /* 0x00000023000b7220 */ /* 0x040fe20000410000 */
[C---:B------:R-:W-:Y:S01]  /*47f0*/  FMUL.FTZ R32, R0.reuse, R32 ;  /* 0x0000002000207220 */ /* 0x040fe20000410000 */
[----:B------:R-:W-:Y:S01]  /*4800*/  FMUL.FTZ R140, R0, R33 ;  /* 0x00000021008c7220 */ /* 0x000fe20000410000 */
[----:B------:R-:W-:Y:S01]  /*4810*/  @P1 IMAD.HI.U32 R27, R28, UR6, RZ ;  /* 0x000000061c1b1c27 */ /* 0x000fe2000f8e00ff */
[----:B------:R-:W-:-:S03]  /*4820*/  @UP0 ULDC UR6, c[0x0][0x450] ;  /* 0x0001140000060ab9 */ /* 0x000fc60000000800 */
[C---:B------:R-:W-:Y:S01]  /*4830*/  FMUL.FTZ R36, R0.reuse, R36 ;  /* 0x0000002400247220 */ /* 0x040fe20000410000 */
[C---:B------:R-:W-:Y:S01]  /*4840*/  FMUL.FTZ R37, R0.reuse, R37 ;  /* 0x0000002500257220 */ /* 0x040fe20000410000 */
[----:B------:R-:W2:Y:S01]  /*4850*/  MUFU.TANH R136, R136 ;  /* 0x0000008800887308 */ /* 0x000ea20000002400 */
[----:B------:R-:W-:Y:S01]  /*4860*/  @P2 SHF.R.U32.HI R28, RZ, UR6, R27 ;  /* 0x00000006ff1c2c19 */ /* 0x000fe2000801161b */
[----:B------:R-:W-:Y:S01]  /*4870*/  UMOV UR6, 0xffffff80 ;  /* 0xffffff8000067882 */ /* 0x000fe20000000000 */
[C---:B------:R-:W-:Y:S01]  /*4880*/  FMUL.FTZ R25, R0.reuse, R51 ;  /* 0x0000003300197220 */ /* 0x040fe20000410000 */
[----:B------:R-:W-:Y:S01]  /*4890*/  UIMAD UR6, UR18, UR6, 0x1 ;  /* 0x00000001120674a4 */ /* 0x000fe2000f8e0206 */
[C---:B------:R-:W-:Y:S01]  /*48a0*/  FMUL.FTZ R12, R0.reuse, R38 ;  /* 0x00000026000c7220 */ /* 0x040fe20000410000 */
[----:B------:R-:W3:Y:S01]  /*48b0*/  SHFL.IDX PT, R34, R28, RZ, 0x1c1f ;  /* 0x001c1fff1c227589 */ /* 0x000ee200000e0000 */
[C---:B------:R-:W-:Y:S01]  /*48c0*/  FMUL.FTZ R38, R0.reuse, R40 ;  /* 0x0000002800267220 */ /* 0x040fe20000410000 */
[----:B------:R-:W4:Y:S01]  /*48d0*/  MUFU.TANH R137, R137 ;  /* 0x0000008900897308 */ /* 0x000f220000002400 */
[----:B------:R-:W-:Y:S01]  /*48e0*/  FMUL.FTZ R13, R0, R39 ;  /* 0x00000027000d7220 */ /* 0x000fe20000410000 */
[----:B------:R-:W-:-:S02]  /*48f0*/  IMAD R29, R16, R29, UR6 ;  /* 0x00000006101d7e24 */ /* 0x000fc4000f8e021d */
[C---:B------:R-:W-:Y:S01]  /*4900*/  FMUL.FTZ R39, R0.reuse, R41 ;  /* 0x0000002900277220 */ /* 0x040fe20000410000 */
[C---:B------:R-:W-:Y:S01]  /*4910*/  FMUL.FTZ R40, R0.reuse, R44 ;  /* 0x0000002c00287220 */ /* 0x040fe20000410000 */
[----:B------:R-:W-:Y:S01]  /*4920*/  FMUL.FTZ R41, R0, R45 ;  /* 0x0000002d00297220 */ /* 0x000fe20000410000 */
[----:B-1----:R-:W-:Y:S02]  /*4930*/  IMAD R29, R48, UR42, R29 ;  /* 0x0000002a301d7c24 */ /* 0x002fe4000f8e021d */
[C---:B------:R-:W-:Y:S01]  /*4940*/  FMUL.FTZ R45, R0.reuse, R53 ;  /* 0x00000035002d7220 */ /* 0x040fe20000410000 */
[----:B------:R-:W1:Y:S01]  /*4950*/  MUFU.TANH R139, R139 ;  /* 0x0000008b008b7308 */ /* 0x000e620000002400 */
[C---:B0-----:R-:W-:Y:S01]  /*4960*/  FMUL.FTZ R6, R0.reuse, R26 ;  /* 0x0000001a00067220 */ /* 0x041fe20000410000 */
        /* <DEDUP_REMOVED lines=11> */
[----:B------:R-:W-:Y:S01]  /*4a20*/  FMUL.FTZ R49, R0, R61 ;  /* 0x0000003d00317220 */ /* 0x000fe20000410000 */
[----:B---3--:R-:W-:Y:S01]  /*4a30*/  IADD3 R35, R34, -UR23, R29 ;  /* 0x8000001722237c10 */ /* 0x008fe2000fffe01d */
[C---:B------:R-:W-:Y:S01]  /*4a40*/  FMUL.FTZ R24, R0.reuse, R50 ;  /* 0x0000003200187220 */ /* 0x040fe20000410000 */
[----:B------:R-:W3:Y:S01]  /*4a50*/  MUFU.TANH R140, R140 ;  /* 0x0000008c008c7308 */ /* 0x000ee20000002400 */
[C---:B------:R-:W-:Y:S01]  /*4a60*/  FMUL.FTZ R50, R0.reuse, R64 ;  /* 0x0000004000327220 */ /* 0x040fe20000410000 */
[C---:B------:R-:W-:Y:S01]  /*4a70*/  ISETP.GT.AND P1, PT, R35.reuse, RZ, PT ;  /* 0x000000ff2300720c */ /* 0x040fe20003f24270 */
[C---:B------:R-:W-:Y:S01]  /*4a80*/  FMUL.FTZ R9, R0.reuse, R31 ;  /* 0x0000001f00097220 */ /* 0x040fe20000410000 */
[C---:B------:R-:W-:Y:S01]  /*4a90*/  ISETP.GT.AND P2, PT, R35.reuse, 0x1, PT ;  /* 0x000000012300780c */ /* 0x040fe20003f44270 */
[----:B------:R-:W-:Y:S01]  /*4aa0*/  FMUL.FTZ R31, R0, R59 ;  /* 0x0000003b001f7220 */ /* 0x000fe20000410000 */
[----:B--2---:R-:W-:Y:S01]  /*4ab0*/  FSEL R33, R136, -INF , P1 ;  /* 0xff80000088217808 */ /* 0x004fe20000800000 */
[C---:B------:R-:W-:Y:S01]  /*4ac0*/  FMUL.FTZ R52, R0.reuse, R68 ;  /* 0x0000004400347220 */ /* 0x040fe20000410000 */
[----:B------:R-:W-:Y:S01]  /*4ad0*/  ISETP.GT.AND P1, PT, R35, 0x8, PT ;  /* 0x000000082300780c */ /* 0x000fe20003f24270 */
[----:B------:R-:W2:Y:S01]  /*4ae0*/  MUFU.TANH R36, R36 ;  /* 0x0000002400247308 */ /* 0x000ea20000002400 */
[----:B----4-:R-:W-:Y:S01]  /*4af0*/  FSEL R137, R137, -INF , P2 ;  /* 0xff80000089897808 */ /* 0x010fe20001000000 */
[C---:B------:R-:W-:Y:S01]  /*4b00*/  FMUL.FTZ R8, R0.reuse, R30 ;  /* 0x0000001e00087220 */ /* 0x040fe20000410000 */
[----:B------:R-:W-:Y:S01]  /*4b10*/  FMNMX.FTZ R34, R33, R4, !PT ;  /* 0x0000000421227209 */ /* 0x000fe20007810000 */
[C---:B------:R-:W-:Y:S01]  /*4b20*/  FMUL.FTZ R30, R0.reuse, R58 ;  /* 0x0000003a001e7220 */ /* 0x040fe20000410000 */
[----:B------:R-:W-:Y:S01]  /*4b30*/  ISETP.GT.AND P2, PT, R35, 0x9, PT ;  /* 0x000000092300780c */ /* 0x000fe20003f44270 */
[----:B------:R-:W-:Y:S01]  /*4b40*/  FMUL.FTZ R58, R0, R77 ;  /* 0x0000004d003a7220 */ /* 0x000fe20000410000 */
[----:B------:R-:W-:Y:S01]  /*4b50*/  FSEL R138, R138, -INF , P1 ;  /* 0xff8000008a8a7808 */ /* 0x000fe20000800000 */
[----:B------:R-:W4:Y:S01]  /*4b60*/  MUFU.TANH R37, R37 ;  /* 0x0000002500257308 */ /* 0x000f220000002400 */
[----:B------:R-:W-:Y:S01]  /*4b70*/  FMNMX.FTZ R51, R137, R34, !PT ;  /* 0x0000002289337209 */ /* 0x000fe20007810000 */
[C---:B------:R-:W-:Y:S01]  /*4b80*/  FMUL.FTZ R80, R0.reuse, R80 ;  /* 0x0000005000507220 */ /* 0x040fe20000410000 */
[----:B------:R-:W-:Y:S01]  /*4b90*/  ISETP.GT.AND P1, PT, R35, 0x10, PT ;  /* 0x000000102300780c */ /* 0x000fe20003f24270 */
[C---:B------:R-:W-:Y:S01]  /*4ba0*/  FMUL.FTZ R81, R0.reuse, R81 ;  /* 0x0000005100517220 */ /* 0x040fe20000410000 */
[----:B-1----:R-:W-:Y:S01]  /*4bb0*/  FSEL R139, R139, -INF , P2 ;  /* 0xff8000008b8b7808 */ /* 0x002fe20001000000 */
[----:B------:R-:W-:Y:S01]  /*4bc0*/  FMUL.FTZ R84, R0, R84 ;  /* 0x0000005400547220 */ /* 0x000fe20000410000 */
[----:B------:R-:W-:Y:S01]  /*4bd0*/  FMNMX.FTZ R34, R138, R51, !PT ;  /* 0x000000338a227209 */ /* 0x000fe20007810000 */
[----:B------:R-:W1:Y:S01]  /*4be0*/  MUFU.TANH R38, R38 ;  /* 0x0000002600267308 */ /* 0x000e620000002400 */
[----:B------:R-:W-:Y:S01]  /*4bf0*/  ISETP.GT.AND P2, PT, R35, 0x11, PT ;  /* 0x000000112300780c */ /* 0x000fe20003f44270 */
[----:B------:R-:W-:Y:S01]  /*4c00*/  FMUL.FTZ R85, R0, R85 ;  /* 0x0000005500557220 */ /* 0x000fe20000410000 */
[----:B0-----:R-:W-:Y:S01]  /*4c10*/  FSEL R32, R32, -INF , P1 ;  /* 0xff80000020207808 */ /* 0x001fe20000800000 */
[C---:B------:R-:W-:Y:S01]  /*4c20*/  FMUL.FTZ R68, R0.reuse, R74 ;  /* 0x0000004a00447220 */ /* 0x040fe20000410000 */
[----:B------:R-:W-:Y:S01]  /*4c30*/  FMNMX.FTZ R51, R139, R34, !PT ;  /* 0x000000228b337209 */ /* 0x000fe20007810000 */
[----:B------:R-:W-:Y:S01]  /*4c40*/  FMUL.FTZ R63, R0, R63 ;  /* 0x0000003f003f7220 */ /* 0x000fe20000410000 */
[C---:B------:R-:W-:Y:S01]  /*4c50*/  ISETP.GT.AND P1, PT, R35.reuse, 0x18, PT ;  /* 0x000000182300780c */ /* 0x040fe20003f24270 */
[----:B------:R-:W0:Y:S01]  /*4c60*/  MUFU.TANH R39, R39 ;  /* 0x0000002700277308 */ /* 0x000e220000002400 */
[----:B---3--:R-:W-:Y:S01]  /*4c70*/  FSEL R34, R140, -INF , P2 ;  /* 0xff8000008c227808 */ /* 0x008fe20001000000 */
[----:B------:R-:W-:Y:S01]  /*4c80*/  UIADD3 UR20, UR20, 0x19c40, URZ ;  /* 0x00019c4014147890 */ /* 0x000fe2000fffe03f */
[----:B------:R-:W-:Y:S01]  /*4c90*/  FMNMX.FTZ R53, R32, R51, !PT ;  /* 0x0000003320357209 */ /* 0x000fe20007810000 */
[----:B------:R-:W-:Y:S01]  /*4ca0*/  FMUL.FTZ R51, R0, R65 ;  /* 0x0000004100337220 */ /* 0x000fe20000410000 */
[----:B------:R-:W-:Y:S01]  /*4cb0*/  ISETP.GT.AND P2, PT, R35, 0x19, PT ;  /* 0x000000192300780c */ /* 0x000fe20003f44270 */
[----:B------:R-:W-:Y:S01]  /*4cc0*/  UPRMT UR20, UR45, 0x654, UR20 ;  /* 0x000006542d147896 */ /* 0x000fe20008000014 */
[----:B--2---:R-:W-:Y:S01]  /*4cd0*/  FSEL R36, R36, -INF , P1 ;  /* 0xff80000024247808 */ /* 0x004fe20000800000 */
[----:B------:R-:W2:Y:S01]  /*4ce0*/  MUFU.TANH R40, R40 ;  /* 0x0000002800287308 */ /* 0x000ea20000002400 */
[----:B------:R-:W-:-:S02]  /*4cf0*/  FMNMX.FTZ R53, R34, R53, !PT ;  /* 0x0000003522357209 */ /* 0x000fc40007810000 */
[----:B------:R-:W-:Y:S02]  /*4d00*/  ISETP.GT.AND P1, PT, R35, 0x20, PT ;  /* 0x000000202300780c */ /* 0x000fe40003f24270 */
[----:B----4-:R-:W-:Y:S02]  /*4d10*/  FSEL R37, R37, -INF , P2 ;  /* 0xff80000025257808 */ /* 0x010fe40001000000 */
[----:B------:R-:W-:Y:S01]  /*4d20*/  FMNMX.FTZ R54, R36, R53, !PT ;  /* 0x0000003524367209 */ /* 0x000fe20007810000 */
[----:B------:R-:W3:Y:S01]  /*4d30*/  MUFU.TANH R41, R41 ;  /* 0x0000002900297308 */ /* 0x000ee20000002400 */
[----:B------:R-:W-:Y:S01]  /*4d40*/  ISETP.GT.AND P2, PT, R35, 0x21, PT ;  /* 0x000000212300780c */ /* 0x000fe20003f44270 */
[----:B------:R-:W-:Y:S01]  /*4d50*/  SYNCS.ARRIVE.TRANS64.RED.A1T0 RZ, [UR20], RZ ;  /* 0x000000ffffff79a7 */ /* 0x000fe20008100414 */
[----:B-1----:R-:W-:Y:S02]  /*4d60*/  FSEL R38, R38, -INF , P1 ;  /* 0xff80000026267808 */ /* 0x002fe40000800000 */
[----:B------:R-:W-:-:S02]  /*4d70*/  FMNMX.FTZ R53, R37, R54, !PT ;  /* 0x0000003625357209 */ /* 0x000fc40007810000 */
[----:B------:R-:W-:Y:S01]  /*4d80*/  ISETP.GT.AND P1, PT, R35, 0x28, PT ;  /* 0x000000282300780c */ /* 0x000fe20003f24270 */
[----:B------:R-:W1:Y:S01]  /*4d90*/  MUFU.TANH R42, R42 ;  /* 0x0000002a002a7308 */ /* 0x000e620000002400 */
[----:B0-----:R-:W-:Y:S02]  /*4da0*/  FSEL R39, R39, -INF , P2 ;  /* 0xff80000027277808 */ /* 0x001fe40001000000 */
[----:B------:R-:W-:Y:S01]  /*4db0*/  FMNMX.FTZ R54, R38, R53, !PT ;  /* 0x0000003526367209 */ /* 0x000fe20007810000 */
[C---:B------:R-:W-:Y:S01]  /*4dc0*/  FMUL.FTZ R53, R0.reuse, R69 ;  /* 0x0000004500357220 */ /* 0x040fe20000410000 */
[----:B------:R-:W-:Y:S01]  /*4dd0*/  ISETP.GT.AND P2, PT, R35, 0x29, PT ;  /* 0x000000292300780c */ /* 0x000fe20003f44270 */
[----:B------:R-:W-:Y:S01]  /*4de0*/  FMUL.FTZ R69, R0, R75 ;  /* 0x0000004b00457220 */ /* 0x000fe20000410000 */
[----:B--2---:R-:W-:Y:S01]  /*4df0*/  FSEL R40, R40, -INF , P1 ;  /* 0xff80000028287808 */ /* 0x004fe20000800000 */
[----:B------:R-:W0:Y:S01]  /*4e00*/  MUFU.TANH R43, R43 ;  /* 0x0000002b002b7308 */ /* 0x000e220000002400 */
[----:B------:R-:W-:Y:S01]  /*4e10*/  FMNMX.FTZ R55, R39, R54, !PT ;  /* 0x0000003627377209 */ /* 0x000fe20007810000 */
[----:B------:R-:W-:Y:S01]  /*4e20*/  FMUL.FTZ R54, R0, R72 ;  /* 0x0000004800367220 */ /* 0x000fe20000410000 */
[----:B------:R-:W-:-:S02]  /*4e30*/  ISETP.GT.AND P1, PT, R35, 0x30, PT ;  /* 0x000000302300780c */ /* 0x000fc40003f24270 */
[----:B---3--:R-:W-:Y:S02]  /*4e40*/  FSEL R41, R41, -INF , P2 ;  /* 0xff80000029297808 */ /* 0x008fe40001000000 */
[----:B------:R-:W-:Y:S01]  /*4e50*/  FMNMX.FTZ R56, R40, R55, !PT ;  /* 0x0000003728387209 */ /* 0x000fe20007810000 */
[----:B------:R-:W2:Y:S01]  /*4e60*/  MUFU.TANH R44, R44 ;  /* 0x0000002c002c7308 */ /* 0x000ea20000002400 */
[----:B------:R-:W-:Y:S02]  /*4e70*/  ISETP.GT.AND P2, PT, R35, 0x31, PT ;  /* 0x000000312300780c */ /* 0x000fe40003f44270 */
[----:B-1----:R-:W-:Y:S02]  /*4e80*/  FSEL R42, R42, -INF , P1 ;  /* 0xff8000002a2a7808 */ /* 0x002fe40000800000 */
[----:B------:R-:W-:Y:S02]  /*4e90*/  FMNMX.FTZ R55, R41, R56, !PT ;  /* 0x0000003829377209 */ /* 0x000fe40007810000 */
[----:B------:R-:W-:Y:S01]  /*4ea0*/  ISETP.GT.AND P1, PT, R35, 0x38, PT ;  /* 0x000000382300780c */ /* 0x000fe20003f24270 */
[----:B------:R-:W1:Y:S01]  /*4eb0*/  MUFU.TANH R45, R45 ;  /* 0x0000002d002d7308 */ /* 0x000e620000002400 */
[----:B0-----:R-:W-:-:S02]  /*4ec0*/  FSEL R43, R43, -INF , P2 ;  /* 0xff8000002b2b7808 */ /* 0x001fc40001000000 */
[----:B------:R-:W-:Y:S01]  /*4ed0*/  FMNMX.FTZ R56, R42, R55, !PT ;  /* 0x000000372a387209 */ /* 0x000fe20007810000 */
[C---:B------:R-:W-:Y:S01]  /*4ee0*/  FMUL.FTZ R55, R0.reuse, R73 ;  /* 0x0000004900377220 */ /* 0x040fe20000410000 */
[----:B------:R-:W-:Y:S01]  /*4ef0*/  ISETP.GT.AND P2, PT, R35, 0x39, PT ;  /* 0x000000392300780c */ /* 0x000fe20003f44270 */
[----:B------:R-:W-:Y:S01]  /*4f00*/  FMUL.FTZ R73, R0, R83 ;  /* 0x0000005300497220 */ /* 0x000fe20000410000 */
[----:B------:R-:W-:Y:S01]  /*4f10*/  FMNMX.FTZ R57, R43, R56, !PT ;  /* 0x000000382b397209 */ /* 0x000fe20007810000 */
[----:B------:R-:W0:Y:S01]  /*4f20*/  MUFU.TANH R46, R46 ;  /* 0x0000002e002e7308 */ /* 0x000e220000002400 */
[----:B--2---:R-:W-:Y:S02]  /*4f30*/  FSEL R44, R44, -INF , P1 ;  /* 0xff8000002c2c7808 */ /* 0x004fe40000800000 */
[----:B------:R-:W-:Y:S02]  /*4f40*/  ISETP.GT.AND P1, PT, R35, 0x40, PT ;  /* 0x000000402300780c */ /* 0x000fe40003f24270 */
[----:B------:R-:W-:Y:S01]  /*4f50*/  FMNMX.FTZ R56, R44, R57, !PT ;  /* 0x000000392c387209 */ /* 0x000fe20007810000 */
[----:B------:R-:W-:Y:S01]  /*4f60*/  FMUL.FTZ R57, R0, R76 ;  /* 0x0000004c00397220 */ /* 0x000fe20000410000 */
[----:B------:R-:W-:Y:S01]  /*4f70*/  IMAD.U32 R76, RZ, RZ, UR19 ;  /* 0x00000013ff4c7e24 */ /* 0x000fe2000f8e00ff */
[----:B------:R-:W2:Y:S01]  /*4f80*/  MUFU.TANH R47, R47 ;  /* 0x0000002f002f7308 */ /* 0x000ea20000002400 */
[----:B-1----:R-:W-:-:S02]  /*4f90*/  FSEL R45, R45, -INF , P2 ;  /* 0xff8000002d2d7808 */ /* 0x002fc40001000000 */
[----:B------:R-:W-:Y:S02]  /*4fa0*/  ISETP.GT.AND P2, PT, R35, 0x41, PT ;  /* 0x000000412300780c */ /* 0x000fe40003f44270 */
[----:B------:R-:W-:-:S03]  /*4fb0*/  FMNMX.FTZ R59, R45, R56, !PT ;  /* 0x000000382d3b7209 */ /* 0x000fc60007810000 */
[----:B------:R-:W1:Y:S01]  /*4fc0*/  MUFU.TANH R48, R48 ;  /* 0x0000003000307308 */ /* 0x000e620000002400 */
[----:B0-----:R-:W-:Y:S02]  /*4fd0*/  FSEL R46, R46, -INF , P1 ;  /* 0xff8000002e2e7808 */ /* 0x001fe40000800000 */
[----:B------:R-:W-:Y:S02]  /*4fe0*/  ISETP.GT.AND P1, PT, R35, 0x48, PT ;  /* 0x000000482300780c */ /* 0x000fe40003f24270 */
[----:B------:R-:W-:-:S03]  /*4ff0*/  FMNMX.FTZ R56, R46, R59, !PT ;  /* 0x0000003b2e387209 */ /* 0x000fc60007810000 */
[----:B------:R-:W0:Y:S01]  /*5000*/  MUFU.TANH R49, R49 ;  /* 0x0000003100317308 */ /* 0x000e220000002400 */
[----:B--2---:R-:W-:Y:S02]  /*5010*/  FSEL R47, R47, -INF , P2 ;  /* 0xff8000002f2f7808 */ /* 0x004fe40001000000 */
[----:B------:R-:W-:Y:S02]  /*5020*/  ISETP.GT.AND P2, PT, R35, 0x49, PT ;  /* 0x000000492300780c */ /* 0x000fe40003f44270 */
[----:B------:R-:W-:-:S03]  /*5030*/  FMNMX.FTZ R59, R47, R56, !PT ;  /* 0x000000382f3b7209 */ /* 0x000fc60007810000 */
[----:B------:R-:W2:Y:S01]  /*5040*/  MUFU.TANH R50, R50 ;  /* 0x0000003200327308 */ /* 0x000ea20000002400 */
[----:B-1----:R-:W-:Y:S02]  /*5050*/  FSEL R48, R48, -INF , P1 ;  /* 0xff80000030307808 */ /* 0x002fe40000800000 */
        /* <DEDUP_REMOVED lines=25> */
[----:B------:R-:W-:Y:S01]  /*51f0*/  FMNMX.FTZ R56, R54, R59, !PT ;  /* 0x0000003b36387209 */ /* 0x000fe20007810000 */
[----:B------:R-:W-:Y:S02]  /*5200*/  FMUL.FTZ R59, R0, R62 ;  /* 0x0000003e003b7220 */ /* 0x000fe40000410000 */
[----:B------:R-:W1:Y:S01]  /*5210*/  MUFU.TANH R58, R58 ;  /* 0x0000003a003a7308 */ /* 0x000e620000002400 */
[----:B0-----:R-:W-:Y:S02]  /*5220*/  FSEL R55, R55, -INF , P2 ;  /* 0xff80000037377808 */ /* 0x001fe40001000000 */
[----:B------:R-:W-:-:S02]  /*5230*/  ISETP.GT.AND P2, PT, R35, 0x69, PT ;  /* 0x000000692300780c */ /* 0x000fc40003f44270 */
        /* <DEDUP_REMOVED lines=16> */
[----:B------:R-:W-:Y:S01]  /*5340*/  FMNMX.FTZ R64, R56, R65, !PT ;  /* 0x0000004138407209 */ /* 0x000fe20007810000 */
[C---:B------:R-:W-:Y:S01]  /*5350*/  FMUL.FTZ R65, R0.reuse, R67 ;  /* 0x0000004300417220 */ /* 0x040fe20000410000 */
[----:B------:R-:W-:Y:S01]  /*5360*/  FMUL.FTZ R67, R0, R71 ;  /* 0x0000004700437220 */ /* 0x000fe20000410000 */
[----:B------:R-:W2:Y:S01]  /*5370*/  MUFU.TANH R6, R6 ;  /* 0x0000000600067308 */ /* 0x000ea20000002400 */
[----:B-1----:R-:W-:Y:S01]  /*5380*/  FSEL R61, R84, -INF , P1 ;  /* 0xff800000543d7808 */ /* 0x002fe20000800000 */
[----:B------:R-:W-:-:S03]  /*5390*/  FMUL.FTZ R71, R0, R79 ;  /* 0x0000004f00477220 */ /* 0x000fc60000410000 */
[----:B------:R-:W-:Y:S01]  /*53a0*/  FMNMX.FTZ R35, R61, R64, !PT ;  /* 0x000000403d237209 */ /* 0x000fe20007810000 */
[C---:B------:R-:W-:Y:S01]  /*53b0*/  FMUL.FTZ R64, R0.reuse, R66 ;  /* 0x0000004200407220 */ /* 0x040fe20000410000 */
[C---:B------:R-:W-:Y:S01]  /*53c0*/  FMUL.FTZ R66, R0.reuse, R70 ;  /* 0x0000004600427220 */ /* 0x040fe20000410000 */
[----:B------:R-:W-:Y:S01]  /*53d0*/  FMUL.FTZ R70, R0, R78 ;  /* 0x0000004e00467220 */ /* 0x000fe20000410000 */
[----:B0-----:R-:W-:Y:S01]  /*53e0*/  FSEL R62, R85, -INF , P2 ;  /* 0xff800000553e7808 */ /* 0x001fe20001000000 */
[----:B------:R-:W-:Y:S01]  /*53f0*/  SHFL.IDX PT, R78, R28, 0x1, 0x1c1f ;  /* 0x003c1f001c4e7f89 */ /* 0x000fe200000e0000 */
[----:B------:R-:W0:Y:S02]  /*5400*/  MUFU.TANH R7, R7 ;  /* 0x0000000700077308 */ /* 0x000e240000002400 */
[----:B------:R-:W-:-:S05]  /*5410*/  FMNMX.FTZ R35, R62, R35, !PT ;  /* 0x000000233e237209 */ /* 0x000fca0007810000 */
[----:B------:R-:W1:Y:S01]  /*5420*/  SHFL.BFLY PT, R72, R35, 0x2, 0x1f ;  /* 0x0c401f0023487f89 */ /* 0x000e6200000e0000 */
[----:B------:R-:W3:Y:S08]  /*5430*/  MUFU.TANH R8, R8 ;  /* 0x0000000800087308 */ /* 0x000ef00000002400 */
[----:B------:R-:W4:Y:S08]  /*5440*/  MUFU.TANH R9, R9 ;  /* 0x0000000900097308 */ /* 0x000f300000002400 */
[----:B------:R-:W5:Y:S01]  /*5450*/  MUFU.TANH R10, R10 ;  /* 0x0000000a000a7308 */ /* 0x000f620000002400 */
[----:B-1----:R-:W-:-:S07]  /*5460*/  FMNMX.FTZ R74, R35, R72, !PT ;  /* 0x00000048234a7209 */ /* 0x002fce0007810000 */
[----:B------:R-:W1:Y:S01]  /*5470*/  MUFU.TANH R11, R11 ;  /* 0x0000000b000b7308 */ /* 0x000e620000002400 */
[----:B------:R-:W-:Y:S01]  /*5480*/  FMUL.FTZ R72, R0, R82 ;  /* 0x0000005200487220 */ /* 0x000fe20000410000 */
[----:B------:R-:W2:Y:S06]  /*5490*/  SHFL.BFLY PT, R35, R74, 0x1, 0x1f ;  /* 0x0c201f004a237f89 */ /* 0x000eac00000e0000 */
[----:B------:R-:W1:Y:S08]  /*54a0*/  MUFU.TANH R12, R12 ;  /* 0x0000000c000c7308 */ /* 0x000e700000002400 */
[----:B------:R-:W1:Y:S08]  /*54b0*/  MUFU.TANH R13, R13 ;  /* 0x0000000d000d7308 */ /* 0x000e700000002400 */
[----:B------:R-:W1:Y:S01]  /*54c0*/  MUFU.TANH R14, R14 ;  /* 0x0000000e000e7308 */ /* 0x000e620000002400 */
[----:B--2---:R-:W-:Y:S01]  /*54d0*/  FMNMX.FTZ R35, R74, R35, !PT ;  /* 0x000000234a237209 */ /* 0x004fe20007810000 */
[----:B------:R-:W-:-:S03]  /*54e0*/  FMUL.FTZ R74, R0, R86 ;  /* 0x00000056004a7220 */ /* 0x000fc60000410000 */
[C---:B------:R-:W-:Y:S01]  /*54f0*/  FSETP.NEU.FTZ.AND P1, PT, R35.reuse, -INF , PT ;  /* 0xff8000002300780b */ /* 0x040fe20003f3d000 */
[----:B------:R-:W-:-:S02]  /*5500*/  FFMA.FTZ R75, R35, R76, -8 ;  /* 0xc1000000234b7423 */ /* 0x000fc4000001004c */
[----:B------:R-:W2:Y:S01]  /*5510*/  MUFU.TANH R15, R15 ;  /* 0x0000000f000f7308 */ /* 0x000ea20000002400 */
[----:B------:R-:W-:Y:S02]  /*5520*/  FMUL.FTZ R76, R0, R87 ;  /* 0x00000057004c7220 */ /* 0x000fe40000410000 */
[----:B------:R-:W-:-:S05]  /*5530*/  FSEL R75, R75, RZ, P1 ;  /* 0x000000ff4b4b7208 */ /* 0x000fca0000800000 */
[----:B------:R-:W2:Y:S01]  /*5540*/  MUFU.TANH R20, R20 ;  /* 0x0000001400147308 */ /* 0x000ea20000002400 */
[----:B------:R-:W-:-:S01]  /*5550*/  FFMA.FTZ R28, R33, UR19, -R75 ;  /* 0x00000013211c7c23 */ /* 0x000fc2000801084b */
[----:B------:R-:W-:Y:S01]  /*5560*/  IADD3 R33, R78, -UR23, R29 ;  /* 0x800000174e217c10 */ /* 0x000fe2000fffe01d */
[----:B------:R-:W-:-:S01]  /*5570*/  FFMA.FTZ R80, R32, UR19, -R75 ;  /* 0x0000001320507c23 */ /* 0x000fc2000801084b */
[--C-:B------:R-:W-:Y:S01]  /*5580*/  FFMA.FTZ R29, R137, UR19, -R75.reuse ;  /* 0x00000013891d7c23 */ /* 0x100fe2000801084b */
[----:B------:R-:W-:-:S01]  /*5590*/  FFMA.FTZ R138, R138, UR19, -R75 ;  /* 0x000000138a8a7c23 */ /* 0x000fc2000801084b */
[----:B------:R-:W-:Y:S01]  /*55a0*/  ISETP.GT.AND P2, PT, R33, RZ, PT ;  /* 0x000000ff2100720c */ /* 0x000fe20003f44270 */
[----:B------:R-:W-:-:S01]  /*55b0*/  FFMA.FTZ R79, R139, UR19, -R75 ;  /* 0x000000138b4f7c23 */ /* 0x000fc2000801084b */
[----:B------:R-:W-:Y:S01]  /*55c0*/  ISETP.GT.AND P3, PT, R33, 0x1, PT ;  /* 0x000000012100780c */ /* 0x000fe20003f64270 */
[----:B------:R-:W2:Y:S01]  /*55d0*/  MUFU.TANH R21, R21 ;  /* 0x0000001500157308 */ /* 0x000ea20000002400 */
[----:B------:R-:W-:Y:S01]  /*55e0*/  FSEL R6, R6, -INF , P2 ;  /* 0xff80000006067808 */ /* 0x000fe20001000000 */
        /* <DEDUP_REMOVED lines=24> */
[----:B------:R-:W-:Y:S01]  /*5770*/  FFMA.FTZ R56, R56, UR19, -R75 ;  /* 0x0000001338387c23 */ /* 0x000fe2000801084b */
[----:B------:R-:W-:-:S02]  /*5780*/  ISETP.GT.AND P2, PT, R33, 0x18, PT ;  /* 0x000000182100780c */ /* 0x000fc40003f44270 */
[----:B-1----:R-:W-:Y:S02]  /*5790*/  FSEL R11, R11, -INF , P3 ;  /* 0xff8000000b0b7808 */ /* 0x002fe40001800000 */
[----:B------:R-:W-:Y:S01]  /*57a0*/  FMNMX.FTZ R78, R10, R81, !PT ;  /* 0x000000510a4e7209 */ /* 0x000fe20007810000 */
[----:B------:R-:W1:Y:S01]  /*57b0*/  MUFU.TANH R27, R27 ;  /* 0x0000001b001b7308 */ /* 0x000e620000002400 */
[----:B------:R-:W-:Y:S02]  /*57c0*/  ISETP.GT.AND P3, PT, R33, 0x19, PT ;  /* 0x000000192100780c */ /* 0x000fe40003f64270 */
[----:B------:R-:W-:Y:S02]  /*57d0*/  FSEL R32, R12, -INF , P2 ;  /* 0xff8000000c207808 */ /* 0x000fe40001000000 */
[----:B------:R-:W-:Y:S01]  /*57e0*/  FMNMX.FTZ R81, R11, R78, !PT ;  /* 0x0000004e0b517209 */ /* 0x000fe20007810000 */
[----:B------:R-:W-:Y:S01]  /*57f0*/  FFMA.FTZ R78, R34, UR19, -R75 ;  /* 0x00000013224e7c23 */ /* 0x000fe2000801084b */
[----:B------:R-:W-:Y:S01]  /*5800*/  ISETP.GT.AND P2, PT, R33, 0x20, PT ;  /* 0x000000202100780c */ /* 0x000fe20003f44270 */
[----:B------:R5:W-:Y:S01]  /*5810*/  MUFU.EX2 R12, R80 ;  /* 0x00000050000c7308 */ /* 0x000be20000000800 */
[----:B------:R-:W-:-:S02]  /*5820*/  FSEL R13, R13, -INF , P3 ;  /* 0xff8000000d0d7808 */ /* 0x000fc40001800000 */
[----:B------:R-:W-:Y:S02]  /*5830*/  FMNMX.FTZ R34, R32, R81, !PT ;  /* 0x0000005120227209 */ /* 0x000fe40007810000 */
[----:B------:R-:W-:Y:S02]  /*5840*/  ISETP.GT.AND P3, PT, R33, 0x21, PT ;  /* 0x000000212100780c */ /* 0x000fe40003f64270 */
[----:B------:R-:W-:Y:S01]  /*5850*/  FSEL R14, R14, -INF , P2 ;  /* 0xff8000000e0e7808 */ /* 0x000fe20001000000 */
[----:B------:R-:W1:Y:S01]  /*5860*/  MUFU.TANH R30, R30 ;  /* 0x0000001e001e7308 */ /* 0x000e620000002400 */
[----:B------:R-:W-:Y:S01]  /*5870*/  FMNMX.FTZ R83, R13, R34, !PT ;  /* 0x000000220d537209 */ /* 0x000fe20007810000 */
[----:B-----5:R-:W-:Y:S01]  /*5880*/  FFMA.FTZ R80, R36, UR19, -R75 ;  /* 0x0000001324507c23 */ /* 0x020fe2000801084b */
[----:B------:R-:W-:Y:S02]  /*5890*/  ISETP.GT.AND P2, PT, R33, 0x28, PT ;  /* 0x000000282100780c */ /* 0x000fe40003f44270 */
[----:B--2---:R-:W-:-:S02]  /*58a0*/  FSEL R15, R15, -INF , P3 ;  /* 0xff8000000f0f7808 */ /* 0x004fc40001800000 */
[----:B------:R-:W-:Y:S01]  /*58b0*/  FMNMX.FTZ R36, R14, R83, !PT ;  /* 0x000000530e247209 */ /* 0x000fe20007810000 */
[----:B------:R-:W2:Y:S01]  /*58c0*/  MUFU.TANH R31, R31 ;  /* 0x0000001f001f7308 */ /* 0x000ea20000002400 */
[----:B------:R-:W-:Y:S02]  /*58d0*/  ISETP.GT.AND P3, PT, R33, 0x29, PT ;  /* 0x000000292100780c */ /* 0x000fe40003f64270 */
[----:B------:R-:W-:Y:S02]  /*58e0*/  FSEL R34, R20, -INF , P2 ;  /* 0xff80000014227808 */ /* 0x000fe40001000000 */
[----:B------:R-:W-:Y:S02]  /*58f0*/  FMNMX.FTZ R83, R15, R36, !PT ;  /* 0x000000240f537209 */ /* 0x000fe40007810000 */
[----:B------:R-:W-:Y:S01]  /*5900*/  ISETP.GT.AND P2, PT, R33, 0x30, PT ;  /* 0x000000302100780c */ /* 0x000fe20003f44270 */
[----:B------:R5:W-:Y:S01]  /*5910*/  MUFU.EX2 R81, R78 ;  /* 0x0000004e00517308 */ /* 0x000be20000000800 */
[----:B------:R-:W-:-:S02]  /*5920*/  FSEL R21, R21, -INF , P3 ;  /* 0xff80000015157808 */ /* 0x000fc40001800000 */
[----:B------:R-:W-:Y:S02]  /*5930*/  FMNMX.FTZ R36, R34, R83, !PT ;  /* 0x0000005322247209 */ /* 0x000fe40007810000 */
[----:B------:R-:W-:Y:S02]  /*5940*/  ISETP.GT.AND P3, PT, R33, 0x31, PT ;  /* 0x000000312100780c */ /* 0x000fe40003f64270 */
[----:B0-----:R-:W-:Y:S01]  /*5950*/  FSEL R24, R24, -INF , P2 ;  /* 0xff80000018187808 */ /* 0x001fe20001000000 */
[----:B------:R-:W0:Y:S01]  /*5960*/  MUFU.TANH R59, R59 ;  /* 0x0000003b003b7308 */ /* 0x000e220000002400 */
[----:B------:R-:W-:Y:S01]  /*5970*/  FMNMX.FTZ R83, R21, R36, !PT ;  /* 0x0000002415537209 */ /* 0x000fe20007810000 */
[----:B------:R-:W-:Y:S01]  /*5980*/  FFMA.FTZ R36, R38, UR19, -R75 ;  /* 0x0000001326247c23 */ /* 0x000fe2000801084b */
[----:B------:R-:W-:Y:S02]  /*5990*/  ISETP.GT.AND P2, PT, R33, 0x38, PT ;  /* 0x000000382100780c */ /* 0x000fe40003f44270 */
[----:B---3--:R-:W-:-:S02]  /*59a0*/  FSEL R25, R25, -INF , P3 ;  /* 0xff80000019197808 */ /* 0x008fc40001800000 */
[----:B-----5:R-:W-:Y:S01]  /*59b0*/  FMNMX.FTZ R78, R24, R83, !PT ;  /* 0x00000053184e7209 */ /* 0x020fe20007810000 */
[----:B------:R-:W3:Y:S01]  /*59c0*/  MUFU.TANH R63, R63 ;  /* 0x0000003f003f7308 */ /* 0x000ee20000002400 */
[----:B------:R-:W-:Y:S02]  /*59d0*/  ISETP.GT.AND P3, PT, R33, 0x39, PT ;  /* 0x000000392100780c */ /* 0x000fe40003f64270 */
[----:B----4-:R-:W-:Y:S02]  /*59e0*/  FSEL R38, R26, -INF , P2 ;  /* 0xff8000001a267808 */ /* 0x010fe40001000000 */
[----:B------:R-:W-:Y:S01]  /*59f0*/  FMNMX.FTZ R83, R25, R78, !PT ;  /* 0x0000004e19537209 */ /* 0x000fe20007810000 */
[--C-:B------:R-:W-:Y:S01]  /*5a00*/  FFMA.FTZ R78, R46, UR19, -R75.reuse ;  /* 0x000000132e4e7c23 */ /* 0x100fe2000801084b */
[----:B------:R-:W-:Y:S01]  /*5a10*/  ISETP.GT.AND P2, PT, R33, 0x40, PT ;  /* 0x000000402100780c */ /* 0x000fe20003f44270 */
[----:B------:R-:W4:Y:S01]  /*5a20*/  MUFU.TANH R64, R64 ;  /* 0x0000004000407308 */ /* 0x000f220000002400 */
[----:B-1----:R-:W-:Y:S01]  /*5a30*/  FSEL R27, R27, -INF , P3 ;  /* 0xff8000001b1b7808 */ /* 0x002fe20001800000 */
[--C-:B------:R-:W-:Y:S01]  /*5a40*/  FFMA.FTZ R46, R47, UR19, -R75.reuse ;  /* 0x000000132f2e7c23 */ /* 0x100fe2000801084b */
[----:B------:R-:W-:Y:S01]  /*5a50*/  FMNMX.FTZ R26, R38, R83, !PT ;  /* 0x00000053261a7209 */ /* 0x000fe20007810000 */
[--C-:B------:R-:W-:Y:S01]  /*5a60*/  FFMA.FTZ R47, R48, UR19, -R75.reuse ;  /* 0x00000013302f7c23 */ /* 0x100fe2000801084b */
[----:B------:R-:W-:Y:S01]  /*5a70*/  ISETP.GT.AND P3, PT, R33, 0x41, PT ;  /* 0x000000412100780c */ /* 0x000fe20003f64270 */
[--C-:B------:R-:W-:Y:S01]  /*5a80*/  FFMA.FTZ R48, R49, UR19, -R75.reuse ;  /* 0x0000001331307c23 */ /* 0x100fe2000801084b */
[----:B------:R-:W-:Y:S01]  /*5a90*/  FSEL R30, R30, -INF , P2 ;  /* 0xff8000001e1e7808 */ /* 0x000fe20001000000 */
[----:B------:R-:W1:Y:S01]  /*5aa0*/  MUFU.TANH R65, R65 ;  /* 0x0000004100417308 */ /* 0x000e620000002400 */
[----:B------:R-:W-:Y:S01]  /*5ab0*/  FMNMX.FTZ R83, R27, R26, !PT ;  /* 0x0000001a1b537209 */ /* 0x000fe20007810000 */
[--C-:B------:R-:W-:Y:S01]  /*5ac0*/  FFMA.FTZ R49, R50, UR19, -R75.reuse ;  /* 0x0000001332317c23 */ /* 0x100fe2000801084b */
[----:B------:R-:W-:Y:S01]  /*5ad0*/  ISETP.GT.AND P2, PT, R33, 0x48, PT ;  /* 0x000000482100780c */ /* 0x000fe20003f44270 */
[--C-:B------:R-:W-:Y:S01]  /*5ae0*/  FFMA.FTZ R50, R51, UR19, -R75.reuse ;  /* 0x0000001333327c23 */ /* 0x100fe2000801084b */
[----:B--2---:R-:W-:Y:S01]  /*5af0*/  FSEL R31, R31, -INF , P3 ;  /* 0xff8000001f1f7808 */ /* 0x004fe20001800000 */
[--C-:B------:R-:W-:Y:S01]  /*5b00*/  FFMA.FTZ R51, R52, UR19, -R75.reuse ;  /* 0x0000001334337c23 */ /* 0x100fe2000801084b */
[----:B------:R-:W-:Y:S01]  /*5b10*/  FMNMX.FTZ R26, R30, R83, !PT ;  /* 0x000000531e1a7209 */ /* 0x000fe20007810000 */
[----:B------:R-:W2:Y:S01]  /*5b20*/  MUFU.TANH R66, R66 ;  /* 0x0000004200427308 */ /* 0x000ea20000002400 */
[----:B------:R-:W-:Y:S01]  /*5b30*/  ISETP.GT.AND P3, PT, R33, 0x49, PT ;  /* 0x000000492100780c */ /* 0x000fe20003f64270 */
[--C-:B------:R-:W-:Y:S01]  /*5b40*/  FFMA.FTZ R52, R53, UR19, -R75.reuse ;  /* 0x0000001335347c23 */ /* 0x100fe2000801084b */
[----:B0-----:R-:W-:Y:S01]  /*5b50*/  FSEL R59, R59, -INF , P2 ;  /* 0xff8000003b3b7808 */ /* 0x001fe20001000000 */
[--C-:B------:R-:W-:Y:S01]  /*5b60*/  FFMA.FTZ R53, R54, UR19, -R75.reuse ;  /* 0x0000001336357c23 */ /* 0x100fe2000801084b */
[----:B------:R-:W-:Y:S01]  /*5b70*/  FMNMX.FTZ R26, R31, R26, !PT ;  /* 0x0000001a1f1a7209 */ /* 0x000fe20007810000 */
[--C-:B------:R-:W-:Y:S01]  /*5b80*/  FFMA.FTZ R54, R55, UR19, -R75.reuse ;  /* 0x0000001337367c23 */ /* 0x100fe2000801084b */
[----:B------:R-:W-:Y:S01]  /*5b90*/  ISETP.GT.AND P2, PT, R33, 0x50, PT ;  /* 0x000000502100780c */ /* 0x000fe20003f44270 */
[----:B------:R-:W0:Y:S01]  /*5ba0*/  MUFU.TANH R67, R67 ;  /* 0x0000004300437308 */ /* 0x000e220000002400 */
[----:B---3--:R-:W-:Y:S01]  /*5bb0*/  FSEL R63, R63, -INF , P3 ;  /* 0xff8000003f3f7808 */ /* 0x008fe20001800000 */
[--C-:B------:R-:W-:Y:S01]  /*5bc0*/  FFMA.FTZ R55, R57, UR19, -R75.reuse ;  /* 0x0000001339377c23 */ /* 0x100fe2000801084b */
[----:B------:R-:W-:Y:S01]  /*5bd0*/  FMNMX.FTZ R26, R59, R26, !PT ;  /* 0x0000001a3b1a7209 */ /* 0x000fe20007810000 */
[--C-:B------:R-:W-:Y:S01]  /*5be0*/  FFMA.FTZ R57, R60, UR19, -R75.reuse ;  /* 0x000000133c397c23 */ /* 0x100fe2000801084b */
[----:B------:R-:W-:Y:S01]  /*5bf0*/  ISETP.GT.AND P3, PT, R33, 0x51, PT ;  /* 0x000000512100780c */ /* 0x000fe20003f64270 */
[--C-:B------:R-:W-:Y:S01]  /*5c00*/  FFMA.FTZ R60, R61, UR19, -R75.reuse ;  /* 0x000000133d3c7c23 */ /* 0x100fe2000801084b */
[----:B----4-:R-:W-:Y:S01]  /*5c10*/  FSEL R64, R64, -INF , P2 ;  /* 0xff80000040407808 */ /* 0x010fe20001000000 */
[----:B------:R-:W3:Y:S01]  /*5c20*/  MUFU.TANH R68, R68 ;  /* 0x0000004400447308 */ /* 0x000ee20000002400 */
[----:B------:R-:W-:Y:S01]  /*5c30*/  FMNMX.FTZ R83, R63, R26, !PT ;  /* 0x0000001a3f537209 */ /* 0x000fe20007810000 */
[----:B------:R-:W-:Y:S01]  /*5c40*/  FFMA.FTZ R61, R62, UR19, -R75 ;  /* 0x000000133e3d7c23 */ /* 0x000fe2000801084b */
[----:B------:R-:W-:-:S02]  /*5c50*/  ISETP.GT.AND P2, PT, R33, 0x58, PT ;  /* 0x000000582100780c */ /* 0x000fc40003f44270 */
[----:B-1----:R-:W-:Y:S02]  /*5c60*/  FSEL R65, R65, -INF , P3 ;  /* 0xff80000041417808 */ /* 0x002fe40001800000 */
[----:B------:R-:W-:Y:S01]  /*5c70*/  FMNMX.FTZ R26, R64, R83, !PT ;  /* 0x00000053401a7209 */ /* 0x000fe20007810000 */
[----:B------:R-:W1:Y:S01]  /*5c80*/  MUFU.TANH R69, R69 ;  /* 0x0000004500457308 */ /* 0x000e620000002400 */
[----:B------:R-:W-:Y:S02]  /*5c90*/  ISETP.GT.AND P3, PT, R33, 0x59, PT ;  /* 0x000000592100780c */ /* 0x000fe40003f64270 */
[----:B--2---:R-:W-:Y:S02]  /*5ca0*/  FSEL R66, R66, -INF , P2 ;  /* 0xff80000042427808 */ /* 0x004fe40001000000 */
[----:B------:R-:W-:Y:S02]  /*5cb0*/  FMNMX.FTZ R83, R65, R26, !PT ;  /* 0x0000001a41537209 */ /* 0x000fe40007810000 */
[----:B------:R-:W-:Y:S01]  /*5cc0*/  ISETP.GT.AND P2, PT, R33, 0x60, PT ;  /* 0x000000602100780c */ /* 0x000fe20003f44270 */
[----:B------:R-:W2:Y:S01]  /*5cd0*/  MUFU.TANH R70, R70 ;  /* 0x0000004600467308 */ /* 0x000ea20000002400 */
[----:B0-----:R-:W-:-:S02]  /*5ce0*/  FSEL R67, R67, -INF , P3 ;  /* 0xff80000043437808 */ /* 0x001fc40001800000 */
[----:B------:R-:W-:Y:S02]  /*5cf0*/  FMNMX.FTZ R26, R66, R83, !PT ;  /* 0x00000053421a7209 */ /* 0x000fe40007810000 */
[----:B------:R-:W-:Y:S02]  /*5d00*/  ISETP.GT.AND P3, PT, R33, 0x61, PT ;  /* 0x000000612100780c */ /* 0x000fe40003f64270 */
[----:B---3--:R-:W-:Y:S01]  /*5d10*/  FSEL R68, R68, -INF , P2 ;  /* 0xff80000044447808 */ /* 0x008fe20001000000 */
[----:B------:R-:W0:Y:S01]  /*5d20*/  MUFU.TANH R71, R71 ;  /* 0x0000004700477308 */ /* 0x000e220000002400 */
[----:B------:R-:W-:Y:S02]  /*5d30*/  FMNMX.FTZ R83, R67, R26, !PT ;  /* 0x0000001a43537209 */ /* 0x000fe40007810000 */
[----:B------:R-:W-:Y:S02]  /*5d40*/  ISETP.GT.AND P2, PT, R33, 0x68, PT ;  /* 0x000000682100780c */ /* 0x000fe40003f44270 */
[----:B-1----:R-:W-:-:S02]  /*5d50*/  FSEL R69, R69, -INF , P3 ;  /* 0xff80000045457808 */ /* 0x002fc40001800000 */
        /* <DEDUP_REMOVED lines=19> */
[----:B------:R2:W-:Y:S01]  /*5e90*/  MUFU.EX2 R33, R78 ;  /* 0x0000004e00217308 */ /* 0x0005e20000000800 */
[----:B0-----:R-:W-:-:S04]  /*5ea0*/  FSEL R74, R74, -INF , P2 ;  /* 0xff8000004a4a7808 */ /* 0x001fc80001000000 */
[----:B------:R-:W-:-:S03]  /*5eb0*/  FMNMX.FTZ R83, R74, R83, !PT ;  /* 0x000000534a537209 */ /* 0x000fc60007810000 */
[----:B------:R-:W-:Y:S01]  /*5ec0*/  MUFU.EX2 R28, R28 ;  /* 0x0000001c001c7308 */ /* 0x000fe20000000800 */
[----:B-1----:R-:W-:-:S04]  /*5ed0*/  FSEL R76, R76, -INF , P3 ;  /* 0xff8000004c4c7808 */ /* 0x002fc80001800000 */
[----:B------:R-:W-:-:S03]  /*5ee0*/  FMNMX.FTZ R83, R76, R83, !PT ;  /* 0x000000534c537209 */ /* 0x000fc60007810000 */
[----:B------:R-:W-:Y:S02]  /*5ef0*/  MUFU.EX2 R29, R29 ;  /* 0x0000001d001d7308 */ /* 0x000fe40000000800 */
[----:B------:R-:W2:Y:S06]  /*5f00*/  SHFL.BFLY PT, R26, R83, 0x2, 0x1f ;  /* 0x0c401f00531a7f89 */ /* 0x000eac00000e0000 */
[----:B------:R-:W-:Y:S08]  /*5f10*/  MUFU.EX2 R8, R138 ;  /* 0x0000008a00087308 */ /* 0x000ff00000000800 */
[----:B------:R-:W-:Y:S08]  /*5f20*/  MUFU.EX2 R79, R79 ;  /* 0x0000004f004f7308 */ /* 0x000ff00000000800 */
[----:B------:R-:W-:Y:S01]  /*5f30*/  MUFU.EX2 R20, R80 ;  /* 0x0000005000147308 */ /* 0x000fe20000000800 */
[----:B--2---:R-:W-:-:S05]  /*5f40*/  FMNMX.FTZ R78, R83, R26, !PT ;  /* 0x0000001a534e7209 */ /* 0x004fca0007810000 */
[----:B------:R-:W0:Y:S02]  /*5f50*/  SHFL.BFLY PT, R83, R78, 0x1, 0x1f ;  /* 0x0c201f004e537f89 */ /* 0x000e2400000e0000 */
[----:B------:R-:W-:Y:S08]  /*5f60*/  MUFU.EX2 R37, R37 ;  /* 0x0000002500257308 */ /* 0x000ff00000000800 */
[----:B------:R-:W-:Y:S08]  /*5f70*/  MUFU.EX2 R36, R36 ;  /* 0x0000002400247308 */ /* 0x000ff00000000800 */
[----:B------:R-:W-:Y:S01]  /*5f80*/  MUFU.EX2 R39, R39 ;  /* 0x0000002700277308 */ /* 0x000fe20000000800 */
[----:B0-----:R-:W-:Y:S01]  /*5f90*/  FMNMX.FTZ R26, R78, R83, !PT ;  /* 0x000000534e1a7209 */ /* 0x001fe20007810000 */
[----:B------:R-:W-:-:S06]  /*5fa0*/  IMAD.U32 R83, RZ, RZ, UR19 ;  /* 0x00000013ff537e24 */ /* 0x000fcc000f8e00ff */
        /* <DEDUP_REMOVED lines=8> */
[----:B------:R-:W-:Y:S01]  /*6030*/  FSEL R77, R35, RZ, P1 ;  /* 0x000000ff234d7208 */ /* 0x000fe20000800000 */
[----:B------:R-:W-:-:S01]  /*6040*/  FFMA.FTZ R78, R9, UR19, -R62 ;  /* 0x00000013094e7c23 */ /* 0x000fc2000801083e */
[--C-:B------:R-:W-:Y:S01]  /*6050*/  FFMA.FTZ R9, R10, UR19, -R62.reuse ;  /* 0x000000130a097c23 */ /* 0x100fe2000801083e */
[----:B------:R-:W-:Y:S01]  /*6060*/  MUFU.EX2 R75, R75 ;  /* 0x0000004b004b7308 */ /* 0x000fe20000000800 */
[----:B------:R-:W-:-:S01]  /*6070*/  FFMA.FTZ R10, R11, UR19, -R62 ;  /* 0x000000130b0a7c23 */ /* 0x000fc2000801083e */
[----:B------:R-:W-:Y:S01]  /*6080*/  FADD.FTZ R77, -R77, R4 ;  /* 0x000000044d4d7221 */ /* 0x000fe20000010100 */
[----:B------:R-:W-:-:S01]  /*6090*/  FFMA.FTZ R4, R38, UR19, -R62 ;  /* 0x0000001326047c23 */ /* 0x000fc2000801083e */
[----:B------:R-:W-:Y:S01]  /*60a0*/  FSEL R38, R26, RZ, P2 ;  /* 0x000000ff1a267208 */ /* 0x000fe20001000000 */
[----:B------:R-:W-:-:S01]  /*60b0*/  FFMA.FTZ R11, R32, UR19, -R62 ;  /* 0x00000013200b7c23 */ /* 0x000fc2000801083e */
[----:B------:R-:W-:Y:S01]  /*60c0*/  FMUL.FTZ R77, R77, UR19 ;  /* 0x000000134d4d7c20 */ /* 0x000fe20008410000 */
[----:B------:R-:W-:-:S01]  /*60d0*/  FFMA.FTZ R32, R13, UR19, -R62 ;  /* 0x000000130d207c23 */ /* 0x000fc2000801083e */
[----:B------:R-:W-:Y:S01]  /*60e0*/  MUFU.EX2 R6, R6 ;  /* 0x0000000600067308 */ /* 0x000fe20000000800 */
[----:B------:R-:W-:-:S01]  /*60f0*/  FADD.FTZ R38, -R38, R5 ;  /* 0x0000000526267221 */ /* 0x000fc20000010100 */
[--C-:B------:R-:W-:Y:S01]  /*6100*/  FFMA.FTZ R13, R14, UR19, -R62.reuse ;  /* 0x000000130e0d7c23 */ /* 0x100fe2000801083e */
[----:B------:R-:W-:-:S01]  /*6110*/  FFMA.FTZ R14, R15, UR19, -R62 ;  /* 0x000000130f0e7c23 */ /* 0x000fc2000801083e */
[--C-:B------:R-:W-:Y:S01]  /*6120*/  FFMA.FTZ R15, R34, UR19, -R62.reuse ;  /* 0x00000013220f7c23 */ /* 0x100fe2000801083e */
[----:B------:R-:W-:Y:S01]  /*6130*/  FMUL.FTZ R38, R38, UR19 ;  /* 0x0000001326267c20 */ /* 0x000fe20008410000 */
[--C-:B------:R-:W-:Y:S01]  /*6140*/  FFMA.FTZ R34, R21, UR19, -R62.reuse ;  /* 0x0000001315227c23 */ /* 0x100fe2000801083e */
[----:B------:R-:W-:-:S01]  /*6150*/  FFMA.FTZ R21, R24, UR19, -R62 ;  /* 0x0000001318157c23 */ /* 0x000fc2000801083e */
[----:B------:R-:W0:Y:S01]  /*6160*/  MUFU.EX2 R5, R77 ;  /* 0x0000004d00057308 */ /* 0x000e220000000800 */
[----:B------:R-:W-:-:S01]  /*6170*/  FFMA.FTZ R24, R25, UR19, -R62 ;  /* 0x0000001319187c23 */ /* 0x000fc2000801083e */
[--C-:B------:R-:W-:Y:S01]  /*6180*/  FFMA.FTZ R25, R27, UR19, -R62.reuse ;  /* 0x000000131b197c23 */ /* 0x100fe2000801083e */
[----:B------:R-:W-:-:S01]  /*6190*/  FFMA.FTZ R27, R30, UR19, -R62 ;  /* 0x000000131e1b7c23 */ /* 0x000fc2000801083e */
[--C-:B------:R-:W-:Y:S01]  /*61a0*/  FFMA.FTZ R30, R31, UR19, -R62.reuse ;  /* 0x000000131f1e7c23 */ /* 0x100fe2000801083e */
[----:B------:R-:W-:-:S03]  /*61b0*/  FFMA.FTZ R31, R59, UR19, -R62 ;  /* 0x000000133b1f7c23 */ /* 0x000fc6000801083e */
[----:B------:R-:W1:Y:S08]  /*61c0*/  MUFU.EX2 R38, R38 ;  /* 0x0000002600267308 */ /* 0x000e700000000800 */
[----:B------:R-:W2:Y:S01]  /*61d0*/  MUFU.EX2 R7, R7 ;  /* 0x0000000700077308 */ /* 0x000ea20000000800 */
[----:B0-----:R-:W-:-:S04]  /*61e0*/  FFMA.FTZ R80, R5, R3, R28 ;  /* 0x0000000305507223 */ /* 0x001fc8000001001c */
[----:B------:R-:W-:Y:S01]  /*61f0*/  FADD.FTZ R59, R29, R80 ;  /* 0x000000501d3b7221 */ /* 0x000fe20000010000 */
[----:B------:R-:W-:-:S02]  /*6200*/  FFMA.FTZ R80, R63, UR19, -R62 ;  /* 0x000000133f507c23 */ /* 0x000fc4000801083e */
[----:B------:R-:W0:Y:S01]  /*6210*/  MUFU.EX2 R78, R78 ;  /* 0x0000004e004e7308 */ /* 0x000e220000000800 */
[----:B-1----:R-:W-:-:S01]  /*6220*/  FFMA.FTZ R3, R38, R2, R75 ;  /* 0x0000000226037223 */ /* 0x002fc2000001004b */
[----:B------:R-:W-:Y:S01]  /*6230*/  FADD.FTZ R82, R8, R59 ;  /* 0x0000003b08527221 */ /* 0x000fe20000010000 */
[----:B------:R-:W-:-:S02]  /*6240*/  FFMA.FTZ R59, R64, UR19, -R62 ;  /* 0x00000013403b7c23 */ /* 0x000fc4000801083e */
[----:B------:R-:W-:Y:S01]  /*6250*/  FADD.FTZ R2, R6, R3 ;  /* 0x0000000306027221 */ /* 0x000fe20000010000 */
[----:B------:R-:W-:-:S02]  /*6260*/  FADD.FTZ R63, R79, R82 ;  /* 0x000000524f3f7221 */ /* 0x000fc40000010000 */
        /* <DEDUP_REMOVED lines=13> */
[----:B------:R-:W-:Y:S01]  /*6340*/  FADD.FTZ R65, R39, R66 ;  /* 0x0000004227417221 */ /* 0x000fe20000010000 */
[----:B------:R-:W-:-:S01]  /*6350*/  FFMA.FTZ R66, R67, UR19, -R62 ;  /* 0x0000001343427c23 */ /* 0x000fc2000801083e */
[----:B------:R-:W1:Y:S01]  /*6360*/  MUFU.EX2 R32, R32 ;  /* 0x0000002000207308 */ /* 0x000e620000000800 */
[----:B--2---:R-:W-:-:S01]  /*6370*/  FADD.FTZ R2, R10, R3 ;  /* 0x000000030a027221 */ /* 0x004fc20000010000 */
[----:B------:R-:W-:Y:S01]  /*6380*/  FADD.FTZ R82, R40, R65 ;  /* 0x0000004128527221 */ /* 0x000fe20000010000 */
[----:B------:R-:W-:-:S03]  /*6390*/  FFMA.FTZ R65, R68, UR19, -R62 ;  /* 0x0000001344417c23 */ /* 0x000fc6000801083e */
[----:B------:R-:W-:Y:S02]  /*63a0*/  FADD.FTZ R67, R41, R82 ;  /* 0x0000005229437221 */ /* 0x000fe40000010000 */
        /* <DEDUP_REMOVED lines=28> */
[----:B0-----:R-:W-:-:S04]  /*6570*/  FADD.FTZ R2, R45, R2 ;  /* 0x000000022d027221 */ /* 0x001fc80000010000 */
[----:B------:R-:W-:-:S03]  /*6580*/  FADD.FTZ R3, R33, R2 ;  /* 0x0000000221037221 */ /* 0x000fc60000010000 */
        /* <DEDUP_REMOVED lines=68> */
.L_x_1784:
[----:B------:R-:W-:Y:S01]  /*69d0*/  UISETP.GT.AND UP0, UPT, UR18, UR17, UPT ;  /* 0x000000111200728c */ /* 0x000fe2000bf04270 */
[----:B------:R-:W-:Y:S01]  /*69e0*/  F2FP.SATFINITE.E4M3.F32.PACK_AB_MERGE_C R4, R25, R4, RZ ;  /* 0x000000041904723e */ /* 0x000fe200048070ff */
[----:B------:R-:W-:Y:S01]  /*69f0*/  UIADD3 UR6, UR11, 0x19c60, URZ ;  /* 0x00019c600b067890 */ /* 0x000fe2000fffe03f */
[----:B------:R-:W-:Y:S01]  /*6a00*/  F2FP.SATFINITE.E4M3.F32.PACK_AB_MERGE_C R8, R79, R8, RZ ;  /* 0x000000084f08723e */ /* 0x000fe200048070ff */
[----:B------:R-:W-:Y:S01]  /*6a10*/  UIADD3 UR18, UR18, -0x1, URZ ;  /* 0xffffffff12127890 */ /* 0x000fe2000fffe03f */
[----:B------:R-:W-:Y:S01]  /*6a20*/  F2FP.SATFINITE.E4M3.F32.PACK_AB_MERGE_C R7, R78, R7, RZ ;  /* 0x000000074e07723e */ /* 0x000fe200048070ff */
[----:B------:R-:W-:Y:S01]  /*6a30*/  UPRMT UR6, UR45, 0x654, UR6 ;  /* 0x000006542d067896 */ /* 0x000fe20008000006 */
[----:B------:R-:W-:Y:S01]  /*6a40*/  PLOP3.LUT P1, PT, PT, PT, UP0, 0x80, 0x0 ;  /* 0x000000000000781c */ /* 0x000fe20003f2f008 */
[----:B------:R-:W-:Y:S01]  /*6a50*/  UMOV UR21, UR37 ;  /* 0x0000002500157c82 */ /* 0x000fe20008000000 */
[----:B------:R-:W-:Y:S01]  /*6a60*/  F2FP.SATFINITE.E4M3.F32.PACK_AB_MERGE_C R20, R37, R20, RZ ;  /* 0x000000142514723e */ /* 0x000fe200048070ff */
[----:B------:R-:W-:Y:S01]  /*6a70*/  UMOV UR22, UR38 ;  /* 0x0000002600167c82 */ /* 0x000fe20008000000 */
[----:B------:R-:W-:Y:S01]  /*6a80*/  F2FP.SATFINITE.E4M3.F32.PACK_AB_MERGE_C R11, R32, R11, RZ ;  /* 0x0000000b200b723e */ /* 0x000fe200048070ff */
[-C--:B------:R-:W-:Y:S01]  /*6a90*/  FMUL.FTZ R88, R88, R5.reuse ;  /* 0x0000000558587220 */ /* 0x080fe20000410000 */
        /* <DEDUP_REMOVED lines=75> */
[----:B------:R-:W-:-:S02]  /*6f50*/  IMAD.MOV.U32 R5, RZ, RZ, R26 ;  /* 0x000000ffff057224 */ /* 0x000fc400078e001a */
[----:B------:R-:W-:Y:S01]  /*6f60*/  IMAD.MOV.U32 R4, RZ, RZ, R35 ;  /* 0x000000ffff047224 */ /* 0x000fe200078e0023 */
[----:B------:R-:W-:Y:S06]  /*6f70*/  @P1 BRA `(.L_x_1785) ;  /* 0xffffffd000c01947 */ /* 0x000fec000383ffff */
.L_x_1774:
[----:B------:R-:W-:-:S13]  /*6f80*/  ISETP.LE.AND P1, PT, RZ, UR18, PT ;  /* 0x00000012ff007c0c */ /* 0x000fda000bf23270 */
[----:B------:R-:W-:Y:S05]  /*6f90*/  @!P1 BRA `(.L_x_1786) ;  /* 0x0000002000f49947 */ /* 0x000fea0003800000 */
[----:B------:R-:W-:Y:S01]  /*6fa0*/  IMAD.MOV.U32 R5, RZ, RZ, R26 ;  /* 0x000000ffff057224 */ /* 0x000fe200078e001a */
[----:B------:R-:W-:Y:S01]  /*6fb0*/  UMOV UR17, UR37 ;  /* 0x0000002500117c82 */ /* 0x000fe20008000000 */
[----:B------:R-:W-:Y:S01]  /*6fc0*/  IMAD.MOV.U32 R4, RZ, RZ, R35 ;  /* 0x000000ffff047224 */ /* 0x000fe200078e0023 */
[----:B------:R-:W-:Y:S01]  /*6fd0*/  UMOV UR20, UR38 ;  /* 0x0000002600147c82 */ /* 0x000fe20008000000 */
[----:B------:R-:W-:-:S05]  /*6fe0*/  ULDC UR19, c[0x0][0x988] ;  /* 0x0002620000137ab9 */ /* 0x000fca0000000800 */
.L_x_1797:
[----:B------:R-:W-:-:S04]  /*6ff0*/  UIADD3 UR6, UR20, 0x1, URZ ;  /* 0x0000000114067890 */ /* 0x000fc8000fffe03f */
[----:B------:R-:W-:-:S04]  /*7000*/  UISETP.NE.AND UP0, UPT, UR6, 0x2, UPT ;  /* 0x000000020600788c */ /* 0x000fc8000bf05270 */
[----:B------:R-:W-:Y:S02]  /*7010*/  USEL UR37, URZ, 0x1, UP0 ;  /* 0x000000013f257887 */ /* 0x000fe40008000000 */
[----:B------:R-:W-:Y:S02]  /*7020*/  USEL UR38, UR6, URZ, UP0 ;  /* 0x0000003f06267287 */ /* 0x000fe40008000000 */
[----:B------:R-:W-:Y:S01]  /*7030*/  ULOP3.LUT UR37, UR17, UR37, URZ, 0x3c, !UPT ;  /* 0x0000002511257292 */ /* 0x000fe2000f8e3c3f */
[----:B------:R-:W-:Y:S11]  /*7040*/  @!P0 BRA `(.L_x_1787) ;  /* 0x0000000000048947 */ /* 0x000ff60003800000 */
[----:B------:R-:W-:Y:S01]  /*7050*/  BPT.TRAP 0x1 ;  /* 0x000000040000795c */ /* 0x000fe20000300000 */
.L_x_1787:
[----:B------:R-:W-:Y:S01]  /*7060*/  ULEA UR6, UR38, UR46, 0x3 ;  /* 0x0000002e26067291 */ /* 0x000fe2000f8e183f */
[----:B------:R-:W-:-:S05]  /*7070*/  IMAD.U32 R6, RZ, RZ, UR37 ;  /* 0x00000025ff067e24 */ /* 0x000fca000f8e00ff */
[----:B------:R-:W-:-:S04]  /*7080*/  SHF.L.U32 R6, R6, 0x1f, RZ ;  /* 0x0000001f06067819 */ /* 0x000fc800000006ff */
[----:B------:R0:W1:Y:S01]  /*7090*/  SYNCS.PHASECHK.TRANS64.TRYWAIT P1, [UR6+0x19c30], R6 ;  /* 0x019c3006ff0075a7 */ /* 0x0000620008020146 */
[----:B------:R-:W-:Y:S05]  /*70a0*/  @!P0 BRA `(.L_x_1788) ;  /* 0x0000000000048947 */ /* 0x000fea0003800000 */
[----:B------:R-:W-:Y:S01]  /*70b0*/  BPT.TRAP 0x1 ;  /* 0x000000040000795c */ /* 0x000fe20000300000 */
.L_x_1788:
[----:B-1----:R-:W-:Y:S05]  /*70c0*/  @P1 BRA `(.L_x_1789) ;  /* 0x0000000000081947 */ /* 0x002fea0003800000 */
[----:B------:R-:W1:Y:S02]  /*70d0*/  SYNCS.PHASECHK.TRANS64.TRYWAIT P1, [UR6+0x19c30], R6 ;  /* 0x019c3006ff0075a7 */ /* 0x000e640008020146 */
[----:B-1----:R-:W-:Y:S05]  /*70e0*/  @!P1 BRA `(.L_x_1790) ;  /* 0x0000008c00e89947 */ /* 0x002fea0003800000 */
.L_x_1789:
        /* <DEDUP_REMOVED lines=17> */
.L_x_1791:
[----:B------:R-:W-:Y:S01]  /*7200*/  ULEA UR11, UR20, UR46, 0x3 ;  /* 0x0000002e140b7291 */ /* 0x000fe2000f8e183f */
[----:B01----:R-:W-:-:S05]  /*7210*/  IMAD.U32 R6, RZ, RZ, UR17 ;  /* 0x00000011ff067e24 */ /* 0x003fca000f8e00ff */
[----:B------:R-:W-:-:S04]  /*7220*/  SHF.L.U32 R6, R6, 0x1f, RZ ;  /* 0x0000001f06067819 */ /* 0x000fc800000006ff */
[----:B------:R0:W1:Y:S01]  /*7230*/  SYNCS.PHASECHK.TRANS64.TRYWAIT P1, [UR11+0x19c50], R6 ;  /* 0x019c5006ff0075a7 */ /* 0x000062000802014b */
[----:B------:R-:W-:Y:S05]  /*7240*/  @!P0 BRA `(.L_x_1792) ;  /* 0x0000000000048947 */ /* 0x000fea0003800000 */
[----:B------:R-:W-:Y:S01]  /*7250*/  BPT.TRAP 0x1 ;  /* 0x000000040000795c */ /* 0x000fe20000300000 */
.L_x_1792:
[----:B-1----:R-:W-:Y:S05]  /*7260*/  @P1 BRA `(.L_x_1793) ;  /* 0x0000000000081947 */ /* 0x002fea0003800000 */
[----:B------:R-:W1:Y:S02]  /*7270*/  SYNCS.PHASECHK.TRANS64.TRYWAIT P1, [UR11+0x19c50], R6 ;  /* 0x019c5006ff0075a7 */ /* 0x000e64000802014b */
[----:B-1----:R-:W-:Y:S05]  /*7280*/  @!P1 BRA `(.L_x_1794) ;  /* 0x0000008c00989947 */ /* 0x002fea0003800000 */
.L_x_1793:
        /* <DEDUP_REMOVED lines=27> */
.L_x_1795:
        /* <DEDUP_REMOVED lines=65> */
[----:B------:R-:W-:Y:S01]  /*7850*/  FMUL.FTZ R65, R0, R75 ;  /* 0x0000004b00417220 */ /* 0x000fe20000410000 */
[----:B------:R-:W-:-:S04]  /*7860*/  ULEA UR6, UR38, UR46, 0x3 ;  /* 0x0000002e26067291 */ /* 0x000fc8000f8e183f */
[----:B------:R-:W2:Y:S01]  /*7870*/  MUFU.TANH R14, R14 ;  /* 0x0000000e000e7308 */ /* 0x000ea20000002400 */
[----:B0-----:R-:W-:Y:S01]  /*7880*/  FMNMX.FTZ R35, R11, R26, !PT ;  /* 0x0000001a0b237209 */ /* 0x001fe20007810000 */
[----:B------:R-:W-:-:S04]  /*7890*/  UIADD3 UR6, UR6, 0x19c40, URZ ;  /* 0x00019c4006067890 */ /* 0x000fc8000fffe03f */
[----:B------:R-:W-:Y:S02]  /*78a0*/  UPRMT UR6, UR45, 0x654, UR6 ;  /* 0x000006542d067896 */ /* 0x000fe40008000006 */
[----:B------:R-:W0:Y:S01]  /*78b0*/  MUFU.TANH R20, R20 ;  /* 0x0000001400147308 */ /* 0x000e220000002400 */
[----:B-1----:R-:W-:Y:S01]  /*78c0*/  FMNMX.FTZ R67, R13, R66, !PT ;  /* 0x000000420d437209 */ /* 0x002fe20007810000 */
[----:B------:R-:W-:-:S05]  /*78d0*/  FMUL.FTZ R66, R0, R76 ;  /* 0x0000004c00427220 */ /* 0x000fca0000410000 */
[----:B------:R-:W-:Y:S01]  /*78e0*/  SYNCS.ARRIVE.TRANS64.RED.A1T0 RZ, [UR6], RZ ;  /* 0x000000ffffff79a7 */ /* 0x000fe20008100406 */
        /* <DEDUP_REMOVED lines=53> */
[----:B------:R-:W-:Y:S01]  /*7c40*/  FMUL.FTZ R72, R0, R82 ;  /* 0x0000005200487220 */ /* 0x000fe20000410000 */
[----:B------:R-:W-:-:S05]  /*7c50*/  IMAD.U32 R82, RZ, RZ, UR19 ;  /* 0x00000013ff527e24 */ /* 0x000fca000f8e00ff */
        /* <DEDUP_REMOVED lines=69> */
[----:B-1----:R-:W-:Y:S01]  /*80b0*/  FMNMX.FTZ R80, R79, R26, !PT ;  /* 0x0000001a4f507209 */ /* 0x002fe20007810000 */
[----:B------:R-:W-:Y:S01]  /*80c0*/  IMAD.U32 R79, RZ, RZ, UR19 ;  /* 0x00000013ff4f7e24 */ /* 0x000fe2000f8e00ff */
[----:B0-----:R-:W-:-:S03]  /*80d0*/  FMNMX.FTZ R81, R78, R35, !PT ;  /* 0x000000234e517209 */ /* 0x001fc60007810000 */
[----:B------:R-:W0:Y:S04]  /*80e0*/  SHFL.BFLY PT, R35, R80, 0x1, 0x1f ;  /* 0x0c201f0050237f89 */ /* 0x000e2800000e0000 */
[----:B------:R-:W1:Y:S01]  /*80f0*/  SHFL.BFLY PT, R26, R81, 0x1, 0x1f ;  /* 0x0c201f00511a7f89 */ /* 0x000e6200000e0000 */
[----:B0-----:R-:W-:Y:S02]  /*8100*/  FMNMX.FTZ R35, R80, R35, !PT ;  /* 0x0000002350237209 */ /* 0x001fe40007810000 */
        /* <DEDUP_REMOVED lines=203> */
.L_x_1796:
        /* <DEDUP_REMOVED lines=91> */
.L_x_1786:
[----:B------:R-:W-:Y:S06]  /*9370*/  BAR.ARV 0x8, 0x200 ;  /* 0x0208000000007b1d */ /* 0x000fec0000002000 */
[----:B------:R-:W-:Y:S05]  /*9380*/  @!P0 BRA `(.L_x_1798) ;  /* 0x0000000000048947 */ /* 0x000fea0003800000 */
[----:B------:R-:W-:Y:S01]  /*9390*/  BPT.TRAP 0x1 ;  /* 0x000000040000795c */ /* 0x000fe20000300000 */
.L_x_1798:
[----:B------:R-:W-:Y:S01]  /*93a0*/  ULEA UR14, UR38, UR46, 0x3 ;  /* 0x0000002e260e7291 */ /* 0x000fe2000f8e183f */
[----:B------:R-:W-:-:S05]  /*93b0*/  IMAD.U32 R0, RZ, RZ, UR37 ;  /* 0x00000025ff007e24 */ /* 0x000fca000f8e00ff */
[----:B------:R-:W-:-:S04]  /*93c0*/  SHF.L.U32 R0, R0, 0x1f, RZ ;  /* 0x0000001f00007819 */ /* 0x000fc800000006ff */
[----:B------:R0:W1:Y:S01]  /*93d0*/  SYNCS.PHASECHK.TRANS64.TRYWAIT P1, [UR14+0x19c50], R0 ;  /* 0x019c5000ff0075a7 */ /* 0x000062000802014e */
[----:B------:R-:W-:Y:S05]  /*93e0*/  @!P0 BRA `(.L_x_1799) ;  /* 0x0000000000048947 */ /* 0x000fea0003800000 */
[----:B------:R-:W-:Y:S01]  /*93f0*/  BPT.TRAP 0x1 ;  /* 0x000000040000795c */ /* 0x000fe20000300000 */
.L_x_1799:
[----:B-1----:R-:W-:Y:S05]  /*9400*/  @P1 BRA `(.L_x_1800) ;  /* 0x0000000000081947 */ /* 0x002fea0003800000 */
[----:B------:R-:W1:Y:S02]  /*9410*/  SYNCS.PHASECHK.TRANS64.TRYWAIT P1, [UR14+0x19c50], R0 ;  /* 0x019c5000ff0075a7 */ /* 0x000e64000802014e */
[----:B-1----:R-:W-:Y:S05]  /*9420*/  @!P1 BRA `(.L_x_1801) ;  /* 0x0000006c00489947 */ /* 0x002fea0003800000 */
.L_x_1800:
        /* <DEDUP_REMOVED lines=13> */
[----:B------:R-:W-:Y:S02]  /*9500*/  @UP0 UIMAD UR8, UR8, UR10, URZ ;  /* 0x0000000a080802a4 */ /* 0x000fe4000f8e023f */
[----:B------:R-:W-:Y:S02]  /*9510*/  @UP0 UIMAD.WIDE.U32 UR6, UR43, UR10, URZ ;  /* 0x0000000a2b0602a5 */ /* 0x000fe4000f8e003f */
[----:B------:R-:W-:Y:S02]  /*9520*/  UIMAD UR10, UR38, 0x300, UR46 ;  /* 0x00000300260a78a4 */ /* 0x000fe4000f8e022e */
[----:B------:R-:W-:Y:S01]  /*9530*/  @UP0 UIMAD UR8, UR43, UR11, UR8 ;  /* 0x0000000b2b0802a4 */ /* 0x000fe2000f8e0208 */
[----:B------:R-:W-:-:S02]  /*9540*/  @UP0 ULDC.64 UR12, c[0x0][0x9d0] ;  /* 0x00027400000c0ab9 */ /* 0x000fc40000000a00 */
[----:B------:R-:W-:Y:S01]  /*9550*/  UMOV UR11, 0x40000040 ;  /* 0x40000040000b7882 */ /* 0x000fe20000000000 */
[----:B------:R-:W-:Y:S02]  /*9560*/  @UP0 UIMAD UR9, UR9, UR12, URZ ;  /* 0x0000000c090902a4 */ /* 0x000fe4000f8e023f */
[----:B------:R-:W-:-:S07]  /*9570*/  @UP0 UIADD3 UR7, UR7, UR8, URZ ;  /* 0x0000000807070290 */ /* 0x000fce000fffe03f */
[----:B------:R-:W-:Y:S01]  /*9580*/  QGMMA.64x96x32.F32.E4M3.E4M3 R88, R148, gdesc[UR8], R88, gsb0 ;  /* 0x0160000894587df3 */ /* 0x000fe20008000858 */
[----:B------:R-:W-:Y:S02]  /*9590*/  @UP0 UIMAD UR9, UR44, UR13, UR9 ;  /* 0x0000000d2c0902a4 */ /* 0x000fe4000f8e0209 */
[----:B------:R-:W-:-:S04]  /*95a0*/  @UP0 UIMAD.WIDE.U32 UR6, UR44, UR12, UR6 ;  /* 0x0000000c2c0602a5 */ /* 0x000fc8000f8e0006 */
        /* <DEDUP_REMOVED lines=58> */
.L_x_1802:
        /* <DEDUP_REMOVED lines=58> */
.L_x_1766:
        /* <DEDUP_REMOVED lines=11> */
[----:B------:R-:W1:Y:S01]  /*9da0*/  S2R R38, SR_SWINHI ;  /* 0x0000000000267919 */ /* 0x000e620000002f00 */
        /* <DEDUP_REMOVED lines=13> */
[----:B------:R-:W-:Y:S01]  /*9e80*/  F2FP.BF16.F32.PACK_AB R14, R119, R14 ;  /* 0x0000000e770e723e */ /* 0x000fe200000010ff */
[----:B0-----:R-:W-:Y:S01]  /*9e90*/  IMAD.SHL.U32 R4, R36, 0x4, RZ ;  /* 0x0000000424047824 */ /* 0x001fe200078e00ff */
[----:B------:R-:W-:Y:S02]  /*9ea0*/  F2FP.BF16.F32.PACK_AB R11, R126, R11 ;  /* 0x0000000b7e0b723e */ /* 0x000fe400000010ff */
[----:B------:R-:W-:Y:S02]  /*9eb0*/  F2FP.BF16.F32.PACK_AB R10, R127, R10 ;  /* 0x0000000a7f0a723e */ /* 0x000fe400000010ff */
[----:B------:R-:W-:-:S02]  /*9ec0*/  F2FP.BF16.F32.PACK_AB R25, R110, R25 ;  /* 0x000000196e19723e */ /* 0x000fc400000010ff */
[----:B------:R-:W-:Y:S02]  /*9ed0*/  F2FP.BF16.F32.PACK_AB R24, R111, R24 ;  /* 0x000000186f18723e */ /* 0x000fe400000010ff */
[----:B------:R-:W-:Y:S02]  /*9ee0*/  F2FP.BF16.F32.PACK_AB R9, R132, R9 ;  /* 0x000000098409723e */ /* 0x000fe400000010ff */
[----:B------:R-:W-:Y:S01]  /*9ef0*/  F2FP.BF16.F32.PACK_AB R8, R133, R8 ;  /* 0x000000088508723e */ /* 0x000fe200000010ff */
[----:B------:R-:W-:Y:S01]  /*9f00*/  USHF.R.S32.HI UR12, URZ, 0x1f, UR44 ;  /* 0x0000001f3f0c7899 */ /* 0x000fe2000801142c */
[----:B------:R-:W-:Y:S01]  /*9f10*/  LOP3.LUT R4, R4, 0xc, RZ, 0xc0, !PT ;  /* 0x0000000c04047812 */ /* 0x000fe200078ec0ff */
[----:B------:R-:W-:Y:S01]  /*9f20*/  ULDC.64 UR8, c[0x0][0xb90] ;  /* 0x0002e40000087ab9 */ /* 0x000fe20000000a00 */
[----:B------:R-:W-:Y:S02]  /*9f30*/  F2FP.BF16.F32.PACK_AB R7, R134, R7 ;  /* 0x000000078607723e */ /* 0x000fe400000010ff */
[----:B------:R-:W-:-:S02]  /*9f40*/  F2FP.BF16.F32.PACK_AB R6, R135, R6 ;  /* 0x000000068706723e */ /* 0x000fc400000010ff */
[----:B------:R-:W-:Y:S02]  /*9f50*/  F2FP.BF16.F32.PACK_AB R31, R100, R31 ;  /* 0x0000001f641f723e */ /* 0x000fe400000010ff */
[----:B------:R-:W-:Y:S01]  /*9f60*/  F2FP.BF16.F32.PACK_AB R30, R101, R30 ;  /* 0x0000001e651e723e */ /* 0x000fe200000010ff */
[----:B------:R-:W-:Y:S01]  /*9f70*/  USHF.R.S32.HI UR13, URZ, 0x1f, UR43 ;  /* 0x0000001f3f0d7899 */ /* 0x000fe2000801142b */
[----:B------:R-:W-:Y:S01]  /*9f80*/  BAR.SYNC.DEFER_BLOCKING 0x1, 0x180 ;  /* 0x0046000000007b1d */ /* 0x000fe20000010000 */
[----:B------:R-:W-:-:S05]  /*9f90*/  IADD3 R4, P0, R4, UR6, RZ ;  /* 0x0000000604047c10 */ /* 0x000fca000ff1e0ff */
[----:B------:R-:W-:Y:S01]  /*9fa0*/  IMAD.X R5, RZ, RZ, UR7, P0 ;  /* 0x00000007ff057e24 */ /* 0x000fe200080e06ff */
[----:B------:R-:W-:-:S04]  /*9fb0*/  ULDC.64 UR10, c[0x0][0xb98] ;  /* 0x0002e600000a7ab9 */ /* 0x000fc80000000a00 */
[----:B------:R0:W2:Y:S01]  /*9fc0*/  LDG.E.CONSTANT R4, desc[UR50][R4.64] ;  /* 0x0000003204047981 */ /* 0x0000a2000c1e9900 */
[----:B------:R-:W-:Y:S02]  /*9fd0*/  UIMAD UR5, UR12, UR8, URZ ;  /* 0x000000080c0572a4 */ /* 0x000fe4000f8e023f */
[----:B------:R-:W-:Y:S02]  /*9fe0*/  UIMAD.WIDE.U32 UR6, UR44, UR8, URZ ;  /* 0x000000082c0672a5 */ /* 0x000fe4000f8e003f */
[----:B------:R-:W-:Y:S02]  /*9ff0*/  UIMAD UR5, UR44, UR9, UR5 ;  /* 0x000000092c0572a4 */ /* 0x000fe4000f8e0205 */
[----:B------:R-:W-:Y:S02]  /*a000*/  UIMAD UR8, UR13, UR10, URZ ;  /* 0x0000000a0d0872a4 */ /* 0x000fe4000f8e023f */
[----:B------:R-:W-:Y:S01]  /*a010*/  UIADD3 UR7, UR7, UR5, URZ ;  /* 0x0000000507077290 */ /* 0x000fe2000fffe03f */
[----:B0-----:R-:W-:Y:S01]  /*a020*/  LOP3.LUT P0, R5, R36, 0x3, RZ, 0xc0, !PT ;  /* 0x0000000324057812 */ /* 0x001fe2000780c0ff */
[----:B------:R-:W-:Y:S01]  /*a030*/  UIMAD UR8, UR43, UR11, UR8 ;  /* 0x0000000b2b0872a4 */ /* 0x000fe2000f8e0208 */
[----:B------:R-:W-:-:S02]  /*a040*/  MOV R36, R3 ;  /* 0x0000000300247202 */ /* 0x000fc40000000f00 */
[----:B-1----:R-:W-:Y:S01]  /*a050*/  MOV R37, R38 ;  /* 0x0000002600257202 */ /* 0x002fe20000000f00 */
[----:B------:R-:W-:Y:S01]  /*a060*/  UIMAD.WIDE.U32 UR6, UR43, UR10, UR6 ;  /* 0x0000000a2b0672a5 */ /* 0x000fe2000f8e0006 */
[----:B------:R-:W0:Y:S01]  /*a070*/  LDC R38, c[0x0][0xbe8] ;  /* 0x0002fa00ff267b82 */ /* 0x000e220000000800 */
[----:B------:R-:W-:Y:S01]  /*a080*/  ISETP.EQ.OR P0, PT, R5, 0x3, !P0 ;  /* 0x000000030500780c */ /* 0x000fe20004702670 */
[----:B------:R-:W-:Y:S01]  /*a090*/  ULDC UR5, c[0x0][0xa88] ;  /* 0x0002a20000057ab9 */ /* 0x000fe20000000800 */
[----:B------:R-:W-:Y:S01]  /*a0a0*/  IMAD.WIDE R32, R156, 0x2, R36 ;  /* 0x000000029c207825 */ /* 0x000fe200078e0224 */
[----:B------:R-:W-:Y:S01]  /*a0b0*/  ULDC.64 UR10, c[0x0][0xaf0] ;  /* 0x0002bc00000a7ab9 */ /* 0x000fe20000000a00 */
[----:B------:R-:W-:Y:S02]  /*a0c0*/  SEL R59, R29, R28, P0 ;  /* 0x0000001c1d3b7207 */ /* 0x000fe40000000000 */
[----:B------:R-:W-:Y:S02]  /*a0d0*/  SEL R61, R28, R29, P0 ;  /* 0x0000001d1c3d7207 */ /* 0x000fe40000000000 */
[----:B------:R-:W-:-:S02]  /*a0e0*/  IADD3 R29, P2, R32, 0x6000, RZ ;  /* 0x00006000201d7810 */ /* 0x000fc40007f5e0ff */
[----:B------:R-:W-:Y:S02]  /*a0f0*/  SEL R41, R35, R34, P0 ;  /* 0x0000002223297207 */ /* 0x000fe40000000000 */
[----:B------:R-:W-:Y:S02]  /*a100*/  SEL R43, R34, R35, P0 ;  /* 0x00000023222b7207 */ /* 0x000fe40000000000 */
[----:B------:R-:W-:Y:S02]  /*a110*/  SEL R47, R27, R26, P0 ;  /* 0x0000001a1b2f7207 */ /* 0x000fe40000000000 */
[----:B------:R-:W-:Y:S01]  /*a120*/  SEL R34, R26, R27, P0 ;  /* 0x0000001b1a227207 */ /* 0x000fe20000000000 */
[----:B------:R-:W-:Y:S01]  /*a130*/  IMAD.X R27, RZ, RZ, R33, P2 ;  /* 0x000000ffff1b7224 */ /* 0x000fe200010e0621 */
[----:B------:R-:W-:Y:S02]  /*a140*/  SEL R49, R21, R20, P0 ;  /* 0x0000001415317207 */ /* 0x000fe40000000000 */
[----:B------:R-:W-:-:S02]  /*a150*/  SEL R35, R20, R21, P0 ;  /* 0x0000001514237207 */ /* 0x000fc40000000000 */
[----:B------:R-:W-:Y:S02]  /*a160*/  SEL R51, R13, R12, P0 ;  /* 0x0000000c0d337207 */ /* 0x000fe40000000000 */
[----:B0-----:R-:W-:Y:S02]  /*a170*/  ISETP.NE.AND P2, PT, R38, 0x1, PT ;  /* 0x000000012600780c */ /* 0x001fe40003f45270 */
[----:B------:R-:W-:Y:S02]  /*a180*/  SEL R39, R12, R13, P0 ;  /* 0x0000000d0c277207 */ /* 0x000fe40000000000 */
[C---:B------:R-:W-:Y:S02]  /*a190*/  IADD3 R21, P3, R32.reuse, 0x3020, RZ ;  /* 0x0000302020157810 */ /* 0x040fe40007f7e0ff */
[----:B------:R-:W-:Y:S02]  /*a1a0*/  IADD3 R13, P1, R32, 0x6020, RZ ;  /* 0x00006020200d7810 */ /* 0x000fe40007f3e0ff */
[----:B------:R-:W-:-:S02]  /*a1b0*/  SEL R67, R15, R14, P0 ;  /* 0x0000000e0f437207 */ /* 0x000fc40000000000 */
[----:B------:R-:W-:Y:S02]  /*a1c0*/  SEL R69, R14, R15, P0 ;  /* 0x0000000f0e457207 */ /* 0x000fe40000000000 */
[----:B------:R-:W-:Y:S01]  /*a1d0*/  SEL R71, R11, R10, P0 ;  /* 0x0000000a0b477207 */ /* 0x000fe20000000000 */
[----:B------:R-:W0:Y:S01]  /*a1e0*/  @P2 LDC R40, c[0x0][0xbec] ;  /* 0x0002fb00ff282b82 */ /* 0x000e220000000800 */
[----:B------:R-:W-:Y:S01]  /*a1f0*/  SEL R73, R10, R11, P0 ;  /* 0x0000000b0a497207 */ /* 0x000fe20000000000 */
[--C-:B------:R-:W-:Y:S01]  /*a200*/  IMAD.X R11, RZ, RZ, R33.reuse, P3 ;  /* 0x000000ffff0b7224 */ /* 0x100fe200018e0621 */
[----:B------:R-:W-:Y:S02]  /*a210*/  SEL R63, R25, R24, P0 ;  /* 0x00000018193f7207 */ /* 0x000fe40000000000 */
[----:B------:R-:W-:Y:S01]  /*a220*/  SEL R65, R24, R25, P0 ;  /* 0x0000001918417207 */ /* 0x000fe20000000000 */
[----:B------:R-:W-:Y:S01]  /*a230*/  IMAD.X R25, RZ, RZ, R33, P1 ;  /* 0x000000ffff197224 */ /* 0x000fe200008e0621 */
[----:B------:R-:W-:Y:S01]  /*a240*/  IADD3 R15, P4, R32, 0x3000, RZ ;  /* 0x00003000200f7810 */ /* 0x000fe20007f9e0ff */
[----:B------:R-:W1:Y:S01]  /*a250*/  @P2 LDC R42, c[0x0][0xbf0] ;  /* 0x0002fc00ff2a2b82 */ /* 0x000e620000000800 */
[----:B------:R-:W-:-:S02]  /*a260*/  LOP3.LUT R10, R21, 0x180, RZ, 0xc0, !PT ;  /* 0x00000180150a7812 */ /* 0x000fc400078ec0ff */
[----:B------:R-:W-:Y:S02]  /*a270*/  LOP3.LUT R24, R13, 0x180, RZ, 0xc0, !PT ;  /* 0x000001800d187812 */ /* 0x000fe400078ec0ff */
[----:B------:R-:W-:Y:S02]  /*a280*/  SEL R53, R9, R8, P0 ;  /* 0x0000000809357207 */ /* 0x000fe40000000000 */
[----:B------:R-:W-:Y:S01]  /*a290*/  SEL R55, R8, R9, P0 ;  /* 0x0000000908377207 */ /* 0x000fe20000000000 */
[----:B------:R-:W-:Y:S01]  /*a2a0*/  IMAD R9, R152, 0x20, R18 ;  /* 0x0000002098097824 */ /* 0x000fe200078e0212 */
[----:B------:R-:W-:Y:S02]  /*a2b0*/  LOP3.LUT R8, R15, 0x180, RZ, 0xc0, !PT ;  /* 0x000001800f087812 */ /* 0x000fe400078ec0ff */
[----:B------:R-:W-:Y:S01]  /*a2c0*/  SHF.R.U64 R10, R10, 0x3, RZ ;  /* 0x000000030a0a7819 */ /* 0x000fe200000012ff */
[----:B------:R-:W-:Y:S01]  /*a2d0*/  IMAD.WIDE R36, R9, 0x2, R36 ;  /* 0x0000000209247825 */ /* 0x000fe200078e0224 */
[----:B------:R-:W-:-:S02]  /*a2e0*/  SHF.R.U64 R24, R24, 0x3, RZ ;  /* 0x0000000318187819 */ /* 0x000fc400000012ff */
[----:B------:R-:W-:Y:S01]  /*a2f0*/  LOP3.LUT R12, R29, 0x180, RZ, 0xc0, !PT ;  /* 0x000001801d0c7812 */ /* 0x000fe200078ec0ff */
[----:B------:R-:W-:Y:S01]  /*a300*/  IMAD.X R9, RZ, RZ, R33, P4 ;  /* 0x000000ffff097224 */ /* 0x000fe200020e0621 */
[----:B------:R-:W-:Y:S02]  /*a310*/  SHF.R.U64 R8, R8, 0x3, RZ ;  /* 0x0000000308087819 */ /* 0x000fe400000012ff */
[----:B------:R-:W-:Y:S02]  /*a320*/  LOP3.LUT R10, R10, R21, RZ, 0x3c, !PT ;  /* 0x000000150a0a7212 */ /* 0x000fe400078e3cff */
[----:B------:R-:W-:Y:S02]  /*a330*/  LOP3.LUT R24, R24, R13, RZ, 0x3c, !PT ;  /* 0x0000000d18187212 */ /* 0x000fe400078e3cff */
[----:B------:R-:W-:Y:S02]  /*a340*/  IADD3 R13, P5, R32, 0x20, RZ ;  /* 0x00000020200d7810 */ /* 0x000fe40007fbe0ff */
[----:B------:R-:W-:-:S02]  /*a350*/  SEL R75, R7, R6, P0 ;  /* 0x00000006074b7207 */ /* 0x000fc40000000000 */
[----:B------:R-:W-:Y:S02]  /*a360*/  SEL R77, R6, R7, P0 ;  /* 0x00000007064d7207 */ /* 0x000fe40000000000 */
[----:B------:R-:W-:Y:S02]  /*a370*/  LOP3.LUT R7, R32, 0x180, RZ, 0xc0, !PT ;  /* 0x0000018020077812 */ /* 0x000fe400078ec0ff */
[----:B------:R-:W-:Y:S02]  /*a380*/  SHF.R.U64 R12, R12, 0x3, RZ ;  /* 0x000000030c0c7819 */ /* 0x000fe400000012ff */
[----:B------:R-:W-:Y:S02]  /*a390*/  LOP3.LUT R8, R8, R15, RZ, 0x3c, !PT ;  /* 0x0000000f08087212 */ /* 0x000fe400078e3cff */
[----:B------:R-:W-:Y:S01]  /*a3a0*/  MOV R68, R10 ;  /* 0x0000000a00447202 */ /* 0x000fe20000000f00 */
[----:B------:R-:W-:Y:S01]  /*a3b0*/  VIADD R11, R17, UR41 ;  /* 0x00000029110b7c36 */ /* 0x000fe20008000000 */
[----:B------:R-:W-:-:S02]  /*a3c0*/  SEL R45, R31, R30, P0 ;  /* 0x0000001e1f2d7207 */ /* 0x000fc40000000000 */
[----:B------:R-:W-:Y:S02]  /*a3d0*/  SEL R5, R30, R31, P0 ;  /* 0x0000001f1e057207 */ /* 0x000fe40000000000 */
[----:B------:R-:W-:Y:S02]  /*a3e0*/  LOP3.LUT R6, R13, 0x180, RZ, 0xc0, !PT ;  /* 0x000001800d067812 */ /* 0x000fe400078ec0ff */
[----:B------:R-:W-:Y:S02]  /*a3f0*/  IADD3 R31, P1, R36, 0x1800, RZ ;  /* 0x00001800241f7810 */ /* 0x000fe40007f3e0ff */
[----:B------:R-:W-:Y:S02]  /*a400*/  SEL R57, R94, R95, P0 ;  /* 0x0000005f5e397207 */ /* 0x000fe40000000000 */
[----:B------:R-:W-:Y:S02]  /*a410*/  SHF.R.U64 R7, R7, 0x3, RZ ;  /* 0x0000000307077819 */ /* 0x000fe400000012ff */
[----:B------:R-:W-:-:S02]  /*a420*/  LOP3.LUT R26, R12, R29, RZ, 0x3c, !PT ;  /* 0x0000001d0c1a7212 */ /* 0x000fc400078e3cff */
[----:B------:R-:W-:Y:S01]  /*a430*/  MOV R58, R8 ;  /* 0x00000008003a7202 */ /* 0x000fe20000000f00 */
[----:B0-----:R-:W-:Y:S01]  /*a440*/  @P2 IMAD.HI.U32 R9, R11, R40, RZ ;  /* 0x000000280b092227 */ /* 0x001fe200078e00ff */
[----:B------:R-:W-:Y:S02]  /*a450*/  SEL R95, R95, R94, P0 ;  /* 0x0000005e5f5f7207 */ /* 0x000fe40000000000 */
[----:B------:R-:W-:Y:S01]  /*a460*/  SHF.R.U64 R6, R6, 0x3, RZ ;  /* 0x0000000306067819 */ /* 0x000fe200000012ff */
[----:B------:R-:W-:Y:S01]  /*a470*/  IMAD.MOV.U32 R8, RZ, RZ, R11 ;  /* 0x000000ffff087224 */ /* 0x000fe200078e000b */
[----:B------:R-:W-:Y:S02]  /*a480*/  LOP3.LUT R30, R31, 0x180, RZ, 0xc0, !PT ;  /* 0x000001801f1e7812 */ /* 0x000fe400078ec0ff */
[----:B------:R-:W-:Y:S01]  /*a490*/  LOP3.LUT R32, R7, R32, RZ, 0x3c, !PT ;  /* 0x0000002007207212 */ /* 0x000fe200078e3cff */
[----:B------:R-:W-:Y:S01]  /*a4a0*/  IMAD.X R7, RZ, RZ, R33, P5 ;  /* 0x000000ffff077224 */ /* 0x000fe200028e0621 */
[----:B------:R-:W-:-:S02]  /*a4b0*/  MOV R66, R26 ;  /* 0x0000001a00427202 */ /* 0x000fc40000000f00 */
[----:B------:R-:W-:Y:S02]  /*a4c0*/  LOP3.LUT R6, R6, R13, RZ, 0x3c, !PT ;  /* 0x0000000d06067212 */ /* 0x000fe400078e3cff */
[----:B------:R-:W-:Y:S02]  /*a4d0*/  SHF.R.U64 R30, R30, 0x3, RZ ;  /* 0x000000031e1e7819 */ /* 0x000fe400000012ff */
[----:B-1----:R-:W-:Y:S02]  /*a4e0*/  @P2 SHF.R.U32.HI R8, RZ, R42, R9 ;  /* 0x0000002aff082219 */ /* 0x002fe40000011609 */
[----:B------:R-:W-:Y:S01]  /*a4f0*/  LOP3.LUT R30, R30, R31, RZ, 0x3c, !PT ;  /* 0x0000001f1e1e7212 */ /* 0x000fe200078e3cff */
[----:B------:R-:W-:Y:S01]  /*a500*/  IMAD.X R31, RZ, RZ, R37, P1 ;  /* 0x000000ffff1f7224 */ /* 0x000fe200008e0625 */
[----:B------:R-:W-:Y:S01]  /*a510*/  MOV R64, R24 ;  /* 0x0000001800407202 */ /* 0x000fe20000000f00 */
[----:B------:R-:W-:Y:S01]  /*a520*/  IMAD.U32 R24, RZ, RZ, UR8 ;  /* 0x00000008ff187e24 */ /* 0x000fe2000f8e00ff */
[----:B------:R-:W-:Y:S01]  /*a530*/  MOV R70, R6 ;  /* 0x0000000600467202 */ /* 0x000fe20000000f00 */
[--C-:B------:R-:W-:Y:S01]  /*a540*/  IMAD.MOV R7, RZ, RZ, -R8.reuse ;  /* 0x000000ffff077224 */ /* 0x100fe200078e0a08 */
[----:B------:R-:W-:Y:S01]  /*a550*/  SHF.R.S32.HI R9, RZ, 0x1f, R8 ;  /* 0x0000001fff097819 */ /* 0x000fe20000011408 */
[----:B------:R-:W-:Y:S01]  /*a560*/  ULDC.64 UR8, c[0x0][0xae8] ;  /* 0x0002ba0000087ab9 */ /* 0x000fe20000000a00 */
[----:B------:R-:W-:Y:S01]  /*a570*/  IADD3 R8, P1, R8, UR6, RZ ;  /* 0x0000000608087c10 */ /* 0x000fe2000ff3e0ff */
[----:B------:R-:W-:Y:S01]  /*a580*/  IMAD R7, R38, R7, R11 ;  /* 0x0000000726077224 */ /* 0x000fe200078e020b */
[----:B------:R-:W-:-:S02]  /*a590*/  IADD3 R21, P4, R36, 0x4800, RZ ;  /* 0x0000480024157810 */ /* 0x000fc40007f9e0ff */
[----:B------:R-:W-:Y:S01]  /*a5a0*/  IADD3.X R9, R9, UR7, R24, P1, !PT ;  /* 0x0000000709097c10 */ /* 0x000fe20008ffe418 */
[----:B------:R-:W-:Y:S01]  /*a5b0*/  ULDC.64 UR6, c[0x0][0xb88] ;  /* 0x0002e20000067ab9 */ /* 0x000fe20000000a00 */
[----:B------:R-:W-:Y:S02]  /*a5c0*/  SHF.R.S32.HI R11, RZ, 0x1f, R7 ;  /* 0x0000001fff0b7819 */ /* 0x000fe40000011407 */
[----:B------:R-:W-:Y:S01]  /*a5d0*/  IADD3 R29, P3, R36, 0x3000, RZ ;  /* 0x00003000241d7810 */ /* 0x000fe20007f7e0ff */
[----:B------:R-:W-:Y:S01]  /*a5e0*/  IMAD.WIDE.U32 R8, R7, UR6, R8 ;  /* 0x0000000607087c25 */ /* 0x000fe2000f8e0008 */
[----:B------:R-:W-:Y:S02]  /*a5f0*/  LOP3.LUT R20, R21, 0x180, RZ, 0xc0, !PT ;  /* 0x0000018015147812 */ /* 0x000fe400078ec0ff */
[----:B------:R-:W-:Y:S02]  /*a600*/  LOP3.LUT R28, R29, 0x180, RZ, 0xc0, !PT ;  /* 0x000001801d1c7812 */ /* 0x000fe400078ec0ff */
[----:B------:R-:W-:-:S02]  /*a610*/  SHF.R.U64 R20, R20, 0x3, RZ ;  /* 0x0000000314147819 */ /* 0x000fc400000012ff */
[----:B------:R-:W-:Y:S02]  /*a620*/  SHF.R.U64 R28, R28, 0x3, RZ ;  /* 0x000000031c1c7819 */ /* 0x000fe400000012ff */
[----:B------:R-:W-:Y:S01]  /*a630*/  LOP3.LUT R20, R20, R21, RZ, 0x3c, !PT ;  /* 0x0000001514147212 */ /* 0x000fe200078e3cff */
[--C-:B------:R-:W-:Y:S01]  /*a640*/  IMAD.X R21, RZ, RZ, R37.reuse, P4 ;  /* 0x000000ffff157224 */ /* 0x100fe200020e0625 */
[----:B------:R-:W-:Y:S02]  /*a650*/  LOP3.LUT P1, RZ, R153, 0x3, RZ, 0xc0, !PT ;  /* 0x0000000399ff7812 */ /* 0x000fe4000782c0ff */
[----:B------:R-:W-:Y:S01]  /*a660*/  LOP3.LUT R28, R28, R29, RZ, 0x3c, !PT ;  /* 0x0000001d1c1c7212 */ /* 0x000fe200078e3cff */
[----:B------:R-:W-:Y:S01]  /*a670*/  IMAD.X R29, RZ, RZ, R37, P3 ;  /* 0x000000ffff1d7224 */ /* 0x000fe200018e0625 */
[----:B------:R-:W-:Y:S02]  /*a680*/  MOV R33, R32 ;  /* 0x0000002000217202 */ /* 0x000fe40000000f00 */
        /* <DEDUP_REMOVED lines=10> */
[----:B------:R-:W-:Y:S01]  /*a730*/  LOP3.LUT R36, R13, R36, RZ, 0x3c, !PT ;  /* 0x000000240d247212 */ /* 0x000fe200078e3cff */
[----:B------:R-:W-:Y:S01]  /*a740*/  IMAD.X R13, RZ, RZ, R37, P6 ;  /* 0x000000ffff0d7224 */ /* 0x000fe200030e0625 */
        /* <DEDUP_REMOVED lines=11> */
[----:B------:R-:W-:Y:S04]  /*a800*/  SHFL.IDX PT, R27, R63, R4, 0x1c1f ;  /* 0x001c1f043f1b7589 */ /* 0x000fe800000e0000 */
[----:B------:R-:W-:Y:S04]  /*a810*/  SHFL.IDX PT, R34, R34, R10, 0x1c1f ;  /* 0x001c1f0a22227589 */ /* 0x000fe800000e0000 */
[----:B------:R-:W-:Y:S04]  /*a820*/  SHFL.IDX PT, R48, R61, R10, 0x1c1f ;  /* 0x001c1f0a3d307589 */ /* 0x000fe800000e0000 */
[----:B------:R-:W0:Y:S04]  /*a830*/  SHFL.IDX PT, R50, R65, R10, 0x1c1f ;  /* 0x001c1f0a41327589 */ /* 0x000e2800000e0000 */
[----:B------:R-:W-:Y:S04]  /*a840*/  SHFL.IDX PT, R49, R49, R4, 0x1c1f ;  /* 0x001c1f0431317589 */ /* 0x000fe800000e0000 */
[----:B------:R-:W1:Y:S04]  /*a850*/  SHFL.IDX PT, R40, R35, R10, 0x1c1f ;  /* 0x001c1f0a23287589 */ /* 0x000e6800000e0000 */
[----:B------:R-:W-:Y:S04]  /*a860*/  SHFL.IDX PT, R51, R51, R4, 0x1c1f ;  /* 0x001c1f0433337589 */ /* 0x000fe800000e0000 */
[----:B------:R-:W-:Y:S04]  /*a870*/  SHFL.IDX PT, R67, R67, R4, 0x1c1f ;  /* 0x001c1f0443437589 */ /* 0x000fe800000e0000 */
[----:B------:R2:W3:Y:S04]  /*a880*/  SHFL.IDX PT, R42, R39, R10, 0x1c1f ;  /* 0x001c1f0a272a7589 */ /* 0x0004e800000e0000 */
[----:B------:R-:W4:Y:S01]  /*a890*/  SHFL.IDX PT, R52, R69, R10, 0x1c1f ;  /* 0x001c1f0a45347589 */ /* 0x000f2200000e0000 */
[----:B0-----:R-:W-:-:S02]  /*a8a0*/  SEL R25, R27, R50, P0 ;  /* 0x000000321b197207 */ /* 0x001fc40000000000 */
[----:B------:R-:W-:Y:S01]  /*a8b0*/  SEL R27, R50, R27, P0 ;  /* 0x0000001b321b7207 */ /* 0x000fe20000000000 */
[----:B------:R-:W-:Y:S01]  /*a8c0*/  SHFL.IDX PT, R53, R53, R4, 0x1c1f ;  /* 0x001c1f0435357589 */ /* 0x000fe200000e0000 */
[----:B--2---:R-:W-:-:S03]  /*a8d0*/  IMAD R39, R38, UR5, RZ ;  /* 0x0000000526277c24 */ /* 0x004fc6000f8e02ff */
[----:B------:R-:W-:Y:S01]  /*a8e0*/  SHFL.IDX PT, R71, R71, R4, 0x1c1f ;  /* 0x001c1f0447477589 */ /* 0x000fe200000e0000 */
[----:B-1----:R-:W-:-:S03]  /*a8f0*/  SEL R32, R49, R40, P0 ;  /* 0x0000002831207207 */ /* 0x002fc60000000000 */
[----:B------:R-:W0:Y:S04]  /*a900*/  SHFL.IDX PT, R46, R55, R10, 0x1c1f ;  /* 0x001c1f0a372e7589 */ /* 0x000e2800000e0000 */
[----:B------:R-:W1:Y:S04]  /*a910*/  SHFL.IDX PT, R54, R73, R10, 0x1c1f ;  /* 0x001c1f0a49367589 */ /* 0x000e6800000e0000 */
[----:B------:R2:W-:Y:S04]  /*a920*/  SHFL.IDX PT, R75, R75, R4, 0x1c1f ;  /* 0x001c1f044b4b7589 */ /* 0x0005e800000e0000 */
[----:B------:R3:W1:Y:S01]  /*a930*/  SHFL.IDX PT, R56, R77, R10, 0x1c1f ;  /* 0x001c1f0a4d387589 */ /* 0x00066200000e0000 */
[----:B--2---:R-:W-:-:S04]  /*a940*/  IMAD R4, R11, UR6, RZ ;  /* 0x000000060b047c24 */ /* 0x004fc8000f8e02ff */
[----:B------:R-:W-:Y:S01]  /*a950*/  IMAD R11, R7, UR7, R4 ;  /* 0x00000007070b7c24 */ /* 0x000fe2000f8e0204 */
[----:B------:R-:W-:Y:S01]  /*a960*/  SEL R7, R26, R57, P0 ;  /* 0x000000391a077207 */ /* 0x000fe20000000000 */
[----:B------:R-:W-:Y:S01]  /*a970*/  VIADD R26, R155, UR41 ;  /* 0x000000299b1a7c36 */ /* 0x000fe20008000000 */
[----:B------:R-:W-:Y:S01]  /*a980*/  ULDC.64 UR6, c[0x0][0xb50] ;  /* 0x0002d40000067ab9 */ /* 0x000fe20000000a00 */
[----:B------:R-:W-:Y:S01]  /*a990*/  IMAD.IADD R9, R9, 0x1, R11 ;  /* 0x0000000109097824 */ /* 0x000fe200078e020b */
[----:B------:R-:W-:Y:S01]  /*a9a0*/  LEA R35, P4, R8, UR6, 0x2 ;  /* 0x0000000608237c11 */ /* 0x000fe2000f8810ff */
[----:B---3--:R-:W-:Y:S01]  /*a9b0*/  VIADD R10, R26, 0x8 ;  /* 0x000000081a0a7836 */ /* 0x008fe20000000000 */
[----:B------:R-:W-:Y:S02]  /*a9c0*/  SEL R4, R41, R6, P0 ;  /* 0x0000000629047207 */ /* 0x000fe40000000000 */
[----:B------:R-:W-:Y:S01]  /*a9d0*/  SEL R6, R6, R41, P0 ;  /* 0x0000002906067207 */ /* 0x000fe20000000000 */
[----:B------:R-:W-:Y:S01]  /*a9e0*/  SHFL.IDX PT, R60, R35, RZ, 0x1c1f ;  /* 0x001c1fff233c7589 */ /* 0x000fe200000e0000 */
[----:B------:R-:W-:-:S02]  /*a9f0*/  ISETP.GE.OR P3, PT, R26, R39, P1 ;  /* 0x000000271a00720c */ /* 0x000fc40000f66670 */
[----:B------:R-:W-:Y:S01]  /*aa00*/  LEA.HI.X R41, R8, UR7, R9, 0x2, P4 ;  /* 0x0000000708297c11 */ /* 0x000fe2000a0f1409 */
[----:B------:R4:W-:Y:S01]  /*aa10*/  STSM.16.M88.4 [R33], R4 ;  /* 0x0000000421007844 */ /* 0x0009e20000000200 */
[----:B------:R-:W-:Y:S02]  /*aa20*/  ISETP.GE.OR P1, PT, R10, R39, P1 ;  /* 0x000000270a00720c */ /* 0x000fe40000f26670 */
[----:B------:R-:W-:Y:S01]  /*aa30*/  SEL R8, R45, R24, P0 ;  /* 0x000000182d087207 */ /* 0x000fe20000000000 */
[----:B------:R2:W-:Y:S01]  /*aa40*/  SHFL.IDX PT, R62, R35, 0x1, 0x1c1f ;  /* 0x003c1f00233e7f89 */ /* 0x0005e200000e0000 */
[----:B------:R-:W-:Y:S02]  /*aa50*/  SEL R10, R24, R45, P0 ;  /* 0x0000002d180a7207 */ /* 0x000fe40000000000 */
[----:B------:R-:W-:Y:S01]  /*aa60*/  SEL R24, R47, R34, P0 ;  /* 0x000000222f187207 */ /* 0x000fe20000000000 */
[----:B------:R-:W3:Y:S01]  /*aa70*/  SHFL.IDX PT, R61, R41, RZ, 0x1c1f ;  /* 0x001c1fff293d7589 */ /* 0x000ee200000e0000 */
[----:B------:R-:W-:-:S02]  /*aa80*/  SEL R26, R34, R47, P0 ;  /* 0x0000002f221a7207 */ /* 0x000fc40000000000 */
[----:B------:R-:W-:Y:S01]  /*aa90*/  SEL R9, R59, R48, P0 ;  /* 0x000000303b097207 */ /* 0x000fe20000000000 */
[----:B------:R1:W3:Y:S01]  /*aaa0*/  SHFL.IDX PT, R63, R41, 0x1, 0x1c1f ;  /* 0x003c1f00293f7f89 */ /* 0x0002e200000e0000 */
[----:B------:R-:W-:Y:S02]  /*aab0*/  SEL R11, R48, R59, P0 ;  /* 0x0000003b300b7207 */ /* 0x000fe40000000000 */
[----:B------:R-:W-:Y:S02]  /*aac0*/  SEL R34, R40, R49, P0 ;  /* 0x0000003128227207 */ /* 0x000fe40000000000 */
[----:B------:R-:W-:Y:S01]  /*aad0*/  SEL R40, R51, R42, P0 ;  /* 0x0000002a33287207 */ /* 0x000fe20000000000 */
[----:B------:R-:W-:Y:S01]  /*aae0*/  STSM.16.M88.4 [R70], R8 ;  /* 0x0000000846007844 */ /* 0x000fe20000000200 */
[----:B----4-:R-:W-:Y:S02]  /*aaf0*/  SEL R33, R67, R52, P0 ;  /* 0x0000003443217207 */ /* 0x010fe40000000000 */
[----:B--2---:R-:W-:Y:S01]  /*ab00*/  SEL R35, R52, R67, P0 ;  /* 0x0000004334237207 */ /* 0x004fe20000000000 */
[----:B------:R-:W-:Y:S01]  /*ab10*/  STSM.16.M88.4 [R58], R24 ;  /* 0x000000183a007844 */ /* 0x000fe20000000200 */
[----:B------:R-:W-:-:S02]  /*ab20*/  SEL R42, R42, R51, P0 ;  /* 0x000000332a2a7207 */ /* 0x000fc40000000000 */
[----:B0-----:R-:W-:Y:S01]  /*ab30*/  SEL R44, R53, R46, P0 ;  /* 0x0000002e352c7207 */ /* 0x001fe20000000000 */
[----:B------:R0:W-:Y:S01]  /*ab40*/  STSM.16.M88.4 [R68], R32 ;  /* 0x0000002044007844 */ /* 0x0001e20000000200 */
[----:B-1----:R-:W-:Y:S02]  /*ab50*/  SEL R41, R71, R54, P0 ;  /* 0x0000003647297207 */ /* 0x002fe40000000000 */
[----:B------:R-:W-:Y:S02]  /*ab60*/  SEL R43, R54, R71, P0 ;  /* 0x00000047362b7207 */ /* 0x000fe40000000000 */
[----:B------:R-:W-:Y:S02]  /*ab70*/  SEL R46, R46, R53, P0 ;  /* 0x000000352e2e7207 */ /* 0x000fe40000000000 */
[----:B------:R-:W-:Y:S01]  /*ab80*/  SEL R45, R75, R56, P0 ;  /* 0x000000384b2d7207 */ /* 0x000fe20000000000 */
[----:B------:R-:W-:Y:S01]  /*ab90*/  STSM.16.M88.4 [R66], R40 ;  /* 0x0000002842007844 */ /* 0x000fe20000000200 */
[----:B------:R-:W-:-:S05]  /*aba0*/  SEL R47, R56, R75, P0 ;  /* 0x0000004b382f7207 */ /* 0x000fca0000000000 */
[----:B------:R-:W-:Y:S01]  /*abb0*/  STSM.16.M88.4 [R64], R44 ;  /* 0x0000002c40007844 */ /* 0x000fe20000000200 */
[----:B0-----:R-:W0:Y:S08]  /*abc0*/  @P2 LDC R33, c[0x0][0xbec] ;  /* 0x0002fb00ff212b82 */ /* 0x001e300000000800 */
[----:B------:R-:W-:Y:S08]  /*abd0*/  BAR.SYNC.DEFER_BLOCKING 0x1, 0x180 ;  /* 0x0046000000007b1d */ /* 0x000ff00000010000 */
[----:B------:R-:W1:Y:S01]  /*abe0*/  @P2 LDC R35, c[0x0][0xbf0] ;  /* 0x0002fc00ff232b82 */ /* 0x000e620000000800 */
[----:B------:R-:W-:-:S02]  /*abf0*/  UIMAD UR5, UR12, UR8, URZ ;  /* 0x000000080c0572a4 */ /* 0x000fc4000f8e023f */
[----:B------:R-:W-:Y:S02]  /*ac00*/  UIMAD.WIDE.U32 UR6, UR44, UR8, URZ ;  /* 0x000000082c0672a5 */ /* 0x000fe4000f8e003f */
[----:B------:R-:W-:Y:S01]  /*ac10*/  UIMAD UR5, UR44, UR9, UR5 ;  /* 0x000000092c0572a4 */ /* 0x000fe2000f8e0205 */
[----:B---3--:R2:W-:Y:S04]  /*ac20*/  @!P3 ST.E desc[UR50][R60.64], R0 ;  /* 0x000000003c00b985 */ /* 0x0085e8000c101932 */
[----:B------:R3:W-:Y:S01]  /*ac30*/  @!P1 ST.E desc[UR50][R62.64], R2 ;  /* 0x000000023e009985 */ /* 0x0007e2000c101932 */
[----:B------:R-:W-:-:S03]  /*ac40*/  UIMAD UR8, UR13, UR10, URZ ;  /* 0x0000000a0d0872a4 */ /* 0x000fc6000f8e023f */
[----:B------:R4:W5:Y:S01]  /*ac50*/  LD.E.128 R56, desc[UR50][R14.64] ;  /* 0x000000320e387980 */ /* 0x000962000c101d00 */
[----:B--2---:R-:W-:Y:S01]  /*ac60*/  IMAD R0, R23, 0x60, R152 ;  /* 0x0000006017007824 */ /* 0x004fe200078e0298 */
[----:B------:R-:W-:Y:S02]  /*ac70*/  UIADD3 UR7, UR7, UR5, URZ ;  /* 0x0000000507077290 */ /* 0x000fe4000fffe03f */
[----:B------:R2:W5:Y:S01]  /*ac80*/  LD.E.128 R8, desc[UR50][R20.64] ;  /* 0x0000003214087980 */ /* 0x000562000c101d00 */
[----:B---3--:R-:W-:-:S03]  /*ac90*/  VIADD R2, R0, UR41 ;  /* 0x0000002900027c36 */ /* 0x008fc60008000000 */
[----:B------:R3:W5:Y:S01]  /*aca0*/  LD.E.128 R52, desc[UR50][R28.64] ;  /* 0x000000321c347980 */ /* 0x000762000c101d00 */
[----:B0-----:R-:W-:-:S03]  /*acb0*/  @P2 IMAD.HI.U32 R0, R2, R33, RZ ;  /* 0x0000002102002227 */ /* 0x001fc600078e00ff */
[----:B------:R0:W5:Y:S01]  /*acc0*/  LD.E.128 R24, desc[UR50][R12.64] ;  /* 0x000000320c187980 */ /* 0x000162000c101d00 */
[----:B----4-:R-:W-:Y:S01]  /*acd0*/  IMAD.MOV.U32 R15, RZ, RZ, R2 ;  /* 0x000000ffff0f7224 */ /* 0x010fe200078e0002 */
[----:B-1----:R-:W-:Y:S01]  /*ace0*/  @P2 SHF.R.U32.HI R15, RZ, R35, R0 ;  /* 0x00000023ff0f2219 */ /* 0x002fe20000011600 */
[----:B------:R-:W-:Y:S01]  /*acf0*/  UIMAD UR5, UR43, UR11, UR8 ;  /* 0x0000000b2b0572a4 */ /* 0x000fe2000f8e0208 */
[----:B------:R1:W5:Y:S01]  /*ad00*/  LD.E.128 R48, desc[UR50][R36.64] ;  /* 0x0000003224307980 */ /* 0x000362000c101d00 */
[----:B------:R-:W-:Y:S01]  /*ad10*/  UIMAD.WIDE.U32 UR6, UR43, UR10, UR6 ;  /* 0x0000000a2b0672a5 */ /* 0x000fe2000f8e0006 */
[--C-:B------:R-:W-:Y:S01]  /*ad20*/  SHF.R.S32.HI R0, RZ, 0x1f, R15.reuse ;  /* 0x0000001fff007819 */ /* 0x100fe2000001140f */
[----:B--2---:R-:W-:Y:S01]  /*ad30*/  IMAD.MOV R21, RZ, RZ, -R15 ;  /* 0x000000ffff157224 */ /* 0x004fe200078e0a0f */
        /* <DEDUP_REMOVED lines=20> */
[C---:B------:R-:W-:Y:S02]  /*ae80*/  IMAD R15, R21.reuse, UR7, R0 ;  /* 0x00000007150f7c24 */ /* 0x040fe4000f8e0200 */
        /* <DEDUP_REMOVED lines=27> */
.L_x_1806:
[----:B------:R-:W-:Y:S05]  /*b040*/  BSYNC B1 ;  /* 0x0000000000017941 */ /* 0x000fea0003800000 */
.L_x_1805:
[----:B------:R-:W-:Y:S01]  /*b050*/  VIADD R0, R0, 0x60 ;  /* 0x0000006000007836 */ /* 0x000fe20000000000 */
[----:B--2---:R2:W4:Y:S04]  /*b060*/  SHFL.IDX PT, R13, R29, 0x1, 0x1c1f ;  /* 0x003c1f001d0d7f89 */ /* 0x00452800000e0000 */
[----:B------:R-:W-:Y:S01]  /*b070*/  ISETP.GE.AND P0, PT, R0, R39, PT ;  /* 0x000000270000720c */ /* 0x000fe20003f06270 */
[----:B0-----:R2:W0:-:S12]  /*b080*/  SHFL.IDX PT, R12, R28, 0x1, 0x1c1f ;  /* 0x003c1f001c0c7f89 */ /* 0x00141800000e0000 */
[----:B--2---:R-:W-:Y:S05]  /*b090*/  @P0 BRA `(.L_x_1807) ;  /* 0x0000000800300947 */ /* 0x004fea0003800000 */
[----:B------:R-:W-:Y:S02]  /*b0a0*/  ULDC UR5, c[0x0][0xac8] ;  /* 0x0002b20000057ab9 */ /* 0x000fe40000000800 */
[----:B------:R-:W-:Y:S02]  /*b0b0*/  ISETP.GE.AND P2, PT, R19, UR5, PT ;  /* 0x0000000513007c0c */ /* 0x000fe4000bf46270 */
[----:B------:R-:W-:-:S11]  /*b0c0*/  ISETP.GE.AND P1, PT, R18, UR5, PT ;  /* 0x0000000512007c0c */ /* 0x000fd6000bf26270 */
[C---:B0--3--:R-:W-:Y:S02]  /*b0d0*/  @!P2 LEA R14, P0, R19.reuse, R12, 0x1 ;  /* 0x0000000c130ea211 */ /* 0x049fe400078008ff */
[----:B-1--4-:R-:W-:Y:S02]  /*b0e0*/  @!P1 IMAD.WIDE R2, R18, 0x2, R12 ;  /* 0x0000000212029825 */ /* 0x012fe400078e020c */
[----:B------:R-:W-:Y:S02]  /*b0f0*/  @!P2 LEA.HI.X R15, R19, R13, R72, 0x1, P0 ;  /* 0x0000000d130fa211 */ /* 0x000fe400000f0c48 */
[----:B------:R-:W-:Y:S01]  /*b100*/  ISETP.GE.AND P0, PT, R22, UR5, PT ;  /* 0x0000000516007c0c */ /* 0x000fe2000bf06270 */
[----:B-----5:R2:W-:Y:S04]  /*b110*/  @!P1 ST.E.128 desc[UR50][R2.64], R4 ;  /* 0x0000000402009985 */ /* 0x0205e8000c101d32 */
[----:B------:R2:W-:Y:S08]  /*b120*/  @!P2 ST.E.128 desc[UR50][R14.64], R8 ;  /* 0x000000080e00a985 */ /* 0x0005f0000c101d32 */
[----:B------:R-:W-:Y:S05]  /*b130*/  @P0 BRA `(.L_x_1807) ;  /* 0x0000000800080947 */ /* 0x000fea0003800000 */
[----:B--2---:R-:W-:-:S04]  /*b140*/  LEA R2, P0, R22, R12, 0x1 ;  /* 0x0000000c16027211 */ /* 0x004fc800078008ff */
[----:B------:R-:W-:-:S05]  /*b150*/  LEA.HI.X R3, R22, R13, R157, 0x1, P0 ;  /* 0x0000000d16037211 */ /* 0x000fca00000f0c9d */
[----:B------:R0:W-:Y:S01]  /*b160*/  ST.E.128 desc[UR50][R2.64], R24 ;  /* 0x0000001802007985 */ /* 0x0001e2000c101d32 */
[----:B------:R-:W-:Y:S05]  /*b170*/  BRA `(.L_x_1807) ;  /* 0x0000000400f87947 */ /* 0x000fea0003800000 */
.L_x_1804:
        /* <DEDUP_REMOVED lines=52> */
.L_x_1809:
[----:B------:R-:W-:Y:S05]  /*b4c0*/  BSYNC B1 ;  /* 0x0000000000017941 */ /* 0x000fea0003800000 */
.L_x_1808:
        /* <DEDUP_REMOVED lines=13> */
[----:B------:R-:W-:-:S02]  /*b5a0*/  UIMAD.WIDE.U32 UR6, UR43, UR10, UR6 ;  /* 0x0000000a2b0672a5 */ /* 0x000fc4000f8e0006 */
[----:B------:R-:W-:Y:S01]  /*b5b0*/  UIMAD UR5, UR43, UR11, UR5 ;  /* 0x0000000b2b0572a4 */ /* 0x000fe2000f8e0205 */
[--C-:B------:R-:W-:Y:S01]  /*b5c0*/  SHF.R.S32.HI R0, RZ, 0x1f, R5.reuse ;  /* 0x0000001fff007819 */ /* 0x100fe20000011405 */
[----:B------:R-:W-:Y:S01]  /*b5d0*/  IMAD.MOV R7, RZ, RZ, -R5 ;  /* 0x000000ffff077224 */ /* 0x000fe200078e0a05 */
[----:B------:R-:W-:Y:S01]  /*b5e0*/  ULDC.64 UR8, c[0x0][0xae0] ;  /* 0x0002b80000087ab9 */ /* 0x000fe20000000a00 */
[----:B------:R-:W-:Y:S02]  /*b5f0*/  UIADD3 UR5, UR7, UR5, URZ ;  /* 0x0000000507057290 */ /* 0x000fe4000fffe03f */
[----:B------:R-:W-:Y:S02]  /*b600*/  IMAD.U32 R3, RZ, RZ, UR7 ;  /* 0x00000007ff037e24 */ /* 0x000fe4000f8e00ff */
[----:B------:R-:W-:Y:S02]  /*b610*/  IMAD R7, R8, R7, R6 ;  /* 0x0000000708077224 */ /* 0x000fe400078e0206 */
[----:B------:R-:W-:-:S02]  /*b620*/  IMAD R0, R0, UR8, RZ ;  /* 0x0000000800007c24 */ /* 0x000fc4000f8e02ff */
        /* <DEDUP_REMOVED lines=33> */
.L_x_1811:
[----:B------:R-:W-:Y:S05]  /*b840*/  BSYNC B1 ;  /* 0x0000000000017941 */ /* 0x000fea0003800000 */
.L_x_1810:
        /* <DEDUP_REMOVED lines=17> */
.L_x_1807:
[----:B------:R-:W-:Y:S05]  /*b960*/  BSYNC B0 ;  /* 0x0000000000007941 */ /* 0x000fea0003800000 */
.L_x_1803:
[----:B------:R-:W-:Y:S02]  /*b970*/  ULDC UR5, c[0x0][0xc38] ;  /* 0x00030e0000057ab9 */ /* 0x000fe40000000800 */
[----:B------:R-:W-:-:S06]  /*b980*/  UISETP.GE.AND UP0, UPT, UR4, UR5, UPT ;  /* 0x000000050400728c */ /* 0x000fcc000bf06270 */
[----:B------:R-:W-:-:S13]  /*b990*/  PLOP3.LUT P0, PT, PT, PT, UP0, 0x80, 0x0 ;  /* 0x000000000000781c */ /* 0x000fda0003f0f008 */
[----:B------:R-:W-:Y:S05]  /*b9a0*/  @!P0 BRA `(.L_x_1812) ;  /* 0xffffff5000bc8947 */ /* 0x000fea000383ffff */
[----:B------:R-:W-:Y:S05]  /*b9b0*/  EXIT ;  /* 0x000000000000794d */ /* 0x000fea0003800000 */
.L_x_1762:
[----:B------:R-:W-:-:S08]  /*b9c0*/  NOP ;  /* 0x0000000000007918 */ /* 0x000fd00000000000 */
[----:B------:R-:W0:-:S00]  /*b9d0*/  USETMAXREG.DEALLOC.CTAPOOL 0x20 ;  /* 0x00000020000079c8 */ /* 0x000e0000080e0500 */
[----:B0-----:R-:W-:-:S06]  /*b9e0*/  LOP3.LUT R2, R0, 0x3, RZ, 0xc0, !PT ;  /* 0x0000000300027812 */ /* 0x001fcc00078ec0ff */
[----:B------:R-:W0:Y:S01]  /*b9f0*/  S2UR UR5, SR_CTAID.X ;  /* 0x00000000000579c3 */ /* 0x000e220000002500 */
[----:B------:R-:W-:Y:S01]  /*ba00*/  LOP3.LUT R17, R17, 0xfffff7ff, RZ, 0xc0, !PT ;  /* 0xfffff7ff11117812 */ /* 0x000fe200078ec0ff */
[----:B------:R-:W-:Y:S01]  /*ba10*/  STL [R1+0x14], RZ ;  /* 0x000014ff01007387 */ /* 0x000fe20000100800 */
[----:B------:R-:W-:Y:S02]  /*ba20*/  IMAD.MOV.U32 R23, RZ, RZ, 0x1 ;  /* 0x00000001ff177424 */ /* 0x000fe400078e00ff */
[----:B------:R-:W-:Y:S01]  /*ba30*/  IMAD.MOV.U32 R22, RZ, RZ, RZ ;  /* 0x000000ffff167224 */ /* 0x000fe200078e00ff */
        /* <DEDUP_REMOVED lines=29> */
[----:B------:R-:W-:Y:S01]  /*bc10*/  UIADD3 UR38, UR36, 0x80, -UR38 ;  /* 0x0000008024267890 */ /* 0x000fe2000fffe826 */
[C---:B0-----:R-:W-:Y:S01]  /*bc20*/  IMAD.SHL.U32 R2, R12.reuse, 0x20, RZ ;  /* 0x000000200c027824 */ /* 0x041fe200078e00ff */
[----:B------:R-:W-:Y:S01]  /*bc30*/  SHF.R.U32.HI R4, RZ, 0x1, R12 ;  /* 0x00000001ff047819 */ /* 0x000fe2000001160c */
[C---:B------:R-:W-:Y:S02]  /*bc40*/  IMAD.SHL.U32 R5, R12.reuse, 0x80, RZ ;  /* 0x000000800c057824 */ /* 0x040fe400078e00ff */
[----:B------:R-:W-:Y:S01]  /*bc50*/  IMAD.SHL.U32 R0, R12, 0x10, RZ ;  /* 0x000000100c007824 */ /* 0x000fe200078e00ff */
[----:B------:R-:W-:Y:S01]  /*bc60*/  LOP3.LUT R3, R2, 0x80, RZ, 0xc0, !PT ;  /* 0x0000008002037812 */ /* 0x000fe200078ec0ff */
[C---:B------:R-:W-:Y:S01]  /*bc70*/  IMAD.SHL.U32 R10, R12.reuse, 0x4, RZ ;  /* 0x000000040c0a7824 */ /* 0x040fe200078e00ff */
[----:B------:R-:W-:Y:S01]  /*bc80*/  LOP3.LUT R6, R5, 0x400, RZ, 0xc0, !PT ;  /* 0x0000040005067812 */ /* 0x000fe200078ec0ff */
[----:B------:R-:W-:Y:S01]  /*bc90*/  IMAD.SHL.U32 R9, R12, 0x2, RZ ;  /* 0x000000020c097824 */ /* 0x000fe200078e00ff */
[----:B------:R-:W-:-:S02]  /*bca0*/  LOP3.LUT R3, R3, 0x10, R4, 0xf8, !PT ;  /* 0x0000001003037812 */ /* 0x000fc400078ef804 */
[----:B------:R-:W-:Y:S02]  /*bcb0*/  LOP3.LUT R11, R0, 0x10, RZ, 0xc0, !PT ;  /* 0x00000010000b7812 */ /* 0x000fe400078ec0ff */
[----:B------:R-:W-:Y:S02]  /*bcc0*/  LOP3.LUT R7, R6, 0x800, R7, 0xf8, !PT ;  /* 0x0000080006077812 */ /* 0x000fe400078ef807 */
[----:B------:R-:W-:Y:S02]  /*bcd0*/  LOP3.LUT R6, R4, 0x20, RZ, 0xc0, !PT ;  /* 0x0000002004067812 */ /* 0x000fe400078ec0ff */
[----:B------:R-:W-:Y:S02]  /*bce0*/  LOP3.LUT R4, R3, 0x10, R10, 0x78, !PT ;  /* 0x0000001003047812 */ /* 0x000fe400078e780a */
[----:B------:R-:W-:Y:S02]  /*bcf0*/  LOP3.LUT R3, R11, 0x20, RZ, 0xfc, !PT ;  /* 0x000000200b037812 */ /* 0x000fe400078efcff */
[----:B------:R-:W-:-:S02]  /*bd00*/  LOP3.LUT R6, R6, 0x10, R12, 0xf8, !PT ;  /* 0x0000001006067812 */ /* 0x000fc400078ef80c */
[C---:B------:R-:W-:Y:S02]  /*bd10*/  ISETP.GE.AND P2, PT, R3.reuse, UR7, PT ;  /* 0x0000000703007c0c */ /* 0x040fe4000bf46270 */
[C---:B------:R-:W-:Y:S02]  /*bd20*/  ISETP.GE.AND P0, PT, R3.reuse, UR7, PT ;  /* 0x0000000703007c0c */ /* 0x040fe4000bf06270 */
[----:B------:R-:W-:Y:S02]  /*bd30*/  ISETP.GE.AND P1, PT, R3, UR8, PT ;  /* 0x0000000803007c0c */ /* 0x000fe4000bf26270 */
[----:B------:R-:W-:Y:S01]  /*bd40*/  LOP3.LUT R5, R6, 0x380, R5, 0xf8, !PT ;  /* 0x0000038006057812 */ /* 0x000fe200078ef805 */
[----:B------:R-:W-:Y:S01]  /*bd50*/  IMAD.MOV.U32 R6, RZ, RZ, 0x40 ;  /* 0x00000040ff067424 */ /* 0x000fe200078e00ff */
[----:B------:R-:W-:Y:S02]  /*bd60*/  LOP3.LUT R3, R2, 0x360, RZ, 0xc0, !PT ;  /* 0x0000036002037812 */ /* 0x000fe400078ec0ff */
[----:B------:R-:W-:-:S02]  /*bd70*/  LOP3.LUT R2, R11, 0x40, RZ, 0xfc, !PT ;  /* 0x000000400b027812 */ /* 0x000fc400078efcff */
[----:B------:R-:W-:Y:S02]  /*bd80*/  LOP3.LUT R3, R3, 0x400, R0, 0xf8, !PT ;  /* 0x0000040003037812 */ /* 0x000fe400078ef800 */
[----:B------:R-:W-:Y:S02]  /*bd90*/  @P2 LOP3.LUT R17, R17, 0x4, RZ, 0xfc, !PT ;  /* 0x0000000411112812 */ /* 0x000fe400078efcff */
[----:B------:R-:W-:Y:S02]  /*bda0*/  LOP3.LUT R8, R0, 0x90, RZ, 0xc0, !PT ;  /* 0x0000009000087812 */ /* 0x000fe400078ec0ff */
[----:B------:R-:W-:Y:S02]  /*bdb0*/  LOP3.LUT R17, R17, 0xfffffdff, RZ, 0xc0, !PT ;  /* 0xfffffdff11117812 */ /* 0x000fe400078ec0ff */
[----:B------:R-:W-:Y:S02]  /*bdc0*/  ISETP.GE.AND P2, PT, R2, UR7, PT ;  /* 0x0000000702007c0c */ /* 0x000fe4000bf46270 */
[----:B------:R-:W-:-:S02]  /*bdd0*/  @P0 LOP3.LUT R17, R17, 0x200, RZ, 0xfc, !PT ;  /* 0x0000020011110812 */ /* 0x000fc400078efcff */
[----:B------:R-:W-:Y:S02]  /*bde0*/  LOP3.LUT P0, RZ, R12, 0x4, RZ, 0xc0, !PT ;  /* 0x000000040cff7812 */ /* 0x000fe4000780c0ff */
[----:B------:R-:W-:Y:S02]  /*bdf0*/  LOP3.LUT R17, R17, 0xffffffbf, RZ, 0xc0, !PT ;  /* 0xffffffbf11117812 */ /* 0x000fe400078ec0ff */
[----:B------:R-:W-:Y:S02]  /*be00*/  SEL R6, R6, 0xffffffc0, !P0 ;  /* 0xffffffc006067807 */ /* 0x000fe40004000000 */
[----:B------:R-:W-:Y:S02]  /*be10*/  @P1 LOP3.LUT R17, R17, 0x40, RZ, 0xfc, !PT ;  /* 0x0000004011111812 */ /* 0x000fe400078efcff */
[C---:B------:R-:W-:Y:S02]  /*be20*/  ISETP.GE.AND P1, PT, R2.reuse, UR7, PT ;  /* 0x0000000702007c0c */ /* 0x040fe4000bf26270 */
[----:B------:R-:W-:-:S02]  /*be30*/  ISETP.GE.AND P0, PT, R2, UR8, PT ;  /* 0x0000000802007c0c */ /* 0x000fc4000bf06270 */
[----:B------:R-:W-:Y:S01]  /*be40*/  LOP3.LUT R2, R3, R4, RZ, 0xfc, !PT ;  /* 0x0000000403027212 */ /* 0x000fe200078efcff */
[----:B------:R-:W-:Y:S01]  /*be50*/  IMAD.U32 R4, RZ, RZ, UR5 ;  /* 0x00000005ff047e24 */ /* 0x000fe2000f8e00ff */
[----:B------:R-:W-:Y:S01]  /*be60*/  LOP3.LUT R9, R8, 0x10, R9, 0x78, !PT ;  /* 0x0000001008097812 */ /* 0x000fe200078e7809 */
[----:B------:R-:W-:Y:S01]  /*be70*/  USHF.R.S32.HI UR5, URZ, 0x1f, UR4 ;  /* 0x0000001f3f057899 */ /* 0x000fe20008011404 */
[----:B------:R-:W-:Y:S01]  /*be80*/  LOP3.LUT R17, R17, 0xfffffffd, RZ, 0xc0, !PT ;  /* 0xfffffffd11117812 */ /* 0x000fe200078ec0ff */
[----:B------:R0:W-:Y:S01]  /*be90*/  STL [R1+0x8], R2 ;  /* 0x0000080201007387 */ /* 0x0001e20000100800 */
[----:B------:R-:W-:Y:S01]  /*bea0*/  LOP3.LUT R3, R12, 0x7f, RZ, 0xc0, !PT ;  /* 0x0000007f0c037812 */ /* 0x000fe200078ec0ff */
[----:B------:R-:W-:Y:S01]  /*beb0*/  ULEA.HI UR5, UR5, UR4, URZ, 0x7 ;  /* 0x0000000405057291 */ /* 0x000fe2000f8f383f */
[----:B------:R-:W-:Y:S02]  /*bec0*/  @P2 LOP3.LUT R17, R17, 0x2, RZ, 0xfc, !PT ;  /* 0x0000000211112812 */ /* 0x000fe400078efcff */
[----:B------:R-:W-:Y:S01]  /*bed0*/  SHF.R.U32.HI R3, RZ, 0x1, R3 ;  /* 0x00000001ff037819 */ /* 0x000fe20000011603 */
[----:B------:R-:W-:Y:S01]  /*bee0*/  USHF.R.S32.HI UR40, URZ, 0x7, UR5 ;  /* 0x000000073f287899 */ /* 0x000fe20008011405 */
[----:B------:R-:W-:-:S02]  /*bef0*/  LOP3.LUT R17, R17, 0xfffffeff, RZ, 0xc0, !PT ;  /* 0xfffffeff11117812 */ /* 0x000fc400078ec0ff */
[----:B------:R-:W-:Y:S02]  /*bf00*/  ISETP.GE.AND P2, PT, R11, UR7, PT ;  /* 0x000000070b007c0c */ /* 0x000fe4000bf46270 */
[--C-:B0-----:R-:W-:Y:S02]  /*bf10*/  LOP3.LUT R2, R9, 0x760, R0.reuse, 0xf8, !PT ;  /* 0x0000076009027812 */ /* 0x101fe400078ef800 */
[----:B------:R-:W-:Y:S02]  /*bf20*/  LOP3.LUT R0, R5, 0x70, R0, 0x78, !PT ;  /* 0x0000007005007812 */ /* 0x000fe400078e7800 */
[----:B------:R-:W-:Y:S01]  /*bf30*/  @P1 LOP3.LUT R17, R17, 0x100, RZ, 0xfc, !PT ;  /* 0x0000010011111812 */ /* 0x000fe200078efcff */
[----:B------:R-:W-:Y:S01]  /*bf40*/  STL [R1], R2 ;  /* 0x0000000201007387 */ /* 0x000fe20000100800 */
[----:B------:R-:W-:Y:S02]  /*bf50*/  LOP3.LUT R0, R7, R0, RZ, 0xfc, !PT ;  /* 0x0000000007007212 */ /* 0x000fe400078efcff */
[----:B------:R-:W-:-:S02]  /*bf60*/  LOP3.LUT R17, R17, 0xffffffdf, RZ, 0xc0, !PT ;  /* 0xffffffdf11117812 */ /* 0x000fc400078ec0ff */
[----:B------:R-:W-:Y:S01]  /*bf70*/  ISETP.GE.AND P1, PT, R11, UR7, PT ;  /* 0x000000070b007c0c */ /* 0x000fe2000bf26270 */
[----:B------:R0:W-:Y:S01]  /*bf80*/  STL [R1+0x4], R0 ;  /* 0x0000040001007387 */ /* 0x0001e20000100800 */
[----:B------:R-:W-:Y:S02]  /*bf90*/  @P0 LOP3.LUT R17, R17, 0x20, RZ, 0xfc, !PT ;  /* 0x0000002011110812 */ /* 0x000fe400078efcff */
[----:B------:R-:W-:Y:S01]  /*bfa0*/  ISETP.GE.AND P0, PT, R11, UR8, PT ;  /* 0x000000080b007c0c */ /* 0x000fe2000bf06270 */
[----:B------:R1:W-:Y:S01]  /*bfb0*/  STL [R1+0xc], R4 ;  /* 0x00000c0401007387 */ /* 0x0003e20000100800 */
[----:B------:R-:W-:-:S03]  /*bfc0*/  LOP3.LUT R17, R17, 0xfffffff7, RZ, 0xc0, !PT ;  /* 0xfffffff711117812 */ /* 0x000fc600078ec0ff */
[----:B------:R1:W-:Y:S01]  /*bfd0*/  STL [R1+0x14], RZ ;  /* 0x000014ff01007387 */ /* 0x0003e20000100800 */
[----:B------:R-:W-:Y:S01]  /*bfe0*/  @P2 LOP3.LUT R17, R17, 0x8, RZ, 0xfc, !PT ;  /* 0x0000000811112812 */ /* 0x000fe200078efcff */
[----:B0-----:R-:W-:-:S03]  /*bff0*/  IMAD.SHL.U32 R0, R12, 0x40, RZ ;  /* 0x000000400c007824 */ /* 0x001fc600078e00ff */
[----:B------:R-:W-:Y:S02]  /*c000*/  LOP3.LUT R17, R17, 0xffffff7f, RZ, 0xc0, !PT ;  /* 0xffffff7f11117812 */ /* 0x000fe400078ec0ff */
[----:B------:R-:W-:Y:S02]  /*c010*/  LOP3.LUT R0, R0, 0x40, RZ, 0xc0, !PT ;  /* 0x0000004000007812 */ /* 0x000fe400078ec0ff */
[----:B------:R-:W-:Y:S02]  /*c020*/  LOP3.LUT R17, R17, 0xfffffbff, RZ, 0xc0, !PT ;  /* 0xfffffbff11117812 */ /* 0x000fe400078ec0ff */
[----:B------:R-:W-:Y:S01]  /*c030*/  LOP3.LUT R3, R3, R0, RZ, 0xfc, !PT ;  /* 0x0000000003037212 */ /* 0x000fe200078efcff */
[----:B------:R-:W-:Y:S01]  /*c040*/  IMAD.IADD R0, R16, 0x1, R2 ;  /* 0x0000000110007824 */ /* 0x000fe200078e0202 */
[----:B------:R-:W-:-:S04]  /*c050*/  @P1 LOP3.LUT R17, R17, 0x400, RZ, 0xfc, !PT ;  /* 0x0000040011111812 */ /* 0x000fc800078efcff */
[----:B------:R1:W-:Y:S01]  /*c060*/  STL [R1+0x10], R0 ;  /* 0x0000100001007387 */ /* 0x0003e20000100800 */
[----:B------:R-:W-:-:S07]  /*c070*/  @P0 LOP3.LUT R17, R17, 0x80, RZ, 0xfc, !PT ;  /* 0x0000008011110812 */ /* 0x000fce00078efcff */
.L_x_1880:
        /* <DEDUP_REMOVED lines=23> */
.L_x_1814:
[----:B------:R-:W-:Y:S01]  /*c1f0*/  ULDC UR8, c[0x0][0xc54] ;  /* 0x0003150000087ab9 */ /* 0x000fe20000000800 */
[----:B------:R-:W-:Y:S01]  /*c200*/  UMOV UR6, UR7 ;  /* 0x0000000700067c82 */ /* 0x000fe20008000000 */
[----:B------:R-:W-:-:S11]  /*c210*/  UISETP.NE.AND UP0, UPT, UR8, 0x1, UPT ;  /* 0x000000010800788c */ /* 0x000fd6000bf05270 */
[----:B------:R-:W-:Y:S02]  /*c220*/  @UP0 ULDC.64 UR10, c[0x0][0xc58] ;  /* 0x00031600000a0ab9 */ /* 0x000fe40000000a00 */
[----:B------:R-:W-:-:S04]  /*c230*/  UIMAD.WIDE.U32 UR4, UR7, UR10, URZ ;  /* 0x0000000a070472a5 */ /* 0x000fc8000f8e003f */
[----:B------:R-:W-:-:S04]  /*c240*/  @UP0 USHF.R.U32.HI UR6, URZ, UR11, UR5 ;  /* 0x0000000b3f060299 */ /* 0x000fc80008011605 */
[----:B------:R-:W-:-:S12]  /*c250*/  UIMAD UR4, UR6, UR8, URZ ;  /* 0x00000008060472a4 */ /* 0x000fd8000f8e023f */
.L_x_1815:
        /* <DEDUP_REMOVED lines=25> */
[----:B------:R-:W-:Y:S01]  /*c3f0*/  UP2UR UR48, UPR, URZ, 0x4 ;  /* 0x000000043f307883 */ /* 0x000fe20008000000 */
[----:B------:R-:W-:Y:S01]  /*c400*/  BSSY B7, `(.L_x_1816) ;  /* 0x0000357000077945 */ /* 0x000fe20003800000 */
[----:B------:R-:W-:-:S04]  /*c410*/  UIMAD UR6, UR43, 0xc0, URZ ;  /* 0x000000c02b0678a4 */ /* 0x000fc8000f8e023f */
[----:B------:R-:W-:Y:S01]  /*c420*/  UIADD3 UR6, UR6, 0xbf, URZ ;  /* 0x000000bf06067890 */ /* 0x000fe2000fffe03f */
[----:B------:R-:W-:Y:S01]  /*c430*/  @UP2 ULDC UR4, c[0x0][0x44c] ;  /* 0x0001130000042ab9 */ /* 0x000fe20000000800 */
[----:B------:R-:W-:Y:S02]  /*c440*/  @UP2 ULDC UR7, c[0x0][0x450] ;  /* 0x0001140000072ab9 */ /* 0x000fe40000000800 */
[----:B------:R-:W-:-:S04]  /*c450*/  UIMAD.WIDE.U32 UR4, UR6, UR4, URZ ;  /* 0x00000004060472a5 */ /* 0x000fc8000f8e003f */
[----:B------:R-:W-:-:S04]  /*c460*/  @UP2 USHF.R.U32.HI UR6, URZ, UR7, UR5 ;  /* 0x000000073f062299 */ /* 0x000fc80008011605 */
[----:B------:R-:W-:-:S04]  /*c470*/  UIADD3 UR6, UR38, UR6, URZ ;  /* 0x0000000626067290 */ /* 0x000fc8000fffe03f */
[----:B------:R-:W-:-:S04]  /*c480*/  USHF.R.S32.HI UR4, URZ, 0x1f, UR6 ;  /* 0x0000001f3f047899 */ /* 0x000fc80008011406 */
[----:B------:R-:W-:-:S04]  /*c490*/  ULEA.HI UR4, UR4, UR6, URZ, 0x7 ;  /* 0x0000000604047291 */ /* 0x000fc8000f8f383f */
[----:B------:R-:W-:-:S04]  /*c4a0*/  USHF.R.S32.HI UR4, URZ, 0x7, UR4 ;  /* 0x000000073f047899 */ /* 0x000fc80008011404 */
[----:B------:R-:W-:-:S04]  /*c4b0*/  UISETP.LT.AND UP0, UPT, UR40, UR4, UPT ;  /* 0x000000042800728c */ /* 0x000fc8000bf01270 */
[----:B------:R-:W-:-:S06]  /*c4c0*/  USEL UR44, UR40, UR4, UP0 ;  /* 0x00000004282c7287 */ /* 0x000fcc0008000000 */
[----:B------:R-:W-:-:S13]  /*c4d0*/  ISETP.LT.AND P0, PT, RZ, UR44, PT ;  /* 0x0000002cff007c0c */ /* 0x000fda000bf01270 */
[----:B0-----:R-:W-:Y:S05]  /*c4e0*/  @P0 BRA `(.L_x_1817) ;  /* 0x0000000000480947 */ /* 0x001fea0003800000 */
        /* <DEDUP_REMOVED lines=18> */
.L_x_1817:
        /* <DEDUP_REMOVED lines=20> */
.L_x_1820:
[----:B------:R-:W-:Y:S05]  /*c750*/  BSYNC B6 ;  /* 0x0000000000067941 */ /* 0x000fea0003800000 */
.L_x_1819:
        /* <DEDUP_REMOVED lines=22> */
.L_x_1822:
[----:B------:R-:W-:Y:S05]  /*c8c0*/  BSYNC B6 ;  /* 0x0000000000067941 */ /* 0x000fea0003800000 */
.L_x_1821:
        /* <DEDUP_REMOVED lines=20> */
.L_x_1824:
[----:B------:R-:W-:Y:S05]  /*ca10*/  BSYNC B6 ;  /* 0x0000000000067941 */ /* 0x000fea0003800000 */
.L_x_1823:
        /* <DEDUP_REMOVED lines=19> */
.L_x_1826:
[----:B------:R-:W-:Y:S05]  /*cb50*/  BSYNC B6 ;  /* 0x0000000000067941 */ /* 0x000fea0003800000 */
.L_x_1825:
        /* <DEDUP_REMOVED lines=17> */
.L_x_1900:
        /* <DEDUP_REMOVED lines=40> */
.L_x_1828:
[----:B------:R-:W-:Y:S01]  /*cef0*/  IMAD R4, R22, 0x8, R16 ;  /* 0x0000000816047824 */ /* 0x000fe200078e0210 */
[----:B------:R-:W-:Y:S01]  /*cf00*/  SHF.L.U32 R21, R23, 0x1f, RZ ;  /* 0x0000001f17157819 */ /* 0x000fe200000006ff */
[----:B------:R-:W-:Y:S01]  /*cf10*/  BSSY B0, `(.L_x_1829) ;  /* 0x0000004000007945 */ /* 0x000fe20003800000 */
[----:B------:R-:W-:Y:S02]  /*cf20*/  SHF.R.S32.HI R18, RZ, 0x1f, R6 ;  /* 0x0000001fff127819 */ /* 0x000fe40000011406 */
[----:B------:R-:W0:Y:S02]  /*cf30*/  SYNCS.PHASECHK.TRANS64.TRYWAIT P0, [R4+URZ+0x19c80], R21 ;  /* 0x019c8015040075a7 */ /* 0x000e24000800017f */
[----:B0-----:R-:W-:Y:S05]  /*cf40*/  @!P0 BRA `(.L_x_1830) ;  /* 0x0000003000c48947 */ /* 0x001fea0003800000 */
.L_x_1901:
[----:B------:R-:W-:Y:S05]  /*cf50*/  BSYNC B0 ;  /* 0x0000000000007941 */ /* 0x000fea0003800000 */
.L_x_1829:
        /* <DEDUP_REMOVED lines=47> */
.L_x_1907:
        /* <DEDUP_REMOVED lines=13> */
.L_x_1832:
        /* <DEDUP_REMOVED lines=11> */
.L_x_1833:
[----:B------:R2:W-:Y:S01]  /*d3d0*/  SYNCS.ARRIVE.TRANS64.A1T0 RZ, [R4+URZ+0x19c70], RZ ;  /* 0x019c70ff04ff79a7 */ /* 0x0005e2000810003f */
[----:B------:R-:W-:Y:S05]  /*d3e0*/  @!P4 BRA `(.L_x_1834) ;  /* 0x000000000004c947 */ /* 0x000fea0003800000 */
[----:B------:R-:W-:Y:S01]  /*d3f0*/  BPT.TRAP 0x1 ;  /* 0x000000040000795c */ /* 0x000fe20000300000 */
.L_x_1834:
[----:B------:R-:W3:Y:S01]  /*d400*/  SYNCS.PHASECHK.TRANS64.TRYWAIT P0, [R4+URZ+0x19c40], R21 ;  /* 0x019c4015040075a7 */ /* 0x000ee2000800017f */
[----:B------:R-:W-:Y:S04]  /*d410*/  BSSY B0, `(.L_x_1835) ;  /* 0x0000002000007945 */ /* 0x000fe80003800000 */
[----:B---3--:R-:W-:Y:S05]  /*d420*/  @!P0 BRA `(.L_x_1836) ;  /* 0x0000003000588947 */ /* 0x008fea0003800000 */
.L_x_1908:
[----:B------:R-:W-:Y:S05]  /*d430*/  BSYNC B0 ;  /* 0x0000000000007941 */ /* 0x000fea0003800000 */
.L_x_1835:
        /* <DEDUP_REMOVED lines=37> */
.L_x_1914:
        /* <DEDUP_REMOVED lines=10> */
.L_x_1838:
        /* <DEDUP_REMOVED lines=11> */
.L_x_1839:
        /* <DEDUP_REMOVED lines=23> */
.L_x_1841:
[----:B------:R-:W-:Y:S05]  /*d950*/  BSYNC B6 ;  /* 0x0000000000067941 */ /* 0x000fea0003800000 */
.L_x_1840:
[----:B------:R1:W5:Y:S01]  /*d960*/  LDL R8, [R1+0x10] ;  /* 0x0000100001087983 */ /* 0x0003620000100800 */
[----:B------:R-:W-:Y:S01]  /*d970*/  UISETP.NE.AND UP0, UPT, UR48, URZ, UPT ;  /* 0x0000003f3000728c */ /* 0x000fe2000bf05270 */
[----:B------:R-:W-:Y:S01]  /*d980*/  IMAD.U32 R6, RZ, RZ, UR43 ;  /* 0x0000002bff067e24 */ /* 0x000fe2000f8e00ff */
[----:B------:R-:W4:Y:S01]  /*d990*/  S2R R18, SR_TID.X ;  /* 0x0000000000127919 */ /* 0x000f220000002100 */
[----:B------:R-:W0:Y:S03]  /*d9a0*/  S2R R2, SR_TID.X ;  /* 0x0000000000027919 */ /* 0x000e260000002100 */
[----:B------:R-:W-:Y:S01]  /*d9b0*/  PLOP3.LUT P0, PT, PT, PT, UP0, 0x80, 0x0 ;  /* 0x000000000000781c */ /* 0x000fe20003f0f008 */
[----:B------:R-:W-:Y:S01]  /*d9c0*/  ULDC.64 UR8, c[0x0][0x2d8] ;  /* 0x0000b60000087ab9 */ /* 0x000fe20000000a00 */
[----:B------:R-:W-:-:S03]  /*d9d0*/  R2UR UR6, R25 ;  /* 0x00000000190672ca */ /* 0x000fc600000e0000 */
[----:B------:R-:W-:Y:S01]  /*d9e0*/  @UP0 ULDC UR4, c[0x0][0x44c] ;  /* 0x0001130000040ab9 */ /* 0x000fe20000000800 */
[----:B------:R-:W-:Y:S01]  /*d9f0*/  R2UR UR7, R19 ;  /* 0x00000000130772ca */ /* 0x000fe200000e0000 */
[----:B------:R-:W-:Y:S01]  /*da00*/  ULDC UR12, c[0x0][0x448] ;  /* 0x00011200000c7ab9 */ /* 0x000fe20000000800 */
[----:B------:R-:W-:Y:S01]  /*da10*/  ULDC.64 UR10, c[0x0][0x280] ;  /* 0x0000a000000a7ab9 */ /* 0x000fe20000000a00 */
[----:B------:R-:W-:Y:S01]  /*da20*/  @UP0 ULDC UR13, c[0x0][0x44c] ;  /* 0x00011300000d0ab9 */ /* 0x000fe20000000800 */
[C---:B------:R-:W-:Y:S02]  /*da30*/  LOP3.LUT P3, RZ, R17.reuse, 0x80, RZ, 0xc0, !PT ;  /* 0x0000008011ff7812 */ /* 0x040fe4000786c0ff */
[C---:B------:R-:W-:Y:S02]  /*da40*/  LOP3.LUT P4, RZ, R17.reuse, 0x40, RZ, 0xc0, !PT ;  /* 0x0000004011ff7812 */ /* 0x040fe4000788c0ff */
[----:B------:R-:W-:Y:S01]  /*da50*/  LOP3.LUT P5, RZ, R17, 0x20, RZ, 0xc0, !PT ;  /* 0x0000002011ff7812 */ /* 0x000fe200078ac0ff */
[----:B----4-:R-:W-:Y:S01]  /*da60*/  IMAD.SHL.U32 R18, R18, 0x40, RZ ;  /* 0x0000004012127824 */ /* 0x010fe200078e00ff */
[----:B0-----:R-:W-:-:S04]  /*da70*/  LOP3.LUT R2, R2, 0x7f, RZ, 0xc0, !PT ;  /* 0x0000007f02027812 */ /* 0x001fc800078ec0ff */
[----:B------:R-:W-:Y:S02]  /*da80*/  LOP3.LUT R18, R18, 0x40, RZ, 0xc0, !PT ;  /* 0x0000004012127812 */ /* 0x000fe400078ec0ff */
[----:B------:R-:W-:-:S04]  /*da90*/  SHF.R.U32.HI R2, RZ, 0x1, R2 ;  /* 0x00000001ff027819 */ /* 0x000fc80000011602 */
[----:B------:R-:W-:-:S05]  /*daa0*/  LOP3.LUT R2, R2, R18, RZ, 0xfc, !PT ;  /* 0x0000001202027212 */ /* 0x000fca00078efcff */
[----:B------:R-:W-:-:S04]  /*dab0*/  IMAD R6, R6, 0xc0, R2 ;  /* 0x000000c006067824 */ /* 0x000fc800078e0202 */
        /* <DEDUP_REMOVED lines=22> */
[C---:B--23--:R-:W-:Y:S02]  /*dc20*/  IMAD R4, R2.reuse, UR9, R3 ;  /* 0x0000000902047c24 */ /* 0x04cfe4000f8e0203 */
        /* <DEDUP_REMOVED lines=37> */
[----:B------:R-:W-:-:S03]  /*de80*/  IMAD.U32 R5, RZ, RZ, UR43 ;  /* 0x0000002bff057e24 */ /* 0x000fc6000f8e00ff */
[----:B------:R-:W1:Y:S01]  /*de90*/  SHFL.IDX PT, R2, R0, RZ, 0x1e1f ;  /* 0x001e1fff00027589 */ /* 0x000e6200000e0000 */
[----:B------:R-:W-:-:S03]  /*dea0*/  IMAD R5, R5, 0xc0, R10 ;  /* 0x000000c005057824 */ /* 0x000fc600078e020a */
[----:B------:R-:W2:Y:S02]  /*deb0*/  SHFL.IDX PT, R4, R4, 0x1, 0x1e1f ;  /* 0x003e1f0004047f89 */ /* 0x000ea400000e0000 */
[----:B------:R-:W-:Y:S02]  /*dec0*/  ISETP.GE.AND P1, PT, R5, UR37, PT ;  /* 0x0000002505007c0c */ /* 0x000fe4000bf26270 */
[----:B------:R-:W3:Y:S04]  /*ded0*/  SHFL.IDX PT, R0, R0, 0x1, 0x1e1f ;  /* 0x003e1f0000007f89 */ /* 0x000ee800000e0000 */
[----:B------:R-:W4:Y:S04]  /*dee0*/  SHFL.IDX PT, R6, R6, RZ, 0x1e1f ;  /* 0x001e1fff06067589 */ /* 0x000f2800000e0000 */
[----:B------:R1:W2:Y:S03]  /*def0*/  SHFL.IDX PT, R14, R7, RZ, 0x1e1f ;  /* 0x001e1fff070e7589 */ /* 0x0002a600000e0000 */
        /* <DEDUP_REMOVED lines=16> */
.L_x_1921:
        /* <DEDUP_REMOVED lines=12> */
.L_x_1844:
[----:B------:R-:W-:Y:S05]  /*e0c0*/  BSYNC B0 ;  /* 0x0000000000007941 */ /* 0x000fea0003800000 */
.L_x_1843:
[----:B------:R-:W-:Y:S01]  /*e0d0*/  NOP ;  /* 0x0000000000007918 */ /* 0x000fe20000000000 */
[----:B------:R-:W-:-:S13]  /*e0e0*/  PLOP3.LUT P0, PT, PT, PT, PT, 0x80, 0x0 ;  /* 0x000000000000781c */ /* 0x000fda0003f0f070 */
.L_x_1845:
        /* <DEDUP_REMOVED lines=18> */
.L_x_1922:
[----:B------:R-:W-:Y:S05]  /*e210*/  BSYNC B0 ;  /* 0x0000000000007941 */ /* 0x000fea0003800000 */
.L_x_1846:
[----:B------:R-:W-:-:S06]  /*e220*/  UISETP.GE.AND UP0, UPT, UR44, 0x2, UPT ;  /* 0x000000022c00788c */ /* 0x000fcc000bf06270 */
[----:B------:R-:W-:-:S13]  /*e230*/  PLOP3.LUT P0, PT, PT, PT, UP0, 0x40, 0x0 ;  /* 0x000000000000781c */ /* 0x000fda0003f0e808 */
[----:B------:R-:W-:Y:S05]  /*e240*/  @P0 BRA `(.L_x_1848) ;  /* 0x0000001000180947 */ /* 0x000fea0003800000 */
[----:B------:R-:W-:Y:S01]  /*e250*/  UIADD3 UR4, UR44, -0x2, URZ ;  /* 0xfffffffe2c047890 */ /* 0x000fe2000fffe03f */
[----:B------:R-:W-:Y:S02]  /*e260*/  IMAD.MOV.U32 R5, RZ, RZ, R23 ;  /* 0x000000ffff057224 */ /* 0x000fe400078e0017 */
[----:B------:R-:W-:-:S03]  /*e270*/  IMAD.MOV.U32 R0, RZ, RZ, R22 ;  /* 0x000000ffff007224 */ /* 0x000fc600078e0016 */
[----:B------:R-:W-:-:S07]  /*e280*/  IMAD.U32 R20, RZ, RZ, UR4 ;  /* 0x00000004ff147e24 */ /* 0x000fce000f8e00ff */
.L_x_1868:
        /* <DEDUP_REMOVED lines=29> */
[----:B------:R-:W-:Y:S01]  /*e460*/  ISETP.GT.AND P1, PT, R20, RZ, PT ;  /* 0x000000ff1400720c */ /* 0x000fe20003f24270 */
        /* <DEDUP_REMOVED lines=10> */
.L_x_1849:
[----:B------:R-:W-:Y:S01]  /*e510*/  IMAD R4, R22, 0x8, R16 ;  /* 0x0000000816047824 */ /* 0x000fe200078e0210 */
[----:B------:R-:W-:Y:S01]  /*e520*/  SHF.L.U32 R10, R23, 0x1f, RZ ;  /* 0x0000001f170a7819 */ /* 0x000fe200000006ff */
[----:B------:R-:W-:Y:S01]  /*e530*/  BSSY B0, `(.L_x_1850) ;  /* 0x0000004000007945 */ /* 0x000fe20003800000 */
[----:B------:R-:W-:Y:S02]  /*e540*/  SHF.R.S32.HI R9, RZ, 0x1f, R8 ;  /* 0x0000001fff097819 */ /* 0x000fe40000011408 */
[----:B------:R-:W0:Y:S02]  /*e550*/  SYNCS.PHASECHK.TRANS64.TRYWAIT P0, [R4+URZ+0x19c80], R10 ;  /* 0x019c800a040075a7 */ /* 0x000e24000800017f */
[----:B0-----:R-:W-:Y:S05]  /*e560*/  @!P0 BRA `(.L_x_1851) ;  /* 0x0000002400c48947 */ /* 0x001fea0003800000 */
.L_x_1923:
[----:B------:R-:W-:Y:S05]  /*e570*/  BSYNC B0 ;  /* 0x0000000000007941 */ /* 0x000fea0003800000 */
.L_x_1850:
        /* <DEDUP_REMOVED lines=37> */
.L_x_1929:
        /* <DEDUP_REMOVED lines=13> */
.L_x_1853:
        /* <DEDUP_REMOVED lines=11> */
.L_x_1854:
[----:B------:R2:W-:Y:S01]  /*e950*/  SYNCS.ARRIVE.TRANS64.A1T0 RZ, [R4+URZ+0x19c70], RZ ;  /* 0x019c70ff04ff79a7 */ /* 0x0005e2000810003f */
[----:B------:R-:W-:Y:S05]  /*e960*/  @!P3 BRA `(.L_x_1855) ;  /* 0x000000000004b947 */ /* 0x000fea0003800000 */
[----:B------:R-:W-:Y:S01]  /*e970*/  BPT.TRAP 0x1 ;  /* 0x000000040000795c */ /* 0x000fe20000300000 */
.L_x_1855:
[----:B------:R-:W3:Y:S01]  /*e980*/  SYNCS.PHASECHK.TRANS64.TRYWAIT P0, [R4+URZ+0x19c40], R10 ;  /* 0x019c400a040075a7 */ /* 0x000ee2000800017f */
[----:B------:R-:W-:Y:S04]  /*e990*/  BSSY B0, `(.L_x_1856) ;  /* 0x0000002000007945 */ /* 0x000fe80003800000 */
[----:B---3--:R-:W-:Y:S05]  /*e9a0*/  @!P0 BRA `(.L_x_1857) ;  /* 0x0000002400748947 */ /* 0x008fea0003800000 */
.L_x_1930:
[----:B------:R-:W-:Y:S05]  /*e9b0*/  BSYNC B0 ;  /* 0x0000000000007941 */ /* 0x000fea0003800000 */
.L_x_1856:
        /* <DEDUP_REMOVED lines=34> */
.L_x_1936:
        /* <DEDUP_REMOVED lines=10> */
.L_x_1859:
        /* <DEDUP_REMOVED lines=11> */
.L_x_1860:
[----:B------:R-:W-:Y:S01]  /*ed30*/  IMAD.U32 R2, RZ, RZ, UR47 ;  /* 0x0000002fff027e24 */ /* 0x000fe2000f8e00ff */
[----:B------:R0:W-:Y:S04]  /*ed40*/  SYNCS.ARRIVE.TRANS64.A1T0 RZ, [R4+URZ+0x19c30], RZ ;  /* 0x019c30ff04ff79a7 */ /* 0x0001e8000810003f */
[----:B------:R-:W-:-:S13]  /*ed50*/  ISETP.NE.AND P0, PT, R2, 0x3, PT ;  /* 0x000000030200780c */ /* 0x000fda0003f05270 */
[----:B0-----:R-:W-:Y:S05]  /*ed60*/  @!P0 BRA `(.L_x_1861) ;  /* 0x0000000000048947 */ /* 0x001fea0003800000 */
[----:B------:R-:W-:Y:S01]  /*ed70*/  BPT.TRAP 0x1 ;  /* 0x000000040000795c */ /* 0x000fe20000300000 */
.L_x_1861:
[----:B------:R-:W-:Y:S01]  /*ed80*/  LOP3.LUT R3, R5, 0x1, RZ, 0x3c, !PT ;  /* 0x0000000105037812 */ /* 0x000fe200078e3cff */
[----:B------:R-:W-:Y:S01]  /*ed90*/  IMAD R2, R0, 0x8, R16 ;  /* 0x0000000800027824 */ /* 0x000fe200078e0210 */
[----:B------:R-:W-:Y:S02]  /*eda0*/  BSSY B0, `(.L_x_1862) ;  /* 0x0000004000007945 */ /* 0x000fe40003800000 */
[----:B------:R-:W-:-:S04]  /*edb0*/  SHF.L.U32 R3, R3, 0x1f, RZ ;  /* 0x0000001f03037819 */ /* 0x000fc800000006ff */
[----:B------:R-:W0:Y:S02]  /*edc0*/  SYNCS.PHASECHK.TRANS64.TRYWAIT P2, [R2+URZ+0x19c70], R3 ;  /* 0x019c7003020075a7 */ /* 0x000e24000804017f */
[----:B0-----:R-:W-:Y:S05]  /*edd0*/  @!P2 BRA `(.L_x_1863) ;  /* 0x000000240014a947 */ /* 0x001fea0003800000 */
.L_x_1937:
[----:B------:R-:W-:Y:S05]  /*ede0*/  BSYNC B0 ;  /* 0x0000000000007941 */ /* 0x000fea0003800000 */
.L_x_1862:
[----:B--23--:R-:W-:-:S05]  /*edf0*/  IMAD.U32 R4, RZ, RZ, UR46 ;  /* 0x0000002eff047e24 */ /* 0x00cfca000f8e00ff */
[----:B------:R-:W-:-:S13]  /*ee00*/  ISETP.NE.AND P2, PT, R4, 0x3, PT ;  /* 0x000000030400780c */ /* 0x000fda0003f45270 */
[----:B------:R-:W-:Y:S05]  /*ee10*/  @!P2 BRA `(.L_x_1864) ;  /* 0x000000000004a947 */ /* 0x000fea0003800000 */
[----:B------:R-:W-:Y:S01]  /*ee20*/  BPT.TRAP 0x1 ;  /* 0x000000040000795c */ /* 0x000fe20000300000 */
.L_x_1864:
[----:B------:R-:W-:Y:S01]  /*ee30*/  SHF.L.U32 R4, R5, 0x1f, RZ ;  /* 0x0000001f05047819 */ /* 0x000fe200000006ff */
[----:B0-----:R-:W-:-:S03]  /*ee40*/  IMAD R3, R0, 0x3000, RZ ;  /* 0x0000300000037824 */ /* 0x001fc600078e02ff */
[----:B------:R-:W0:Y:S02]  /*ee50*/  SYNCS.PHASECHK.TRANS64.TRYWAIT P2, [R2+URZ+0x19c60], R4 ;  /* 0x019c6004020075a7 */ /* 0x000e24000804017f */
[----:B0-----:R-:W-:Y:S05]  /*ee60*/  @!P2 BRA `(.L_x_1865) ;  /* 0x000000240004a947 */ /* 0x001fea0003800000 */
.L_x_1938:
        /* <DEDUP_REMOVED lines=58> */
.L_x_1866:
[----:B-1----:R1:W-:Y:S01]  /*f210*/  SYNCS.ARRIVE.TRANS64.A1T0 RZ, [R2+URZ+0x19c50], RZ ;  /* 0x019c50ff02ff79a7 */ /* 0x0023e2000810003f */
[----:B------:R-:W-:Y:S06]  /*f220*/  BAR.SYNC.DEFER_BLOCKING 0x2, 0x80 ;  /* 0x0082000000007b1d */ /* 0x000fec0000010000 */
[----:B------:R-:W-:Y:S05]  /*f230*/  @!P0 BRA `(.L_x_1867) ;  /* 0x0000000000048947 */ /* 0x000fea0003800000 */
[----:B------:R-:W-:Y:S01]  /*f240*/  BPT.TRAP 0x1 ;  /* 0x000000040000795c */ /* 0x000fe20000300000 */
.L_x_1867:
[----:B-1----:R-:W-:Y:S02]  /*f250*/  VIADD R2, R2, 0x19c80 ;  /* 0x00019c8002027836 */ /* 0x002fe40000000000 */
[----:B------:R-:W-:Y:S02]  /*f260*/  IMAD.MOV.U32 R5, RZ, RZ, R23 ;  /* 0x000000ffff057224 */ /* 0x000fe400078e0017 */
[----:B------:R-:W-:Y:S01]  /*f270*/  IMAD.MOV.U32 R0, RZ, RZ, R22 ;  /* 0x000000ffff007224 */ /* 0x000fe200078e0016 */
[----:B------:R-:W-:-:S04]  /*f280*/  PRMT R2, R29, 0x654, R2 ;  /* 0x000006541d027816 */ /* 0x000fc80000000002 */
[----:B------:R1:W-:Y:S01]  /*f290*/  SYNCS.ARRIVE.TRANS64.RED.A1T0 RZ, [R2+URZ], RZ ;  /* 0x000000ff02ff79a7 */ /* 0x0003e2000810043f */
[----:B------:R-:W-:Y:S05]  /*f2a0*/  @P1 BRA `(.L_x_1868) ;  /* 0xffffffec00f81947 */ /* 0x000fea000383ffff */
.L_x_1848:
        /* <DEDUP_REMOVED lines=19> */
.L_x_1870:
[----:B------:R-:W-:Y:S05]  /*f3e0*/  BSYNC B0 ;  /* 0x0000000000007941 */ /* 0x000fea0003800000 */
.L_x_1869:
[----:B------:R-:W-:-:S13]  /*f3f0*/  ISETP.NE.AND P1, PT, R6, 0x3, PT ;  /* 0x000000030600780c */ /* 0x000fda0003f25270 */
[----:B------:R-:W-:Y:S05]  /*f400*/  @!P1 BRA `(.L_x_1871) ;  /* 0x0000000000049947 */ /* 0x000fea0003800000 */
[----:B------:R-:W-:Y:S01]  /*f410*/  BPT.TRAP 0x1 ;  /* 0x000000040000795c */ /* 0x000fe20000300000 */
.L_x_1871:
[----:B-1----:R-:W-:Y:S01]  /*f420*/  LOP3.LUT R0, R23, 0x1, RZ, 0x3c, !PT ;  /* 0x0000000117007812 */ /* 0x002fe200078e3cff */
[----:B0-----:R-:W-:Y:S01]  /*f430*/  IMAD R3, R22, 0x8, R16 ;  /* 0x0000000816037824 */ /* 0x001fe200078e0210 */
[----:B------:R-:W-:Y:S02]  /*f440*/  BSSY B0, `(.L_x_1872) ;  /* 0x0000004000007945 */ /* 0x000fe40003800000 */
[----:B------:R-:W-:-:S04]  /*f450*/  SHF.L.U32 R0, R0, 0x1f, RZ ;  /* 0x0000001f00007819 */ /* 0x000fc800000006ff */
[----:B------:R-:W0:Y:S02]  /*f460*/  SYNCS.PHASECHK.TRANS64.TRYWAIT P2, [R3+URZ+0x19c70], R0 ;  /* 0x019c7000030075a7 */ /* 0x000e24000804017f */
[----:B0-----:R-:W-:Y:S05]  /*f470*/  @!P2 BRA `(.L_x_1873) ;  /* 0x0000001c0094a947 */ /* 0x001fea0003800000 */
.L_x_1939:
[----:B------:R-:W-:Y:S05]  /*f480*/  BSYNC B0 ;  /* 0x0000000000007941 */ /* 0x000fea0003800000 */
.L_x_1872:
[----:B------:R-:W-:-:S05]  /*f490*/  IMAD.U32 R2, RZ, RZ, UR46 ;  /* 0x0000002eff027e24 */ /* 0x000fca000f8e00ff */
[----:B------:R-:W-:-:S13]  /*f4a0*/  ISETP.NE.AND P2, PT, R2, 0x3, PT ;  /* 0x000000030200780c */ /* 0x000fda0003f45270 */
[----:B------:R-:W-:Y:S05]  /*f4b0*/  @!P2 BRA `(.L_x_1874) ;  /* 0x000000000004a947 */ /* 0x000fea0003800000 */
[----:B------:R-:W-:Y:S01]  /*f4c0*/  BPT.TRAP 0x1 ;  /* 0x000000040000795c */ /* 0x000fe20000300000 */
.L_x_1874:
[----:B0-----:R-:W-:-:S04]  /*f4d0*/  SHF.L.U32 R0, R23, 0x1f, RZ ;  /* 0x0000001f17007819 */ /* 0x001fc800000006ff */
[----:B------:R-:W0:Y:S02]  /*f4e0*/  SYNCS.PHASECHK.TRANS64.TRYWAIT P2, [R3+URZ+0x19c60], R0 ;  /* 0x019c6000030075a7 */ /* 0x000e24000804017f */
[----:B0-----:R-:W-:Y:S05]  /*f4f0*/  @!P2 BRA `(.L_x_1875) ;  /* 0x0000001c0088a947 */ /* 0x001fea0003800000 */
.L_x_1940:
        /* <DEDUP_REMOVED lines=59> */
.L_x_1876:
[----:B-1----:R1:W-:Y:S01]  /*f8b0*/  SYNCS.ARRIVE.TRANS64.A1T0 RZ, [R3+URZ+0x19c50], RZ ;  /* 0x019c50ff03ff79a7 */ /* 0x0023e2000810003f */
[----:B------:R-:W-:Y:S06]  /*f8c0*/  BAR.SYNC.DEFER_BLOCKING 0x2, 0x80 ;  /* 0x0082000000007b1d */ /* 0x000fec0000010000 */
[----:B------:R-:W-:Y:S05]  /*f8d0*/  @!P1 BRA `(.L_x_1877) ;  /* 0x0000000000049947 */ /* 0x000fea0003800000 */
[----:B------:R-:W-:Y:S01]  /*f8e0*/  BPT.TRAP 0x1 ;  /* 0x000000040000795c */ /* 0x000fe20000300000 */
.L_x_1877:
        /* <DEDUP_REMOVED lines=8> */
.L_x_1818:
[----:B------:R-:W-:Y:S05]  /*f970*/  BSYNC B7 ;  /* 0x0000000000077941 */ /* 0x000fea0003800000 */
.L_x_1816:
        /* <DEDUP_REMOVED lines=12> */
.L_x_1878:
        /* <DEDUP_REMOVED lines=8> */
.L_x_1879:
[----:B0-2-4-:R-:W2:Y:S01]  /*fac0*/  LDL R0, [R1+0xc] ;  /* 0x00000c0001007983 */ /* 0x015ea20000100800 */
[----:B------:R-:W-:Y:S02]  /*fad0*/  ULDC UR4, c[0x0][0xc38] ;  /* 0x00030e0000047ab9 */ /* 0x000fe40000000800 */
[----:B--2---:R-:W-:-:S13]  /*fae0*/  ISETP.GE.AND P0, PT, R0, UR4, PT ;  /* 0x0000000400007c0c */ /* 0x004fda000bf06270 */
[----:B------:R-:W-:Y:S05]  /*faf0*/  @!P0 BRA `(.L_x_1880) ;  /* 0xffffffc400608947 */ /* 0x000fea000383ffff */
.L_x_1813:
        /* <DEDUP_REMOVED lines=12> */
.L_x_1941:
[----:B------:R-:W-:Y:S05]  /*fbc0*/  BSYNC B0 ;  /* 0x0000000000007941 */ /* 0x000fea0003800000 */
.L_x_1881:
[----:B------:R-:W-:-:S03]  /*fbd0*/  UMOV UR4, 0xffffffff ;  /* 0xffffffff00047882 */ /* 0x000fc60000000000 */
[----:B------:R-:W-:Y:S05]  /*fbe0*/  BRA.DIV UR4, `(.L_x_1883) ;  /* 0x0000001604f47947 */ /* 0x000fea000b800000 */
[----:B0-----:R-:W0:Y:S02]  /*fbf0*/  S2R R0, SR_TID.X ;  /* 0x0000000000007919 */ /* 0x001e240000002100 */
[----:B0-----:R-:W-:-:S04]  /*fc00*/  SHF.R.U32.HI R0, RZ, 0x5, R0 ;  /* 0x00000005ff007819 */ /* 0x001fc80000011600 */
[----:B------:R-:W-:-:S05]  /*fc10*/  LOP3.LUT R0, R0, 0x3, RZ, 0xc0, !PT ;  /* 0x0000000300007812 */ /* 0x000fca00078ec0ff */
[----:B------:R0:W1:Y:S02]  /*fc20*/  SHFL.IDX PT, R14, R0, RZ, 0x1f ;  /* 0x00001fff000e7589 */ /* 0x00006400000e0000 */
.L_x_1944:
[----:B-1----:R-:W-:Y:S01]  /*fc30*/  ISETP.NE.AND P0, PT, R14, RZ, PT ;  /* 0x000000ff0e00720c */ /* 0x002fe20003f05270 */
[----:B------:R-:W-:-:S12]  /*fc40*/  BSSY B0, `(.L_x_1884) ;  /* 0x000002c000007945 */ /* 0x000fd80003800000 */
[----:B------:R-:W-:Y:S05]  /*fc50*/  @P0 BRA `(.L_x_1885) ;  /* 0x0000000000a80947 */ /* 0x000fea0003800000 */
[----:B------:R-:W-:-:S03]  /*fc60*/  UMOV UR4, 0xffffffff ;  /* 0xffffffff00047882 */ /* 0x000fc60000000000 */
[----:B------:R-:W-:Y:S05]  /*fc70*/  BRA.DIV UR4, `(.L_x_1886) ;  /* 0x0000001a04047947 */ /* 0x000fea000b800000 */
[----:B------:R-:W-:-:S13]  /*fc80*/  ELECT P6, URZ, PT ;  /* 0x00000000003f782f */ /* 0x000fda00038c0000 */
.L_x_1947:
[----:B------:R-:W-:Y:S05]  /*fc90*/  @!P6 BRA `(.L_x_1885) ;  /* 0x000000000098e947 */ /* 0x000fea0003800000 */
[----:B------:R-:W-:-:S06]  /*fca0*/  ULOP3.LUT UR4, UR39, 0x2, URZ, 0xfc, !UPT ;  /* 0x0000000227047892 */ /* 0x000fcc000f8efc3f */
[----:B0-----:R-:W-:-:S05]  /*fcb0*/  IMAD.U32 R0, RZ, RZ, UR4 ;  /* 0x00000004ff007e24 */ /* 0x001fca000f8e00ff */
[----:B------:R-:W-:-:S13]  /*fcc0*/  ISETP.NE.AND P0, PT, R0, 0x3, PT ;  /* 0x000000030000780c */ /* 0x000fda0003f05270 */
[----:B------:R-:W-:Y:S05]  /*fcd0*/  @!P0 BRA `(.L_x_1887) ;  /* 0x0000000000048947 */ /* 0x000fea0003800000 */
[----:B------:R-:W-:Y:S01]  /*fce0*/  BPT.TRAP 0x1 ;  /* 0x000000040000795c */ /* 0x000fe20000300000 */
.L_x_1887:
[C---:B------:R-:W-:Y:S01]  /*fcf0*/  IMAD R3, R22.reuse, 0x8, R5 ;  /* 0x0000000816037824 */ /* 0x040fe200078e0205 */
[----:B------:R-:W-:Y:S01]  /*fd00*/  SHF.L.U32 R2, R23, 0x1f, RZ ;  /* 0x0000001f17027819 */ /* 0x000fe200000006ff */
[----:B------:R-:W-:-:S03]  /*fd10*/  VIADD R22, R22, 0x1 ;  /* 0x0000000116167836 */ /* 0x000fc60000000000 */
[----:B------:R-:W0:Y:S02]  /*fd20*/  SYNCS.PHASECHK.TRANS64.TRYWAIT P1, [R3+URZ+0x19c40], R2 ;  /* 0x019c4002030075a7 */ /* 0x000e24000802017f */
[----:B------:R-:W-:-:S04]  /*fd30*/  ISETP.NE.AND P2, PT, R22, 0x2, PT ;  /* 0x000000021600780c */ /* 0x000fc80003f45270 */
[----:B------:R-:W-:Y:S01]  /*fd40*/  SEL R0, RZ, 0x1, P2 ;  /* 0x00000001ff007807 */ /* 0x000fe20001000000 */
[----:B0-----:R-:W-:Y:S08]  /*fd50*/  @!P1 BRA `(.L_x_1888) ;  /* 0x0000001400ec9947 */ /* 0x001ff00003800000 */
.L_x_1948:
[----:B------:R-:W-:Y:S02]  /*fd60*/  SEL R22, R22, RZ, P2 ;  /* 0x000000ff16167207 */ /* 0x000fe40001000000 */
[----:B------:R-:W-:Y:S01]  /*fd70*/  LOP3.LUT R0, R23, R0, RZ, 0x3c, !PT ;  /* 0x0000000017007212 */ /* 0x000fe200078e3cff */
[----:B------:R-:W-:Y:S06]  /*fd80*/  @!P0 BRA `(.L_x_1889) ;  /* 0x0000000000048947 */ /* 0x000fec0003800000 */
[----:B------:R-:W-:Y:S01]  /*fd90*/  BPT.TRAP 0x1 ;  /* 0x000000040000795c */ /* 0x000fe20000300000 */
.L_x_1889:
[----:B------:R-:W-:Y:S01]  /*fda0*/  IMAD R5, R22, 0x8, R5 ;  /* 0x0000000816057824 */ /* 0x000fe200078e0205 */
[----:B------:R-:W-:-:S04]  /*fdb0*/  SHF.L.U32 R0, R0, 0x1f, RZ ;  /* 0x0000001f00007819 */ /* 0x000fc800000006ff */
[----:B------:R-:W1:Y:S02]  /*fdc0*/  SYNCS.PHASECHK.TRANS64.TRYWAIT P1, [R5+URZ+0x19c40], R0 ;  /* 0x019c4000050075a7 */ /* 0x000e64000802017f */
[----:B-1----:R-:W-:Y:S05]  /*fdd0*/  @!P1 BRA `(.L_x_1890) ;  /* 0x0000001400e09947 */ /* 0x002fea0003800000 */
.L_x_1949:
[----:B------:R-:W-:Y:S05]  /*fde0*/  @!P0 BRA `(.L_x_1891) ;  /* 0x0000000000048947 */ /* 0x000fea0003800000 */
[----:B------:R-:W-:Y:S01]  /*fdf0*/  BPT.TRAP 0x1 ;  /* 0x000000040000795c */ /* 0x000fe20000300000 */
.L_x_1891:
[----:B------:R-:W2:Y:S02]  /*fe00*/  SYNCS.PHASECHK.TRANS64.TRYWAIT P1, [R3+URZ+0x19c60], R2 ;  /* 0x019c6002030075a7 */ /* 0x000ea4000802017f */
[----:B--2---:R-:W-:Y:S05]  /*fe10*/  @!P1 BRA `(.L_x_1892) ;  /* 0x0000001400e49947 */ /* 0x004fea0003800000 */
.L_x_1950:
[----:B------:R-:W-:Y:S05]  /*fe20*/  @!P0 BRA `(.L_x_1893) ;  /* 0x0000000000048947 */ /* 0x000fea0003800000 */
[----:B------:R-:W-:Y:S01]  /*fe30*/  BPT.TRAP 0x1 ;  /* 0x000000040000795c */ /* 0x000fe20000300000 */
.L_x_1893:
[----:B------:R-:W3:Y:S02]  /*fe40*/  SYNCS.PHASECHK.TRANS64.TRYWAIT P1, [R5+URZ+0x19c60], R0 ;  /* 0x019c6000050075a7 */ /* 0x000ee4000802017f */
[----:B---3--:R-:W-:Y:S05]  /*fe50*/  @!P1 BRA `(.L_x_1894) ;  /* 0x0000001400e89947 */ /* 0x008fea0003800000 */
.L_x_1951:
[----:B------:R-:W-:Y:S05]  /*fe60*/  @!P0 BRA `(.L_x_1895) ;  /* 0x0000000000048947 */ /* 0x000fea0003800000 */
[----:B------:R-:W-:Y:S01]  /*fe70*/  BPT.TRAP 0x1 ;  /* 0x000000040000795c */ /* 0x000fe20000300000 */
.L_x_1895:
[----:B------:R-:W4:Y:S02]  /*fe80*/  SYNCS.PHASECHK.TRANS64.TRYWAIT P1, [R3+URZ+0x19c80], R2 ;  /* 0x019c8002030075a7 */ /* 0x000f24000802017f */
[----:B----4-:R-:W-:Y:S05]  /*fe90*/  @!P1 BRA `(.L_x_1896) ;  /* 0x0000001400ec9947 */ /* 0x010fea0003800000 */
.L_x_1952:
[----:B------:R-:W-:Y:S05]  /*fea0*/  @!P0 BRA `(.L_x_1897) ;  /* 0x0000000000048947 */ /* 0x000fea0003800000 */
[----:B------:R-:W-:Y:S01]  /*feb0*/  BPT.TRAP 0x1 ;  /* 0x000000040000795c */ /* 0x000fe20000300000 */
.L_x_1897:
[----:B------:R0:W0:Y:S02]  /*fec0*/  SYNCS.PHASECHK.TRANS64.TRYWAIT P0, [R5+URZ+0x19c80], R0 ;  /* 0x019c8000050075a7 */ /* 0x000024000800017f */
[----:B0-----:R-:W-:Y:S05]  /*fed0*/  @!P0 NANOSLEEP.SYNCS 0x989680 ;  /* 0x009896800000895d */ /* 0x001fea0003900000 */
[----:B------:R-:W0:Y:S02]  /*fee0*/  @!P0 SYNCS.PHASECHK.TRANS64 P0, [R5+URZ+0x19c80], R0 ;  /* 0x019c8000050085a7 */ /* 0x000e24000800007f */
[----:B0-----:R-:W-:Y:S05]  /*fef0*/  @!P0 BRA `(.L_x_1897) ;  /* 0xfffffffc00f08947 */ /* 0x001fea000383ffff */
.L_x_1885:
[----:B------:R-:W-:Y:S05]  /*ff00*/  BSYNC B0 ;  /* 0x0000000000007941 */ /* 0x000fea0003800000 */
.L_x_1884:
[----:B------:R-:W-:Y:S05]  /*ff10*/  EXIT ;  /* 0x000000000000794d */ /* 0x000fea0003800000 */
.L_x_1768:
[----:B0-----:R-:W-:-:S04]  /*ff20*/  IMAD.U32 R3, RZ, RZ, UR46 ;  /* 0x0000002eff037e24 */ /* 0x001fc8000f8e00ff */
[----:B------:R0:W1:Y:S03]  /*ff30*/  SYNCS.PHASECHK.TRANS64.TRYWAIT P1, [R3+URZ+0x19c00], R6 ;  /* 0x019c0006030075a7 */ /* 0x000066000802017f */
[----:B-1----:R-:W-:Y:S05]  /*ff40*/  @!P1 NANOSLEEP.SYNCS 0x989680 ;  /* 0x009896800000995d */ /* 0x002fea0003900000 */
[----:B------:R-:W1:Y:S02]  /*ff50*/  @!P1 SYNCS.PHASECHK.TRANS64 P1, [R3+URZ+0x19c00], R6 ;  /* 0x019c0006030095a7 */ /* 0x000e64000802007f */
[----:B-1----:R-:W-:Y:S05]  /*ff60*/  @!P1 BRA `(.L_x_1768) ;  /* 0xfffffffc00ec9947 */ /* 0x002fea000383ffff */
[----:B------:R-:W-:Y:S05]  /*ff70*/  BRA `(.L_x_1898) ;  /* 0xffffff1800387947 */ /* 0x000fea000383ffff */
.L_x_1772:
[----:B-1----:R1:W2:Y:S02]  /*ff80*/  SYNCS.PHASECHK.TRANS64.TRYWAIT P1, [R2+URZ+0x19c30], R3 ;  /* 0x019c3003020075a7 */ /* 0x0022a4000802017f */
[----:B--2---:R-:W-:Y:S05]  /*ff90*/  @!P1 NANOSLEEP.SYNCS 0x989680 ;  /* 0x009896800000995d */ /* 0x004fea0003900000 */
[----:B------:R-:W2:Y:S02]  /*ffa0*/  @!P1 SYNCS.PHASECHK.TRANS64 P1, [R2+URZ+0x19c30], R3 ;  /* 0x019c3003020095a7 */ /* 0x000ea4000802007f */
[----:B--2---:R-:W-:Y:S05]  /*ffb0*/  @!P1 BRA `(.L_x_1772) ;  /* 0xfffffffc00f09947 */ /* 0x004fea000383ffff */
[----:B------:R-:W-:Y:S05]  /*ffc0*/  BRA `(.L_x_1771) ;  /* 0xffffff1800547947 */ /* 0x000fea000383ffff */
.L_x_1778:
[----:B-1----:R-:W-:-:S04]  /*ffd0*/  IMAD.U32 R7, RZ, RZ, UR20 ;  /* 0x00000014ff077e24 */ /* 0x002fc8000f8e00ff */
[----:B------:R1:W2:Y:S03]  /*ffe0*/  SYNCS.PHASECHK.TRANS64.TRYWAIT P1, [R7+URZ+0x19c30], R6 ;  /* 0x019c3006070075a7 */ /* 0x0002a6000802017f */
[----:B--2---:R-:W-:Y:S05]  /*fff0*/  @!P1 NANOSLEEP.SYNCS 0x989680 ;  /* 0x009896800000995d */ /* 0x004fea0003900000 */
[----:B------:R-:W2:Y:S02]  /*10000*/  @!P1 SYNCS.PHASECHK.TRANS64 P1, [R7+URZ+0x19c30], R6 ;  /* 0x019c3006070095a7 */ /* 0x000ea4000802007f */
[----:B--2---:R-:W-:Y:S05]  /*10010*/  @!P1 BRA `(.L_x_1778) ;  /* 0xfffffffc00ec9947 */ /* 0x004fea000383ffff */
[----:B------:R-:W-:Y:S05]  /*10020*/  BRA `(.L_x_1777) ;  /* 0xffffff4000d87947 */ /* 0x000fea000383ffff */
.L_x_1782:
[----:B-1----:R-:W-:-:S04]  /*10030*/  IMAD.U32 R7, RZ, RZ, UR11 ;  /* 0x0000000bff077e24 */ /* 0x002fc8000f8e00ff */
[----:B------:R1:W2:Y:S03]  /*10040*/  SYNCS.PHASECHK.TRANS64.TRYWAIT P1, [R7+URZ+0x19c50], R6 ;  /* 0x019c5006070075a7 */ /* 0x0002a6000802017f */
[----:B--2---:R-:W-:Y:S05]  /*10050*/  @!P1 NANOSLEEP.SYNCS 0x989680 ;  /* 0x009896800000995d */ /* 0x004fea0003900000 */
[----:B------:R-:W2:Y:S02]  /*10060*/  @!P1 SYNCS.PHASECHK.TRANS64 P1, [R7+URZ+0x19c50], R6 ;  /* 0x019c5006070095a7 */ /* 0x000ea4000802007f */
[----:B--2---:R-:W-:Y:S05]  /*10070*/  @!P1 BRA `(.L_x_1782) ;  /* 0xfffffffc00ec9947 */ /* 0x004fea000383ffff */
[----:B------:R-:W-:Y:S05]  /*10080*/  BRA `(.L_x_1781) ;  /* 0xffffff4400287947 */ /* 0x000fea000383ffff */
.L_x_1790:
[----:B-1----:R-:W-:-:S04]  /*10090*/  IMAD.U32 R7, RZ, RZ, UR6 ;  /* 0x00000006ff077e24 */ /* 0x002fc8000f8e00ff */
[----:B------:R1:W2:Y:S03]  /*100a0*/  SYNCS.PHASECHK.TRANS64.TRYWAIT P1, [R7+URZ+0x19c30], R6 ;  /* 0x019c3006070075a7 */ /* 0x0002a6000802017f */
[----:B--2---:R-:W-:Y:S05]  /*100b0*/  @!P1 NANOSLEEP.SYNCS 0x989680 ;  /* 0x009896800000995d */ /* 0x004fea0003900000 */
[----:B------:R-:W2:Y:S02]  /*100c0*/  @!P1 SYNCS.PHASECHK.TRANS64 P1, [R7+URZ+0x19c30], R6 ;  /* 0x019c3006070095a7 */ /* 0x000ea4000802007f */
[----:B--2---:R-:W-:Y:S05]  /*100d0*/  @!P1 BRA `(.L_x_1790) ;  /* 0xfffffffc00ec9947 */ /* 0x004fea000383ffff */
[----:B------:R-:W-:Y:S05]  /*100e0*/  BRA `(.L_x_1789) ;  /* 0xffffff7000007947 */ /* 0x000fea000383ffff */
.L_x_1794:
[----:B-1----:R-:W-:-:S04]  /*100f0*/  IMAD.U32 R7, RZ, RZ, UR11 ;  /* 0x0000000bff077e24 */ /* 0x002fc8000f8e00ff */
[----:B------:R1:W2:Y:S03]  /*10100*/  SYNCS.PHASECHK.TRANS64.TRYWAIT P1, [R7+URZ+0x19c50], R6 ;  /* 0x019c5006070075a7 */ /* 0x0002a6000802017f */
[----:B--2---:R-:W-:Y:S05]  /*10110*/  @!P1 NANOSLEEP.SYNCS 0x989680 ;  /* 0x009896800000995d */ /* 0x004fea0003900000 */
[----:B------:R-:W2:Y:S02]  /*10120*/  @!P1 SYNCS.PHASECHK.TRANS64 P1, [R7+URZ+0x19c50], R6 ;  /* 0x019c5006070095a7 */ /* 0x000ea4000802007f */
[----:B--2---:R-:W-:Y:S05]  /*10130*/  @!P1 BRA `(.L_x_1794) ;  /* 0xfffffffc00ec9947 */ /* 0x004fea000383ffff */
[----:B------:R-:W-:Y:S05]  /*10140*/  BRA `(.L_x_1793) ;  /* 0xffffff7000507947 */ /* 0x000fea000383ffff */
.L_x_1801:
[----:B-1----:R-:W-:-:S04]  /*10150*/  IMAD.U32 R5, RZ, RZ, UR14 ;  /* 0x0000000eff057e24 */ /* 0x002fc8000f8e00ff */
[----:B------:R1:W2:Y:S03]  /*10160*/  SYNCS.PHASECHK.TRANS64.TRYWAIT P1, [R5+URZ+0x19c50], R0 ;  /* 0x019c5000050075a7 */ /* 0x0002a6000802017f */
[----:B--2---:R-:W-:Y:S05]  /*10170*/  @!P1 NANOSLEEP.SYNCS 0x989680 ;  /* 0x009896800000995d */ /* 0x004fea0003900000 */
[----:B------:R-:W2:Y:S02]  /*10180*/  @!P1 SYNCS.PHASECHK.TRANS64 P1, [R5+URZ+0x19c50], R0 ;  /* 0x019c5000050095a7 */ /* 0x000ea4000802007f */
[----:B--2---:R-:W-:Y:S05]  /*10190*/  @!P1 BRA `(.L_x_1801) ;  /* 0xfffffffc00ec9947 */ /* 0x004fea000383ffff */
[----:B------:R-:W-:Y:S05]  /*101a0*/  BRA `(.L_x_1800) ;  /* 0xffffff9000a07947 */ /* 0x000fea000383ffff */
.L_x_1827:
        /* <DEDUP_REMOVED lines=10> */
.L_x_1899:
[----:B------:R-:W-:Y:S05]  /*10250*/  BRA `(.L_x_1900) ;  /* 0xffffffc800847947 */ /* 0x000fea000383ffff */
.L_x_1830:
[----:B0-----:R0:W1:Y:S02]  /*10260*/  SYNCS.PHASECHK.TRANS64.TRYWAIT P0, [R4+URZ+0x19c80], R21 ;  /* 0x019c8015040075a7 */ /* 0x001064000800017f */
[----:B-1----:R-:W-:Y:S05]  /*10270*/  @!P0 NANOSLEEP.SYNCS 0x989680 ;  /* 0x009896800000895d */ /* 0x002fea0003900000 */
[----:B------:R-:W1:Y:S02]  /*10280*/  @!P0 SYNCS.PHASECHK.TRANS64 P0, [R4+URZ+0x19c80], R21 ;  /* 0x019c8015040085a7 */ /* 0x000e64000800007f */
[----:B-1----:R-:W-:Y:S05]  /*10290*/  @!P0 BRA `(.L_x_1830) ;  /* 0xfffffffc00f08947 */ /* 0x002fea000383ffff */
[----:B------:R-:W-:Y:S05]  /*102a0*/  BRA `(.L_x_1901) ;  /* 0xffffffcc00287947 */ /* 0x000fea000383ffff */
.L_x_1831:
        /* <DEDUP_REMOVED lines=8> */
.L_x_1903:
[----:B------:R-:W-:Y:S05]  /*10330*/  BSYNC B0 ;  /* 0x0000000000007941 */ /* 0x000fea0003800000 */
.L_x_1902:
        /* <DEDUP_REMOVED lines=9> */
.L_x_1904:
[----:B------:R-:W-:Y:S02]  /*103d0*/  IMAD.MOV.U32 R13, RZ, RZ, R9 ;  /* 0x000000ffff0d7224 */ /* 0x000fe400078e0009 */
[----:B------:R-:W-:Y:S02]  /*103e0*/  IMAD.MOV.U32 R12, RZ, RZ, 0x1 ;  /* 0x00000001ff0c7424 */ /* 0x000fe400078e00ff */
[----:B------:R-:W-:-:S07]  /*103f0*/  IMAD.MOV.U32 R2, RZ, RZ, R14 ;  /* 0x000000ffff027224 */ /* 0x000fce00078e000e */
[----:B------:R-:W-:Y:S05]  /*10400*/  WARPSYNC.COLLECTIVE R15, `(.L_x_1905) ;  /* 0x000000000f087348 */ /* 0x000fea0003c00000 */
[----:B------:R0:W1:Y:S02]  /*10410*/  SHFL.IDX P6, R14, R13, R12, R11 ;  /* 0x0000000c0d0e7389 */ /* 0x00006400000c000b */
[----:B01----:R-:W-:Y:S01]  /*10420*/  ENDCOLLECTIVE ;  /* 0x000000000000791b */ /* 0x003fe20003800000 */
.L_x_1905:
        /* <DEDUP_REMOVED lines=14> */
.L_x_1906:
        /* <DEDUP_REMOVED lines=8> */
.L_x_1836:
[----:B---3--:R3:W4:Y:S02]  /*10590*/  SYNCS.PHASECHK.TRANS64.TRYWAIT P0, [R4+URZ+0x19c40], R21 ;  /* 0x019c4015040075a7 */ /* 0x008724000800017f */
[----:B----4-:R-:W-:Y:S05]  /*105a0*/  @!P0 NANOSLEEP.SYNCS 0x989680 ;  /* 0x009896800000895d */ /* 0x010fea0003900000 */
[----:B------:R-:W4:Y:S02]  /*105b0*/  @!P0 SYNCS.PHASECHK.TRANS64 P0, [R4+URZ+0x19c40], R21 ;  /* 0x019c4015040085a7 */ /* 0x000f24000800007f */
[----:B----4-:R-:W-:Y:S05]  /*105c0*/  @!P0 BRA `(.L_x_1836) ;  /* 0xfffffffc00f08947 */ /* 0x010fea000383ffff */
[----:B------:R-:W-:Y:S05]  /*105d0*/  BRA `(.L_x_1908) ;  /* 0xffffffcc00947947 */ /* 0x000fea000383ffff */
.L_x_1837:
        /* <DEDUP_REMOVED lines=8> */
.L_x_1910:
[----:B------:R-:W-:Y:S05]  /*10660*/  BSYNC B0 ;  /* 0x0000000000007941 */ /* 0x000fea0003800000 */
.L_x_1909:
        /* <DEDUP_REMOVED lines=8> */
.L_x_1911:
[----:B------:R-:W-:Y:S02]  /*106f0*/  IMAD.MOV.U32 R13, RZ, RZ, R6 ;  /* 0x000000ffff0d7224 */ /* 0x000fe400078e0006 */
[----:B------:R-:W-:Y:S02]  /*10700*/  IMAD.MOV.U32 R12, RZ, RZ, 0x1 ;  /* 0x00000001ff0c7424 */ /* 0x000fe400078e00ff */
[----:B------:R-:W-:-:S07]  /*10710*/  IMAD.MOV.U32 R3, RZ, RZ, R14 ;  /* 0x000000ffff037224 */ /* 0x000fce00078e000e */
[----:B------:R-:W-:Y:S05]  /*10720*/  WARPSYNC.COLLECTIVE R15, `(.L_x_1912) ;  /* 0x000000000f087348 */ /* 0x000fea0003c00000 */
[----:B------:R0:W1:Y:S02]  /*10730*/  SHFL.IDX P6, R14, R13, R12, R11 ;  /* 0x0000000c0d0e7389 */ /* 0x00006400000c000b */
[----:B01----:R-:W-:Y:S01]  /*10740*/  ENDCOLLECTIVE ;  /* 0x000000000000791b */ /* 0x003fe20003800000 */
.L_x_1912:
        /* <DEDUP_REMOVED lines=10> */
.L_x_1913:
        /* <DEDUP_REMOVED lines=8> */
.L_x_1842:
[----:B------:R-:W-:Y:S02]  /*10870*/  IMAD.MOV.U32 R13, RZ, RZ, R0 ;  /* 0x000000ffff0d7224 */ /* 0x000fe400078e0000 */
[----:B------:R-:W-:Y:S02]  /*10880*/  IMAD.MOV.U32 R12, RZ, RZ, RZ ;  /* 0x000000ffff0c7224 */ /* 0x000fe400078e00ff */
[----:B------:R-:W-:Y:S02]  /*10890*/  IMAD.MOV.U32 R11, RZ, RZ, 0x1e1f ;  /* 0x00001e1fff0b7424 */ /* 0x000fe400078e00ff */
[----:B------:R-:W-:Y:S02]  /*108a0*/  IMAD.MOV.U32 R15, RZ, RZ, -0x1 ;  /* 0xffffffffff0f7424 */ /* 0x000fe400078e00ff */
[----:B------:R-:W-:-:S07]  /*108b0*/  IMAD.U32 R5, RZ, RZ, UR43 ;  /* 0x0000002bff057e24 */ /* 0x000fce000f8e00ff */
[----:B-----5:R-:W-:Y:S05]  /*108c0*/  WARPSYNC.COLLECTIVE R15, `(.L_x_1915) ;  /* 0x000000000f087348 */ /* 0x020fea0003c00000 */
[----:B------:R0:W1:Y:S02]  /*108d0*/  SHFL.IDX P6, R14, R13, R12, R11 ;  /* 0x0000000c0d0e7389 */ /* 0x00006400000c000b */
[----:B01---5:R-:W-:Y:S01]  /*108e0*/  ENDCOLLECTIVE ;  /* 0x000000000000791b */ /* 0x023fe20003800000 */
.L_x_1915:
[----:B------:R-:W-:-:S05]  /*108f0*/  IMAD R5, R5, 0xc0, R10 ;  /* 0x000000c005057824 */ /* 0x000fca00078e020a */
[----:B------:R-:W-:Y:S01]  /*10900*/  ISETP.GE.AND P1, PT, R5, UR37, PT ;  /* 0x0000002505007c0c */ /* 0x000fe2000bf26270 */
[----:B------:R-:W-:Y:S02]  /*10910*/  IMAD.MOV.U32 R13, RZ, RZ, R4 ;  /* 0x000000ffff0d7224 */ /* 0x000fe400078e0004 */
[----:B------:R-:W-:-:S10]  /*10920*/  IMAD.MOV.U32 R2, RZ, RZ, R14 ;  /* 0x000000ffff027224 */ /* 0x000fd400078e000e */
[----:B------:R-:W-:Y:S05]  /*10930*/  WARPSYNC.COLLECTIVE R15, `(.L_x_1916) ;  /* 0x000000000f087348 */ /* 0x000fea0003c00000 */
[----:B------:R0:W1:Y:S02]  /*10940*/  SHFL.IDX P6, R14, R13, R12, R11 ;  /* 0x0000000c0d0e7389 */ /* 0x00006400000c000b */
[----:B01----:R-:W-:Y:S01]  /*10950*/  ENDCOLLECTIVE ;  /* 0x000000000000791b */ /* 0x003fe20003800000 */
.L_x_1916:
[----:B------:R-:W-:Y:S02]  /*10960*/  IMAD.MOV.U32 R13, RZ, RZ, R0 ;  /* 0x000000ffff0d7224 */ /* 0x000fe400078e0000 */
[----:B------:R-:W-:Y:S02]  /*10970*/  IMAD.MOV.U32 R12, RZ, RZ, 0x1 ;  /* 0x00000001ff0c7424 */ /* 0x000fe400078e00ff */
[----:B------:R-:W-:-:S07]  /*10980*/  IMAD.MOV.U32 R3, RZ, RZ, R14 ;  /* 0x000000ffff037224 */ /* 0x000fce00078e000e */
[----:B------:R-:W-:Y:S05]  /*10990*/  WARPSYNC.COLLECTIVE R15, `(.L_x_1917) ;  /* 0x000000000f087348 */ /* 0x000fea0003c00000 */
[----:B------:R0:W1:Y:S02]  /*109a0*/  SHFL.IDX P6, R14, R13, R12, R11 ;  /* 0x0000000c0d0e7389 */ /* 0x00006400000c000b */
[----:B01----:R-:W-:Y:S01]  /*109b0*/  ENDCOLLECTIVE ;  /* 0x000000000000791b */ /* 0x003fe20003800000 */
.L_x_1917:
        /* <DEDUP_REMOVED lines=10> */
.L_x_1918:
        /* <DEDUP_REMOVED lines=13> */
.L_x_1919:
        /* <DEDUP_REMOVED lines=9> */
.L_x_1920:
[----:B------:R-:W-:Y:S01]  /*10bc0*/  @!PT LDS RZ, [RZ] ;  /* 0x00000000fffff984 */ /* 0x000fe20000000800 */
[----:B------:R-:W-:Y:S01]  /*10bd0*/  @!PT LDS RZ, [RZ] ;  /* 0x00000000fffff984 */ /* 0x000fe20000000800 */
[----:B------:R-:W-:Y:S01]  /*10be0*/  @!PT LDS RZ, [RZ] ;  /* 0x00000000fffff984 */ /* 0x000fe20000000800 */
[----:B------:R1:W-:Y:S04]  /*10bf0*/  @!P1 LDGSTS.E.BYPASS.LTC128B.128 [R8+0xf800], desc[UR50][R2.64], !P3 ;  /* 0x0f80000002089fae */ /* 0x0003e8000d901d72 */
[----:B------:R1:W-:Y:S04]  /*10c00*/  @!P1 LDGSTS.E.BYPASS.LTC128B.128 [R8+0x11000], desc[UR50][R2.64+0x20], !P4 ;  /* 0x1100002002089fae */ /* 0x0003e8000e101d72 */
[----:B------:R1:W-:Y:S01]  /*10c10*/  @!P1 LDGSTS.E.BYPASS.LTC128B.128 [R8+0x12800], desc[UR50][R2.64+0x40], !P5 ;  /* 0x1280004002089fae */ /* 0x0003e2000e901d72 */
[----:B------:R-:W-:Y:S05]  /*10c20*/  BRA `(.L_x_1921) ;  /* 0xffffffd000f47947 */ /* 0x000fea000383ffff */
.L_x_1847:
[----:B0-----:R0:W1:Y:S02]  /*10c30*/  SYNCS.PHASECHK.TRANS64.TRYWAIT P0, [R16+URZ+0x19c20], R3 ;  /* 0x019c2003100075a7 */ /* 0x001064000800017f */
[----:B-1----:R-:W-:Y:S05]  /*10c40*/  @!P0 NANOSLEEP.SYNCS 0x989680 ;  /* 0x009896800000895d */ /* 0x002fea0003900000 */
[----:B------:R-:W1:Y:S02]  /*10c50*/  @!P0 SYNCS.PHASECHK.TRANS64 P0, [R16+URZ+0x19c20], R3 ;  /* 0x019c2003100085a7 */ /* 0x000e64000800007f */
[----:B-1----:R-:W-:Y:S05]  /*10c60*/  @!P0 BRA `(.L_x_1847) ;  /* 0xfffffffc00f08947 */ /* 0x002fea000383ffff */
[----:B------:R-:W-:Y:S05]  /*10c70*/  BRA `(.L_x_1922) ;  /* 0xffffffd400647947 */ /* 0x000fea000383ffff */
.L_x_1851:
[----:B0-----:R0:W1:Y:S02]  /*10c80*/  SYNCS.PHASECHK.TRANS64.TRYWAIT P0, [R4+URZ+0x19c80], R10 ;  /* 0x019c800a040075a7 */ /* 0x001064000800017f */
[----:B-1----:R-:W-:Y:S05]  /*10c90*/  @!P0 NANOSLEEP.SYNCS 0x989680 ;  /* 0x009896800000895d */ /* 0x002fea0003900000 */
[----:B------:R-:W1:Y:S02]  /*10ca0*/  @!P0 SYNCS.PHASECHK.TRANS64 P0, [R4+URZ+0x19c80], R10 ;  /* 0x019c800a040085a7 */ /* 0x000e64000800007f */
[----:B-1----:R-:W-:Y:S05]  /*10cb0*/  @!P0 BRA `(.L_x_1851) ;  /* 0xfffffffc00f08947 */ /* 0x002fea000383ffff */
[----:B------:R-:W-:Y:S05]  /*10cc0*/  BRA `(.L_x_1923) ;  /* 0xffffffd800287947 */ /* 0x000fea000383ffff */
.L_x_1852:
        /* <DEDUP_REMOVED lines=8> */
.L_x_1925:
[----:B------:R-:W-:Y:S05]  /*10d50*/  BSYNC B0 ;  /* 0x0000000000007941 */ /* 0x000fea0003800000 */
.L_x_1924:
        /* <DEDUP_REMOVED lines=10> */
.L_x_1926:
        /* <DEDUP_REMOVED lines=11> */
.L_x_1927:
        /* <DEDUP_REMOVED lines=11> */
.L_x_1928:
[----:B------:R-:W-:Y:S01]  /*10f60*/  IMAD.MOV.U32 R2, RZ, RZ, R14 ;  /* 0x000000ffff027224 */ /* 0x000fe200078e000e */
[----:B------:R-:W-:Y:S06]  /*10f70*/  BRA `(.L_x_1929) ;  /* 0xffffffd800147947 */ /* 0x000fec000383ffff */
.L_x_1857:
[----:B---3--:R3:W4:Y:S02]  /*10f80*/  SYNCS.PHASECHK.TRANS64.TRYWAIT P0, [R4+URZ+0x19c40], R10 ;  /* 0x019c400a040075a7 */ /* 0x008724000800017f */
[----:B----4-:R-:W-:Y:S05]  /*10f90*/  @!P0 NANOSLEEP.SYNCS 0x989680 ;  /* 0x009896800000895d */ /* 0x010fea0003900000 */
[----:B------:R-:W4:Y:S02]  /*10fa0*/  @!P0 SYNCS.PHASECHK.TRANS64 P0, [R4+URZ+0x19c40], R10 ;  /* 0x019c400a040085a7 */ /* 0x000f24000800007f */
[----:B----4-:R-:W-:Y:S05]  /*10fb0*/  @!P0 BRA `(.L_x_1857) ;  /* 0xfffffffc00f08947 */ /* 0x010fea000383ffff */
[----:B------:R-:W-:Y:S05]  /*10fc0*/  BRA `(.L_x_1930) ;  /* 0xffffffd800787947 */ /* 0x000fea000383ffff */
.L_x_1858:
        /* <DEDUP_REMOVED lines=8> */
.L_x_1932:
[----:B------:R-:W-:Y:S05]  /*11050*/  BSYNC B0 ;  /* 0x0000000000007941 */ /* 0x000fea0003800000 */
.L_x_1931:
        /* <DEDUP_REMOVED lines=8> */
.L_x_1933:
[----:B------:R-:W-:Y:S02]  /*110e0*/  IMAD.MOV.U32 R13, RZ, RZ, R8 ;  /* 0x000000ffff0d7224 */ /* 0x000fe400078e0008 */
[----:B------:R-:W-:Y:S02]  /*110f0*/  IMAD.MOV.U32 R12, RZ, RZ, 0x1 ;  /* 0x00000001ff0c7424 */ /* 0x000fe400078e00ff */
[----:B------:R-:W-:-:S07]  /*11100*/  IMAD.MOV.U32 R2, RZ, RZ, R14 ;  /* 0x000000ffff027224 */ /* 0x000fce00078e000e */
[----:B------:R-:W-:Y:S05]  /*11110*/  WARPSYNC.COLLECTIVE R15, `(.L_x_1934) ;  /* 0x000000000f087348 */ /* 0x000fea0003c00000 */
[----:B------:R0:W1:Y:S02]  /*11120*/  SHFL.IDX P6, R14, R13, R12, R11 ;  /* 0x0000000c0d0e7389 */ /* 0x00006400000c000b */
[----:B01----:R-:W-:Y:S01]  /*11130*/  ENDCOLLECTIVE ;  /* 0x000000000000791b */ /* 0x003fe20003800000 */
.L_x_1934:
        /* <DEDUP_REMOVED lines=13> */
.L_x_1935:
[----:B------:R-:W-:Y:S01]  /*11210*/  IMAD.MOV.U32 R2, RZ, RZ, R14 ;  /* 0x000000ffff027224 */ /* 0x000fe200078e000e */
[----:B------:R-:W-:Y:S06]  /*11220*/  BRA `(.L_x_1936) ;  /* 0xffffffd8006c7947 */ /* 0x000fec000383ffff */
.L_x_1863:
[----:B0-----:R0:W4:Y:S02]  /*11230*/  SYNCS.PHASECHK.TRANS64.TRYWAIT P2, [R2+URZ+0x19c70], R3 ;  /* 0x019c7003020075a7 */ /* 0x001124000804017f */
[----:B----4-:R-:W-:Y:S05]  /*11240*/  @!P2 NANOSLEEP.SYNCS 0x989680 ;  /* 0x009896800000a95d */ /* 0x010fea0003900000 */
[----:B------:R-:W4:Y:S02]  /*11250*/  @!P2 SYNCS.PHASECHK.TRANS64 P2, [R2+URZ+0x19c70], R3 ;  /* 0x019c70030200a5a7 */ /* 0x000f24000804007f */
[----:B----4-:R-:W-:Y:S05]  /*11260*/  @!P2 BRA `(.L_x_1863) ;  /* 0xfffffffc00f0a947 */ /* 0x010fea000383ffff */
[----:B------:R-:W-:Y:S05]  /*11270*/  BRA `(.L_x_1937) ;  /* 0xffffffd800d87947 */ /* 0x000fea000383ffff */
.L_x_1865:
[----:B0-----:R0:W2:Y:S02]  /*11280*/  SYNCS.PHASECHK.TRANS64.TRYWAIT P2, [R2+URZ+0x19c60], R4 ;  /* 0x019c6004020075a7 */ /* 0x0010a4000804017f */
[----:B--2---:R-:W-:Y:S05]  /*11290*/  @!P2 NANOSLEEP.SYNCS 0x989680 ;  /* 0x009896800000a95d */ /* 0x004fea0003900000 */
[----:B------:R-:W2:Y:S02]  /*112a0*/  @!P2 SYNCS.PHASECHK.TRANS64 P2, [R2+URZ+0x19c60], R4 ;  /* 0x019c60040200a5a7 */ /* 0x000ea4000804007f */
[----:B--2---:R-:W-:Y:S05]  /*112b0*/  @!P2 BRA `(.L_x_1865) ;  /* 0xfffffffc00f0a947 */ /* 0x004fea000383ffff */
[----:B------:R-:W-:Y:S05]  /*112c0*/  BRA `(.L_x_1938) ;  /* 0xffffffd800e87947 */ /* 0x000fea000383ffff */
.L_x_1873:
[----:B0-----:R0:W1:Y:S02]  /*112d0*/  SYNCS.PHASECHK.TRANS64.TRYWAIT P2, [R3+URZ+0x19c70], R0 ;  /* 0x019c7000030075a7 */ /* 0x001064000804017f */
[----:B-1----:R-:W-:Y:S05]  /*112e0*/  @!P2 NANOSLEEP.SYNCS 0x989680 ;  /* 0x009896800000a95d */ /* 0x002fea0003900000 */
[----:B------:R-:W1:Y:S02]  /*112f0*/  @!P2 SYNCS.PHASECHK.TRANS64 P2, [R3+URZ+0x19c70], R0 ;  /* 0x019c70000300a5a7 */ /* 0x000e64000804007f */
[----:B-1----:R-:W-:Y:S05]  /*11300*/  @!P2 BRA `(.L_x_1873) ;  /* 0xfffffffc00f0a947 */ /* 0x002fea000383ffff */
[----:B------:R-:W-:Y:S05]  /*11310*/  BRA `(.L_x_1939) ;  /* 0xffffffe000587947 */ /* 0x000fea000383ffff */
.L_x_1875:
[----:B0-----:R0:W1:Y:S02]  /*11320*/  SYNCS.PHASECHK.TRANS64.TRYWAIT P2, [R3+URZ+0x19c60], R0 ;  /* 0x019c6000030075a7 */ /* 0x001064000804017f */
[----:B-1----:R-:W-:Y:S05]  /*11330*/  @!P2 NANOSLEEP.SYNCS 0x989680 ;  /* 0x009896800000a95d */ /* 0x002fea0003900000 */
[----:B------:R-:W1:Y:S02]  /*11340*/  @!P2 SYNCS.PHASECHK.TRANS64 P2, [R3+URZ+0x19c60], R0 ;  /* 0x019c60000300a5a7 */ /* 0x000e64000804007f */
[----:B-1----:R-:W-:Y:S05]  /*11350*/  @!P2 BRA `(.L_x_1875) ;  /* 0xfffffffc00f0a947 */ /* 0x002fea000383ffff */
[----:B------:R-:W-:Y:S05]  /*11360*/  BRA `(.L_x_1940) ;  /* 0xffffffe000647947 */ /* 0x000fea000383ffff */
.L_x_1882:
[----:B0-----:R0:W1:Y:S02]  /*11370*/  SYNCS.PHASECHK.TRANS64.TRYWAIT P0, [R5+URZ+0x19c20], R0 ;  /* 0x019c2000050075a7 */ /* 0x001064000800017f */
[----:B-1----:R-:W-:Y:S05]  /*11380*/  @!P0 NANOSLEEP.SYNCS 0x989680 ;  /* 0x009896800000895d */ /* 0x002fea0003900000 */
[----:B------:R-:W1:Y:S02]  /*11390*/  @!P0 SYNCS.PHASECHK.TRANS64 P0, [R5+URZ+0x19c20], R0 ;  /* 0x019c2000050085a7 */ /* 0x000e64000800007f */
[----:B-1----:R-:W-:Y:S05]  /*113a0*/  @!P0 BRA `(.L_x_1882) ;  /* 0xfffffffc00f08947 */ /* 0x002fea000383ffff */
[----:B------:R-:W-:Y:S05]  /*113b0*/  BRA `(.L_x_1941) ;  /* 0xffffffe800007947 */ /* 0x000fea000383ffff */
.L_x_1883:
        /* <DEDUP_REMOVED lines=11> */
.L_x_1943:
[----:B------:R-:W-:Y:S05]  /*11470*/  BSYNC B0 ;  /* 0x0000000000007941 */ /* 0x000fea0003800000 */
.L_x_1942:
[----:B------:R-:W-:Y:S05]  /*11480*/  BRA `(.L_x_1944) ;  /* 0xffffffe400e87947 */ /* 0x000fea000383ffff */
.L_x_1886:
[----:B------:R-:W-:Y:S01]  /*11490*/  BSSY B1, `(.L_x_1945) ;  /* 0x0000006000017945 */ /* 0x000fe20003800000 */
[----:B------:R-:W-:-:S07]  /*114a0*/  IMAD.MOV.U32 R15, RZ, RZ, -0x1 ;  /* 0xffffffffff0f7424 */ /* 0x000fce00078e00ff */
[----:B0-----:R-:W-:Y:S05]  /*114b0*/  WARPSYNC.COLLECTIVE R15, `(.L_x_1946) ;  /* 0x000000000f0c7348 */ /* 0x001fea0003c00000 */
[----:B------:R-:W-:Y:S02]  /*114c0*/  ELECT P6, UR62, PT ;  /* 0x00000000003e782f */ /* 0x000fe400038c0000 */
[----:B------:R-:W-:Y:S01]  /*114d0*/  MOV R14, UR62 ;  /* 0x0000003e000e7c02 */ /* 0x000fe20008000f00 */
[----:B0-----:R-:W-:Y:S10]  /*114e0*/  ENDCOLLECTIVE ;  /* 0x000000000000791b */ /* 0x001ff40003800000 */
.L_x_1946:
[----:B------:R-:W-:Y:S05]  /*114f0*/  BSYNC B1 ;  /* 0x0000000000017941 */ /* 0x000fea0003800000 */
.L_x_1945:
[----:B------:R-:W-:Y:S05]  /*11500*/  BRA `(.L_x_1947) ;  /* 0xffffffe400e07947 */ /* 0x000fea000383ffff */
.L_x_1888:
[----:B0-----:R0:W1:Y:S02]  /*11510*/  SYNCS.PHASECHK.TRANS64.TRYWAIT P1, [R3+URZ+0x19c40], R2 ;  /* 0x019c4002030075a7 */ /* 0x001064000802017f */
[----:B-1----:R-:W-:Y:S05]  /*11520*/  @!P1 NANOSLEEP.SYNCS 0x989680 ;  /* 0x009896800000995d */ /* 0x002fea0003900000 */
[----:B------:R-:W1:Y:S02]  /*11530*/  @!P1 SYNCS.PHASECHK.TRANS64 P1, [R3+URZ+0x19c40], R2 ;  /* 0x019c4002030095a7 */ /* 0x000e64000802007f */
[----:B-1----:R-:W-:Y:S05]  /*11540*/  @!P1 BRA `(.L_x_1888) ;  /* 0xfffffffc00f09947 */ /* 0x002fea000383ffff */
[----:B------:R-:W-:Y:S05]  /*11550*/  BRA `(.L_x_1948) ;  /* 0xffffffe800007947 */ /* 0x000fea000383ffff */
.L_x_1890:
[----:B-1----:R1:W2:Y:S02]  /*11560*/  SYNCS.PHASECHK.TRANS64.TRYWAIT P1, [R5+URZ+0x19c40], R0 ;  /* 0x019c4000050075a7 */ /* 0x0022a4000802017f */
[----:B--2---:R-:W-:Y:S05]  /*11570*/  @!P1 NANOSLEEP.SYNCS 0x989680 ;  /* 0x009896800000995d */ /* 0x004fea0003900000 */
[----:B------:R-:W2:Y:S02]  /*11580*/  @!P1 SYNCS.PHASECHK.TRANS64 P1, [R5+URZ+0x19c40], R0 ;  /* 0x019c4000050095a7 */ /* 0x000ea4000802007f */
[----:B--2---:R-:W-:Y:S05]  /*11590*/  @!P1 BRA `(.L_x_1890) ;  /* 0xfffffffc00f09947 */ /* 0x004fea000383ffff */
[----:B------:R-:W-:Y:S05]  /*115a0*/  BRA `(.L_x_1949) ;  /* 0xffffffe8000c7947 */ /* 0x000fea000383ffff */
.L_x_1892:
[----:B--2---:R2:W3:Y:S02]  /*115b0*/  SYNCS.PHASECHK.TRANS64.TRYWAIT P1, [R3+URZ+0x19c60], R2 ;  /* 0x019c6002030075a7 */ /* 0x0044e4000802017f */
[----:B---3--:R-:W-:Y:S05]  /*115c0*/  @!P1 NANOSLEEP.SYNCS 0x989680 ;  /* 0x009896800000995d */ /* 0x008fea0003900000 */
[----:B------:R-:W3:Y:S02]  /*115d0*/  @!P1 SYNCS.PHASECHK.TRANS64 P1, [R3+URZ+0x19c60], R2 ;  /* 0x019c6002030095a7 */ /* 0x000ee4000802007f */
[----:B---3--:R-:W-:Y:S05]  /*115e0*/  @!P1 BRA `(.L_x_1892) ;  /* 0xfffffffc00f09947 */ /* 0x008fea000383ffff */
[----:B------:R-:W-:Y:S05]  /*115f0*/  BRA `(.L_x_1950) ;  /* 0xffffffe800087947 */ /* 0x000fea000383ffff */
.L_x_1894:
[----:B---3--:R3:W4:Y:S02]  /*11600*/  SYNCS.PHASECHK.TRANS64.TRYWAIT P1, [R5+URZ+0x19c60], R0 ;  /* 0x019c6000050075a7 */ /* 0x008724000802017f */
[----:B----4-:R-:W-:Y:S05]  /*11610*/  @!P1 NANOSLEEP.SYNCS 0x989680 ;  /* 0x009896800000995d */ /* 0x010fea0003900000 */
[----:B------:R-:W4:Y:S02]  /*11620*/  @!P1 SYNCS.PHASECHK.TRANS64 P1, [R5+URZ+0x19c60], R0 ;  /* 0x019c6000050095a7 */ /* 0x000f24000802007f */
[----:B----4-:R-:W-:Y:S05]  /*11630*/  @!P1 BRA `(.L_x_1894) ;  /* 0xfffffffc00f09947 */ /* 0x010fea000383ffff */
[----:B------:R-:W-:Y:S05]  /*11640*/  BRA `(.L_x_1951) ;  /* 0xffffffe800047947 */ /* 0x000fea000383ffff */
.L_x_1896:
[----:B----4-:R4:W0:Y:S02]  /*11650*/  SYNCS.PHASECHK.TRANS64.TRYWAIT P1, [R3+URZ+0x19c80], R2 ;  /* 0x019c8002030075a7 */ /* 0x010824000802017f */
[----:B0-----:R-:W-:Y:S05]  /*11660*/  @!P1 NANOSLEEP.SYNCS 0x989680 ;  /* 0x009896800000995d */ /* 0x001fea0003900000 */
[----:B------:R-:W0:Y:S02]  /*11670*/  @!P1 SYNCS.PHASECHK.TRANS64 P1, [R3+URZ+0x19c80], R2 ;  /* 0x019c8002030095a7 */ /* 0x000e24000802007f */
[----:B0-----:R-:W-:Y:S05]  /*11680*/  @!P1 BRA `(.L_x_1896) ;  /* 0xfffffffc00f09947 */ /* 0x001fea000383ffff */
[----:B------:R-:W-:Y:S05]  /*11690*/  BRA `(.L_x_1952) ;  /* 0xffffffe800007947 */ /* 0x000fea000383ffff */
.L_x_1953:
        /* <DEDUP_REMOVED lines=14> */
.L_x_2584:


//--------------------- .text._ZN7cutlass13device_kernelIN5flash11enable_sm90INS1_16FlashAttnFwdSm90INS1_25CollectiveMainloopFwdSm90ILi2EN4cute5tupleIJNS5_1CILi1EEES8_S8_EEENS6_IJNS7_ILi192EEENS7_ILi128EEENS7_ILi96EEEEEELi96ENS_12float_e4m3_tEfNS_4arch4Sm90ELb1ELb0ELb1ELb1ELb1ELb0ELb0ELb1ELb1ELb1ELb0ELb0EEENS1_21CollectiveEpilogueFwdINS6_IJSA_SC_SB_EEES9_NS_10bfloat16_tESG_Li384ELb1ELb1ELb0ELb1EEENS1_36VarlenDynamicPersistentTileSchedulerILi192ELi128ELi384ELi128ELb0ELb1ELb1ELb1ELb1ELb1EEEEEEEEEvNT_6ParamsE --------------------------
	.section	.text._ZN7cutlass13device_kernelIN5flash11enable_sm90INS1_16FlashAttnFwdSm90INS1_25CollectiveMainloopFwdSm90ILi2EN4cute5tupleIJNS5_1CILi1EEES8_S8_EEENS6_IJNS7_ILi192EEENS7_ILi128EEENS7_ILi96EEEEEELi96ENS_12float_e4m3_tEfNS_4arch4Sm90ELb1ELb0ELb1ELb1ELb1ELb0ELb0ELb1ELb1ELb1ELb0ELb0EEENS1_21CollectiveEpilogueFwdINS6_IJSA_SC_SB_EEES9_NS_10bfloat16_tESG_Li384ELb1ELb1ELb0ELb1EEENS1_36VarlenDynamicPersistentTileSchedulerILi192ELi128ELi384ELi128ELb0ELb1ELb1ELb1ELb1ELb1EEEEEEEEEvNT_6ParamsE,"ax",@progbits
	.align	128
.text._ZN7cutlass13device_kernelIN5flash11enable_sm90INS1_16FlashAttnFwdSm90INS1_25CollectiveMainloopFwdSm90ILi2EN4cute5tupleIJNS5_1CILi1EEES8_S8_EEENS6_IJNS7_ILi192EEENS7_ILi128EEENS7_ILi96EEEEEELi96ENS_12float_e4m3_tEfNS_4arch4Sm90ELb1ELb0ELb1ELb1ELb1ELb0ELb0ELb1ELb1ELb1ELb0ELb0EEENS1_21CollectiveEpilogueFwdINS6_IJSA_SC_SB_EEES9_NS_10bfloat16_tESG_Li384ELb1ELb1ELb0ELb1EEENS1_36VarlenDynamicPersistentTileSchedulerILi192ELi128ELi384ELi128ELb0ELb1ELb1ELb1ELb1ELb1EEEEEEEEEvNT_6ParamsE:
        .type           _ZN7cutlass13device_kernelIN5flash11enable_sm90INS1_16FlashAttnFwdSm90INS1_25CollectiveMainloopFwdSm90ILi2EN4cute5tupleIJNS5_1CILi1EEES8_S8_EEENS6_IJNS7_ILi192EEENS7_ILi128EEENS7_ILi96EEEEEELi96ENS_12float_e4m3_tEfNS_4arch4Sm90ELb1ELb0ELb1ELb1ELb1ELb0ELb0ELb1ELb1ELb1ELb0ELb0EEENS1_21CollectiveEpilogueFwdINS6_IJSA_SC_SB_EEES9_NS_10bfloat16_tESG_Li384ELb1ELb1ELb0ELb1EEENS1_36VarlenDynamicPersistentTileSchedulerILi192ELi128ELi384ELi128ELb0ELb1ELb1ELb1ELb1ELb1EEEEEEEEEvNT_6ParamsE,@function
        .size           _ZN7cutlass13device_kernelIN5flash11enable_sm90INS1_16FlashAttnFwdSm90INS1_25CollectiveMainloopFwdSm90ILi2EN4cute5tupleIJNS5_1CILi1EEES8_S8_EEENS6_IJNS7_ILi192EEENS7_ILi128EEENS7_ILi96EEEEEELi96ENS_12float_e4m3_tEfNS_4arch4Sm90ELb1ELb0ELb1ELb1ELb1ELb0ELb0ELb1ELb1ELb1ELb0ELb0EEENS1_21CollectiveEpilogueFwdINS6_IJSA_SC_SB_EEES9_NS_10bfloat16_tESG_Li384ELb1ELb1ELb0ELb1EEENS1_36VarlenDynamicPersistentTileSchedulerILi192ELi128ELi384ELi128ELb0ELb1ELb1ELb1ELb1ELb1EEEEEEEEEvNT_6ParamsE,(.L_x_2585 - _ZN7cutlass13device_kernelIN5flash11enable_sm90INS1_16FlashAttnFwdSm90INS1_25CollectiveMainloopFwdSm90ILi2EN4cute5tupleIJNS5_1CILi1EEES8_S8_EEENS6_IJNS7_ILi192EEENS7_ILi128EEENS7_ILi96EEEEEELi96ENS_12float_e4m3_tEfNS_4arch4Sm90ELb1ELb0ELb1ELb1ELb1ELb0ELb0ELb1ELb1ELb1ELb0ELb0EEENS1_21CollectiveEpilogueFwdINS6_IJSA_SC_SB_EEES9_NS_10bfloat16_tESG_Li384ELb1ELb1ELb0ELb1EEENS1_36VarlenDynamicPersistentTileSchedulerILi192ELi128ELi384ELi128ELb0ELb1ELb1ELb1ELb1ELb1EEEEEEEEEvNT_6ParamsE)
        .other          _ZN7cutlass13device_kernelIN5flash11enable_sm90INS1_16FlashAttnFwdSm90INS1_25CollectiveMainloopFwdSm90ILi2EN4cute5tupleIJNS5_1CILi1EEES8_S8_EEENS6_IJNS7_ILi192EEENS7_ILi128EEENS7_ILi96EEEEEELi96ENS_12float_e4m3_tEfNS_4arch4Sm90ELb1ELb0ELb1ELb1ELb1ELb0ELb0ELb1ELb1ELb1ELb0ELb0EEENS1_21CollectiveEpilogueFwdINS6_IJSA_SC_SB_EEES9_NS_10bfloat16_tESG_Li384ELb1ELb1ELb0ELb1EEENS1_36VarlenDynamicPersistentTileSchedulerILi192ELi128ELi384ELi128ELb0ELb1ELb1ELb1ELb1ELb1EEEEEEEEEvNT_6ParamsE,@"STO_CUDA_ENTRY STV_DEFAULT"
_ZN7cutlass13device_kernelIN5flash11enable_sm90INS1_16FlashAttnFwdSm90INS1_25CollectiveMainloopFwdSm90ILi2EN4cute5tupleIJNS5_1CILi1EEES8_S8_EEENS6_IJNS7_ILi192EEENS7_ILi128EEENS7_ILi96EEEEEELi96ENS_12float_e4m3_tEfNS_4arch4Sm90ELb1ELb0ELb1ELb1ELb1ELb0ELb0ELb1ELb1ELb1ELb0ELb0EEENS1_21CollectiveEpilogueFwdINS6_IJSA_SC_SB_EEES9_NS_10bfloat16_tESG_Li384ELb1ELb1ELb0ELb1EEENS1_36VarlenDynamicPersistentTileSchedulerILi192ELi128ELi384ELi128ELb0ELb1ELb1ELb1ELb1ELb1EEEEEEEEEvNT_6ParamsE:
        /* <DEDUP_REMOVED lines=45> */
.L_x_1954:
        /* <DEDUP_REMOVED lines=22> */
.L_x_1955:
        /* <DEDUP_REMOVED lines=18> */
.L_x_1956:
        /* <DEDUP_REMOVED lines=22> */
.L_x_1957:
        /* <DEDUP_REMOVED lines=24> */
.L_x_1958:
        /* <DEDUP_REMOVED lines=8> */
.L_x_1960:
        /* <DEDUP_REMOVED lines=68> */
.L_x_2012:
[----:B01-34-:R-:W0:Y:S01]  /*0cf0*/  LDC.64 R2, c[0x0][0xc88] ;  /* 0x00032200ff027b82 */ /* 0x01be220000000a00 */
[----:B------:R-:W-:Y:S01]  /*0d00*/  ULDC.64 UR6, c[0x0][0xa28] ;  /* 0x00028a0000067ab9 */ /* 0x000fe20000000a00 */
[----:B------:R-:W-:Y:S01]  /*0d10*/  ULDC.64 UR8, c[0x0][0xa18] ;  /* 0x0002860000087ab9 */ /* 0x000fe20000000a00 */
[----:B------:R-:W-:Y:S01]  /*0d20*/  ULDC UR4, c[0x0][0x424] ;  /* 0x0001090000047ab9 */ /* 0x000fe20000000800 */
[----:B0-----:R-:W-:-:S06]  /*0d30*/  IMAD.WIDE R2, R43, 0x4, R2 ;  /* 0x000000042b027825 */ /* 0x001fcc00078e0202 */
[----:B--2---:R-:W2:Y:S01]  /*0d40*/  LDG.E R2, desc[UR52][R2.64] ;  /* 0x0000003402027981 */ /* 0x004ea2000c1e1900 */
        /* <DEDUP_REMOVED lines=8> */
[----:B------:R-:W-:-:S04]  /*0dd0*/  @UP0 ULEA UR6, UP2, UR41, UR6, 0x2 ;  /* 0x0000000629060291 */ /* 0x000fc8000f84103f */
[----:B------:R-:W-:Y:S02]  /*0de0*/  @UP0 ULEA.HI.X UR7, UR41, UR7, UR42, 0x2, UP2 ;  /* 0x0000000729070291 */ /* 0x000fe400090f142a */
[----:B------:R-:W-:Y:S01]  /*0df0*/  @UP1 ULEA UR8, UP0, UR41, UR8, 0x2 ;  /* 0x0000000829081291 */ /* 0x000fe2000f80103f */
[----:B------:R-:W-:-:S03]  /*0e00*/  IMAD.U32 R2, RZ, RZ, UR6 ;  /* 0x00000006ff027e24 */ /* 0x000fc6000f8e00ff */
[----:B------:R-:W-:Y:S01]  /*0e10*/  @UP1 ULEA.HI.X UR9, UR41, UR9, UR42, 0x2, UP0 ;  /* 0x0000000929091291 */ /* 0x000fe200080f142a */
[----:B------:R-:W-:Y:S01]  /*0e20*/  IMAD.U32 R3, RZ, RZ, UR7 ;  /* 0x00000007ff037e24 */ /* 0x000fe2000f8e00ff */
[----:B------:R-:W-:Y:S01]  /*0e30*/  ULDC.64 UR6, c[0x0][0x418] ;  /* 0x0001060000067ab9 */ /* 0x000fe20000000a00 */
[----:B------:R-:W-:-:S03]  /*0e40*/  IMAD.U32 R4, RZ, RZ, UR8 ;  /* 0x00000008ff047e24 */ /* 0x000fc6000f8e00ff */
[----:B------:R-:W-:Y:S01]  /*0e50*/  IMAD.U32 R5, RZ, RZ, UR9 ;  /* 0x00000009ff057e24 */ /* 0x000fe2000f8e00ff */
[----:B------:R-:W2:Y:S01]  /*0e60*/  @P0 LDG.E R2, desc[UR52][R2.64] ;  /* 0x0000003402020981 */ /* 0x000ea2000c1e1900 */
[----:B------:R-:W-:Y:S01]  /*0e70*/  UISETP.NE.U32.AND UP0, UPT, UR6, URZ, UPT ;  /* 0x0000003f0600728c */ /* 0x000fe2000bf05070 */
[----:B------:R-:W-:Y:S02]  /*0e80*/  ULDC.64 UR8, c[0x0][0xa20] ;  /* 0x0002880000087ab9 */ /* 0x000fe40000000a00 */
[----:B------:R-:W3:Y:S01]  /*0e90*/  @P2 LDG.E R4, desc[UR52][R4.64] ;  /* 0x0000003404042981 */ /* 0x000ee2000c1e1900 */
[----:B------:R-:W-:Y:S01]  /*0ea0*/  UISETP.NE.AND.EX UP0, UPT, UR7, URZ, UPT, UP0 ;  /* 0x0000003f0700728c */ /* 0x000fe2000bf05300 */
[----:B------:R-:W-:Y:S01]  /*0eb0*/  ISETP.NE.U32.AND P1, PT, RZ, UR8, PT ;  /* 0x00000008ff007c0c */ /* 0x000fe2000bf25070 */
[----:B------:R-:W-:Y:S01]  /*0ec0*/  ULDC UR6, c[0x0][0x2f0] ;  /* 0x0000bc0000067ab9 */ /* 0x000fe20000000800 */
[----:B------:R-:W-:Y:S01]  /*0ed0*/  UMOV UR48, URZ ;  /* 0x0000003f00307c82 */ /* 0x000fe20008000000 */
[----:B------:R-:W-:Y:S01]  /*0ee0*/  USEL UR4, UR4, 0x1, UP0 ;  /* 0x0000000104047887 */ /* 0x000fe20008000000 */
[----:B------:R-:W-:-:S03]  /*0ef0*/  ISETP.NE.AND.EX P1, PT, RZ, UR9, PT, P1 ;  /* 0x00000009ff007c0c */ /* 0x000fc6000bf25310 */
[----:B------:R-:W-:Y:S01]  /*0f00*/  UIMAD UR4, UR4, UR6, URZ ;  /* 0x00000006040472a4 */ /* 0x000fe2000f8e023f */
        /* <DEDUP_REMOVED lines=17> */
.L_x_1961:
[----:B------:R-:W-:Y:S01]  /*1020*/  UMOV UR43, UR47 ;  /* 0x0000002f002b7c82 */ /* 0x000fe20008000000 */
[----:B------:R-:W-:Y:S05]  /*1030*/  @!P1 BRA `(.L_x_1962) ;  /* 0x00000000001c9947 */ /* 0x000fea0003800000 */
[----:B------:R-:W-:-:S04]  /*1040*/  ULEA UR4, UP0, UR41, UR8, 0x2 ;  /* 0x0000000829047291 */ /* 0x000fc8000f80103f */
[----:B------:R-:W-:Y:S02]  /*1050*/  ULEA.HI.X UR6, UR41, UR9, UR42, 0x2, UP0 ;  /* 0x0000000929067291 */ /* 0x000fe400080f142a */
[----:B------:R-:W-:-:S04]  /*1060*/  IMAD.U32 R2, RZ, RZ, UR4 ;  /* 0x00000004ff027e24 */ /* 0x000fc8000f8e00ff */
[----:B------:R-:W-:-:S05]  /*1070*/  IMAD.U32 R3, RZ, RZ, UR6 ;  /* 0x00000006ff037e24 */ /* 0x000fca000f8e00ff */
[----:B------:R-:W2:Y:S02]  /*1080*/  LDG.E R2, desc[UR52][R2.64] ;  /* 0x0000003402027981 */ /* 0x000ea4000c1e1900 */
[----:B--2---:R-:W-:Y:S01]  /*1090*/  R2UR UR4, R2 ;  /* 0x00000000020472ca */ /* 0x004fe200000e0000 */
[----:B------:R-:W-:-:S14]  /*10a0*/  BRA `(.L_x_1963) ;  /* 0x0000000000347947 */ /* 0x000fdc0003800000 */
.L_x_1962:
        /* <DEDUP_REMOVED lines=13> */
.L_x_1963:
[----:B------:R-:W-:Y:S01]  /*1180*/  UIADD3 UR48, -UR48, UR4, URZ ;  /* 0x0000000430307290 */ /* 0x000fe2000fffe13f */
[----:B------:R-:W-:Y:S01]  /*1190*/  PLOP3.LUT P0, PT, PT, PT, PT, 0x80, 0x0 ;  /* 0x000000000000781c */ /* 0x000fe20003f0f070 */
[----:B------:R-:W-:Y:S01]  /*11a0*/  UIMAD UR44, UR5, 0xc0, URZ ;  /* 0x000000c0052c78a4 */ /* 0x000fe2000f8e023f */
[----:B------:R-:W-:Y:S01]  /*11b0*/  IMAD.MOV.U32 R2, RZ, RZ, RZ ;  /* 0x000000ffff027224 */ /* 0x000fe200078e00ff */
[----:B------:R-:W-:Y:S01]  /*11c0*/  ULDC UR4, c[0x0][0x448] ;  /* 0x0001120000047ab9 */ /* 0x000fe20000000800 */
[----:B------:R-:W-:Y:S01]  /*11d0*/  UIADD3 UR7, UR48, 0x80, -UR49 ;  /* 0x0000008030077890 */ /* 0x000fe2000fffe831 */
[----:B------:R-:W-:Y:S01]  /*11e0*/  IMAD.MOV.U32 R0, RZ, RZ, RZ ;  /* 0x000000ffff007224 */ /* 0x000fe200078e00ff */
[----:B------:R-:W-:Y:S01]  /*11f0*/  UISETP.NE.AND UP0, UPT, UR4, 0x1, UPT ;  /* 0x000000010400788c */ /* 0x000fe2000bf05270 */
[----:B------:R-:W-:Y:S01]  /*1200*/  CS2R R134, SRZ ;  /* 0x0000000000867805 */ /* 0x000fe2000001ff00 */
[----:B------:R-:W-:Y:S01]  /*1210*/  UIADD3 UR6, UR44, 0xbf, URZ ;  /* 0x000000bf2c067890 */ /* 0x000fe2000fffe03f */
[----:B------:R-:W-:Y:S01]  /*1220*/  CS2R R6, SRZ ;  /* 0x0000000000067805 */ /* 0x000fe2000001ff00 */
[----:B------:R-:W-:Y:S01]  /*1230*/  UP2UR UR50, UPR, URZ, 0x1 ;  /* 0x000000013f327883 */ /* 0x000fe20008000000 */
[----:B------:R-:W-:-:S02]  /*1240*/  CS2R R132, SRZ ;  /* 0x0000000000847805 */ /* 0x000fc4000001ff00 */
[----:B------:R-:W-:Y:S02]  /*1250*/  MOV R8, RZ ;  /* 0x000000ff00087202 */ /* 0x000fe40000000f00 */
[----:B------:R-:W-:Y:S02]  /*1260*/  CS2R R10, SRZ ;  /* 0x00000000000a7805 */ /* 0x000fe4000001ff00 */
[----:B------:R-:W-:Y:S02]  /*1270*/  CS2R R126, SRZ ;  /* 0x00000000007e7805 */ /* 0x000fe4000001ff00 */
[----:B------:R-:W-:Y:S02]  /*1280*/  CS2R R124, SRZ ;  /* 0x00000000007c7805 */ /* 0x000fe4000001ff00 */
[----:B------:R-:W-:Y:S01]  /*1290*/  CS2R R12, SRZ ;  /* 0x00000000000c7805 */ /* 0x000fe2000001ff00 */
[----:B------:R-:W-:Y:S01]  /*12a0*/  @UP0 ULDC UR4, c[0x0][0x44c] ;  /* 0x0001130000040ab9 */ /* 0x000fe20000000800 */
[----:B------:R-:W-:Y:S01]  /*12b0*/  @UP0 ULDC UR8, c[0x0][0x450] ;  /* 0x0001140000080ab9 */ /* 0x000fe20000000800 */
[----:B------:R-:W-:Y:S01]  /*12c0*/  UIMAD.WIDE.U32 UR4, UR6, UR4, URZ ;  /* 0x00000004060472a5 */ /* 0x000fe2000f8e003f */
[----:B------:R-:W-:Y:S01]  /*12d0*/  CS2R R14, SRZ ;  /* 0x00000000000e7805 */ /* 0x000fe2000001ff00 */
[----:B------:R-:W-:Y:S01]  /*12e0*/  UIADD3 UR4, UR48, 0x7f, URZ ;  /* 0x0000007f30047890 */ /* 0x000fe2000fffe03f */
[----:B------:R-:W-:Y:S01]  /*12f0*/  CS2R R118, SRZ ;  /* 0x0000000000767805 */ /* 0x000fe2000001ff00 */
[----:B------:R-:W-:Y:S01]  /*1300*/  @UP0 USHF.R.U32.HI UR6, URZ, UR8, UR5 ;  /* 0x000000083f060299 */ /* 0x000fe20008011605 */
[----:B------:R-:W-:Y:S01]  /*1310*/  CS2R R116, SRZ ;  /* 0x0000000000747805 */ /* 0x000fe2000001ff00 */
[----:B------:R-:W-:Y:S01]  /*1320*/  USHF.R.S32.HI UR5, URZ, 0x1f, UR4 ;  /* 0x0000001f3f057899 */ /* 0x000fe20008011404 */
[----:B------:R-:W-:Y:S01]  /*1330*/  CS2R R20, SRZ ;  /* 0x0000000000147805 */ /* 0x000fe2000001ff00 */
[----:B------:R-:W-:Y:S01]  /*1340*/  UIADD3 UR6, UR7, UR6, URZ ;  /* 0x0000000607067290 */ /* 0x000fe2000fffe03f */
[----:B------:R-:W-:Y:S01]  /*1350*/  CS2R R24, SRZ ;  /* 0x0000000000187805 */ /* 0x000fe2000001ff00 */
[----:B------:R-:W-:Y:S01]  /*1360*/  ULEA.HI UR5, UR5, UR4, URZ, 0x7 ;  /* 0x0000000405057291 */ /* 0x000fe2000f8f383f */
[----:B------:R-:W-:Y:S01]  /*1370*/  CS2R R110, SRZ ;  /* 0x00000000006e7805 */ /* 0x000fe2000001ff00 */
[----:B------:R-:W-:Y:S01]  /*1380*/  USHF.R.S32.HI UR7, URZ, 0x1f, UR6 ;  /* 0x0000001f3f077899 */ /* 0x000fe20008011406 */
[----:B------:R-:W-:Y:S01]  /*1390*/  CS2R R108, SRZ ;  /* 0x00000000006c7805 */ /* 0x000fe2000001ff00 */
[----:B------:R-:W-:Y:S01]  /*13a0*/  USHF.R.S32.HI UR5, URZ, 0x7, UR5 ;  /* 0x000000073f057899 */ /* 0x000fe20008011405 */
[----:B------:R-:W-:Y:S01]  /*13b0*/  CS2R R26, SRZ ;  /* 0x00000000001a7805 */ /* 0x000fe2000001ff00 */
[----:B------:R-:W-:Y:S01]  /*13c0*/  ULEA.HI UR7, UR7, UR6, URZ, 0x7 ;  /* 0x0000000607077291 */ /* 0x000fe2000f8f383f */
[----:B------:R-:W-:-:S02]  /*13d0*/  CS2R R28, SRZ ;  /* 0x00000000001c7805 */ /* 0x000fc4000001ff00 */
[----:B------:R-:W-:Y:S02]  /*13e0*/  CS2R R102, SRZ ;  /* 0x0000000000667805 */ /* 0x000fe4000001ff00 */
[----:B------:R-:W-:Y:S01]  /*13f0*/  CS2R R100, SRZ ;  /* 0x0000000000647805 */ /* 0x000fe2000001ff00 */
[----:B------:R-:W-:Y:S01]  /*1400*/  USHF.R.S32.HI UR7, URZ, 0x7, UR7 ;  /* 0x000000073f077899 */ /* 0x000fe20008011407 */
[----:B------:R-:W-:Y:S02]  /*1410*/  CS2R R30, SRZ ;  /* 0x00000000001e7805 */ /* 0x000fe4000001ff00 */
[----:B------:R-:W-:Y:S02]  /*1420*/  CS2R R32, SRZ ;  /* 0x0000000000207805 */ /* 0x000fe4000001ff00 */
[----:B------:R-:W-:Y:S01]  /*1430*/  CS2R R94, SRZ ;  /* 0x00000000005e7805 */ /* 0x000fe2000001ff00 */
[----:B------:R-:W-:Y:S01]  /*1440*/  UISETP.LT.AND UP0, UPT, UR5, UR7, UPT ;  /* 0x000000070500728c */ /* 0x000fe2000bf01270 */
[----:B------:R-:W-:-:S02]  /*1450*/  CS2R R92, SRZ ;  /* 0x00000000005c7805 */ /* 0x000fc4000001ff00 */
[----:B------:R-:W-:Y:S01]  /*1460*/  CS2R R34, SRZ ;  /* 0x0000000000227805 */ /* 0x000fe2000001ff00 */
[----:B------:R-:W-:Y:S01]  /*1470*/  IMAD.MOV.U32 R37, RZ, RZ, RZ ;  /* 0x000000ffff257224 */ /* 0x000fe200078e00ff */
[----:B------:R-:W-:-:S04]  /*1480*/  USEL UR51, UR5, UR7, UP0 ;  /* 0x0000000705337287 */ /* 0x000fc80008000000 */
[----:B------:R-:W-:-:S06]  /*1490*/  UISETP.GE.AND UP0, UPT, UR51, 0x1, UPT ;  /* 0x000000013300788c */ /* 0x000fcc000bf06270 */
[----:B------:R-:W-:-:S13]  /*14a0*/  PLOP3.LUT P1, PT, PT, PT, UP0, 0x80, 0x0 ;  /* 0x000000000000781c */ /* 0x000fda0003f2f008 */
[----:B------:R-:W-:Y:S05]  /*14b0*/  @!P1 BRA `(.L_x_1964) ;  /* 0x00000088005c9947 */ /* 0x000fea0003800000 */
        /* <DEDUP_REMOVED lines=31> */
.L_x_1965:
        /* <DEDUP_REMOVED lines=54> */
.L_x_2114:
[----:B------:R-:W-:Y:S05]  /*1a10*/  @!P0 BRA `(.L_x_1967) ;  /* 0x0000000000048947 */ /* 0x000fea0003800000 */
[----:B------:R-:W-:Y:S01]  /*1a20*/  BPT.TRAP 0x1 ;  /* 0x000000040000795c */ /* 0x000fe20000300000 */
.L_x_1967:
[----:B------:R-:W-:Y:S02]  /*1a30*/  IMAD.U32 R2, RZ, RZ, UR38 ;  /* 0x00000026ff027e24 */ /* 0x000fe4000f8e00ff */
[----:B0-----:R-:W-:-:S03]  /*1a40*/  IMAD.U32 R3, RZ, RZ, UR37 ;  /* 0x00000025ff037e24 */ /* 0x001fc6000f8e00ff */
[----:B------:R-:W-:Y:S02]  /*1a50*/  LEA R2, R2, UR46, 0x3 ;  /* 0x0000002e02027c11 */ /* 0x000fe4000f8e18ff */
[----:B------:R-:W-:-:S04]  /*1a60*/  SHF.L.U32 R3, R3, 0x1f, RZ ;  /* 0x0000001f03037819 */ /* 0x000fc800000006ff */
[----:B------:R0:W1:Y:S01]  /*1a70*/  SYNCS.PHASECHK.TRANS64.TRYWAIT P1, [R2+URZ+0x19c30], R3 ;  /* 0x019c3003020075a7 */ /* 0x000062000802017f */
[----:B------:R-:W-:Y:S05]  /*1a80*/  @!P0 BRA `(.L_x_1968) ;  /* 0x0000000000048947 */ /* 0x000fea0003800000 */
[----:B------:R-:W-:Y:S01]  /*1a90*/  BPT.TRAP 0x1 ;  /* 0x000000040000795c */ /* 0x000fe20000300000 */
.L_x_1968:
[----:B-1----:R-:W-:Y:S05]  /*1aa0*/  @P1 BRA `(.L_x_1969) ;  /* 0x0000000000081947 */ /* 0x002fea0003800000 */
[----:B------:R-:W1:Y:S02]  /*1ab0*/  SYNCS.PHASECHK.TRANS64.TRYWAIT P1, [R2+URZ+0x19c30], R3 ;  /* 0x019c3003020075a7 */ /* 0x000e64000802017f */
[----:B-1----:R-:W-:Y:S05]  /*1ac0*/  @!P1 BRA `(.L_x_1970) ;  /* 0x00000100000c9947 */ /* 0x002fea0003800000 */
.L_x_1969:
        /* <DEDUP_REMOVED lines=28> */
.L_x_1971:
        /* <DEDUP_REMOVED lines=9> */
[----:B------:R2:W-:Y:S01]  /*1d20*/  MUFU.TANH R6, R46 ;  /* 0x0000002e00067308 */ /* 0x0005e20000002400 */
[C---:B------:R-:W-:Y:S01]  /*1d30*/  FMUL.FTZ R34, R0.reuse, R34 ;  /* 0x0000002200227220 */ /* 0x040fe20000410000 */
[----:B------:R-:W-:Y:S01]  /*1d40*/  @UP0 ULDC UR6, c[0x0][0x44c] ;  /* 0x0001130000060ab9 */ /* 0x000fe20000000800 */
[C---:B------:R-:W-:Y:S01]  /*1d50*/  FMUL.FTZ R35, R0.reuse, R35 ;  /* 0x0000002300237220 */ /* 0x040fe20000410000 */
[C---:B------:R-:W-:Y:S01]  /*1d60*/  FMUL.FTZ R38, R0.reuse, R38 ;  /* 0x0000002600267220 */ /* 0x040fe20000410000 */
[C---:B------:R-:W-:Y:S01]  /*1d70*/  FMUL.FTZ R39, R0.reuse, R39 ;  /* 0x0000002700277220 */ /* 0x040fe20000410000 */
[C---:B------:R-:W-:Y:S01]  /*1d80*/  FMUL.FTZ R42, R0.reuse, R42 ;  /* 0x0000002a002a7220 */ /* 0x040fe20000410000 */
[C---:B------:R-:W-:Y:S01]  /*1d90*/  FMUL.FTZ R43, R0.reuse, R43 ;  /* 0x0000002b002b7220 */ /* 0x040fe20000410000 */
[----:B------:R-:W3:Y:S01]  /*1da0*/  MUFU.TANH R101, R101 ;  /* 0x0000006500657308 */ /* 0x000ee20000002400 */
[----:B------:R-:W-:Y:S01]  /*1db0*/  FMUL.FTZ R47, R0, R47 ;  /* 0x0000002f002f7220 */ /* 0x000fe20000410000 */
[----:B01----:R-:W-:Y:S01]  /*1dc0*/  @P1 IMAD.HI.U32 R3, R12, UR6, RZ ;  /* 0x000000060c031c27 */ /* 0x003fe2000f8e00ff */
[----:B------:R-:W-:-:S03]  /*1dd0*/  @UP0 ULDC UR6, c[0x0][0x450] ;  /* 0x0001140000060ab9 */ /* 0x000fc60000000800 */
[C---:B------:R-:W-:Y:S01]  /*1de0*/  FMUL.FTZ R50, R0.reuse, R50 ;  /* 0x0000003200327220 */ /* 0x040fe20000410000 */
[C---:B------:R-:W-:Y:S01]  /*1df0*/  FMUL.FTZ R63, R0.reuse, R63 ;  /* 0x0000003f003f7220 */ /* 0x040fe20000410000 */
[C---:B------:R-:W-:Y:S01]  /*1e00*/  FMUL.FTZ R51, R0.reuse, R51 ;  /* 0x0000003300337220 */ /* 0x040fe20000410000 */
[----:B------:R-:W-:Y:S01]  /*1e10*/  @P2 SHF.R.U32.HI R12, RZ, UR6, R3 ;  /* 0x00000006ff0c2c19 */ /* 0x000fe20008011603 */
[----:B------:R-:W-:Y:S01]  /*1e20*/  UMOV UR6, 0xffffff80 ;  /* 0xffffff8000067882 */ /* 0x000fe20000000000 */
[----:B------:R-:W0:Y:S01]  /*1e30*/  MUFU.TANH R99, R99 ;  /* 0x0000006300637308 */ /* 0x000e220000002400 */
[----:B------:R-:W-:Y:S01]  /*1e40*/  UIMAD UR6, UR51, UR6, 0x80 ;  /* 0x00000080330674a4 */ /* 0x000fe2000f8e0206 */
[C---:B------:R-:W-:Y:S01]  /*1e50*/  FMUL.FTZ R59, R0.reuse, R59 ;  /* 0x0000003b003b7220 */ /* 0x040fe20000410000 */
[----:B------:R-:W1:Y:S01]  /*1e60*/  SHFL.IDX PT, R8, R12, 0x1, 0x1c1f ;  /* 0x003c1f000c087f89 */ /* 0x000e6200000e0000 */
[C---:B------:R-:W-:Y:S01]  /*1e70*/  FMUL.FTZ R54, R0.reuse, R54 ;  /* 0x0000003600367220 */ /* 0x040fe20000410000 */
[----:B------:R-:W-:Y:S01]  /*1e80*/  UIADD3 UR7, UR6, 0x1, URZ ;  /* 0x0000000106077890 */ /* 0x000fe2000fffe03f */
[C---:B------:R-:W-:Y:S01]  /*1e90*/  FMUL.FTZ R20, R0.reuse, R29 ;  /* 0x0000001d00147220 */ /* 0x040fe20000410000 */
[----:B------:R-:W-:Y:S01]  /*1ea0*/  UIADD3 UR6, UR48, UR6, URZ ;  /* 0x0000000630067290 */ /* 0x000fe2000fffe03f */
[----:B------:R4:W5:Y:S01]  /*1eb0*/  MUFU.TANH R97, R30 ;  /* 0x0000001e00617308 */ /* 0x0009620000002400 */
[C---:B------:R-:W-:Y:S01]  /*1ec0*/  FMUL.FTZ R29, R0.reuse, R36 ;  /* 0x00000024001d7220 */ /* 0x040fe20000410000 */
[----:B------:R-:W-:Y:S01]  /*1ed0*/  FMUL.FTZ R36, R0, R49 ;  /* 0x0000003100247220 */ /* 0x000fe20000410000 */
[----:B------:R-:W-:-:S02]  /*1ee0*/  IMAD.U32 R3, RZ, RZ, UR7 ;  /* 0x00000007ff037e24 */ /* 0x000fc4000f8e00ff */
[C---:B------:R-:W-:Y:S01]  /*1ef0*/  FMUL.FTZ R55, R0.reuse, R55 ;  /* 0x0000003700377220 */ /* 0x040fe20000410000 */
[----:B------:R-:W-:Y:S02]  /*1f00*/  IMAD.U32 R13, RZ, RZ, UR6 ;  /* 0x00000006ff0d7e24 */ /* 0x000fe4000f8e00ff */
[----:B------:R-:W-:Y:S01]  /*1f10*/  FMUL.FTZ R58, R0, R58 ;  /* 0x0000003a003a7220 */ /* 0x000fe20000410000 */
[----:B--2---:R-:W-:Y:S01]  /*1f20*/  IMAD R46, R16, -0x2, R3 ;  /* 0xfffffffe102e7824 */ /* 0x004fe200078e0203 */
[----:B------:R2:W5:Y:S01]  /*1f30*/  MUFU.TANH R95, R31 ;  /* 0x0000001f005f7308 */ /* 0x0005620000002400 */
[----:B------:R-:W-:Y:S02]  /*1f40*/  IMAD.U32 R3, RZ, RZ, UR49 ;  /* 0x00000031ff037e24 */ /* 0x000fe4000f8e00ff */
[----:B----4-:R-:W-:Y:S01]  /*1f50*/  FMUL.FTZ R30, R0, R37 ;  /* 0x00000025001e7220 */ /* 0x010fe20000410000 */
[----:B------:R-:W-:Y:S02]  /*1f60*/  IMAD R13, R16, -0x2, R13 ;  /* 0xfffffffe100d7824 */ /* 0x000fe400078e020d */
[C---:B------:R-:W-:Y:S01]  /*1f70*/  FMUL.FTZ R62, R0.reuse, R62 ;  /* 0x0000003e003e7220 */ /* 0x040fe20000410000 */
[C---:B------:R-:W-:Y:S01]  /*1f80*/  FMUL.FTZ R66, R0.reuse, R66 ;  /* 0x0000004200427220 */ /* 0x040fe20000410000 */
[----:B------:R-:W-:Y:S01]  /*1f90*/  IADD3 R46, -R3, UR48, R46 ;  /* 0x00000030032e7c10 */ /* 0x000fe2000fffe12e */
[C---:B------:R-:W-:Y:S01]  /*1fa0*/  FMUL.FTZ R3, R0.reuse, R67 ;  /* 0x0000004300037220 */ /* 0x040fe20000410000 */
[----:B------:R4:W5:Y:S01]  /*1fb0*/  MUFU.TANH R93, R34 ;  /* 0x00000022005d7308 */ /* 0x0009620000002400 */
[C---:B--2---:R-:W-:Y:S01]  /*1fc0*/  FMUL.FTZ R31, R0.reuse, R41 ;  /* 0x00000029001f7220 */ /* 0x044fe20000410000 */
[----:B------:R-:W-:Y:S01]  /*1fd0*/  FMUL.FTZ R70, R0, R70 ;  /* 0x0000004600467220 */ /* 0x000fe20000410000 */
[----:B-1----:R-:W-:Y:S01]  /*1fe0*/  VIADDMNMX R8, R8, R46, R13, PT ;  /* 0x0000002e08087246 */ /* 0x002fe2000380010d */
[C---:B------:R-:W-:Y:S01]  /*1ff0*/  FMUL.FTZ R15, R0.reuse, R25 ;  /* 0x00000019000f7220 */ /* 0x040fe20000410000 */
[C---:B------:R-:W-:Y:S01]  /*2000*/  FMUL.FTZ R71, R0.reuse, R71 ;  /* 0x0000004700477220 */ /* 0x040fe20000410000 */
[----:B------:R-:W-:Y:S01]  /*2010*/  FMUL.FTZ R74, R0, R74 ;  /* 0x0000004a004a7220 */ /* 0x000fe20000410000 */
[C---:B------:R-:W-:Y:S01]  /*2020*/  ISETP.GT.AND P1, PT, R8.reuse, RZ, PT ;  /* 0x000000ff0800720c */ /* 0x040fe20003f24270 */
[----:B------:R-:W1:Y:S01]  /*2030*/  MUFU.TANH R91, R35 ;  /* 0x00000023005b7308 */ /* 0x000e620000002400 */
[----:B------:R-:W-:Y:S01]  /*2040*/  ISETP.GT.AND P2, PT, R8, 0x1, PT ;  /* 0x000000010800780c */ /* 0x000fe20003f44270 */
[----:B----4-:R-:W-:Y:S01]  /*2050*/  FMUL.FTZ R34, R0, R45 ;  /* 0x0000002d00227220 */ /* 0x010fe20000410000 */
[----:B------:R-:W-:Y:S01]  /*2060*/  ISETP.GT.AND P3, PT, R8, 0x8, PT ;  /* 0x000000080800780c */ /* 0x000fe20003f64270 */
[C---:B------:R-:W-:Y:S01]  /*2070*/  FMUL.FTZ R75, R0.reuse, R75 ;  /* 0x0000004b004b7220 */ /* 0x040fe20000410000 */
[----:B---3--:R-:W-:Y:S01]  /*2080*/  FSEL R101, R101, -INF , P1 ;  /* 0xff80000065657808 */ /* 0x008fe20000800000 */
[----:B------:R-:W-:Y:S01]  /*2090*/  FMUL.FTZ R78, R0, R78 ;  /* 0x0000004e004e7220 */ /* 0x000fe20000410000 */
[----:B0-----:R-:W-:Y:S01]  /*20a0*/  FSEL R99, R99, -INF , P2 ;  /* 0xff80000063637808 */ /* 0x001fe20001000000 */
[----:B------:R0:W2:Y:S01]  /*20b0*/  MUFU.TANH R89, R38 ;  /* 0x0000002600597308 */ /* 0x0000a20000002400 */
[----:B------:R-:W-:Y:S01]  /*20c0*/  ISETP.GT.AND P1, PT, R8, 0x9, PT ;  /* 0x000000090800780c */ /* 0x000fe20003f24270 */
[C---:B------:R-:W-:Y:S01]  /*20d0*/  FMUL.FTZ R79, R0.reuse, R79 ;  /* 0x0000004f004f7220 */ /* 0x040fe20000410000 */
[----:B-----5:R-:W-:Y:S01]  /*20e0*/  FSEL R97, R97, -INF , P3 ;  /* 0xff80000061617808 */ /* 0x020fe20001800000 */
[C---:B------:R-:W-:Y:S01]  /*20f0*/  FMUL.FTZ R82, R0.reuse, R82 ;  /* 0x0000005200527220 */ /* 0x040fe20000410000 */
[----:B------:R-:W-:Y:S01]  /*2100*/  FMNMX.FTZ R4, R101, R99, !PT ;  /* 0x0000006365047209 */ /* 0x000fe20007810000 */
[----:B------:R-:W-:Y:S01]  /*2110*/  FMUL.FTZ R83, R0, R83 ;  /* 0x0000005300537220 */ /* 0x000fe20000410000 */
[----:B------:R-:W-:Y:S01]  /*2120*/  ISETP.GT.AND P2, PT, R8, 0x10, PT ;  /* 0x000000100800780c */ /* 0x000fe20003f44270 */
[----:B------:R-:W3:Y:S01]  /*2130*/  MUFU.TANH R39, R39 ;  /* 0x0000002700277308 */ /* 0x000ee20000002400 */
[----:B------:R-:W-:Y:S01]  /*2140*/  FSEL R95, R95, -INF , P1 ;  /* 0xff8000005f5f7808 */ /* 0x000fe20000800000 */
[C---:B0-----:R-:W-:Y:S01]  /*2150*/  FMUL.FTZ R38, R0.reuse, R53 ;  /* 0x0000003500267220 */ /* 0x041fe20000410000 */
[----:B------:R-:W-:Y:S01]  /*2160*/  FMNMX.FTZ R4, R97, R4, !PT ;  /* 0x0000000461047209 */ /* 0x000fe20007810000 */
[----:B------:R-:W-:Y:S01]  /*2170*/  FMUL.FTZ R86, R0, R86 ;  /* 0x0000005600567220 */ /* 0x000fe20000410000 */
[----:B------:R-:W-:Y:S01]  /*2180*/  ISETP.GT.AND P1, PT, R8, 0x11, PT ;  /* 0x000000110800780c */ /* 0x000fe20003f24270 */
[C---:B------:R-:W-:Y:S01]  /*2190*/  FMUL.FTZ R87, R0.reuse, R87 ;  /* 0x0000005700577220 */ /* 0x040fe20000410000 */
[----:B------:R-:W-:Y:S01]  /*21a0*/  FSEL R93, R93, -INF , P2 ;  /* 0xff8000005d5d7808 */ /* 0x000fe20001000000 */
[----:B------:R0:W4:Y:S01]  /*21b0*/  MUFU.TANH R5, R42 ;  /* 0x0000002a00057308 */ /* 0x0001220000002400 */
[----:B------:R-:W-:Y:S01]  /*21c0*/  FMNMX.FTZ R4, R95, R4, !PT ;  /* 0x000000045f047209 */ /* 0x000fe20007810000 */
[----:B------:R-:W-:Y:S01]  /*21d0*/  FMUL.FTZ R14, R0, R24 ;  /* 0x00000018000e7220 */ /* 0x000fe20000410000 */
[----:B------:R-:W-:Y:S01]  /*21e0*/  ISETP.GT.AND P2, PT, R8, 0x18, PT ;  /* 0x000000180800780c */ /* 0x000fe20003f44270 */
[C---:B------:R-:W-:Y:S01]  /*21f0*/  FMUL.FTZ R24, R0.reuse, R28 ;  /* 0x0000001c00187220 */ /* 0x040fe20000410000 */
[----:B-1----:R-:W-:Y:S01]  /*2200*/  FSEL R91, R91, -INF , P1 ;  /* 0xff8000005b5b7808 */ /* 0x002fe20000800000 */
[----:B------:R-:W-:Y:S01]  /*2210*/  FMUL.FTZ R28, R0, R33 ;  /* 0x00000021001c7220 */ /* 0x000fe20000410000 */
[----:B------:R-:W-:Y:S01]  /*2220*/  FMNMX.FTZ R4, R93, R4, !PT ;  /* 0x000000045d047209 */ /* 0x000fe20007810000 */
[----:B------:R-:W-:Y:S01]  /*2230*/  MUFU.TANH R43, R43 ;  /* 0x0000002b002b7308 */ /* 0x000fe20000002400 */
[----:B------:R-:W-:Y:S01]  /*2240*/  ISETP.GT.AND P1, PT, R8, 0x19, PT ;  /* 0x000000190800780c */ /* 0x000fe20003f24270 */
[C---:B0-----:R-:W-:Y:S01]  /*2250*/  FMUL.FTZ R42, R0.reuse, R57 ;  /* 0x00000039002a7220 */ /* 0x041fe20000410000 */
[----:B--2---:R-:W-:Y:S01]  /*2260*/  FSEL R89, R89, -INF , P2 ;  /* 0xff80000059597808 */ /* 0x004fe20001000000 */
[C---:B------:R-:W-:Y:S01]  /*2270*/  FMUL.FTZ R33, R0.reuse, R44 ;  /* 0x0000002c00217220 */ /* 0x040fe20000410000 */
[----:B------:R-:W-:Y:S01]  /*2280*/  FMNMX.FTZ R4, R91, R4, !PT ;  /* 0x000000045b047209 */ /* 0x000fe20007810000 */
[----:B------:R-:W-:Y:S01]  /*2290*/  FMUL.FTZ R44, R0, R56 ;  /* 0x00000038002c7220 */ /* 0x000fe20000410000 */
[----:B------:R-:W-:Y:S01]  /*22a0*/  ISETP.GT.AND P2, PT, R8, 0x20, PT ;  /* 0x000000200800780c */ /* 0x000fe20003f44270 */
[----:B------:R-:W-:Y:S01]  /*22b0*/  MUFU.TANH R47, R47 ;  /* 0x0000002f002f7308 */ /* 0x000fe20000002400 */
[----:B---3--:R-:W-:Y:S01]  /*22c0*/  FSEL R67, R39, -INF , P1 ;  /* 0xff80000027437808 */ /* 0x008fe20000800000 */
[----:B------:R-:W-:Y:S01]  /*22d0*/  FMUL.FTZ R56, R0, R61 ;  /* 0x0000003d00387220 */ /* 0x000fe20000410000 */
[----:B------:R-:W-:Y:S01]  /*22e0*/  FMNMX.FTZ R4, R89, R4, !PT ;  /* 0x0000000459047209 */ /* 0x000fe20007810000 */
[----:B------:R-:W-:Y:S01]  /*22f0*/  ULDC UR18, c[0x0][0x988] ;  /* 0x0002620000127ab9 */ /* 0x000fe20000000800 */
[----:B------:R-:W-:Y:S01]  /*2300*/  ISETP.GT.AND P1, PT, R8, 0x21, PT ;  /* 0x000000210800780c */ /* 0x000fe20003f24270 */
[C---:B------:R-:W-:Y:S01]  /*2310*/  FMUL.FTZ R27, R0.reuse, R32 ;  /* 0x00000020001b7220 */ /* 0x040fe20000410000 */
[----:B------:R-:W-:Y:S01]  /*2320*/  FMNMX.FTZ R4, R67, R4, !PT ;  /* 0x0000000443047209 */ /* 0x000fe20007810000 */
[----:B------:R-:W0:Y:S01]  /*2330*/  MUFU.TANH R50, R50 ;  /* 0x0000003200327308 */ /* 0x000e220000002400 */
[C---:B------:R-:W-:Y:S01]  /*2340*/  FMUL.FTZ R35, R0.reuse, R48 ;  /* 0x0000003000237220 */ /* 0x040fe20000410000 */
[C---:B------:R-:W-:Y:S01]  /*2350*/  FMUL.FTZ R32, R0.reuse, R40 ;  /* 0x0000002800207220 */ /* 0x040fe20000410000 */
[----:B------:R-:W-:Y:S01]  /*2360*/  FMUL.FTZ R40, R0, R52 ;  /* 0x0000003400287220 */ /* 0x000fe20000410000 */
[----:B------:R-:W-:Y:S01]  /*2370*/  R2UR UR11, R2 ;  /* 0x00000000020b72ca */ /* 0x000fe200000e0000 */
[----:B------:R-:W-:Y:S01]  /*2380*/  @UP0 ULDC UR6, c[0x0][0x44c] ;  /* 0x0001130000060ab9 */ /* 0x000fe20000000800 */
[----:B------:R-:W-:Y:S01]  /*2390*/  @UP0 ULDC UR14, c[0x0][0x450] ;  /* 0x00011400000e0ab9 */ /* 0x000fe20000000800 */
[----:B------:R-:W-:Y:S01]  /*23a0*/  UIMAD.WIDE.U32 UR6, UR44, UR6, URZ ;  /* 0x000000062c0672a5 */ /* 0x000fe2000f8e003f */
[----:B------:R4:W-:Y:S01]  /*23b0*/  MUFU.TANH R37, R63 ;  /* 0x0000003f00257308 */ /* 0x0009e20000002400 */
[----:B------:R-:W-:Y:S01]  /*23c0*/  UMOV UR10, UR44 ;  /* 0x0000002c000a7c82 */ /* 0x000fe20008000000 */
[----:B------:R-:W-:Y:S01]  /*23d0*/  UIADD3 UR51, UR51, -0x2, URZ ;  /* 0xfffffffe33337890 */ /* 0x000fe2000fffe03f */
[----:B------:R-:W-:Y:S01]  /*23e0*/  CS2R R134, SRZ ;  /* 0x0000000000867805 */ /* 0x000fe2000001ff00 */
[----:B------:R-:W-:Y:S01]  /*23f0*/  @UP0 USHF.R.U32.HI UR10, URZ, UR14, UR7 ;  /* 0x0000000e3f0a0299 */ /* 0x000fe20008011607 */
[----:B------:R-:W-:-:S02]  /*2400*/  CS2R R132, SRZ ;  /* 0x0000000000847805 */ /* 0x000fc4000001ff00 */
[----:B------:R-:W-:Y:S02]  /*2410*/  CS2R R130, SRZ ;  /* 0x0000000000827805 */ /* 0x000fe4000001ff00 */
[----:B------:R-:W-:Y:S01]  /*2420*/  CS2R R128, SRZ ;  /* 0x0000000000807805 */ /* 0x000fe2000001ff00 */
[----:B------:R-:W1:Y:S01]  /*2430*/  MUFU.TANH R51, R51 ;  /* 0x0000003300337308 */ /* 0x000e620000002400 */
[----:B----4-:R-:W-:Y:S01]  /*2440*/  FSEL R63, R5, -INF , P2 ;  /* 0xff800000053f7808 */ /* 0x010fe20001000000 */
[----:B------:R-:W-:Y:S01]  /*2450*/  UIADD3 UR6, UR10, UR48, -UR49 ;  /* 0x000000300a067290 */ /* 0x000fe2000fffe831 */
[----:B------:R-:W-:Y:S02]  /*2460*/  ISETP.GT.AND P2, PT, R8, 0x28, PT ;  /* 0x000000280800780c */ /* 0x000fe40003f44270 */
[----:B------:R-:W-:Y:S02]  /*2470*/  CS2R R126, SRZ ;  /* 0x00000000007e7805 */ /* 0x000fe4000001ff00 */
[----:B------:R-:W-:Y:S01]  /*2480*/  FMNMX.FTZ R4, R63, R4, !PT ;  /* 0x000000043f047209 */ /* 0x000fe20007810000 */
[----:B------:R-:W-:Y:S01]  /*2490*/  USHF.R.S32.HI UR7, URZ, 0x1f, UR6 ;  /* 0x0000001f3f077899 */ /* 0x000fe20008011406 */
[----:B------:R-:W-:Y:S01]  /*24a0*/  FSEL R57, R6, -INF , P2 ;  /* 0xff80000006397808 */ /* 0x000fe20001000000 */
[----:B------:R2:W-:Y:S01]  /*24b0*/  MUFU.TANH R9, R59 ;  /* 0x0000003b00097308 */ /* 0x0005e20000002400 */
[----:B------:R-:W-:Y:S01]  /*24c0*/  ISETP.GT.AND P2, PT, R8, 0x30, PT ;  /* 0x000000300800780c */ /* 0x000fe20003f44270 */
[----:B------:R-:W-:Y:S01]  /*24d0*/  ULEA.HI UR7, UR7, UR6, URZ, 0x7 ;  /* 0x0000000607077291 */ /* 0x000fe2000f8f383f */
[----:B------:R-:W-:Y:S01]  /*24e0*/  CS2R R124, SRZ ;  /* 0x00000000007c7805 */ /* 0x000fe2000001ff00 */
[----:B------:R-:W-:Y:S01]  /*24f0*/  UIADD3 UR6, UR11, 0x19c40, URZ ;  /* 0x00019c400b067890 */ /* 0x000fe2000fffe03f */
[----:B0-----:R-:W-:Y:S01]  /*2500*/  FSEL R53, R50, -INF , P2 ;  /* 0xff80000032357808 */ /* 0x001fe20001000000 */
[----:B------:R-:W-:Y:S01]  /*2510*/  USHF.R.S32.HI UR7, URZ, 0x7, UR7 ;  /* 0x000000073f077899 */ /* 0x000fe20008011407 */
[C---:B------:R-:W-:Y:S01]  /*2520*/  ISETP.GT.AND P2, PT, R8.reuse, 0x38, PT ;  /* 0x000000380800780c */ /* 0x040fe20003f44270 */
[----:B------:R0:W3:Y:S01]  /*2530*/  MUFU.TANH R49, R54 ;  /* 0x0000003600317308 */ /* 0x0000e20000002400 */
[----:B--2---:R-:W-:Y:S01]  /*2540*/  FSEL R59, R43, -INF , P1 ;  /* 0xff8000002b3b7808 */ /* 0x004fe20000800000 */
[----:B------:R-:W-:Y:S01]  /*2550*/  UISETP.LT.AND UP0, UPT, URZ, UR7, UPT ;  /* 0x000000073f00728c */ /* 0x000fe2000bf01270 */
[----:B------:R-:W-:Y:S01]  /*2560*/  ISETP.GT.AND P1, PT, R8, 0x29, PT ;  /* 0x000000290800780c */ /* 0x000fe20003f24270 */
[----:B------:R-:W-:Y:S01]  /*2570*/  UPRMT UR6, UR45, 0x654, UR6 ;  /* 0x000006542d067896 */ /* 0x000fe20008000006 */
[----:B------:R-:W-:Y:S01]  /*2580*/  FMNMX.FTZ R4, R59, R4, !PT ;  /* 0x000000043b047209 */ /* 0x000fe20007810000 */
[----:B------:R-:W-:Y:S01]  /*2590*/  USEL UR17, URZ, UR7, !UP0 ;  /* 0x000000073f117287 */ /* 0x000fe2000c000000 */
[----:B------:R-:W-:Y:S01]  /*25a0*/  CS2R R122, SRZ ;  /* 0x00000000007a7805 */ /* 0x000fe2000001ff00 */
[----:B------:R2:W4:Y:S01]  /*25b0*/  MUFU.TANH R7, R55 ;  /* 0x0000003700077308 */ /* 0x0005220000002400 */
[----:B------:R-:W-:Y:S01]  /*25c0*/  FMNMX.FTZ R4, R57, R4, !PT ;  /* 0x0000000439047209 */ /* 0x000fe20007810000 */
[C---:B0-----:R-:W-:Y:S01]  /*25d0*/  FMUL.FTZ R54, R0.reuse, R60 ;  /* 0x0000003c00367220 */ /* 0x041fe20000410000 */
[C---:B------:R-:W-:Y:S01]  /*25e0*/  FMUL.FTZ R60, R0.reuse, R64 ;  /* 0x00000040003c7220 */ /* 0x040fe20000410000 */
[C---:B------:R-:W-:Y:S01]  /*25f0*/  FMUL.FTZ R64, R0.reuse, R68 ;  /* 0x0000004400407220 */ /* 0x040fe20000410000 */
[----:B------:R-:W-:Y:S01]  /*2600*/  FMUL.FTZ R68, R0, R77 ;  /* 0x0000004d00447220 */ /* 0x000fe20000410000 */
[----:B------:R-:W-:Y:S01]  /*2610*/  UISETP.GE.AND UP0, UPT, UR51, UR17, UPT ;  /* 0x000000113300728c */ /* 0x000fe2000bf06270 */
[----:B------:R-:W0:Y:S01]  /*2620*/  SHFL.IDX PT, R77, R12, RZ, 0x1c1f ;  /* 0x001c1fff0c4d7589 */ /* 0x000e2200000e0000 */
[----:B------:R5:W0:Y:S01]  /*2630*/  MUFU.TANH R45, R58 ;  /* 0x0000003a002d7308 */ /* 0x000a220000002400 */
[----:B--2---:R-:W-:Y:S01]  /*2640*/  FSEL R55, R47, -INF , P1 ;  /* 0xff8000002f377808 */ /* 0x004fe20000800000 */
[----:B------:R-:W-:Y:S01]  /*2650*/  SYNCS.ARRIVE.TRANS64.RED.A1T0 RZ, [UR6], RZ ;  /* 0x000000ffffff79a7 */ /* 0x000fe20008100406 */
[----:B------:R-:W-:-:S02]  /*2660*/  ISETP.GT.AND P1, PT, R8, 0x31, PT ;  /* 0x000000310800780c */ /* 0x000fc40003f24270 */
[----:B------:R-:W-:Y:S02]  /*2670*/  CS2R R120, SRZ ;  /* 0x0000000000787805 */ /* 0x000fe4000001ff00 */
[----:B------:R-:W-:Y:S02]  /*2680*/  FMNMX.FTZ R4, R55, R4, !PT ;  /* 0x0000000437047209 */ /* 0x000fe40007810000 */
[----:B------:R-:W-:Y:S02]  /*2690*/  CS2R R118, SRZ ;  /* 0x0000000000767805 */ /* 0x000fe4000001ff00 */
        /* <DEDUP_REMOVED lines=14> */
[----:B------:R-:W-:-:S02]  /*2780*/  FMNMX.FTZ R4, R49, R4, !PT ;  /* 0x0000000431047209 */ /* 0x000fc40007810000 */
[----:B------:R-:W-:Y:S02]  /*2790*/  CS2R R116, SRZ ;  /* 0x0000000000747805 */ /* 0x000fe4000001ff00 */
[----:B------:R-:W-:Y:S01]  /*27a0*/  ISETP.GT.AND P1, PT, R8, 0x41, PT ;  /* 0x000000410800780c */ /* 0x000fe20003f24270 */
[----:B------:R-:W1:Y:S01]  /*27b0*/  MUFU.TANH R3, R3 ;  /* 0x0000000300037308 */ /* 0x000e620000002400 */
[----:B0-----:R-:W-:Y:S02]  /*27c0*/  FSEL R45, R45, -INF , P2 ;  /* 0xff8000002d2d7808 */ /* 0x001fe40001000000 */
[----:B------:R-:W-:Y:S02]  /*27d0*/  CS2R R114, SRZ ;  /* 0x0000000000727805 */ /* 0x000fe4000001ff00 */
[----:B------:R-:W-:Y:S02]  /*27e0*/  FMNMX.FTZ R4, R47, R4, !PT ;  /* 0x000000042f047209 */ /* 0x000fe40007810000 */
[----:B------:R-:W-:-:S02]  /*27f0*/  CS2R R112, SRZ ;  /* 0x0000000000707805 */ /* 0x000fc4000001ff00 */
[C---:B------:R-:W-:Y:S02]  /*2800*/  ISETP.GT.AND P2, PT, R8.reuse, 0x48, PT ;  /* 0x000000480800780c */ /* 0x040fe40003f44270 */
[----:B------:R-:W-:Y:S02]  /*2810*/  CS2R R110, SRZ ;  /* 0x00000000006e7805 */ /* 0x000fe4000001ff00 */
[----:B------:R-:W-:Y:S01]  /*2820*/  FSEL R43, R9, -INF , P1 ;  /* 0xff800000092b7808 */ /* 0x000fe20000800000 */
[----:B------:R-:W0:Y:S01]  /*2830*/  MUFU.TANH R25, R70 ;  /* 0x0000004600197308 */ /* 0x000e220000002400 */
[----:B------:R-:W-:Y:S02]  /*2840*/  FMNMX.FTZ R4, R45, R4, !PT ;  /* 0x000000042d047209 */ /* 0x000fe40007810000 */
[----:B------:R-:W-:Y:S02]  /*2850*/  CS2R R108, SRZ ;  /* 0x00000000006c7805 */ /* 0x000fe4000001ff00 */
[----:B------:R-:W-:-:S02]  /*2860*/  ISETP.GT.AND P1, PT, R8, 0x49, PT ;  /* 0x000000490800780c */ /* 0x000fc40003f24270 */
[----:B------:R-:W-:Y:S02]  /*2870*/  CS2R R106, SRZ ;  /* 0x00000000006a7805 */ /* 0x000fe4000001ff00 */
[----:B--2---:R-:W-:Y:S02]  /*2880*/  FSEL R41, R41, -INF , P2 ;  /* 0xff80000029297808 */ /* 0x004fe40001000000 */
[----:B------:R-:W-:Y:S02]  /*2890*/  CS2R R104, SRZ ;  /* 0x0000000000687805 */ /* 0x000fe4000001ff00 */
[----:B------:R-:W-:Y:S01]  /*28a0*/  FMNMX.FTZ R4, R43, R4, !PT ;  /* 0x000000042b047209 */ /* 0x000fe20007810000 */
[----:B------:R2:W4:Y:S01]  /*28b0*/  MUFU.TANH R10, R71 ;  /* 0x00000047000a7308 */ /* 0x0005220000002400 */
[----:B------:R-:W-:Y:S02]  /*28c0*/  ISETP.GT.AND P2, PT, R8, 0x50, PT ;  /* 0x000000500800780c */ /* 0x000fe40003f44270 */
[----:B------:R-:W-:-:S02]  /*28d0*/  CS2R R102, SRZ ;  /* 0x0000000000667805 */ /* 0x000fc4000001ff00 */
[----:B------:R-:W-:Y:S02]  /*28e0*/  FSEL R37, R37, -INF , P1 ;  /* 0xff80000025257808 */ /* 0x000fe40000800000 */
[----:B------:R-:W-:Y:S02]  /*28f0*/  FMNMX.FTZ R4, R41, R4, !PT ;  /* 0x0000000429047209 */ /* 0x000fe40007810000 */
[----:B------:R-:W-:Y:S01]  /*2900*/  ISETP.GT.AND P1, PT, R8, 0x51, PT ;  /* 0x000000510800780c */ /* 0x000fe20003f24270 */
[----:B------:R5:W4:Y:S01]  /*2910*/  MUFU.TANH R11, R74 ;  /* 0x0000004a000b7308 */ /* 0x000b220000002400 */
[----:B---3--:R-:W-:Y:S01]  /*2920*/  FSEL R39, R66, -INF , P2 ;  /* 0xff80000042277808 */ /* 0x008fe20001000000 */
[C---:B------:R-:W-:Y:S01]  /*2930*/  FMUL.FTZ R66, R0.reuse, R72 ;  /* 0x0000004800427220 */ /* 0x040fe20000410000 */
[----:B------:R-:W-:Y:S01]  /*2940*/  FMNMX.FTZ R4, R37, R4, !PT ;  /* 0x0000000425047209 */ /* 0x000fe20007810000 */
[----:B--2---:R-:W-:Y:S01]  /*2950*/  FMUL.FTZ R71, R0, R80 ;  /* 0x0000005000477220 */ /* 0x004fe20000410000 */
[----:B------:R-:W-:Y:S01]  /*2960*/  ISETP.GT.AND P2, PT, R8, 0x58, PT ;  /* 0x000000580800780c */ /* 0x000fe20003f44270 */
[C---:B------:R-:W-:Y:S01]  /*2970*/  FMUL.FTZ R72, R0.reuse, R81 ;  /* 0x0000005100487220 */ /* 0x040fe20000410000 */
[----:B-1----:R-:W-:Y:S01]  /*2980*/  FSEL R21, R3, -INF , P1 ;  /* 0xff80000003157808 */ /* 0x002fe20000800000 */
[----:B------:R-:W1:Y:S01]  /*2990*/  MUFU.TANH R75, R75 ;  /* 0x0000004b004b7308 */ /* 0x000e620000002400 */
[----:B------:R-:W-:Y:S01]  /*29a0*/  FMNMX.FTZ R4, R39, R4, !PT ;  /* 0x0000000427047209 */ /* 0x000fe20007810000 */
[----:B-----5:R-:W-:Y:S01]  /*29b0*/  FMUL.FTZ R74, R0, R84 ;  /* 0x00000054004a7220 */ /* 0x020fe20000410000 */
[----:B------:R-:W-:-:S02]  /*29c0*/  ISETP.GT.AND P1, PT, R8, 0x59, PT ;  /* 0x000000590800780c */ /* 0x000fc40003f24270 */
[----:B0-----:R-:W-:Y:S02]  /*29d0*/  FSEL R25, R25, -INF , P2 ;  /* 0xff80000019197808 */ /* 0x001fe40001000000 */
[----:B------:R-:W-:Y:S01]  /*29e0*/  FMNMX.FTZ R4, R21, R4, !PT ;  /* 0x0000000415047209 */ /* 0x000fe20007810000 */
[----:B------:R-:W0:Y:S01]  /*29f0*/  MUFU.TANH R7, R78 ;  /* 0x0000004e00077308 */ /* 0x000e220000002400 */
[----:B------:R-:W-:Y:S02]  /*2a00*/  ISETP.GT.AND P2, PT, R8, 0x60, PT ;  /* 0x000000600800780c */ /* 0x000fe40003f44270 */
[----:B----4-:R-:W-:Y:S02]  /*2a10*/  FSEL R10, R10, -INF , P1 ;  /* 0xff8000000a0a7808 */ /* 0x010fe40000800000 */
[----:B------:R-:W-:Y:S02]  /*2a20*/  FMNMX.FTZ R3, R25, R4, !PT ;  /* 0x0000000419037209 */ /* 0x000fe40007810000 */
[----:B------:R-:W-:Y:S01]  /*2a30*/  ISETP.GT.AND P1, PT, R8, 0x61, PT ;  /* 0x000000610800780c */ /* 0x000fe20003f24270 */
[----:B------:R-:W2:Y:S01]  /*2a40*/  MUFU.TANH R79, R79 ;  /* 0x0000004f004f7308 */ /* 0x000ea20000002400 */
[----:B------:R-:W-:-:S02]  /*2a50*/  FSEL R11, R11, -INF , P2 ;  /* 0xff8000000b0b7808 */ /* 0x000fc40001000000 */
[----:B------:R-:W-:Y:S02]  /*2a60*/  FMNMX.FTZ R4, R10, R3, !PT ;  /* 0x000000030a047209 */ /* 0x000fe40007810000 */
[C---:B------:R-:W-:Y:S02]  /*2a70*/  ISETP.GT.AND P2, PT, R8.reuse, 0x68, PT ;  /* 0x000000680800780c */ /* 0x040fe40003f44270 */
[----:B-1----:R-:W-:Y:S01]  /*2a80*/  FSEL R3, R75, -INF , P1 ;  /* 0xff8000004b037808 */ /* 0x002fe20000800000 */
[----:B------:R-:W1:Y:S01]  /*2a90*/  MUFU.TANH R82, R82 ;  /* 0x0000005200527308 */ /* 0x000e620000002400 */
[----:B------:R-:W-:Y:S02]  /*2aa0*/  FMNMX.FTZ R4, R11, R4, !PT ;  /* 0x000000040b047209 */ /* 0x000fe40007810000 */
[----:B------:R-:W-:Y:S02]  /*2ab0*/  ISETP.GT.AND P1, PT, R8, 0x69, PT ;  /* 0x000000690800780c */ /* 0x000fe40003f24270 */
[----:B0-----:R-:W-:-:S02]  /*2ac0*/  FSEL R7, R7, -INF , P2 ;  /* 0xff80000007077808 */ /* 0x001fc40001000000 */
[----:B------:R-:W-:Y:S01]  /*2ad0*/  FMNMX.FTZ R6, R3, R4, !PT ;  /* 0x0000000403067209 */ /* 0x000fe20007810000 */
[----:B------:R-:W0:Y:S01]  /*2ae0*/  MUFU.TANH R83, R83 ;  /* 0x0000005300537308 */ /* 0x000e220000002400 */
[C---:B------:R-:W-:Y:S02]  /*2af0*/  ISETP.GT.AND P2, PT, R8.reuse, 0x70, PT ;  /* 0x000000700800780c */ /* 0x040fe40003f44270 */
[----:B--2---:R-:W-:Y:S02]  /*2b00*/  FSEL R4, R79, -INF , P1 ;  /* 0xff8000004f047808 */ /* 0x004fe40000800000 */
[----:B------:R-:W-:Y:S02]  /*2b10*/  FMNMX.FTZ R5, R7, R6, !PT ;  /* 0x0000000607057209 */ /* 0x000fe40007810000 */
[----:B------:R-:W-:Y:S01]  /*2b20*/  ISETP.GT.AND P1, PT, R8, 0x71, PT ;  /* 0x000000710800780c */ /* 0x000fe20003f24270 */
[----:B------:R-:W2:Y:S01]  /*2b30*/  MUFU.TANH R86, R86 ;  /* 0x0000005600567308 */ /* 0x000ea20000002400 */
[----:B-1----:R-:W-:-:S02]  /*2b40*/  FSEL R6, R82, -INF , P2 ;  /* 0xff80000052067808 */ /* 0x002fc40001000000 */
[----:B------:R-:W-:Y:S02]  /*2b50*/  FMNMX.FTZ R9, R4, R5, !PT ;  /* 0x0000000504097209 */ /* 0x000fe40007810000 */
[----:B------:R-:W-:Y:S02]  /*2b60*/  ISETP.GT.AND P2, PT, R8, 0x78, PT ;  /* 0x000000780800780c */ /* 0x000fe40003f44270 */
[----:B------:R-:W-:Y:S01]  /*2b70*/  FMNMX.FTZ R26, R6, R9, !PT ;  /* 0x00000009061a7209 */ /* 0x000fe20007810000 */
[----:B------:R-:W1:Y:S01]  /*2b80*/  MUFU.TANH R87, R87 ;  /* 0x0000005700577308 */ /* 0x000e620000002400 */
[----:B0-----:R-:W-:Y:S02]  /*2b90*/  FSEL R5, R83, -INF , P1 ;  /* 0xff80000053057808 */ /* 0x001fe40000800000 */
[----:B------:R-:W-:Y:S02]  /*2ba0*/  ISETP.GT.AND P1, PT, R8, 0x79, PT ;  /* 0x000000790800780c */ /* 0x000fe40003f24270 */
[----:B------:R-:W-:-:S02]  /*2bb0*/  FMNMX.FTZ R61, R5, R26, !PT ;  /* 0x0000001a053d7209 */ /* 0x000fc40007810000 */
[----:B------:R-:W-:Y:S01]  /*2bc0*/  VIADDMNMX R77, R77, R46, R13, PT ;  /* 0x0000002e4d4d7246 */ /* 0x000fe2000380010d */
[----:B------:R-:W-:Y:S01]  /*2bd0*/  MUFU.TANH R14, R14 ;  /* 0x0000000e000e7308 */ /* 0x000fe20000002400 */
[----:B--2---:R-:W-:Y:S02]  /*2be0*/  FSEL R8, R86, -INF , P2 ;  /* 0xff80000056087808 */ /* 0x004fe40001000000 */
        /* <DEDUP_REMOVED lines=67> */
[----:B-1----:R-:W-:Y:S01]  /*3020*/  FSEL R70, R31, -INF , P1 ;  /* 0xff8000001f467808 */ /* 0x002fe20000800000 */
[--C-:B------:R-:W-:Y:S01]  /*3030*/  FFMA.FTZ R45, R45, UR18, -R12.reuse ;  /* 0x000000122d2d7c23 */ /* 0x100fe2000801080c */
[----:B------:R-:W-:Y:S01]  /*3040*/  ISETP.GT.AND P2, PT, R77, 0x28, PT ;  /* 0x000000284d00780c */ /* 0x000fe20003f44270 */
        /* <DEDUP_REMOVED lines=12> */
[--C-:B------:R-:W-:Y:S01]  /*3110*/  FFMA.FTZ R4, R4, UR18, -R12.reuse ;  /* 0x0000001204047c23 */ /* 0x100fe2000801080c */
[----:B------:R-:W-:Y:S01]  /*3120*/  FMNMX.FTZ R79, R33, R76, !PT ;  /* 0x0000004c214f7209 */ /* 0x000fe20007810000 */
[--C-:B------:R-:W-:Y:S01]  /*3130*/  FFMA.FTZ R6, R6, UR18, -R12.reuse ;  /* 0x0000001206067c23 */ /* 0x100fe2000801080c */
[----:B------:R-:W-:Y:S01]  /*3140*/  ISETP.GT.AND P1, PT, R77, 0x31, PT ;  /* 0x000000314d00780c */ /* 0x000fe20003f24270 */
[--C-:B------:R-:W-:Y:S01]  /*3150*/  FFMA.FTZ R5, R5, UR18, -R12.reuse ;  /* 0x0000001205057c23 */ /* 0x100fe2000801080c */
[----:B------:R-:W-:Y:S01]  /*3160*/  FSEL R75, R35, -INF , P2 ;  /* 0xff800000234b7808 */ /* 0x000fe20001000000 */
[----:B------:R-:W2:Y:S01]  /*3170*/  MUFU.TANH R54, R54 ;  /* 0x0000003600367308 */ /* 0x000ea20000002400 */
[----:B------:R-:W-:Y:S01]  /*3180*/  FMNMX.FTZ R78, R34, R79, !PT ;  /* 0x0000004f224e7209 */ /* 0x000fe20007810000 */
[----:B------:R-:W-:Y:S01]  /*3190*/  FFMA.FTZ R9, R9, UR18, -R12 ;  /* 0x0000001209097c23 */ /* 0x000fe2000801080c */
[----:B------:R-:W-:-:S02]  /*31a0*/  ISETP.GT.AND P2, PT, R77, 0x38, PT ;  /* 0x000000384d00780c */ /* 0x000fc40003f44270 */
[----:B------:R-:W-:Y:S02]  /*31b0*/  CS2R R100, SRZ ;  /* 0x0000000000647805 */ /* 0x000fe4000001ff00 */
[----:B0-----:R-:W-:Y:S01]  /*31c0*/  FSEL R76, R36, -INF , P1 ;  /* 0xff800000244c7808 */ /* 0x001fe20000800000 */
[----:B------:R-:W-:Y:S01]  /*31d0*/  FFMA.FTZ R36, R67, UR18, -R12 ;  /* 0x0000001243247c23 */ /* 0x000fe2000801080c */
[----:B------:R-:W-:Y:S01]  /*31e0*/  FMNMX.FTZ R35, R75, R78, !PT ;  /* 0x0000004e4b237209 */ /* 0x000fe20007810000 */
[----:B------:R-:W0:Y:S01]  /*31f0*/  MUFU.TANH R56, R56 ;  /* 0x0000003800387308 */ /* 0x000e220000002400 */
[----:B------:R-:W-:Y:S02]  /*3200*/  ISETP.GT.AND P1, PT, R77, 0x39, PT ;  /* 0x000000394d00780c */ /* 0x000fe40003f24270 */
[----:B------:R-:W-:Y:S02]  /*3210*/  CS2R R98, SRZ ;  /* 0x0000000000627805 */ /* 0x000fe4000001ff00 */
[----:B---3--:R-:W-:-:S02]  /*3220*/  FSEL R40, R40, -INF , P2 ;  /* 0xff80000028287808 */ /* 0x008fc40001000000 */
[----:B------:R-:W-:Y:S02]  /*3230*/  CS2R R94, SRZ ;  /* 0x00000000005e7805 */ /* 0x000fe4000001ff00 */
[----:B------:R-:W-:Y:S02]  /*3240*/  FMNMX.FTZ R35, R76, R35, !PT ;  /* 0x000000234c237209 */ /* 0x000fe40007810000 */
[----:B------:R-:W-:Y:S01]  /*3250*/  ISETP.GT.AND P2, PT, R77, 0x40, PT ;  /* 0x000000404d00780c */ /* 0x000fe20003f44270 */
[----:B------:R-:W3:Y:S01]  /*3260*/  MUFU.TANH R60, R60 ;  /* 0x0000003c003c7308 */ /* 0x000ee20000002400 */
[----:B----4-:R-:W-:Y:S01]  /*3270*/  FSEL R67, R38, -INF , P1 ;  /* 0xff80000026437808 */ /* 0x010fe20000800000 */
[----:B------:R-:W-:Y:S01]  /*3280*/  FFMA.FTZ R38, R63, UR18, -R12 ;  /* 0x000000123f267c23 */ /* 0x000fe2000801080c */
[----:B------:R-:W-:Y:S02]  /*3290*/  FMNMX.FTZ R78, R40, R35, !PT ;  /* 0x00000023284e7209 */ /* 0x000fe40007810000 */
[----:B------:R-:W-:-:S02]  /*32a0*/  ISETP.GT.AND P1, PT, R77, 0x41, PT ;  /* 0x000000414d00780c */ /* 0x000fc40003f24270 */
[----:B-1----:R-:W-:Y:S01]  /*32b0*/  FSEL R44, R44, -INF , P2 ;  /* 0xff8000002c2c7808 */ /* 0x002fe20001000000 */
[----:B------:R-:W1:Y:S01]  /*32c0*/  MUFU.TANH R58, R58 ;  /* 0x0000003a003a7308 */ /* 0x000e620000002400 */
[----:B------:R-:W-:Y:S02]  /*32d0*/  FMNMX.FTZ R35, R67, R78, !PT ;  /* 0x0000004e43237209 */ /* 0x000fe40007810000 */
[C---:B------:R-:W-:Y:S02]  /*32e0*/  ISETP.GT.AND P2, PT, R77.reuse, 0x48, PT ;  /* 0x000000484d00780c */ /* 0x040fe40003f44270 */
[----:B-----5:R-:W-:Y:S02]  /*32f0*/  FSEL R42, R42, -INF , P1 ;  /* 0xff8000002a2a7808 */ /* 0x020fe40000800000 */
[----:B------:R-:W-:Y:S01]  /*3300*/  FMNMX.FTZ R35, R44, R35, !PT ;  /* 0x000000232c237209 */ /* 0x000fe20007810000 */
[----:B------:R-:W4:Y:S01]  /*3310*/  MUFU.TANH R64, R64 ;  /* 0x0000004000407308 */ /* 0x000f220000002400 */
[----:B------:R-:W-:-:S02]  /*3320*/  ISETP.GT.AND P1, PT, R77, 0x49, PT ;  /* 0x000000494d00780c */ /* 0x000fc40003f24270 */
[----:B--2---:R-:W-:Y:S02]  /*3330*/  FSEL R54, R54, -INF , P2 ;  /* 0xff80000036367808 */ /* 0x004fe40001000000 */
[----:B------:R-:W-:Y:S02]  /*3340*/  FMNMX.FTZ R35, R42, R35, !PT ;  /* 0x000000232a237209 */ /* 0x000fe40007810000 */
[----:B------:R-:W-:Y:S01]  /*3350*/  ISETP.GT.AND P2, PT, R77, 0x50, PT ;  /* 0x000000504d00780c */ /* 0x000fe20003f44270 */
[----:B------:R-:W2:Y:S01]  /*3360*/  MUFU.TANH R62, R62 ;  /* 0x0000003e003e7308 */ /* 0x000ea20000002400 */
[----:B0-----:R-:W-:Y:S01]  /*3370*/  FSEL R63, R56, -INF , P1 ;  /* 0xff800000383f7808 */ /* 0x001fe20000800000 */
[----:B------:R-:W-:Y:S01]  /*3380*/  FFMA.FTZ R56, R57, UR18, -R12 ;  /* 0x0000001239387c23 */ /* 0x000fe2000801080c */
[----:B------:R-:W-:Y:S02]  /*3390*/  FMNMX.FTZ R78, R54, R35, !PT ;  /* 0x00000023364e7209 */ /* 0x000fe40007810000 */
[----:B------:R-:W-:-:S02]  /*33a0*/  ISETP.GT.AND P1, PT, R77, 0x51, PT ;  /* 0x000000514d00780c */ /* 0x000fc40003f24270 */
[----:B---3--:R-:W-:Y:S01]  /*33b0*/  FSEL R60, R60, -INF , P2 ;  /* 0xff8000003c3c7808 */ /* 0x008fe20001000000 */
[----:B------:R-:W0:Y:S01]  /*33c0*/  MUFU.TANH R66, R66 ;  /* 0x0000004200427308 */ /* 0x000e220000002400 */
[----:B------:R-:W-:Y:S01]  /*33d0*/  FMNMX.FTZ R35, R63, R78, !PT ;  /* 0x0000004e3f237209 */ /* 0x000fe20007810000 */
[----:B------:R-:W-:Y:S01]  /*33e0*/  FFMA.FTZ R78, R51, UR18, -R12 ;  /* 0x00000012334e7c23 */ /* 0x000fe2000801080c */
[C---:B------:R-:W-:Y:S02]  /*33f0*/  ISETP.GT.AND P2, PT, R77.reuse, 0x58, PT ;  /* 0x000000584d00780c */ /* 0x040fe40003f44270 */
[----:B-1----:R-:W-:Y:S02]  /*3400*/  FSEL R58, R58, -INF , P1 ;  /* 0xff8000003a3a7808 */ /* 0x002fe40000800000 */
[----:B------:R-:W-:Y:S01]  /*3410*/  FMNMX.FTZ R35, R60, R35, !PT ;  /* 0x000000233c237209 */ /* 0x000fe20007810000 */
[----:B------:R-:W1:Y:S01]  /*3420*/  MUFU.TANH R65, R65 ;  /* 0x0000004100417308 */ /* 0x000e620000002400 */
[----:B------:R-:W-:-:S02]  /*3430*/  ISETP.GT.AND P1, PT, R77, 0x59, PT ;  /* 0x000000594d00780c */ /* 0x000fc40003f24270 */
[----:B----4-:R-:W-:Y:S02]  /*3440*/  FSEL R64, R64, -INF , P2 ;  /* 0xff80000040407808 */ /* 0x010fe40001000000 */
[----:B------:R-:W-:Y:S02]  /*3450*/  FMNMX.FTZ R35, R58, R35, !PT ;  /* 0x000000233a237209 */ /* 0x000fe40007810000 */
[C---:B------:R-:W-:Y:S01]  /*3460*/  ISETP.GT.AND P2, PT, R77.reuse, 0x60, PT ;  /* 0x000000604d00780c */ /* 0x040fe20003f44270 */
[----:B------:R-:W3:Y:S01]  /*3470*/  MUFU.TANH R69, R69 ;  /* 0x0000004500457308 */ /* 0x000ee20000002400 */
[----:B--2---:R-:W-:Y:S02]  /*3480*/  FSEL R62, R62, -INF , P1 ;  /* 0xff8000003e3e7808 */ /* 0x004fe40000800000 */
[----:B------:R-:W-:Y:S02]  /*3490*/  FMNMX.FTZ R35, R64, R35, !PT ;  /* 0x0000002340237209 */ /* 0x000fe40007810000 */
[----:B------:R-:W-:-:S02]  /*34a0*/  ISETP.GT.AND P1, PT, R77, 0x61, PT ;  /* 0x000000614d00780c */ /* 0x000fc40003f24270 */
[----:B0-----:R-:W-:Y:S01]  /*34b0*/  FSEL R66, R66, -INF , P2 ;  /* 0xff80000042427808 */ /* 0x001fe20001000000 */
[----:B------:R-:W0:Y:S01]  /*34c0*/  MUFU.TANH R68, R68 ;  /* 0x0000004400447308 */ /* 0x000e220000002400 */
[----:B------:R-:W-:Y:S02]  /*34d0*/  FMNMX.FTZ R35, R62, R35, !PT ;  /* 0x000000233e237209 */ /* 0x000fe40007810000 */
[----:B------:R-:W-:Y:S02]  /*34e0*/  ISETP.GT.AND P2, PT, R77, 0x68, PT ;  /* 0x000000684d00780c */ /* 0x000fe40003f44270 */
[----:B-1----:R-:W-:Y:S02]  /*34f0*/  FSEL R65, R65, -INF , P1 ;  /* 0xff80000041417808 */ /* 0x002fe40000800000 */
[----:B------:R-:W-:Y:S01]  /*3500*/  FMNMX.FTZ R80, R66, R35, !PT ;  /* 0x0000002342507209 */ /* 0x000fe20007810000 */
[----:B------:R-:W1:Y:S01]  /*3510*/  MUFU.TANH R71, R71 ;  /* 0x0000004700477308 */ /* 0x000e620000002400 */
[----:B------:R-:W-:-:S02]  /*3520*/  ISETP.GT.AND P1, PT, R77, 0x69, PT ;  /* 0x000000694d00780c */ /* 0x000fc40003f24270 */
[----:B---3--:R-:W-:Y:S02]  /*3530*/  FSEL R69, R69, -INF , P2 ;  /* 0xff80000045457808 */ /* 0x008fe40001000000 */
[----:B------:R-:W-:Y:S02]  /*3540*/  FMNMX.FTZ R80, R65, R80, !PT ;  /* 0x0000005041507209 */ /* 0x000fe40007810000 */
[----:B------:R-:W-:Y:S01]  /*3550*/  ISETP.GT.AND P2, PT, R77, 0x70, PT ;  /* 0x000000704d00780c */ /* 0x000fe20003f44270 */
[----:B------:R-:W2:Y:S01]  /*3560*/  MUFU.TANH R72, R72 ;  /* 0x0000004800487308 */ /* 0x000ea20000002400 */
[----:B0-----:R-:W-:Y:S02]  /*3570*/  FSEL R68, R68, -INF , P1 ;  /* 0xff80000044447808 */ /* 0x001fe40000800000 */
[----:B------:R-:W-:Y:S02]  /*3580*/  FMNMX.FTZ R35, R69, R80, !PT ;  /* 0x0000005045237209 */ /* 0x000fe40007810000 */
[----:B------:R-:W-:-:S02]  /*3590*/  ISETP.GT.AND P1, PT, R77, 0x71, PT ;  /* 0x000000714d00780c */ /* 0x000fc40003f24270 */
        /* <DEDUP_REMOVED lines=13> */
[----:B-1----:R-:W-:-:S04]  /*3670*/  FSEL R73, R73, -INF , P1 ;  /* 0xff80000049497808 */ /* 0x002fc80000800000 */
[----:B------:R-:W-:Y:S01]  /*3680*/  FMNMX.FTZ R35, R73, R82, !PT ;  /* 0x0000005249237209 */ /* 0x000fe20007810000 */
[----:B------:R-:W-:-:S02]  /*3690*/  FFMA.FTZ R82, R43, UR18, -R12 ;  /* 0x000000122b527c23 */ /* 0x000fc4000801080c */
[----:B------:R-:W-:Y:S02]  /*36a0*/  MUFU.EX2 R80, R47 ;  /* 0x0000002f00507308 */ /* 0x000fe40000000800 */
[----:B------:R-:W0:Y:S06]  /*36b0*/  SHFL.BFLY PT, R88, R35, 0x2, 0x1f ;  /* 0x0c401f0023587f89 */ /* 0x000e2c00000e0000 */
[----:B------:R1:W-:Y:S08]  /*36c0*/  MUFU.EX2 R15, R97 ;  /* 0x00000061000f7308 */ /* 0x0003f00000000800 */
[----:B------:R-:W2:Y:S01]  /*36d0*/  MUFU.EX2 R20, R20 ;  /* 0x0000001400147308 */ /* 0x000ea20000000800 */
[----:B-1----:R-:W-:-:S07]  /*36e0*/  CS2R R96, SRZ ;  /* 0x0000000000607805 */ /* 0x002fce000001ff00 */
[----:B------:R1:W-:Y:S01]  /*36f0*/  MUFU.EX2 R24, R93 ;  /* 0x0000005d00187308 */ /* 0x0003e20000000800 */
[----:B0-----:R-:W-:Y:S01]  /*3700*/  FMNMX.FTZ R25, R35, R88, !PT ;  /* 0x0000005823197209 */ /* 0x001fe20007810000 */
[--C-:B------:R-:W-:Y:S01]  /*3710*/  FFMA.FTZ R88, R3, UR18, -R12.reuse ;  /* 0x0000001203587c23 */ /* 0x100fe2000801080c */
[----:B------:R-:W-:-:S01]  /*3720*/  FFMA.FTZ R3, R7, UR18, -R12 ;  /* 0x0000001207037c23 */ /* 0x000fc2000801080c */
[----:B------:R-:W-:Y:S02]  /*3730*/  FFMA.FTZ R7, R8, UR18, -R12 ;  /* 0x0000001208077c23 */ /* 0x000fe4000801080c */
[----:B------:R-:W0:Y:S02]  /*3740*/  SHFL.BFLY PT, R90, R25, 0x1, 0x1f ;  /* 0x0c201f00195a7f89 */ /* 0x000e2400000e0000 */
[----:B------:R3:W-:Y:S01]  /*3750*/  MUFU.EX2 R27, R91 ;  /* 0x0000005b001b7308 */ /* 0x0007e20000000800 */
[----:B--2---:R-:W-:Y:S02]  /*3760*/  F2FP.SATFINITE.E4M3.F32.PACK_AB_MERGE_C R149, R20, R15, RZ ;  /* 0x0000000f1495723e */ /* 0x004fe400048070ff */
[----:B-1----:R-:W-:-:S02]  /*3770*/  CS2R R92, SRZ ;  /* 0x00000000005c7805 */ /* 0x002fc4000001ff00 */
[----:B------:R-:W-:-:S03]  /*3780*/  F2FP.SATFINITE.E4M3.F32.PACK_AB_MERGE_C R149, R14, R13, R149 ;  /* 0x0000000d0e95723e */ /* 0x000fc60004807095 */
[----:B------:R-:W-:Y:S08]  /*3790*/  MUFU.EX2 R31, R31 ;  /* 0x0000001f001f7308 */ /* 0x000ff00000000800 */
[----:B------:R-:W1:Y:S01]  /*37a0*/  MUFU.EX2 R36, R36 ;  /* 0x0000002400247308 */ /* 0x000e620000000800 */
[----:B0-----:R-:W-:Y:S01]  /*37b0*/  FMNMX.FTZ R35, R25, R90, !PT ;  /* 0x0000005a19237209 */ /* 0x001fe20007810000 */
[----:B------:R-:W-:-:S06]  /*37c0*/  IMAD.U32 R90, RZ, RZ, UR18 ;  /* 0x00000012ff5a7e24 */ /* 0x000fcc000f8e00ff */
[----:B------:R-:W-:Y:S01]  /*37d0*/  MUFU.EX2 R38, R38 ;  /* 0x0000002600267308 */ /* 0x000fe20000000800 */
[C---:B------:R-:W-:Y:S01]  /*37e0*/  FSETP.NEU.FTZ.AND P1, PT, R35.reuse, -INF , PT ;  /* 0xff8000002300780b */ /* 0x040fe20003f3d000 */
[----:B------:R-:W-:Y:S01]  /*37f0*/  FFMA.FTZ R39, R35, R90, -8 ;  /* 0xc100000023277423 */ /* 0x000fe2000001005a */
[----:B---3--:R-:W-:-:S04]  /*3800*/  CS2R R90, SRZ ;  /* 0x00000000005a7805 */ /* 0x008fc8000001ff00 */
[----:B------:R-:W-:Y:S01]  /*3810*/  FSEL R39, R39, RZ, P1 ;  /* 0x000000ff27277208 */ /* 0x000fe20000800000 */
[----:B------:R-:W-:Y:S01]  /*3820*/  MUFU.EX2 R59, R59 ;  /* 0x0000003b003b7308 */ /* 0x000fe20000000800 */
[----:B-1----:R-:W-:Y:S02]  /*3830*/  F2FP.SATFINITE.E4M3.F32.PACK_AB_MERGE_C R151, R36, R31, RZ ;  /* 0x0000001f2497723e */ /* 0x002fe400048070ff */
[----:B------:R-:W-:Y:S01]  /*3840*/  PLOP3.LUT P1, PT, PT, PT, UP0, 0x80, 0x0 ;  /* 0x000000000000781c */ /* 0x000fe20003f2f008 */
[----:B------:R-:W-:-:S01]  /*3850*/  FFMA.FTZ R8, R46, UR18, -R39 ;  /* 0x000000122e087c23 */ /* 0x000fc20008010827 */
[--C-:B------:R-:W-:Y:S01]  /*3860*/  FFMA.FTZ R25, R61, UR18, -R39.reuse ;  /* 0x000000123d197c23 */ /* 0x100fe20008010827 */
[----:B------:R-:W-:-:S01]  /*3870*/  FFMA.FTZ R46, R50, UR18, -R39 ;  /* 0x00000012322e7c23 */ /* 0x000fc20008010827 */
[--C-:B------:R-:W-:Y:S01]  /*3880*/  FFMA.FTZ R47, R48, UR18, -R39.reuse ;  /* 0x00000012302f7c23 */ /* 0x100fe20008010827 */
[----:B------:R-:W-:-:S01]  /*3890*/  FFMA.FTZ R43, R52, UR18, -R39 ;  /* 0x00000012342b7c23 */ /* 0x000fc20008010827 */
[--C-:B------:R-:W-:Y:S01]  /*38a0*/  FFMA.FTZ R28, R28, UR18, -R39.reuse ;  /* 0x000000121c1c7c23 */ /* 0x100fe20008010827 */
        /* <DEDUP_REMOVED lines=28> */
[----:B------:R-:W-:-:S04]  /*3a70*/  F2FP.SATFINITE.E4M3.F32.PACK_AB_MERGE_C R151, R27, R24, R151 ;  /* 0x000000181b97723e */ /* 0x000fc80004807097 */
[----:B------:R-:W0:Y:S08]  /*3a80*/  MUFU.EX2 R43, R43 ;  /* 0x0000002b002b7308 */ /* 0x000e300000000800 */
[----:B------:R2:W-:Y:S01]  /*3a90*/  MUFU.EX2 R77, R51 ;  /* 0x00000033004d7308 */ /* 0x0005e20000000800 */
[----:B-1----:R-:W-:-:S04]  /*3aa0*/  F2FP.SATFINITE.E4M3.F32.PACK_AB_MERGE_C R148, R47, R46, RZ ;  /* 0x0000002e2f94723e */ /* 0x002fc800048070ff */
[----:B------:R-:W-:-:S03]  /*3ab0*/  F2FP.SATFINITE.E4M3.F32.PACK_AB_MERGE_C R148, R25, R8, R148 ;  /* 0x000000081994723e */ /* 0x000fc60004807094 */
[----:B------:R-:W1:Y:S01]  /*3ac0*/  MUFU.EX2 R28, R28 ;  /* 0x0000001c001c7308 */ /* 0x000e620000000800 */
[----:B--2---:R-:W-:-:S01]  /*3ad0*/  FFMA.FTZ R51, R42, UR18, -R39 ;  /* 0x000000122a337c23 */ /* 0x004fc20008010827 */
[----:B------:R-:W-:-:S04]  /*3ae0*/  FADD.FTZ R42, R13, R14 ;  /* 0x0000000e0d2a7221 */ /* 0x000fc80000010000 */
[----:B------:R-:W-:Y:S01]  /*3af0*/  FADD.FTZ R75, R15, R42 ;  /* 0x0000002a0f4b7221 */ /* 0x000fe20000010000 */
[----:B------:R-:W-:-:S01]  /*3b00*/  FADD.FTZ R42, R46, R57 ;  /* 0x000000392e2a7221 */ /* 0x000fc20000010000 */
[----:B------:R-:W2:Y:S01]  /*3b10*/  MUFU.EX2 R48, R48 ;  /* 0x0000003000307308 */ /* 0x000ea20000000800 */
[----:B------:R-:W-:-:S01]  /*3b20*/  FFMA.FTZ R57, R58, UR18, -R39 ;  /* 0x000000123a397c23 */ /* 0x000fc20008010827 */
[----:B------:R-:W-:Y:S01]  /*3b30*/  FADD.FTZ R75, R20, R75 ;  /* 0x0000004b144b7221 */ /* 0x000fe20000010000 */
[----:B------:R-:W-:-:S03]  /*3b40*/  FADD.FTZ R42, R47, R42 ;  /* 0x0000002a2f2a7221 */ /* 0x000fc60000010000 */
[----:B------:R-:W-:Y:S01]  /*3b50*/  FADD.FTZ R44, R24, R75 ;  /* 0x0000004b182c7221 */ /* 0x000fe20000010000 */
[----:B0-----:R-:W-:-:S01]  /*3b60*/  FADD.FTZ R75, R43, R42 ;  /* 0x0000002a2b4b7221 */ /* 0x001fc20000010000 */
[----:B------:R-:W0:Y:S02]  /*3b70*/  MUFU.EX2 R61, R61 ;  /* 0x0000003d003d7308 */ /* 0x000e240000000800 */
[----:B------:R-:W-:-:S01]  /*3b80*/  FADD.FTZ R44, R27, R44 ;  /* 0x0000002c1b2c7221 */ /* 0x000fc20000010000 */
[----:B-1----:R-:W-:-:S03]  /*3b90*/  FADD.FTZ R75, R28, R75 ;  /* 0x0000004b1c4b7221 */ /* 0x002fc60000010000 */
        /* <DEDUP_REMOVED lines=8> */
[----:B------:R-:W-:-:S04]  /*3c20*/  F2FP.SATFINITE.E4M3.F32.PACK_AB_MERGE_C R150, R61, R48, RZ ;  /* 0x000000303d96723e */ /* 0x000fc800048070ff */
[----:B------:R-:W-:Y:S01]  /*3c30*/  F2FP.SATFINITE.E4M3.F32.PACK_AB_MERGE_C R150, R28, R43, R150 ;  /* 0x0000002b1c96723e */ /* 0x000fe20004807096 */
        /* <DEDUP_REMOVED lines=8> */
[----:B------:R-:W-:-:S03]  /*3cc0*/  F2FP.SATFINITE.E4M3.F32.PACK_AB_MERGE_C R50, R77, R50, RZ ;  /* 0x000000324d32723e */ /* 0x000fc600048070ff */
[----:B------:R-:W-:Y:S01]  /*3cd0*/  FADD.FTZ R75, R77, R42 ;  /* 0x0000002a4d4b7221 */ /* 0x000fe20000010000 */
[----:B------:R-:W-:Y:S02]  /*3ce0*/  F2FP.SATFINITE.E4M3.F32.PACK_AB_MERGE_C R144, R30, R29, R50 ;  /* 0x0000001d1e90723e */ /* 0x000fe40004807032 */
        /* <DEDUP_REMOVED lines=10> */
[----:B------:R2:W-:Y:S01]  /*3d90*/  MUFU.EX2 R52, R40 ;  /* 0x0000002800347308 */ /* 0x0005e20000000800 */
[----:B0-----:R-:W-:-:S07]  /*3da0*/  FADD.FTZ R15, R33, R20 ;  /* 0x00000014210f7221 */ /* 0x001fce0000010000 */
[----:B------:R-:W-:Y:S01]  /*3db0*/  MUFU.EX2 R67, R67 ;  /* 0x0000004300437308 */ /* 0x000fe20000000800 */
[----:B--2---:R-:W-:-:S01]  /*3dc0*/  FFMA.FTZ R40, R60, UR18, -R39 ;  /* 0x000000123c287c23 */ /* 0x004fc20008010827 */
[----:B-1----:R-:W-:Y:S01]  /*3dd0*/  FADD.FTZ R31, R49, R36 ;  /* 0x00000024311f7221 */ /* 0x002fe20000010000 */
[----:B------:R-:W-:-:S03]  /*3de0*/  F2FP.SATFINITE.E4M3.F32.PACK_AB_MERGE_C R49, R80, R49, RZ ;  /* 0x000000315031723e */ /* 0x000fc600048070ff */
[----:B------:R-:W-:Y:S01]  /*3df0*/  FADD.FTZ R20, R80, R31 ;  /* 0x0000001f50147221 */ /* 0x000fe20000010000 */
[----:B------:R-:W-:Y:S01]  /*3e00*/  F2FP.SATFINITE.E4M3.F32.PACK_AB_MERGE_C R147, R78, R53, R49 ;  /* 0x000000354e93723e */ /* 0x000fe20004807031 */
[----:B------:R-:W0:Y:S08]  /*3e10*/  MUFU.EX2 R45, R45 ;  /* 0x0000002d002d7308 */ /* 0x000e300000000800 */
[----:B------:R-:W-:Y:S08]  /*3e20*/  MUFU.EX2 R34, R34 ;  /* 0x0000002200227308 */ /* 0x000ff00000000800 */
[----:B------:R-:W1:Y:S01]  /*3e30*/  MUFU.EX2 R82, R82 ;  /* 0x0000005200527308 */ /* 0x000e620000000800 */
[----:B0-----:R-:W-:-:S07]  /*3e40*/  FADD.FTZ R31, R45, R20 ;  /* 0x000000142d1f7221 */ /* 0x001fce0000010000 */
[----:B------:R-:W-:Y:S08]  /*3e50*/  MUFU.EX2 R51, R51 ;  /* 0x0000003300337308 */ /* 0x000ff00000000800 */
[----:B------:R-:W0:Y:S01]  /*3e60*/  MUFU.EX2 R41, R41 ;  /* 0x0000002900297308 */ /* 0x000e220000000800 */
[----:B-1----:R-:W-:-:S07]  /*3e70*/  FADD.FTZ R20, R82, R31 ;  /* 0x0000001f52147221 */ /* 0x002fce0000010000 */
[----:B------:R-:W1:Y:S08]  /*3e80*/  MUFU.EX2 R54, R54 ;  /* 0x0000003600367308 */ /* 0x000e700000000800 */
[----:B------:R2:W-:Y:S08]  /*3e90*/  MUFU.EX2 R39, R12 ;  /* 0x0000000c00277308 */ /* 0x0005f00000000800 */
[----:B------:R-:W3:Y:S01]  /*3ea0*/  MUFU.EX2 R86, R86 ;  /* 0x0000005600567308 */ /* 0x000ee20000000800 */
[----:B--2---:R-:W-:-:S01]  /*3eb0*/  FADD.FTZ R12, R52, R15 ;  /* 0x0000000f340c7221 */ /* 0x004fc20000010000 */
[----:B------:R-:W-:-:S03]  /*3ec0*/  F2FP.SATFINITE.E4M3.F32.PACK_AB_MERGE_C R52, R67, R52, RZ ;  /* 0x000000344334723e */ /* 0x000fc600048070ff */
[----:B------:R-:W-:Y:S01]  /*3ed0*/  FADD.FTZ R15, R67, R12 ;  /* 0x0000000c430f7221 */ /* 0x000fe20000010000 */
[----:B------:R-:W-:Y:S02]  /*3ee0*/  F2FP.SATFINITE.E4M3.F32.PACK_AB_MERGE_C R146, R33, R32, R52 ;  /* 0x000000202192723e */ /* 0x000fe40004807034 */
[----:B------:R-:W2:Y:S01]  /*3ef0*/  MUFU.EX2 R63, R63 ;  /* 0x0000003f003f7308 */ /* 0x000ea20000000800 */
[----:B------:R-:W-:-:S01]  /*3f00*/  FADD.FTZ R12, R34, R15 ;  /* 0x0000000f220c7221 */ /* 0x000fc20000010000 */
[----:B0-----:R-:W-:-:S03]  /*3f10*/  FADD.FTZ R15, R41, R20 ;  /* 0x00000014290f7221 */ /* 0x001fc60000010000 */
[----:B------:R-:W-:-:S03]  /*3f20*/  FADD.FTZ R13, R51, R12 ;  /* 0x0000000c330d7221 */ /* 0x000fc60000010000 */
[----:B------:R-:W0:Y:S01]  /*3f30*/  MUFU.EX2 R37, R37 ;  /* 0x0000002500257308 */ /* 0x000e220000000800 */
[----:B-1----:R-:W-:-:S01]  /*3f40*/  FADD.FTZ R12, R54, R13 ;  /* 0x0000000d360c7221 */ /* 0x002fc20000010000 */
[C---:B---3--:R-:W-:Y:S01]  /*3f50*/  F2FP.SATFINITE.E4M3.F32.PACK_AB_MERGE_C R41, R86.reuse, R41, RZ ;  /* 0x000000295629723e */ /* 0x048fe200048070ff */
[----:B------:R-:W-:-:S03]  /*3f60*/  FADD.FTZ R86, R86, R15 ;  /* 0x0000000f56567221 */ /* 0x000fc60000010000 */
[----:B------:R-:W-:Y:S02]  /*3f70*/  F2FP.SATFINITE.E4M3.F32.PACK_AB_MERGE_C R141, R82, R45, R41 ;  /* 0x0000002d528d723e */ /* 0x000fe40004807029 */
[----:B------:R-:W1:Y:S01]  /*3f80*/  MUFU.EX2 R40, R40 ;  /* 0x0000002800287308 */ /* 0x000e620000000800 */
[C---:B--2---:R-:W-:Y:S01]  /*3f90*/  F2FP.SATFINITE.E4M3.F32.PACK_AB_MERGE_C R54, R63.reuse, R54, RZ ;  /* 0x000000363f36723e */ /* 0x044fe200048070ff */
[----:B------:R-:W-:-:S03]  /*3fa0*/  FADD.FTZ R63, R63, R12 ;  /* 0x0000000c3f3f7221 */ /* 0x000fc60000010000 */
[----:B------:R-:W-:-:S03]  /*3fb0*/  F2FP.SATFINITE.E4M3.F32.PACK_AB_MERGE_C R140, R51, R34, R54 ;  /* 0x00000022338c723e */ /* 0x000fc60004807036 */
        /* <DEDUP_REMOVED lines=13> */
[C---:B0-----:R-:W-:Y:S01]  /*4090*/  F2FP.SATFINITE.E4M3.F32.PACK_AB_MERGE_C R21, R10.reuse, R21, RZ ;  /* 0x000000150a15723e */ /* 0x041fe200048070ff */
[----:B------:R-:W-:-:S03]  /*40a0*/  FADD.FTZ R10, R10, R15 ;  /* 0x0000000f0a0a7221 */ /* 0x000fc60000010000 */
[----:B------:R-:W-:-:S03]  /*40b0*/  F2FP.SATFINITE.E4M3.F32.PACK_AB_MERGE_C R143, R84, R37, R21 ;  /* 0x00000025548f723e */ /* 0x000fc60004807015 */
[----:B------:R-:W0:Y:S01]  /*40c0*/  MUFU.EX2 R2, R2 ;  /* 0x0000000200027308 */ /* 0x000e220000000800 */
[C---:B-1----:R-:W-:Y:S01]  /*40d0*/  F2FP.SATFINITE.E4M3.F32.PACK_AB_MERGE_C R64, R65.reuse, R64, RZ ;  /* 0x000000404140723e */ /* 0x042fe200048070ff */
[----:B------:R-:W-:-:S03]  /*40e0*/  FADD.FTZ R65, R65, R8 ;  /* 0x0000000841417221 */ /* 0x000fc60000010000 */
[----:B------:R-:W-:-:S03]  /*40f0*/  F2FP.SATFINITE.E4M3.F32.PACK_AB_MERGE_C R142, R57, R40, R64 ;  /* 0x00000028398e723e */ /* 0x000fc60004807040 */
        /* <DEDUP_REMOVED lines=12> */
[C---:B-1----:R-:W-:Y:S01]  /*41c0*/  F2FP.SATFINITE.E4M3.F32.PACK_AB_MERGE_C R69, R68.reuse, R69, RZ ;  /* 0x000000454445723e */ /* 0x042fe200048070ff */
[----:B------:R-:W-:-:S03]  /*41d0*/  FADD.FTZ R68, R68, R13 ;  /* 0x0000000d44447221 */ /* 0x000fc60000010000 */
[----:B------:R-:W-:-:S03]  /*41e0*/  F2FP.SATFINITE.E4M3.F32.PACK_AB_MERGE_C R136, R39, R2, R69 ;  /* 0x000000022788723e */ /* 0x000fc60004807045 */
[----:B------:R-:W1:Y:S01]  /*41f0*/  MUFU.EX2 R71, R71 ;  /* 0x0000004700477308 */ /* 0x000e620000000800 */
[----:B--2---:R-:W-:-:S01]  /*4200*/  FADD.FTZ R15, R4, R15 ;  /* 0x0000000f040f7221 */ /* 0x004fc20000010000 */
[----:B------:R-:W-:-:S04]  /*4210*/  F2FP.SATFINITE.E4M3.F32.PACK_AB_MERGE_C R10, R4, R3, RZ ;  /* 0x00000003040a723e */ /* 0x000fc800048070ff */
[----:B------:R-:W-:Y:S02]  /*4220*/  F2FP.SATFINITE.E4M3.F32.PACK_AB_MERGE_C R137, R88, R11, R10 ;  /* 0x0000000b5889723e */ /* 0x000fe4000480700a */
[----:B------:R-:W-:Y:S01]  /*4230*/  CS2R R88, SRZ ;  /* 0x0000000000587805 */ /* 0x000fe2000001ff00 */
[----:B------:R-:W2:Y:S01]  /*4240*/  MUFU.EX2 R5, R5 ;  /* 0x0000000500057308 */ /* 0x000ea20000000800 */
[----:B0-----:R-:W-:-:S07]  /*4250*/  FADD.FTZ R4, R6, R15 ;  /* 0x0000000f06047221 */ /* 0x001fce0000010000 */
[----:B------:R-:W0:Y:S01]  /*4260*/  MUFU.EX2 R72, R72 ;  /* 0x0000004800487308 */ /* 0x000e220000000800 */
[----:B-1----:R-:W-:-:S07]  /*4270*/  FADD.FTZ R3, R71, R68 ;  /* 0x0000004447037221 */ /* 0x002fce0000010000 */
[----:B------:R-:W-:Y:S01]  /*4280*/  MUFU.EX2 R7, R7 ;  /* 0x0000000700077308 */ /* 0x000fe20000000800 */
[----:B--2---:R-:W-:-:S07]  /*4290*/  FADD.FTZ R4, R5, R4 ;  /* 0x0000000405047221 */ /* 0x004fce0000010000 */
[----:B------:R-:W-:Y:S01]  /*42a0*/  MUFU.EX2 R74, R74 ;  /* 0x0000004a004a7308 */ /* 0x000fe20000000800 */
[----:B0-----:R-:W-:-:S07]  /*42b0*/  FADD.FTZ R3, R72, R3 ;  /* 0x0000000348037221 */ /* 0x001fce0000010000 */
[----:B------:R-:W0:Y:S08]  /*42c0*/  MUFU.EX2 R73, R73 ;  /* 0x0000004900497308 */ /* 0x000e300000000800 */
[----:B------:R-:W1:Y:S01]  /*42d0*/  MUFU.EX2 R8, R9 ;  /* 0x0000000900087308 */ /* 0x000e620000000800 */
[----:B0-----:R-:W-:Y:S01]  /*42e0*/  F2FP.SATFINITE.E4M3.F32.PACK_AB_MERGE_C R2, R73, R74, RZ ;  /* 0x0000004a4902723e */ /* 0x001fe200048070ff */
[----:B------:R-:W-:-:S03]  /*42f0*/  FADD.FTZ R74, R74, R3 ;  /* 0x000000034a4a7221 */ /* 0x000fc60000010000 */
[----:B------:R-:W-:Y:S01]  /*4300*/  F2FP.SATFINITE.E4M3.F32.PACK_AB_MERGE_C R138, R72, R71, R2 ;  /* 0x00000047488a723e */ /* 0x000fe20004807002 */
[----:B------:R-:W-:-:S01]  /*4310*/  FADD.FTZ R3, R73, R74 ;  /* 0x0000004a49037221 */ /* 0x000fc20000010000 */
[----:B-1----:R-:W-:Y:S01]  /*4320*/  F2FP.SATFINITE.E4M3.F32.PACK_AB_MERGE_C R9, R8, R7, RZ ;  /* 0x000000070809723e */ /* 0x002fe200048070ff */
[----:B------:R-:W-:-:S03]  /*4330*/  FADD.FTZ R7, R7, R4 ;  /* 0x0000000407077221 */ /* 0x000fc60000010000 */
[----:B------:R-:W-:Y:S01]  /*4340*/  F2FP.SATFINITE.E4M3.F32.PACK_AB_MERGE_C R139, R5, R6, R9 ;  /* 0x00000006058b723e */ /* 0x000fe20004807009 */
[----:B------:R-:W-:-:S01]  /*4350*/  FADD.FTZ R2, R8, R7 ;  /* 0x0000000708027221 */ /* 0x000fc20000010000 */
[----:B------:R-:W-:Y:S06]  /*4360*/  @!P1 BRA `(.L_x_1972) ;  /* 0x0000002c00589947 */ /* 0x000fec0003800000 */
[----:B------:R-:W-:Y:S01]  /*4370*/  IMAD.MOV.U32 R5, RZ, RZ, R26 ;  /* 0x000000ffff057224 */ /* 0x000fe200078e001a */
[----:B------:R-:W-:Y:S01]  /*4380*/  MOV R135, RZ ;  /* 0x000000ff00877202 */ /* 0x000fe20000000f00 */
[----:B------:R-:W-:Y:S01]  /*4390*/  IMAD.MOV.U32 R4, RZ, RZ, R35 ;  /* 0x000000ffff047224 */ /* 0x000fe200078e0023 */
[----:B------:R-:W-:Y:S01]  /*43a0*/  UMOV UR20, UR37 ;  /* 0x0000002500147c82 */ /* 0x000fe20008000000 */
[----:B------:R-:W-:Y:S01]  /*43b0*/  UMOV UR21, UR38 ;  /* 0x0000002600157c82 */ /* 0x000fe20008000000 */
[----:B------:R-:W-:-:S05]  /*43c0*/  ULDC UR18, c[0x0][0x988] ;  /* 0x0002620000127ab9 */ /* 0x000fca0000000800 */
.L_x_1983:
[----:B------:R-:W-:-:S04]  /*43d0*/  UISETP.NE.AND UP0, UPT, UR21, 0x1, UPT ;  /* 0x000000011500788c */ /* 0x000fc8000bf05270 */
[----:B------:R-:W-:-:S04]  /*43e0*/  USEL UR37, URZ, 0x1, UP0 ;  /* 0x000000013f257887 */ /* 0x000fc80008000000 */
[----:B------:R-:W-:Y:S01]  /*43f0*/  ULOP3.LUT UR37, UR20, UR37, URZ, 0x3c, !UPT ;  /* 0x0000002514257292 */ /* 0x000fe2000f8e3c3f */
[----:B------:R-:W-:Y:S11]  /*4400*/  @!P0 BRA `(.L_x_1973) ;  /* 0x0000000000048947 */ /* 0x000ff60003800000 */
[----:B------:R-:W-:Y:S01]  /*4410*/  BPT.TRAP 0x1 ;  /* 0x000000040000795c */ /* 0x000fe20000300000 */
.L_x_1973:
        /* <DEDUP_REMOVED lines=9> */
.L_x_1974:
[----:B-1----:R-:W-:Y:S05]  /*44b0*/  @P1 BRA `(.L_x_1975) ;  /* 0x0000000000081947 */ /* 0x002fea0003800000 */
[----:B------:R-:W1:Y:S02]  /*44c0*/  SYNCS.PHASECHK.TRANS64.TRYWAIT P1, [UR19+0x19c30], R6 ;  /* 0x019c3006ff0075a7 */ /* 0x000e640008020153 */
[----:B-1----:R-:W-:Y:S05]  /*44d0*/  @!P1 BRA `(.L_x_1976) ;  /* 0x000000d4009c9947 */ /* 0x002fea0003800000 */
.L_x_1975:
        /* <DEDUP_REMOVED lines=17> */
.L_x_1977:
[----:B------:R-:W-:Y:S01]  /*45f0*/  ULEA UR11, UR21, UR46, 0x3 ;  /* 0x0000002e150b7291 */ /* 0x000fe2000f8e183f */
[----:B01----:R-:W-:-:S05]  /*4600*/  IMAD.U32 R6, RZ, RZ, UR20 ;  /* 0x00000014ff067e24 */ /* 0x003fca000f8e00ff */
[----:B------:R-:W-:-:S04]  /*4610*/  SHF.L.U32 R6, R6, 0x1f, RZ ;  /* 0x0000001f06067819 */ /* 0x000fc800000006ff */
[----:B------:R0:W1:Y:S01]  /*4620*/  SYNCS.PHASECHK.TRANS64.TRYWAIT P1, [UR11+0x19c50], R6 ;  /* 0x019c5006ff0075a7 */ /* 0x000062000802014b */
[----:B------:R-:W-:Y:S05]  /*4630*/  @!P0 BRA `(.L_x_1978) ;  /* 0x0000000000048947 */ /* 0x000fea0003800000 */
[----:B------:R-:W-:Y:S01]  /*4640*/  BPT.TRAP 0x1 ;  /* 0x000000040000795c */ /* 0x000fe20000300000 */
.L_x_1978:
[----:B-1----:R-:W-:Y:S05]  /*4650*/  @P1 BRA `(.L_x_1979) ;  /* 0x0000000000081947 */ /* 0x002fea0003800000 */
[----:B------:R-:W1:Y:S02]  /*4660*/  SYNCS.PHASECHK.TRANS64.TRYWAIT P1, [UR11+0x19c50], R6 ;  /* 0x019c5006ff0075a7 */ /* 0x000e64000802014b */
[----:B-1----:R-:W-:Y:S05]  /*4670*/  @!P1 BRA `(.L_x_1980) ;  /* 0x000000d4004c9947 */ /* 0x002fea0003800000 */
.L_x_1979:
        /* <DEDUP_REMOVED lines=27> */
.L_x_1981:
[----:B------:R-:W-:Y:S01]  /*4830*/  UISETP.NE.AND UP0, UPT, UR50, URZ, UPT ;  /* 0x0000003f3200728c */ /* 0x000fe2000bf05270 */
[C---:B------:R-:W-:Y:S01]  /*4840*/  FMUL.FTZ R138, R0.reuse, R28 ;  /* 0x0000001c008a7220 */ /* 0x040fe20000410000 */
[----:B------:R-:W-:Y:S02]  /*4850*/  VIADD R28, R17, UR44 ;  /* 0x0000002c111c7c36 */ /* 0x000fe40008000000 */
[C---:B-1----:R-:W-:Y:S01]  /*4860*/  FMUL.FTZ R7, R0.reuse, R27 ;  /* 0x0000001b00077220 */ /* 0x042fe20000410000 */
[C---:B------:R-:W-:Y:S01]  /*4870*/  FMUL.FTZ R11, R0.reuse, R35 ;  /* 0x00000023000b7220 */ /* 0x040fe20000410000 */
[C---:B------:R-:W-:Y:S01]  /*4880*/  FMUL.FTZ R9, R0.reuse, R31 ;  /* 0x0000001f00097220 */ /* 0x040fe20000410000 */
[----:B------:R-:W-:Y:S01]  /*4890*/  PLOP3.LUT P1, PT, PT, PT, UP0, 0x80, 0x0 ;  /* 0x000000000000781c */ /* 0x000fe20003f2f008 */
[----:B------:R-:W-:Y:S01]  /*48a0*/  IMAD.MOV.U32 R31, RZ, RZ, -0x2 ;  /* 0xfffffffeff1f7424 */ /* 0x000fe200078e00ff */
[----:B------:R-:W-:Y:S01]  /*48b0*/  PLOP3.LUT P2, PT, PT, PT, UP0, 0x80, 0x0 ;  /* 0x000000000000781c */ /* 0x000fe20003f4f008 */
[C---:B------:R-:W-:Y:S01]  /*48c0*/  FMUL.FTZ R136, R0.reuse, R24 ;  /* 0x0000001800887220 */ /* 0x040fe20000410000 */
[C---:B------:R-:W-:Y:S01]  /*48d0*/  FMUL.FTZ R8, R0.reuse, R30 ;  /* 0x0000001e00087220 */ /* 0x040fe20000410000 */
[----:B------:R-:W-:Y:S01]  /*48e0*/  @UP0 ULDC UR6, c[0x0][0x44c] ;  /* 0x0001130000060ab9 */ /* 0x000fe20000000800 */
[C---:B------:R-:W-:Y:S01]  /*48f0*/  FMUL.FTZ R137, R0.reuse, R25 ;  /* 0x0000001900897220 */ /* 0x040fe20000410000 */
[C---:B------:R-:W-:Y:S01]  /*4900*/  FMUL.FTZ R139, R0.reuse, R29 ;  /* 0x0000001d008b7220 */ /* 0x040fe20000410000 */
[----:B------:R-:W-:Y:S01]  /*4910*/  MUFU.TANH R138, R138 ;  /* 0x0000008a008a7308 */ /* 0x000fe20000002400 */
[C---:B------:R-:W-:Y:S01]  /*4920*/  FMUL.FTZ R32, R0.reuse, R32 ;  /* 0x0000002000207220 */ /* 0x040fe20000410000 */
[C---:B------:R-:W-:Y:S01]  /*4930*/  FMUL.FTZ R140, R0.reuse, R33 ;  /* 0x00000021008c7220 */ /* 0x040fe20000410000 */
[C---:B------:R-:W-:Y:S01]  /*4940*/  FMUL.FTZ R36, R0.reuse, R36 ;  /* 0x0000002400247220 */ /* 0x040fe20000410000 */
[----:B------:R-:W-:Y:S01]  /*4950*/  FMUL.FTZ R10, R0, R34 ;  /* 0x00000022000a7220 */ /* 0x000fe20000410000 */
[----:B------:R-:W-:Y:S01]  /*4960*/  @P1 IMAD.HI.U32 R27, R28, UR6, RZ ;  /* 0x000000061c1b1c27 */ /* 0x000fe2000f8e00ff */
[----:B------:R-:W-:-:S03]  /*4970*/  @UP0 ULDC UR6, c[0x0][0x450] ;  /* 0x0001140000060ab9 */ /* 0x000fc60000000800 */
[C---:B------:R-:W-:Y:S01]  /*4980*/  FMUL.FTZ R37, R0.reuse, R37 ;  /* 0x0000002500257220 */ /* 0x040fe20000410000 */
[----:B------:R-:W1:Y:S01]  /*4990*/  MUFU.TANH R136, R136 ;  /* 0x0000008800887308 */ /* 0x000e620000002400 */
[C---:B------:R-:W-:Y:S01]  /*49a0*/  FMUL.FTZ R25, R0.reuse, R51 ;  /* 0x0000003300197220 */ /* 0x040fe20000410000 */
[----:B------:R-:W-:Y:S01]  /*49b0*/  @P2 SHF.R.U32.HI R28, RZ, UR6, R27 ;  /* 0x00000006ff1c2c19 */ /* 0x000fe2000801161b */
[----:B------:R-:W-:Y:S01]  /*49c0*/  UMOV UR6, 0xffffff80 ;  /* 0xffffff8000067882 */ /* 0x000fe20000000000 */
[C---:B------:R-:W-:Y:S01]  /*49d0*/  FMUL.FTZ R12, R0.reuse, R38 ;  /* 0x00000026000c7220 */ /* 0x040fe20000410000 */
[----:B------:R-:W-:Y:S01]  /*49e0*/  UIMAD UR6, UR51, UR6, 0x1 ;  /* 0x00000001330674a4 */ /* 0x000fe2000f8e0206 */
[C---:B------:R-:W-:Y:S01]  /*49f0*/  FMUL.FTZ R38, R0.reuse, R40 ;  /* 0x0000002800267220 */ /* 0x040fe20000410000 */
[----:B------:R-:W2:Y:S01]  /*4a00*/  SHFL.IDX PT, R35, R28, RZ, 0x1c1f ;  /* 0x001c1fff1c237589 */ /* 0x000ea200000e0000 */
[----:B------:R-:W3:Y:S01]  /*4a10*/  MUFU.TANH R137, R137 ;  /* 0x0000008900897308 */ /* 0x000ee20000002400 */
[C---:B------:R-:W-:Y:S01]  /*4a20*/  FMUL.FTZ R13, R0.reuse, R39 ;  /* 0x00000027000d7220 */ /* 0x040fe20000410000 */
[----:B------:R-:W-:Y:S01]  /*4a30*/  FMUL.FTZ R39, R0, R41 ;  /* 0x0000002900277220 */ /* 0x000fe20000410000 */
[----:B------:R-:W-:-:S02]  /*4a40*/  IMAD R30, R16, R31, UR6 ;  /* 0x00000006101e7e24 */ /* 0x000fc4000f8e021f */
[C---:B------:R-:W-:Y:S01]  /*4a50*/  FMUL.FTZ R40, R0.reuse, R44 ;  /* 0x0000002c00287220 */ /* 0x040fe20000410000 */
[----:B------:R-:W-:Y:S02]  /*4a60*/  IMAD.U32 R31, RZ, RZ, UR49 ;  /* 0x00000031ff1f7e24 */ /* 0x000fe4000f8e00ff */
[C---:B------:R-:W-:Y:S01]  /*4a70*/  FMUL.FTZ R41, R0.reuse, R45 ;  /* 0x0000002d00297220 */ /* 0x040fe20000410000 */
[C---:B------:R-:W-:Y:S01]  /*4a80*/  FMUL.FTZ R45, R0.reuse, R53 ;  /* 0x00000035002d7220 */ /* 0x040fe20000410000 */
[----:B------:R-:W4:Y:S01]  /*4a90*/  MUFU.TANH R139, R139 ;  /* 0x0000008b008b7308 */ /* 0x000f220000002400 */
[C---:B------:R-:W-:Y:S01]  /*4aa0*/  FMUL.FTZ R14, R0.reuse, R42 ;  /* 0x0000002a000e7220 */ /* 0x040fe20000410000 */
[----:B------:R-:W-:Y:S01]  /*4ab0*/  IADD3 R30, -R31, UR48, R30 ;  /* 0x000000301f1e7c10 */ /* 0x000fe2000fffe11e */
        /* <DEDUP_REMOVED lines=11> */
[----:B------:R-:W-:Y:S01]  /*4b70*/  FMUL.FTZ R47, R0, R57 ;  /* 0x00000039002f7220 */ /* 0x000fe20000410000 */
[----:B--2---:R-:W-:Y:S01]  /*4b80*/  IMAD.IADD R35, R30, 0x1, R35 ;  /* 0x000000011e237824 */ /* 0x004fe200078e0223 */
[----:B------:R-:W2:Y:S01]  /*4b90*/  MUFU.TANH R140, R140 ;  /* 0x0000008c008c7308 */ /* 0x000ea20000002400 */
[C---:B------:R-:W-:Y:S01]  /*4ba0*/  FMUL.FTZ R48, R0.reuse, R60 ;  /* 0x0000003c00307220 */ /* 0x040fe20000410000 */
[C---:B------:R-:W-:Y:S01]  /*4bb0*/  FMUL.FTZ R49, R0.reuse, R61 ;  /* 0x0000003d00317220 */ /* 0x040fe20000410000 */
[C---:B------:R-:W-:Y:S01]  /*4bc0*/  FMUL.FTZ R24, R0.reuse, R50 ;  /* 0x0000003200187220 */ /* 0x040fe20000410000 */
[C---:B------:R-:W-:Y:S01]  /*4bd0*/  ISETP.GT.AND P1, PT, R35.reuse, RZ, PT ;  /* 0x000000ff2300720c */ /* 0x040fe20003f24270 */
[C---:B------:R-:W-:Y:S01]  /*4be0*/  FMUL.FTZ R50, R0.reuse, R64 ;  /* 0x0000004000327220 */ /* 0x040fe20000410000 */
[C---:B------:R-:W-:Y:S01]  /*4bf0*/  ISETP.GT.AND P2, PT, R35.reuse, 0x1, PT ;  /* 0x000000012300780c */ /* 0x040fe20003f44270 */
[----:B------:R-:W-:Y:S01]  /*4c00*/  FMUL.FTZ R31, R0, R59 ;  /* 0x0000003b001f7220 */ /* 0x000fe20000410000 */
[----:B-1----:R-:W-:Y:S01]  /*4c10*/  FSEL R33, R136, -INF , P1 ;  /* 0xff80000088217808 */ /* 0x002fe20000800000 */
[----:B------:R-:W1:Y:S01]  /*4c20*/  MUFU.TANH R36, R36 ;  /* 0x0000002400247308 */ /* 0x000e620000002400 */
[----:B------:R-:W-:Y:S01]  /*4c30*/  ISETP.GT.AND P1, PT, R35, 0x8, PT ;  /* 0x000000082300780c */ /* 0x000fe20003f24270 */
[C---:B------:R-:W-:Y:S01]  /*4c40*/  FMUL.FTZ R52, R0.reuse, R68 ;  /* 0x0000004400347220 */ /* 0x040fe20000410000 */
[----:B---3--:R-:W-:Y:S01]  /*4c50*/  FSEL R137, R137, -INF , P2 ;  /* 0xff80000089897808 */ /* 0x008fe20001000000 */
[C---:B------:R-:W-:Y:S01]  /*4c60*/  FMUL.FTZ R29, R0.reuse, R58 ;  /* 0x0000003a001d7220 */ /* 0x040fe20000410000 */
[----:B------:R-:W-:Y:S01]  /*4c70*/  FMNMX.FTZ R34, R33, R4, !PT ;  /* 0x0000000421227209 */ /* 0x000fe20007810000 */
[----:B------:R-:W-:Y:S01]  /*4c80*/  FMUL.FTZ R58, R0, R77 ;  /* 0x0000004d003a7220 */ /* 0x000fe20000410000 */
[----:B------:R-:W-:Y:S01]  /*4c90*/  ISETP.GT.AND P2, PT, R35, 0x9, PT ;  /* 0x000000092300780c */ /* 0x000fe20003f44270 */
[----:B------:R-:W3:Y:S01]  /*4ca0*/  MUFU.TANH R37, R37 ;  /* 0x0000002500257308 */ /* 0x000ee20000002400 */
[----:B------:R-:W-:Y:S01]  /*4cb0*/  FSEL R138, R138, -INF , P1 ;  /* 0xff8000008a8a7808 */ /* 0x000fe20000800000 */
[C---:B------:R-:W-:Y:S01]  /*4cc0*/  FMUL.FTZ R80, R0.reuse, R80 ;  /* 0x0000005000507220 */ /* 0x040fe20000410000 */
[----:B------:R-:W-:Y:S01]  /*4cd0*/  FMNMX.FTZ R51, R137, R34, !PT ;  /* 0x0000002289337209 */ /* 0x000fe20007810000 */
[C---:B------:R-:W-:Y:S01]  /*4ce0*/  FMUL.FTZ R81, R0.reuse, R81 ;  /* 0x0000005100517220 */ /* 0x040fe20000410000 */
[----:B------:R-:W-:Y:S01]  /*4cf0*/  ISETP.GT.AND P1, PT, R35, 0x10, PT ;  /* 0x000000102300780c */ /* 0x000fe20003f24270 */
[----:B------:R-:W-:Y:S01]  /*4d00*/  FMUL.FTZ R84, R0, R84 ;  /* 0x0000005400547220 */ /* 0x000fe20000410000 */
[----:B----4-:R-:W-:Y:S01]  /*4d10*/  FSEL R139, R139, -INF , P2 ;  /* 0xff8000008b8b7808 */ /* 0x010fe20001000000 */
[----:B------:R-:W4:Y:S01]  /*4d20*/  MUFU.TANH R38, R38 ;  /* 0x0000002600267308 */ /* 0x000f220000002400 */
[----:B------:R-:W-:Y:S01]  /*4d30*/  FMNMX.FTZ R34, R138, R51, !PT ;  /* 0x000000338a227209 */ /* 0x000fe20007810000 */
[----:B------:R-:W-:Y:S01]  /*4d40*/  FMUL.FTZ R85, R0, R85 ;  /* 0x0000005500557220 */ /* 0x000fe20000410000 */
[----:B------:R-:W-:Y:S01]  /*4d50*/  ISETP.GT.AND P2, PT, R35, 0x11, PT ;  /* 0x000000112300780c */ /* 0x000fe20003f44270 */
[----:B------:R-:W5:Y:S01]  /*4d60*/  SHFL.IDX PT, R77, R28, 0x1, 0x1c1f ;  /* 0x003c1f001c4d7f89 */ /* 0x000f6200000e0000 */
[----:B0-----:R-:W-:Y:S01]  /*4d70*/  FSEL R32, R32, -INF , P1 ;  /* 0xff80000020207808 */ /* 0x001fe20000800000 */
[C---:B------:R-:W-:Y:S01]  /*4d80*/  FMUL.FTZ R68, R0.reuse, R74 ;  /* 0x0000004a00447220 */ /* 0x040fe20000410000 */
[----:B------:R-:W-:Y:S01]  /*4d90*/  FMNMX.FTZ R51, R139, R34, !PT ;  /* 0x000000228b337209 */ /* 0x000fe20007810000 */
[----:B------:R-:W0:Y:S01]  /*4da0*/  MUFU.TANH R39, R39 ;  /* 0x0000002700277308 */ /* 0x000e220000002400 */
[C---:B------:R-:W-:Y:S01]  /*4db0*/  ISETP.GT.AND P1, PT, R35.reuse, 0x18, PT ;  /* 0x000000182300780c */ /* 0x040fe20003f24270 */
[----:B------:R-:W-:Y:S01]  /*4dc0*/  FMUL.FTZ R63, R0, R63 ;  /* 0x0000003f003f7220 */ /* 0x000fe20000410000 */
[----:B--2---:R-:W-:Y:S01]  /*4dd0*/  FSEL R34, R140, -INF , P2 ;  /* 0xff8000008c227808 */ /* 0x004fe20001000000 */
[----:B------:R-:W-:Y:S01]  /*4de0*/  UIADD3 UR19, UR19, 0x19c40, URZ ;  /* 0x00019c4013137890 */ /* 0x000fe2000fffe03f */
[----:B------:R-:W-:Y:S01]  /*4df0*/  FMNMX.FTZ R53, R32, R51, !PT ;  /* 0x0000003320357209 */ /* 0x000fe20007810000 */
[----:B------:R-:W-:Y:S01]  /*4e00*/  FMUL.FTZ R51, R0, R65 ;  /* 0x0000004100337220 */ /* 0x000fe20000410000 */
[----:B------:R-:W-:Y:S01]  /*4e10*/  ISETP.GT.AND P2, PT, R35, 0x19, PT ;  /* 0x000000192300780c */ /* 0x000fe20003f44270 */
[----:B------:R-:W2:Y:S01]  /*4e20*/  MUFU.TANH R40, R40 ;  /* 0x0000002800287308 */ /* 0x000ea20000002400 */
[----:B-1----:R-:W-:Y:S01]  /*4e30*/  FSEL R36, R36, -INF , P1 ;  /* 0xff80000024247808 */ /* 0x002fe20000800000 */
[----:B------:R-:W-:Y:S01]  /*4e40*/  UPRMT UR19, UR45, 0x654, UR19 ;  /* 0x000006542d137896 */ /* 0x000fe20008000013 */
[----:B------:R-:W-:-:S02]  /*4e50*/  FMNMX.FTZ R53, R34, R53, !PT ;  /* 0x0000003522357209 */ /* 0x000fc40007810000 */
[----:B------:R-:W-:Y:S02]  /*4e60*/  ISETP.GT.AND P1, PT, R35, 0x20, PT ;  /* 0x000000202300780c */ /* 0x000fe40003f24270 */
[----:B---3--:R-:W-:Y:S01]  /*4e70*/  FSEL R37, R37, -INF , P2 ;  /* 0xff80000025257808 */ /* 0x008fe20001000000 */
[----:B------:R-:W1:Y:S01]  /*4e80*/  MUFU.TANH R41, R41 ;  /* 0x0000002900297308 */ /* 0x000e620000002400 */
[----:B------:R-:W-:Y:S02]  /*4e90*/  FMNMX.FTZ R54, R36, R53, !PT ;  /* 0x0000003524367209 */ /* 0x000fe40007810000 */
[----:B------:R-:W-:Y:S01]  /*4ea0*/  ISETP.GT.AND P2, PT, R35, 0x21, PT ;  /* 0x000000212300780c */ /* 0x000fe20003f44270 */
[----:B-----5:R-:W-:Y:S01]  /*4eb0*/  IMAD.IADD R30, R30, 0x1, R77 ;  /* 0x000000011e1e7824 */ /* 0x020fe200078e024d */
[----:B----4-:R-:W-:Y:S01]  /*4ec0*/  FSEL R38, R38, -INF , P1 ;  /* 0xff80000026267808 */ /* 0x010fe20000800000 */
[----:B------:R-:W-:Y:S01]  /*4ed0*/  SYNCS.ARRIVE.TRANS64.RED.A1T0 RZ, [UR19], RZ ;  /* 0x000000ffffff79a7 */ /* 0x000fe20008100413 */
[----:B------:R-:W-:Y:S01]  /*4ee0*/  FMNMX.FTZ R53, R37, R54, !PT ;  /* 0x0000003625357209 */ /* 0x000fe20007810000 */
[----:B------:R-:W3:Y:S01]  /*4ef0*/  MUFU.TANH R42, R42 ;  /* 0x0000002a002a7308 */ /* 0x000ee20000002400 */
[----:B------:R-:W-:-:S02]  /*4f00*/  ISETP.GT.AND P1, PT, R35, 0x28, PT ;  /* 0x000000282300780c */ /* 0x000fc40003f24270 */
[----:B0-----:R-:W-:Y:S02]  /*4f10*/  FSEL R39, R39, -INF , P2 ;  /* 0xff80000027277808 */ /* 0x001fe40001000000 */
[----:B------:R-:W-:Y:S01]  /*4f20*/  FMNMX.FTZ R54, R38, R53, !PT ;  /* 0x0000003526367209 */ /* 0x000fe20007810000 */
[----:B------:R-:W-:Y:S01]  /*4f30*/  FMUL.FTZ R53, R0, R69 ;  /* 0x0000004500357220 */ /* 0x000fe20000410000 */
[----:B------:R-:W-:Y:S01]  /*4f40*/  ISETP.GT.AND P2, PT, R35, 0x29, PT ;  /* 0x000000292300780c */ /* 0x000fe20003f44270 */
[----:B------:R-:W0:Y:S01]  /*4f50*/  MUFU.TANH R43, R43 ;  /* 0x0000002b002b7308 */ /* 0x000e220000002400 */
[----:B--2---:R-:W-:Y:S01]  /*4f60*/  FSEL R40, R40, -INF , P1 ;  /* 0xff80000028287808 */ /* 0x004fe20000800000 */
[C---:B------:R-:W-:Y:S01]  /*4f70*/  FMUL.FTZ R69, R0.reuse, R75 ;  /* 0x0000004b00457220 */ /* 0x040fe20000410000 */
[----:B------:R-:W-:Y:S01]  /*4f80*/  FMNMX.FTZ R55, R39, R54, !PT ;  /* 0x0000003627377209 */ /* 0x000fe20007810000 */
[----:B------:R-:W-:Y:S01]  /*4f90*/  FMUL.FTZ R54, R0, R72 ;  /* 0x0000004800367220 */ /* 0x000fe20000410000 */
[----:B------:R-:W-:-:S02]  /*4fa0*/  ISETP.GT.AND P1, PT, R35, 0x30, PT ;  /* 0x000000302300780c */ /* 0x000fc40003f24270 */
[----:B-1----:R-:W-:Y:S01]  /*4fb0*/  FSEL R41, R41, -INF , P2 ;  /* 0xff80000029297808 */ /* 0x002fe20001000000 */
[----:B------:R-:W1:Y:S01]  /*4fc0*/  MUFU.TANH R44, R44 ;  /* 0x0000002c002c7308 */ /* 0x000e620000002400 */
[----:B------:R-:W-:Y:S02]  /*4fd0*/  FMNMX.FTZ R56, R40, R55, !PT ;  /* 0x0000003728387209 */ /* 0x000fe40007810000 */
[----:B------:R-:W-:Y:S02]  /*4fe0*/  ISETP.GT.AND P2, PT, R35, 0x31, PT ;  /* 0x000000312300780c */ /* 0x000fe40003f44270 */
[----:B---3--:R-:W-:Y:S02]  /*4ff0*/  FSEL R42, R42, -INF , P1 ;  /* 0xff8000002a2a7808 */ /* 0x008fe40000800000 */
[----:B------:R-:W-:Y:S01]  /*5000*/  FMNMX.FTZ R55, R41, R56, !PT ;  /* 0x0000003829377209 */ /* 0x000fe20007810000 */
[----:B------:R-:W2:Y:S01]  /*5010*/  MUFU.TANH R45, R45 ;  /* 0x0000002d002d7308 */ /* 0x000ea20000002400 */
[----:B------:R-:W-:-:S02]  /*5020*/  ISETP.GT.AND P1, PT, R35, 0x38, PT ;  /* 0x000000382300780c */ /* 0x000fc40003f24270 */
[----:B0-----:R-:W-:Y:S02]  /*5030*/  FSEL R43, R43, -INF , P2 ;  /* 0xff8000002b2b7808 */ /* 0x001fe40001000000 */
[----:B------:R-:W-:Y:S01]  /*5040*/  FMNMX.FTZ R56, R42, R55, !PT ;  /* 0x000000372a387209 */ /* 0x000fe20007810000 */
[----:B------:R-:W-:Y:S01]  /*5050*/  FMUL.FTZ R55, R0, R73 ;  /* 0x0000004900377220 */ /* 0x000fe20000410000 */
[----:B------:R-:W-:Y:S01]  /*5060*/  ISETP.GT.AND P2, PT, R35, 0x39, PT ;  /* 0x000000392300780c */ /* 0x000fe20003f44270 */
[----:B------:R-:W0:Y:S01]  /*5070*/  MUFU.TANH R46, R46 ;  /* 0x0000002e002e7308 */ /* 0x000e220000002400 */
[----:B-1----:R-:W-:Y:S01]  /*5080*/  FSEL R44, R44, -INF , P1 ;  /* 0xff8000002c2c7808 */ /* 0x002fe20000800000 */
[----:B------:R-:W-:Y:S01]  /*5090*/  FMUL.FTZ R73, R0, R83 ;  /* 0x0000005300497220 */ /* 0x000fe20000410000 */
[----:B------:R-:W-:Y:S02]  /*50a0*/  FMNMX.FTZ R57, R43, R56, !PT ;  /* 0x000000382b397209 */ /* 0x000fe40007810000 */
[----:B------:R-:W-:-:S02]  /*50b0*/  ISETP.GT.AND P1, PT, R35, 0x40, PT ;  /* 0x000000402300780c */ /* 0x000fc40003f24270 */
[----:B------:R-:W-:Y:S01]  /*50c0*/  FMNMX.FTZ R56, R44, R57, !PT ;  /* 0x000000392c387209 */ /* 0x000fe20007810000 */
[----:B------:R-:W1:Y:S01]  /*50d0*/  MUFU.TANH R47, R47 ;  /* 0x0000002f002f7308 */ /* 0x000e620000002400 */
[----:B--2---:R-:W-:Y:S01]  /*50e0*/  FSEL R45, R45, -INF , P2 ;  /* 0xff8000002d2d7808 */ /* 0x004fe20001000000 */
[----:B------:R-:W-:Y:S01]  /*50f0*/  FMUL.FTZ R57, R0, R76 ;  /* 0x0000004c00397220 */ /* 0x000fe20000410000 */
[----:B------:R-:W-:Y:S01]  /*5100*/  ISETP.GT.AND P2, PT, R35, 0x41, PT ;  /* 0x000000412300780c */ /* 0x000fe20003f44270 */
[----:B------:R-:W-:Y:S01]  /*5110*/  IMAD.U32 R76, RZ, RZ, UR18 ;  /* 0x00000012ff4c7e24 */ /* 0x000fe2000f8e00ff */
[----:B------:R-:W-:Y:S02]  /*5120*/  FMNMX.FTZ R59, R45, R56, !PT ;  /* 0x000000382d3b7209 */ /* 0x000fe40007810000 */
[----:B------:R-:W-:Y:S01]  /*5130*/  ISETP.GT.AND P3, PT, R30, 0x1, PT ;  /* 0x000000011e00780c */ /* 0x000fe20003f64270 */
[----:B------:R-:W2:Y:S01]  /*5140*/  MUFU.TANH R48, R48 ;  /* 0x0000003000307308 */ /* 0x000ea20000002400 */
[----:B0-----:R-:W-:-:S02]  /*5150*/  FSEL R46, R46, -INF , P1 ;  /* 0xff8000002e2e7808 */ /* 0x001fc40000800000 */
[----:B------:R-:W-:Y:S02]  /*5160*/  ISETP.GT.AND P1, PT, R35, 0x48, PT ;  /* 0x000000482300780c */ /* 0x000fe40003f24270 */
[----:B------:R-:W-:-:S03]  /*5170*/  FMNMX.FTZ R56, R46, R59, !PT ;  /* 0x0000003b2e387209 */ /* 0x000fc60007810000 */
        /* <DEDUP_REMOVED lines=8> */
[----:B------:R-:W2:Y:S01]  /*5200*/  MUFU.TANH R51, R51 ;  /* 0x0000003300337308 */ /* 0x000ea20000002400 */
[----:B0-----:R-:W-:Y:S02]  /*5210*/  FSEL R49, R49, -INF , P2 ;  /* 0xff80000031317808 */ /* 0x001fe40001000000 */
        /* <DEDUP_REMOVED lines=21> */
[----:B------:R-:W-:Y:S01]  /*5370*/  FMNMX.FTZ R56, R54, R59, !PT ;  /* 0x0000003b36387209 */ /* 0x000fe20007810000 */
[----:B------:R-:W-:Y:S02]  /*5380*/  FMUL.FTZ R59, R0, R62 ;  /* 0x0000003e003b7220 */ /* 0x000fe40000410000 */
[----:B------:R-:W2:Y:S01]  /*5390*/  MUFU.TANH R58, R58 ;  /* 0x0000003a003a7308 */ /* 0x000ea20000002400 */
[----:B0-----:R-:W-:Y:S02]  /*53a0*/  FSEL R55, R55, -INF , P2 ;  /* 0xff80000037377808 */ /* 0x001fe40001000000 */
[----:B------:R-:W-:-:S02]  /*53b0*/  ISETP.GT.AND P2, PT, R35, 0x69, PT ;  /* 0x000000692300780c */ /* 0x000fc40003f44270 */
        /* <DEDUP_REMOVED lines=16> */
[----:B------:R-:W-:Y:S01]  /*54c0*/  FMNMX.FTZ R64, R56, R65, !PT ;  /* 0x0000004138407209 */ /* 0x000fe20007810000 */
[C---:B------:R-:W-:Y:S01]  /*54d0*/  FMUL.FTZ R65, R0.reuse, R67 ;  /* 0x0000004300417220 */ /* 0x040fe20000410000 */
[----:B------:R-:W-:Y:S01]  /*54e0*/  FMUL.FTZ R67, R0, R71 ;  /* 0x0000004700437220 */ /* 0x000fe20000410000 */
[----:B------:R-:W1:Y:S01]  /*54f0*/  MUFU.TANH R6, R6 ;  /* 0x0000000600067308 */ /* 0x000e620000002400 */
[----:B--2---:R-:W-:Y:S01]  /*5500*/  FSEL R61, R84, -INF , P1 ;  /* 0xff800000543d7808 */ /* 0x004fe20000800000 */
[----:B------:R-:W-:-:S03]  /*5510*/  FMUL.FTZ R71, R0, R79 ;  /* 0x0000004f00477220 */ /* 0x000fc60000410000 */
[----:B------:R-:W-:Y:S01]  /*5520*/  FMNMX.FTZ R35, R61, R64, !PT ;  /* 0x000000403d237209 */ /* 0x000fe20007810000 */
[C---:B------:R-:W-:Y:S01]  /*5530*/  FMUL.FTZ R64, R0.reuse, R66 ;  /* 0x0000004200407220 */ /* 0x040fe20000410000 */
[C---:B------:R-:W-:Y:S01]  /*5540*/  FMUL.FTZ R66, R0.reuse, R70 ;  /* 0x0000004600427220 */ /* 0x040fe20000410000 */
[----:B------:R-:W2:Y:S01]  /*5550*/  MUFU.TANH R7, R7 ;  /* 0x0000000700077308 */ /* 0x000ea20000002400 */
[----:B0-----:R-:W-:Y:S01]  /*5560*/  FSEL R62, R85, -INF , P2 ;  /* 0xff800000553e7808 */ /* 0x001fe20001000000 */
[----:B------:R-:W-:Y:S01]  /*5570*/  FMUL.FTZ R70, R0, R78 ;  /* 0x0000004e00467220 */ /* 0x000fe20000410000 */
[----:B------:R-:W-:Y:S01]  /*5580*/  ISETP.GT.AND P2, PT, R30, RZ, PT ;  /* 0x000000ff1e00720c */ /* 0x000fe20003f44270 */
[----:B------:R-:W-:Y:S01]  /*5590*/  IMAD.U32 R85, RZ, RZ, UR18 ;  /* 0x00000012ff557e24 */ /* 0x000fe2000f8e00ff */
[----:B------:R-:W-:-:S03]  /*55a0*/  FMNMX.FTZ R35, R62, R35, !PT ;  /* 0x000000233e237209 */ /* 0x000fc60007810000 */
[----:B------:R-:W0:Y:S01]  /*55b0*/  MUFU.TANH R8, R8 ;  /* 0x0000000800087308 */ /* 0x000e220000002400 */
[----:B-1----:R-:W-:Y:S01]  /*55c0*/  FSEL R6, R6, -INF , P2 ;  /* 0xff80000006067808 */ /* 0x002fe20001000000 */
[----:B------:R-:W1:Y:S01]  /*55d0*/  SHFL.BFLY PT, R72, R35, 0x2, 0x1f ;  /* 0x0c401f0023487f89 */ /* 0x000e6200000e0000 */
[----:B------:R-:W-:Y:S02]  /*55e0*/  ISETP.GT.AND P2, PT, R30, 0x8, PT ;  /* 0x000000081e00780c */ /* 0x000fe40003f44270 */
[----:B------:R-:W-:-:S03]  /*55f0*/  FMNMX.FTZ R78, R6, R5, !PT ;  /* 0x00000005064e7209 */ /* 0x000fc60007810000 */
[----:B------:R-:W3:Y:S01]  /*5600*/  MUFU.TANH R9, R9 ;  /* 0x0000000900097308 */ /* 0x000ee20000002400 */
        /* <DEDUP_REMOVED lines=8> */
[----:B---3--:R-:W-:Y:S02]  /*5690*/  FSEL R9, R9, -INF , P3 ;  /* 0xff80000009097808 */ /* 0x008fe40001800000 */
[----:B-1----:R-:W-:Y:S01]  /*56a0*/  FMNMX.FTZ R74, R35, R72, !PT ;  /* 0x00000048234a7209 */ /* 0x002fe20007810000 */
[----:B------:R-:W-:Y:S01]  /*56b0*/  FMUL.FTZ R72, R0, R82 ;  /* 0x0000005200487220 */ /* 0x000fe20000410000 */
[----:B------:R-:W-:Y:S02]  /*56c0*/  ISETP.GT.AND P3, PT, R30, 0x11, PT ;  /* 0x000000111e00780c */ /* 0x000fe40003f64270 */
[----:B------:R-:W-:Y:S01]  /*56d0*/  FMNMX.FTZ R81, R9, R78, !PT ;  /* 0x0000004e09517209 */ /* 0x000fe20007810000 */
[----:B------:R-:W1:Y:S01]  /*56e0*/  SHFL.BFLY PT, R35, R74, 0x1, 0x1f ;  /* 0x0c201f004a237f89 */ /* 0x000e6200000e0000 */
[----:B------:R-:W-:Y:S01]  /*56f0*/  MUFU.TANH R12, R12 ;  /* 0x0000000c000c7308 */ /* 0x000fe20000002400 */
[----:B--2---:R-:W-:-:S02]  /*5700*/  FSEL R10, R10, -INF , P2 ;  /* 0xff8000000a0a7808 */ /* 0x004fc40001000000 */
[----:B------:R-:W-:Y:S02]  /*5710*/  ISETP.GT.AND P2, PT, R30, 0x18, PT ;  /* 0x000000181e00780c */ /* 0x000fe40003f44270 */
[----:B------:R-:W-:-:S03]  /*5720*/  FMNMX.FTZ R78, R10, R81, !PT ;  /* 0x000000510a4e7209 */ /* 0x000fc60007810000 */
[----:B------:R-:W2:Y:S01]  /*5730*/  MUFU.TANH R13, R13 ;  /* 0x0000000d000d7308 */ /* 0x000ea20000002400 */
[----:B0-----:R-:W-:Y:S02]  /*5740*/  FSEL R11, R11, -INF , P3 ;  /* 0xff8000000b0b7808 */ /* 0x001fe40001800000 */
[----:B------:R-:W-:Y:S02]  /*5750*/  ISETP.GT.AND P3, PT, R30, 0x19, PT ;  /* 0x000000191e00780c */ /* 0x000fe40003f64270 */
[----:B------:R-:W-:-:S03]  /*5760*/  FMNMX.FTZ R81, R11, R78, !PT ;  /* 0x0000004e0b517209 */ /* 0x000fc60007810000 */
[----:B------:R-:W0:Y:S01]  /*5770*/  MUFU.TANH R14, R14 ;  /* 0x0000000e000e7308 */ /* 0x000e220000002400 */
[----:B-1----:R-:W-:-:S07]  /*5780*/  FMNMX.FTZ R35, R74, R35, !PT ;  /* 0x000000234a237209 */ /* 0x002fce0007810000 */
[----:B------:R-:W1:Y:S01]  /*5790*/  MUFU.TANH R15, R15 ;  /* 0x0000000f000f7308 */ /* 0x000e620000002400 */
[----:B--2---:R-:W-:Y:S01]  /*57a0*/  FSEL R13, R13, -INF , P3 ;  /* 0xff8000000d0d7808 */ /* 0x004fe20001800000 */
[----:B------:R-:W-:Y:S01]  /*57b0*/  FMUL.FTZ R74, R0, R86 ;  /* 0x00000056004a7220 */ /* 0x000fe20000410000 */
[C---:B------:R-:W-:Y:S01]  /*57c0*/  FSETP.NEU.FTZ.AND P1, PT, R35.reuse, -INF , PT ;  /* 0xff8000002300780b */ /* 0x040fe20003f3d000 */
[----:B------:R-:W-:-:S01]  /*57d0*/  FFMA.FTZ R75, R35, R76, -8 ;  /* 0xc1000000234b7423 */ /* 0x000fc2000001004c */
[----:B------:R-:W-:Y:S01]  /*57e0*/  ISETP.GT.AND P3, PT, R30, 0x21, PT ;  /* 0x000000211e00780c */ /* 0x000fe20003f64270 */
[----:B------:R-:W-:Y:S02]  /*57f0*/  FMUL.FTZ R76, R0, R87 ;  /* 0x00000057004c7220 */ /* 0x000fe40000410000 */
[----:B------:R-:W2:Y:S01]  /*5800*/  MUFU.TANH R20, R20 ;  /* 0x0000001400147308 */ /* 0x000ea20000002400 */
[----:B------:R-:W-:-:S05]  /*5810*/  FSEL R75, R75, RZ, P1 ;  /* 0x000000ff4b4b7208 */ /* 0x000fca0000800000 */
[--C-:B------:R-:W-:Y:S01]  /*5820*/  FFMA.FTZ R80, R32, UR18, -R75.reuse ;  /* 0x0000001220507c23 */ /* 0x100fe2000801084b */
[----:B------:R-:W-:Y:S01]  /*5830*/  FSEL R32, R12, -INF , P2 ;  /* 0xff8000000c207808 */ /* 0x000fe20001000000 */
[----:B------:R-:W3:Y:S01]  /*5840*/  MUFU.TANH R21, R21 ;  /* 0x0000001500157308 */ /* 0x000ee20000002400 */
[----:B------:R-:W-:-:S01]  /*5850*/  FFMA.FTZ R78, R34, UR18, -R75 ;  /* 0x00000012224e7c23 */ /* 0x000fc2000801084b */
[----:B------:R-:W-:Y:S01]  /*5860*/  ISETP.GT.AND P2, PT, R30, 0x20, PT ;  /* 0x000000201e00780c */ /* 0x000fe20003f44270 */
[----:B------:R-:W-:-:S01]  /*5870*/  FFMA.FTZ R28, R33, UR18, -R75 ;  /* 0x00000012211c7c23 */ /* 0x000fc2000801084b */
[----:B------:R-:W-:Y:S01]  /*5880*/  FMNMX.FTZ R34, R32, R81, !PT ;  /* 0x0000005120227209 */ /* 0x000fe20007810000 */
[----:B------:R-:W-:-:S01]  /*5890*/  FFMA.FTZ R33, R137, UR18, -R75 ;  /* 0x0000001289217c23 */ /* 0x000fc2000801084b */
[----:B0-----:R-:W-:Y:S01]  /*58a0*/  FSEL R14, R14, -INF , P2 ;  /* 0xff8000000e0e7808 */ /* 0x001fe20001000000 */
[----:B------:R-:W-:-:S01]  /*58b0*/  FFMA.FTZ R138, R138, UR18, -R75 ;  /* 0x000000128a8a7c23 */ /* 0x000fc2000801084b */
[----:B------:R-:W0:Y:S01]  /*58c0*/  MUFU.TANH R24, R24 ;  /* 0x0000001800187308 */ /* 0x000e220000002400 */
[----:B------:R-:W-:Y:S01]  /*58d0*/  FMNMX.FTZ R83, R13, R34, !PT ;  /* 0x000000220d537209 */ /* 0x000fe20007810000 */
[--C-:B------:R-:W-:Y:S01]  /*58e0*/  FFMA.FTZ R79, R139, UR18, -R75.reuse ;  /* 0x000000128b4f7c23 */ /* 0x100fe2000801084b */
[----:B------:R-:W-:Y:S01]  /*58f0*/  ISETP.GT.AND P2, PT, R30, 0x28, PT ;  /* 0x000000281e00780c */ /* 0x000fe20003f44270 */
[--C-:B------:R-:W-:Y:S01]  /*5900*/  FFMA.FTZ R37, R37, UR18, -R75.reuse ;  /* 0x0000001225257c23 */ /* 0x100fe2000801084b */
[----:B-1----:R-:W-:Y:S01]  /*5910*/  FSEL R15, R15, -INF , P3 ;  /* 0xff8000000f0f7808 */ /* 0x002fe20001800000 */
[--C-:B------:R-:W-:Y:S01]  /*5920*/  FFMA.FTZ R40, R40, UR18, -R75.reuse ;  /* 0x0000001228287c23 */ /* 0x100fe2000801084b */
[----:B------:R-:W-:Y:S01]  /*5930*/  ISETP.GT.AND P3, PT, R30, 0x29, PT ;  /* 0x000000291e00780c */ /* 0x000fe20003f64270 */
[----:B------:R1:W-:Y:S01]  /*5940*/  MUFU.EX2 R12, R80 ;  /* 0x00000050000c7308 */ /* 0x0003e20000000800 */
[----:B--2---:R-:W-:Y:S01]  /*5950*/  FSEL R34, R20, -INF , P2 ;  /* 0xff80000014227808 */ /* 0x004fe20001000000 */
[--C-:B------:R-:W-:Y:S01]  /*5960*/  FFMA.FTZ R41, R41, UR18, -R75.reuse ;  /* 0x0000001229297c23 */ /* 0x100fe2000801084b */
[----:B------:R-:W-:Y:S01]  /*5970*/  ISETP.GT.AND P2, PT, R30, 0x30, PT ;  /* 0x000000301e00780c */ /* 0x000fe20003f44270 */
[--C-:B------:R-:W-:Y:S01]  /*5980*/  FFMA.FTZ R42, R42, UR18, -R75.reuse ;  /* 0x000000122a2a7c23 */ /* 0x100fe2000801084b */
[----:B---3--:R-:W-:Y:S01]  /*5990*/  FSEL R21, R21, -INF , P3 ;  /* 0xff80000015157808 */ /* 0x008fe20001800000 */
[--C-:B------:R-:W-:Y:S01]  /*59a0*/  FFMA.FTZ R43, R43, UR18, -R75.reuse ;  /* 0x000000122b2b7c23 */ /* 0x100fe2000801084b */
[----:B------:R-:W-:Y:S01]  /*59b0*/  ISETP.GT.AND P3, PT, R30, 0x31, PT ;  /* 0x000000311e00780c */ /* 0x000fe20003f64270 */
[----:B------:R-:W2:Y:S01]  /*59c0*/  MUFU.TANH R25, R25 ;  /* 0x0000001900197308 */ /* 0x000ea20000002400 */
[----:B-1----:R-:W-:-:S01]  /*59d0*/  FFMA.FTZ R80, R36, UR18, -R75 ;  /* 0x0000001224507c23 */ /* 0x002fc2000801084b */
[----:B------:R-:W-:Y:S01]  /*59e0*/  FMNMX.FTZ R36, R14, R83, !PT ;  /* 0x000000530e247209 */ /* 0x000fe20007810000 */
[----:B------:R-:W-:-:S01]  /*59f0*/  FFMA.FTZ R44, R44, UR18, -R75 ;  /* 0x000000122c2c7c23 */ /* 0x000fc2000801084b */
[----:B0-----:R-:W-:Y:S01]  /*5a00*/  FSEL R24, R24, -INF , P2 ;  /* 0xff80000018187808 */ /* 0x001fe20001000000 */
[----:B------:R-:W-:-:S01]  /*5a10*/  FFMA.FTZ R45, R45, UR18, -R75 ;  /* 0x000000122d2d7c23 */ /* 0x000fc2000801084b */
[----:B------:R-:W-:Y:S01]  /*5a20*/  FMNMX.FTZ R83, R15, R36, !PT ;  /* 0x000000240f537209 */ /* 0x000fe20007810000 */
[----:B------:R-:W-:-:S01]  /*5a30*/  FFMA.FTZ R47, R47, UR18, -R75 ;  /* 0x000000122f2f7c23 */ /* 0x000fc2000801084b */
[----:B------:R-:W0:Y:S01]  /*5a40*/  MUFU.TANH R26, R26 ;  /* 0x0000001a001a7308 */ /* 0x000e220000002400 */
[----:B------:R-:W-:Y:S01]  /*5a50*/  ISETP.GT.AND P2, PT, R30, 0x38, PT ;  /* 0x000000381e00780c */ /* 0x000fe20003f44270 */
[--C-:B------:R-:W-:Y:S01]  /*5a60*/  FFMA.FTZ R49, R49, UR18, -R75.reuse ;  /* 0x0000001231317c23 */ /* 0x100fe2000801084b */
[----:B------:R-:W-:Y:S01]  /*5a70*/  FMNMX.FTZ R36, R34, R83, !PT ;  /* 0x0000005322247209 */ /* 0x000fe20007810000 */
[--C-:B------:R-:W-:Y:S01]  /*5a80*/  FFMA.FTZ R51, R51, UR18, -R75.reuse ;  /* 0x0000001233337c23 */ /* 0x100fe2000801084b */
[----:B------:R-:W-:-:S01]  /*5a90*/  FFMA.FTZ R53, R53, UR18, -R75 ;  /* 0x0000001235357c23 */ /* 0x000fc2000801084b */
[--C-:B------:R-:W-:Y:S01]  /*5aa0*/  FFMA.FTZ R55, R55, UR18, -R75.reuse ;  /* 0x0000001237377c23 */ /* 0x100fe2000801084b */
[----:B------:R-:W-:Y:S01]  /*5ab0*/  FMNMX.FTZ R83, R21, R36, !PT ;  /* 0x0000002415537209 */ /* 0x000fe20007810000 */
[----:B------:R-:W1:Y:S01]  /*5ac0*/  MUFU.TANH R27, R27 ;  /* 0x0000001b001b7308 */ /* 0x000e620000002400 */
[----:B--2---:R-:W-:Y:S01]  /*5ad0*/  FSEL R25, R25, -INF , P3 ;  /* 0xff80000019197808 */ /* 0x004fe20001800000 */
[----:B------:R-:W-:Y:S01]  /*5ae0*/  FFMA.FTZ R36, R38, UR18, -R75 ;  /* 0x0000001226247c23 */ /* 0x000fe2000801084b */
[----:B------:R-:W-:-:S05]  /*5af0*/  ISETP.GT.AND P3, PT, R30, 0x39, PT ;  /* 0x000000391e00780c */ /* 0x000fca0003f64270 */
[----:B------:R-:W-:Y:S01]  /*5b00*/  MUFU.TANH R29, R29 ;  /* 0x0000001d001d7308 */ /* 0x000fe20000002400 */
[----:B0-----:R-:W-:Y:S02]  /*5b10*/  FSEL R38, R26, -INF , P2 ;  /* 0xff8000001a267808 */ /* 0x001fe40001000000 */
[----:B------:R-:W-:-:S05]  /*5b20*/  ISETP.GT.AND P2, PT, R30, 0x40, PT ;  /* 0x000000401e00780c */ /* 0x000fca0003f44270 */
[----:B------:R-:W0:Y:S01]  /*5b30*/  MUFU.TANH R31, R31 ;  /* 0x0000001f001f7308 */ /* 0x000e220000002400 */
[----:B-1----:R-:W-:Y:S02]  /*5b40*/  FSEL R27, R27, -INF , P3 ;  /* 0xff8000001b1b7808 */ /* 0x002fe40001800000 */
[----:B------:R-:W-:-:S05]  /*5b50*/  ISETP.GT.AND P3, PT, R30, 0x41, PT ;  /* 0x000000411e00780c */ /* 0x000fca0003f64270 */
[----:B------:R1:W-:Y:S08]  /*5b60*/  MUFU.EX2 R81, R78 ;  /* 0x0000004e00517308 */ /* 0x0003f00000000800 */
[----:B------:R-:W2:Y:S01]  /*5b70*/  MUFU.TANH R59, R59 ;  /* 0x0000003b003b7308 */ /* 0x000ea20000002400 */
[----:B-1----:R-:W-:Y:S02]  /*5b80*/  FMNMX.FTZ R78, R24, R83, !PT ;  /* 0x00000053184e7209 */ /* 0x002fe40007810000 */
[----:B0-----:R-:W-:-:S02]  /*5b90*/  FSEL R31, R31, -INF , P3 ;  /* 0xff8000001f1f7808 */ /* 0x001fc40001800000 */
[----:B------:R-:W-:Y:S01]  /*5ba0*/  FMNMX.FTZ R83, R25, R78, !PT ;  /* 0x0000004e19537209 */ /* 0x000fe20007810000 */
[----:B------:R-:W-:Y:S01]  /*5bb0*/  FFMA.FTZ R78, R39, UR18, -R75 ;  /* 0x00000012274e7c23 */ /* 0x000fe2000801084b */
[----:B------:R-:W-:Y:S01]  /*5bc0*/  FSEL R39, R29, -INF , P2 ;  /* 0xff8000001d277808 */ /* 0x000fe20001000000 */
[----:B------:R-:W0:Y:S01]  /*5bd0*/  MUFU.TANH R63, R63 ;  /* 0x0000003f003f7308 */ /* 0x000e220000002400 */
[----:B------:R-:W-:Y:S02]  /*5be0*/  FMNMX.FTZ R26, R38, R83, !PT ;  /* 0x00000053261a7209 */ /* 0x000fe40007810000 */
[C---:B------:R-:W-:Y:S02]  /*5bf0*/  ISETP.GT.AND P2, PT, R30.reuse, 0x48, PT ;  /* 0x000000481e00780c */ /* 0x040fe40003f44270 */
[----:B------:R-:W-:Y:S02]  /*5c00*/  FMNMX.FTZ R26, R27, R26, !PT ;  /* 0x0000001a1b1a7209 */ /* 0x000fe40007810000 */
[----:B------:R-:W-:Y:S01]  /*5c10*/  ISETP.GT.AND P3, PT, R30, 0x49, PT ;  /* 0x000000491e00780c */ /* 0x000fe20003f64270 */
[----:B------:R-:W1:Y:S01]  /*5c20*/  MUFU.TANH R64, R64 ;  /* 0x0000004000407308 */ /* 0x000e620000002400 */
[----:B------:R-:W-:-:S02]  /*5c30*/  FMNMX.FTZ R26, R39, R26, !PT ;  /* 0x0000001a271a7209 */ /* 0x000fc40007810000 */
[----:B--2---:R-:W-:Y:S02]  /*5c40*/  FSEL R59, R59, -INF , P2 ;  /* 0xff8000003b3b7808 */ /* 0x004fe40001000000 */
[----:B------:R-:W-:Y:S02]  /*5c50*/  FMNMX.FTZ R26, R31, R26, !PT ;  /* 0x0000001a1f1a7209 */ /* 0x000fe40007810000 */
[C---:B------:R-:W-:Y:S01]  /*5c60*/  ISETP.GT.AND P2, PT, R30.reuse, 0x50, PT ;  /* 0x000000501e00780c */ /* 0x040fe20003f44270 */
        /* <DEDUP_REMOVED lines=45> */
[----:B------:R1:W-:Y:S01]  /*5f40*/  MUFU.EX2 R29, R78 ;  /* 0x0000004e001d7308 */ /* 0x0003e20000000800 */
[----:B--2---:R-:W-:-:S04]  /*5f50*/  FSEL R74, R74, -INF , P2 ;  /* 0xff8000004a4a7808 */ /* 0x004fc80001000000 */
[----:B------:R-:W-:-:S03]  /*5f60*/  FMNMX.FTZ R83, R74, R83, !PT ;  /* 0x000000534a537209 */ /* 0x000fc60007810000 */
[----:B------:R-:W-:Y:S01]  /*5f70*/  MUFU.EX2 R28, R28 ;  /* 0x0000001c001c7308 */ /* 0x000fe20000000800 */
[----:B0-----:R-:W-:Y:S01]  /*5f80*/  FSEL R76, R76, -INF , P3 ;  /* 0xff8000004c4c7808 */ /* 0x001fe20001800000 */
[--C-:B-1----:R-:W-:Y:S01]  /*5f90*/  FFMA.FTZ R78, R46, UR18, -R75.reuse ;  /* 0x000000122e4e7c23 */ /* 0x102fe2000801084b */
[----:B------:R-:W-:-:S01]  /*5fa0*/  FFMA.FTZ R46, R48, UR18, -R75 ;  /* 0x00000012302e7c23 */ /* 0x000fc2000801084b */
[--C-:B------:R-:W-:Y:S01]  /*5fb0*/  FFMA.FTZ R48, R50, UR18, -R75.reuse ;  /* 0x0000001232307c23 */ /* 0x100fe2000801084b */
[----:B------:R-:W-:Y:S01]  /*5fc0*/  FMNMX.FTZ R83, R76, R83, !PT ;  /* 0x000000534c537209 */ /* 0x000fe20007810000 */
[--C-:B------:R-:W-:Y:S01]  /*5fd0*/  FFMA.FTZ R50, R52, UR18, -R75.reuse ;  /* 0x0000001234327c23 */ /* 0x100fe2000801084b */
[----:B------:R-:W-:-:S01]  /*5fe0*/  FFMA.FTZ R52, R54, UR18, -R75 ;  /* 0x0000001236347c23 */ /* 0x000fc2000801084b */
[----:B------:R0:W-:Y:S01]  /*5ff0*/  MUFU.EX2 R30, R78 ;  /* 0x0000004e001e7308 */ /* 0x0001e20000000800 */
[----:B------:R-:W-:-:S01]  /*6000*/  FFMA.FTZ R54, R57, UR18, -R75 ;  /* 0x0000001239367c23 */ /* 0x000fc2000801084b */
[----:B------:R-:W0:Y:S01]  /*6010*/  SHFL.BFLY PT, R26, R83, 0x2, 0x1f ;  /* 0x0c401f00531a7f89 */ /* 0x000e2200000e0000 */
[----:B------:R-:W-:-:S01]  /*6020*/  FFMA.FTZ R57, R58, UR18, -R75 ;  /* 0x000000123a397c23 */ /* 0x000fc2000801084b */
[----:B------:R-:W-:-:S04]  /*6030*/  FFMA.FTZ R58, R60, UR18, -R75 ;  /* 0x000000123c3a7c23 */ /* 0x000fc8000801084b */
[----:B------:R-:W-:Y:S08]  /*6040*/  MUFU.EX2 R33, R33 ;  /* 0x0000002100217308 */ /* 0x000ff00000000800 */
[----:B------:R-:W-:Y:S08]  /*6050*/  MUFU.EX2 R8, R138 ;  /* 0x0000008a00087308 */ /* 0x000ff00000000800 */
[----:B------:R-:W-:Y:S01]  /*6060*/  MUFU.EX2 R79, R79 ;  /* 0x0000004f004f7308 */ /* 0x000fe20000000800 */
[----:B0-----:R-:W-:-:S05]  /*6070*/  FMNMX.FTZ R78, R83, R26, !PT ;  /* 0x0000001a534e7209 */ /* 0x001fca0007810000 */
[----:B------:R-:W0:Y:S02]  /*6080*/  SHFL.BFLY PT, R83, R78, 0x1, 0x1f ;  /* 0x0c201f004e537f89 */ /* 0x000e2400000e0000 */
[----:B------:R-:W-:Y:S08]  /*6090*/  MUFU.EX2 R20, R80 ;  /* 0x0000005000147308 */ /* 0x000ff00000000800 */
[----:B------:R-:W-:Y:S08]  /*60a0*/  MUFU.EX2 R37, R37 ;  /* 0x0000002500257308 */ /* 0x000ff00000000800 */
[----:B------:R-:W-:Y:S01]  /*60b0*/  MUFU.EX2 R36, R36 ;  /* 0x0000002400247308 */ /* 0x000fe20000000800 */
[----:B0-----:R-:W-:Y:S01]  /*60c0*/  FMNMX.FTZ R26, R78, R83, !PT ;  /* 0x000000534e1a7209 */ /* 0x001fe20007810000 */
[--C-:B------:R-:W-:Y:S01]  /*60d0*/  FFMA.FTZ R83, R56, UR18, -R75.reuse ;  /* 0x0000001238537c23 */ /* 0x100fe2000801084b */
[----:B------:R-:W-:-:S01]  /*60e0*/  FFMA.FTZ R56, R61, UR18, -R75 ;  /* 0x000000123d387c23 */ /* 0x000fc2000801084b */
[----:B------:R-:W-:Y:S01]  /*60f0*/  FFMA.FTZ R61, R62, UR18, -R75 ;  /* 0x000000123e3d7c23 */ /* 0x000fe2000801084b */
[C---:B------:R-:W-:Y:S01]  /*6100*/  FSETP.NEU.FTZ.AND P2, PT, R26.reuse, -INF , PT ;  /* 0xff8000001a00780b */ /* 0x040fe20003f5d000 */
[----:B------:R-:W-:-:S02]  /*6110*/  FFMA.FTZ R60, R26, R85, -8 ;  /* 0xc10000001a3c7423 */ /* 0x000fc40000010055 */
[----:B------:R-:W-:Y:S03]  /*6120*/  MUFU.EX2 R40, R40 ;  /* 0x0000002800287308 */ /* 0x000fe60000000800 */
[----:B------:R-:W-:-:S05]  /*6130*/  FSEL R60, R60, RZ, P2 ;  /* 0x000000ff3c3c7208 */ /* 0x000fca0001000000 */
[----:B------:R-:W-:Y:S01]  /*6140*/  MUFU.EX2 R41, R41 ;  /* 0x0000002900297308 */ /* 0x000fe20000000800 */
[----:B------:R-:W-:-:S01]  /*6150*/  FFMA.FTZ R75, R6, UR18, -R60 ;  /* 0x00000012064b7c23 */ /* 0x000fc2000801083c */
[--C-:B------:R-:W-:Y:S01]  /*6160*/  FFMA.FTZ R6, R7, UR18, -R60.reuse ;  /* 0x0000001207067c23 */ /* 0x100fe2000801083c */
[----:B------:R-:W-:-:S01]  /*6170*/  FFMA.FTZ R7, R77, UR18, -R60 ;  /* 0x000000124d077c23 */ /* 0x000fc2000801083c */
[----:B------:R-:W-:Y:S01]  /*6180*/  FSEL R77, R35, RZ, P1 ;  /* 0x000000ff234d7208 */ /* 0x000fe20000800000 */
[----:B------:R-:W-:-:S01]  /*6190*/  FFMA.FTZ R62, R9, UR18, -R60 ;  /* 0x00000012093e7c23 */ /* 0x000fc2000801083c */
[--C-:B------:R-:W-:Y:S01]  /*61a0*/  FFMA.FTZ R9, R10, UR18, -R60.reuse ;  /* 0x000000120a097c23 */ /* 0x100fe2000801083c */
[----:B------:R-:W-:-:S01]  /*61b0*/  FFMA.FTZ R10, R11, UR18, -R60 ;  /* 0x000000120b0a7c23 */ /* 0x000fc2000801083c */
[----:B------:R-:W-:Y:S01]  /*61c0*/  MUFU.EX2 R75, R75 ;  /* 0x0000004b004b7308 */ /* 0x000fe20000000800 */
[----:B------:R-:W-:-:S01]  /*61d0*/  FADD.FTZ R77, -R77, R4 ;  /* 0x000000044d4d7221 */ /* 0x000fc20000010100 */
[--C-:B------:R-:W-:Y:S01]  /*61e0*/  FFMA.FTZ R4, R38, UR18, -R60.reuse ;  /* 0x0000001226047c23 */ /* 0x100fe2000801083c */
[----:B------:R-:W-:Y:S01]  /*61f0*/  FSEL R38, R26, RZ, P2 ;  /* 0x000000ff1a267208 */ /* 0x000fe20001000000 */
[--C-:B------:R-:W-:Y:S01]  /*6200*/  FFMA.FTZ R11, R32, UR18, -R60.reuse ;  /* 0x00000012200b7c23 */ /* 0x100fe2000801083c */
[----:B------:R-:W-:Y:S01]  /*6210*/  FMUL.FTZ R77, R77, UR18 ;  /* 0x000000124d4d7c20 */ /* 0x000fe20008410000 */
        /* <DEDUP_REMOVED lines=14> */
[----:B------:R-:W-:-:S05]  /*6300*/  FFMA.FTZ R31, R59, UR18, -R60 ;  /* 0x000000123b1f7c23 */ /* 0x000fca000801083c */
        /* <DEDUP_REMOVED lines=129> */
.L_x_1982:
        /* <DEDUP_REMOVED lines=91> */
.L_x_1972:
[----:B------:R-:W-:-:S13]  /*70d0*/  ISETP.LE.AND P1, PT, RZ, UR51, PT ;  /* 0x00000033ff007c0c */ /* 0x000fda000bf23270 */
[----:B------:R-:W-:Y:S05]  /*70e0*/  @!P1 BRA `(.L_x_1984) ;  /* 0x0000002000f49947 */ /* 0x000fea0003800000 */
[----:B------:R-:W-:Y:S01]  /*70f0*/  IMAD.MOV.U32 R5, RZ, RZ, R26 ;  /* 0x000000ffff057224 */ /* 0x000fe200078e001a */
[----:B------:R-:W-:Y:S01]  /*7100*/  UMOV UR17, UR37 ;  /* 0x0000002500117c82 */ /* 0x000fe20008000000 */
[----:B------:R-:W-:Y:S01]  /*7110*/  IMAD.MOV.U32 R4, RZ, RZ, R35 ;  /* 0x000000ffff047224 */ /* 0x000fe200078e0023 */
[----:B------:R-:W-:Y:S01]  /*7120*/  UMOV UR19, UR38 ;  /* 0x0000002600137c82 */ /* 0x000fe20008000000 */
[----:B------:R-:W-:-:S05]  /*7130*/  ULDC UR18, c[0x0][0x988] ;  /* 0x0002620000127ab9 */ /* 0x000fca0000000800 */
.L_x_1995:
[----:B------:R-:W-:-:S04]  /*7140*/  UIADD3 UR38, UR19, 0x1, URZ ;  /* 0x0000000113267890 */ /* 0x000fc8000fffe03f */
[----:B------:R-:W-:-:S04]  /*7150*/  UISETP.NE.AND UP0, UPT, UR38, 0x2, UPT ;  /* 0x000000022600788c */ /* 0x000fc8000bf05270 */
[----:B------:R-:W-:Y:S02]  /*7160*/  USEL UR37, URZ, 0x1, UP0 ;  /* 0x000000013f257887 */ /* 0x000fe40008000000 */
[----:B------:R-:W-:Y:S02]  /*7170*/  USEL UR38, UR38, URZ, UP0 ;  /* 0x0000003f26267287 */ /* 0x000fe40008000000 */
[----:B------:R-:W-:Y:S01]  /*7180*/  ULOP3.LUT UR37, UR17, UR37, URZ, 0x3c, !UPT ;  /* 0x0000002511257292 */ /* 0x000fe2000f8e3c3f */
[----:B------:R-:W-:Y:S11]  /*7190*/  @!P0 BRA `(.L_x_1985) ;  /* 0x0000000000048947 */ /* 0x000ff60003800000 */
[----:B------:R-:W-:Y:S01]  /*71a0*/  BPT.TRAP 0x1 ;  /* 0x000000040000795c */ /* 0x000fe20000300000 */
.L_x_1985:
[----:B------:R-:W-:Y:S01]  /*71b0*/  ULEA UR6, UR38, UR46, 0x3 ;  /* 0x0000002e26067291 */ /* 0x000fe2000f8e183f */
[----:B------:R-:W-:-:S05]  /*71c0*/  IMAD.U32 R6, RZ, RZ, UR37 ;  /* 0x00000025ff067e24 */ /* 0x000fca000f8e00ff */
[----:B------:R-:W-:-:S04]  /*71d0*/  SHF.L.U32 R6, R6, 0x1f, RZ ;  /* 0x0000001f06067819 */ /* 0x000fc800000006ff */
[----:B------:R0:W1:Y:S01]  /*71e0*/  SYNCS.PHASECHK.TRANS64.TRYWAIT P1, [UR6+0x19c30], R6 ;  /* 0x019c3006ff0075a7 */ /* 0x0000620008020146 */
[----:B------:R-:W-:Y:S05]  /*71f0*/  @!P0 BRA `(.L_x_1986) ;  /* 0x0000000000048947 */ /* 0x000fea0003800000 */
[----:B------:R-:W-:Y:S01]  /*7200*/  BPT.TRAP 0x1 ;  /* 0x000000040000795c */ /* 0x000fe20000300000 */
.L_x_1986:
[----:B-1----:R-:W-:Y:S05]  /*7210*/  @P1 BRA `(.L_x_1987) ;  /* 0x0000000000081947 */ /* 0x002fea0003800000 */
[----:B------:R-:W1:Y:S02]  /*7220*/  SYNCS.PHASECHK.TRANS64.TRYWAIT P1, [UR6+0x19c30], R6 ;  /* 0x019c3006ff0075a7 */ /* 0x000e640008020146 */
[----:B-1----:R-:W-:Y:S05]  /*7230*/  @!P1 BRA `(.L_x_1988) ;  /* 0x000000a800749947 */ /* 0x002fea0003800000 */
.L_x_1987:
        /* <DEDUP_REMOVED lines=17> */
.L_x_1989:
[----:B------:R-:W-:Y:S01]  /*7350*/  ULEA UR11, UR19, UR46, 0x3 ;  /* 0x0000002e130b7291 */ /* 0x000fe2000f8e183f */
[----:B01----:R-:W-:-:S05]  /*7360*/  IMAD.U32 R6, RZ, RZ, UR17 ;  /* 0x00000011ff067e24 */ /* 0x003fca000f8e00ff */
[----:B------:R-:W-:-:S04]  /*7370*/  SHF.L.U32 R6, R6, 0x1f, RZ ;  /* 0x0000001f06067819 */ /* 0x000fc800000006ff */
[----:B------:R0:W1:Y:S01]  /*7380*/  SYNCS.PHASECHK.TRANS64.TRYWAIT P1, [UR11+0x19c50], R6 ;  /* 0x019c5006ff0075a7 */ /* 0x000062000802014b */
[----:B------:R-:W-:Y:S05]  /*7390*/  @!P0 BRA `(.L_x_1990) ;  /* 0x0000000000048947 */ /* 0x000fea0003800000 */
[----:B------:R-:W-:Y:S01]  /*73a0*/  BPT.TRAP 0x1 ;  /* 0x000000040000795c */ /* 0x000fe20000300000 */
.L_x_1990:
[----:B-1----:R-:W-:Y:S05]  /*73b0*/  @P1 BRA `(.L_x_1991) ;  /* 0x0000000000081947 */ /* 0x002fea0003800000 */
[----:B------:R-:W1:Y:S02]  /*73c0*/  SYNCS.PHASECHK.TRANS64.TRYWAIT P1, [UR11+0x19c50], R6 ;  /* 0x019c5006ff0075a7 */ /* 0x000e64000802014b */
[----:B-1----:R-:W-:Y:S05]  /*73d0*/  @!P1 BRA `(.L_x_1992) ;  /* 0x000000a800249947 */ /* 0x002fea0003800000 */
.L_x_1991:
        /* <DEDUP_REMOVED lines=27> */
.L_x_1993:
        /* <DEDUP_REMOVED lines=408> */
.L_x_1994:
        /* <DEDUP_REMOVED lines=91> */
.L_x_1984:
[----:B------:R-:W-:Y:S06]  /*94c0*/  BAR.ARV 0x8, 0x200 ;  /* 0x0208000000007b1d */ /* 0x000fec0000002000 */
[----:B------:R-:W-:Y:S05]  /*94d0*/  @!P0 BRA `(.L_x_1996) ;  /* 0x0000000000048947 */ /* 0x000fea0003800000 */
[----:B------:R-:W-:Y:S01]  /*94e0*/  BPT.TRAP 0x1 ;  /* 0x000000040000795c */ /* 0x000fe20000300000 */
.L_x_1996:
[----:B------:R-:W-:Y:S01]  /*94f0*/  ULEA UR14, UR38, UR46, 0x3 ;  /* 0x0000002e260e7291 */ /* 0x000fe2000f8e183f */
[----:B------:R-:W-:-:S05]  /*9500*/  IMAD.U32 R0, RZ, RZ, UR37 ;  /* 0x00000025ff007e24 */ /* 0x000fca000f8e00ff */
[----:B------:R-:W-:-:S04]  /*9510*/  SHF.L.U32 R0, R0, 0x1f, RZ ;  /* 0x0000001f00007819 */ /* 0x000fc800000006ff */
[----:B------:R0:W1:Y:S01]  /*9520*/  SYNCS.PHASECHK.TRANS64.TRYWAIT P1, [UR14+0x19c50], R0 ;  /* 0x019c5000ff0075a7 */ /* 0x000062000802014e */
[----:B------:R-:W-:Y:S05]  /*9530*/  @!P0 BRA `(.L_x_1997) ;  /* 0x0000000000048947 */ /* 0x000fea0003800000 */
[----:B------:R-:W-:Y:S01]  /*9540*/  BPT.TRAP 0x1 ;  /* 0x000000040000795c */ /* 0x000fe20000300000 */
.L_x_1997:
[----:B-1----:R-:W-:Y:S05]  /*9550*/  @P1 BRA `(.L_x_1998) ;  /* 0x0000000000081947 */ /* 0x002fea0003800000 */
[----:B------:R-:W1:Y:S02]  /*9560*/  SYNCS.PHASECHK.TRANS64.TRYWAIT P1, [UR14+0x19c50], R0 ;  /* 0x019c5000ff0075a7 */ /* 0x000e64000802014e */
[----:B-1----:R-:W-:Y:S05]  /*9570*/  @!P1 BRA `(.L_x_1999) ;  /* 0x0000008400d49947 */ /* 0x002fea0003800000 */
.L_x_1998:
        /* <DEDUP_REMOVED lines=76> */
[-C--:B--2---:R-:W-:Y:S01]  /*9a40*/  FMUL.FTZ R3, R3, R6.reuse ;  /* 0x0000000603037220 */ /* 0x084fe20000410000 */
[----:B---3--:R-:W-:Y:S01]  /*9a50*/  FMUL.FTZ R4, R7, R6 ;  /* 0x0000000607047220 */ /* 0x008fe20000410000 */
[----:B------:R-:W-:-:S02]  /*9a60*/  WARPGROUP.DEPBAR.LE gsb0, 0x0 ;  /* 0x00008000000079c5 */ /* 0x000fc40000010000 */
[----:B------:R-:W-:Y:S05]  /*9a70*/  @!P0 BRA `(.L_x_2000) ;  /* 0x0000000000048947 */ /* 0x000fea0003800000 */
[----:B------:R-:W-:Y:S01]  /*9a80*/  BPT.TRAP 0x1 ;  /* 0x000000040000795c */ /* 0x000fe20000300000 */
.L_x_2000:
        /* <DEDUP_REMOVED lines=58> */
.L_x_1964:
        /* <DEDUP_REMOVED lines=40> */
[----:B------:R-:W-:Y:S02]  /*a0b0*/  SEL R42, R27, R24, P0 ;  /* 0x000000181b2a7207 */ /* 0x000fe40000000000 */
[----:B------:R-:W-:Y:S01]  /*a0c0*/  SEL R27, R24, R27, P0 ;  /* 0x0000001b181b7207 */ /* 0x000fe20000000000 */
[----:B------:R-:W-:Y:S01]  /*a0d0*/  IMAD.WIDE R12, R156, 0x2, R4 ;  /* 0x000000029c0c7825 */ /* 0x000fe200078e0204 */
[----:B------:R-:W-:Y:S02]  /*a0e0*/  F2FP.BF16.F32.PACK_AB R33, R100, R33 ;  /* 0x000000216421723e */ /* 0x000fe400000010ff */
[----:B------:R-:W-:Y:S02]  /*a0f0*/  F2FP.BF16.F32.PACK_AB R30, R101, R30 ;  /* 0x0000001e651e723e */ /* 0x000fe400000010ff */
[C---:B------:R-:W-:Y:S02]  /*a100*/  IADD3 R51, P5, R12.reuse, 0x20, RZ ;  /* 0x000000200c337810 */ /* 0x040fe40007fbe0ff */
[----:B------:R-:W-:-:S02]  /*a110*/  IADD3 R53, P4, R12, 0x3000, RZ ;  /* 0x000030000c357810 */ /* 0x000fc40007f9e0ff */
[----:B------:R-:W-:Y:S02]  /*a120*/  LOP3.LUT R6, R51, 0x180, RZ, 0xc0, !PT ;  /* 0x0000018033067812 */ /* 0x000fe400078ec0ff */
[----:B------:R-:W-:Y:S02]  /*a130*/  F2FP.BF16.F32.PACK_AB R11, R132, R11 ;  /* 0x0000000b840b723e */ /* 0x000fe400000010ff */
[----:B------:R-:W-:Y:S02]  /*a140*/  SHF.R.U64 R6, R6, 0x3, RZ ;  /* 0x0000000306067819 */ /* 0x000fe400000012ff */
[----:B------:R-:W-:Y:S02]  /*a150*/  F2FP.BF16.F32.PACK_AB R8, R133, R8 ;  /* 0x000000088508723e */ /* 0x000fe400000010ff */
[----:B------:R-:W-:Y:S02]  /*a160*/  LOP3.LUT R24, R6, R51, RZ, 0x3c, !PT ;  /* 0x0000003306187212 */ /* 0x000fe400078e3cff */
[----:B------:R-:W-:-:S02]  /*a170*/  LOP3.LUT R6, R53, 0x180, RZ, 0xc0, !PT ;  /* 0x0000018035067812 */ /* 0x000fc400078ec0ff */
[----:B------:R-:W-:Y:S02]  /*a180*/  F2FP.BF16.F32.PACK_AB R35, R94, R35 ;  /* 0x000000235e23723e */ /* 0x000fe400000010ff */
[----:B------:R-:W-:Y:S02]  /*a190*/  F2FP.BF16.F32.PACK_AB R32, R95, R32 ;  /* 0x000000205f20723e */ /* 0x000fe400000010ff */
[----:B------:R-:W-:Y:S02]  /*a1a0*/  F2FP.BF16.F32.PACK_AB R29, R108, R29 ;  /* 0x0000001d6c1d723e */ /* 0x000fe400000010ff */
[----:B------:R-:W-:Y:S02]  /*a1b0*/  F2FP.BF16.F32.PACK_AB R26, R109, R26 ;  /* 0x0000001a6d1a723e */ /* 0x000fe400000010ff */
[----:B------:R-:W-:Y:S02]  /*a1c0*/  SEL R36, R37, R34, P0 ;  /* 0x0000002225247207 */ /* 0x000fe40000000000 */
[----:B------:R-:W-:-:S02]  /*a1d0*/  F2FP.BF16.F32.PACK_AB R21, R118, R21 ;  /* 0x000000157615723e */ /* 0x000fc400000010ff */
[----:B------:R-:W-:Y:S02]  /*a1e0*/  F2FP.BF16.F32.PACK_AB R14, R119, R14 ;  /* 0x0000000e770e723e */ /* 0x000fe400000010ff */
[----:B------:R-:W-:Y:S02]  /*a1f0*/  SEL R37, R34, R37, P0 ;  /* 0x0000002522257207 */ /* 0x000fe40000000000 */
[----:B------:R-:W-:Y:S02]  /*a200*/  IADD3 R55, P3, R12, 0x3020, RZ ;  /* 0x000030200c377810 */ /* 0x000fe40007f7e0ff */
[----:B------:R-:W-:Y:S02]  /*a210*/  F2FP.BF16.F32.PACK_AB R31, R102, R31 ;  /* 0x0000001f661f723e */ /* 0x000fe400000010ff */
[----:B------:R-:W-:Y:S01]  /*a220*/  F2FP.BF16.F32.PACK_AB R28, R103, R28 ;  /* 0x0000001c671c723e */ /* 0x000fe200000010ff */
[----:B------:R-:W-:Y:S01]  /*a230*/  IMAD.X R15, RZ, RZ, R13, P3 ;  /* 0x000000ffff0f7224 */ /* 0x000fe200018e060d */
[----:B------:R-:W-:-:S02]  /*a240*/  F2FP.BF16.F32.PACK_AB R25, R116, R25 ;  /* 0x000000197419723e */ /* 0x000fc400000010ff */
[----:B------:R-:W-:Y:S02]  /*a250*/  F2FP.BF16.F32.PACK_AB R20, R117, R20 ;  /* 0x000000147514723e */ /* 0x000fe400000010ff */
[----:B------:R-:W-:Y:S02]  /*a260*/  SEL R34, R33, R30, P0 ;  /* 0x0000001e21227207 */ /* 0x000fe40000000000 */
[----:B------:R-:W-:Y:S02]  /*a270*/  SEL R33, R30, R33, P0 ;  /* 0x000000211e217207 */ /* 0x000fe40000000000 */
[----:B------:R-:W-:Y:S02]  /*a280*/  SEL R40, R11, R8, P0 ;  /* 0x000000080b287207 */ /* 0x000fe40000000000 */
[----:B------:R-:W-:Y:S02]  /*a290*/  SEL R45, R8, R11, P0 ;  /* 0x0000000b082d7207 */ /* 0x000fe40000000000 */
[----:B------:R-:W-:-:S02]  /*a2a0*/  SHF.R.U64 R6, R6, 0x3, RZ ;  /* 0x0000000306067819 */ /* 0x000fc400000012ff */
[----:B------:R-:W-:Y:S02]  /*a2b0*/  F2FP.BF16.F32.PACK_AB R127, R127, R10 ;  /* 0x0000000a7f7f723e */ /* 0x000fe400000010ff */
[----:B------:R-:W-:Y:S02]  /*a2c0*/  SEL R30, R29, R26, P0 ;  /* 0x0000001a1d1e7207 */ /* 0x000fe40000000000 */
[----:B------:R-:W-:Y:S02]  /*a2d0*/  SEL R8, R35, R32, P0 ;  /* 0x0000002023087207 */ /* 0x000fe40000000000 */
[C---:B------:R-:W-:Y:S02]  /*a2e0*/  LOP3.LUT R7, R12.reuse, 0x180, RZ, 0xc0, !PT ;  /* 0x000001800c077812 */ /* 0x040fe400078ec0ff */
[----:B------:R-:W-:Y:S02]  /*a2f0*/  IADD3 R57, P2, R12, 0x6000, RZ ;  /* 0x000060000c397810 */ /* 0x000fe40007f5e0ff */
[----:B------:R-:W-:-:S02]  /*a300*/  SEL R29, R26, R29, P0 ;  /* 0x0000001d1a1d7207 */ /* 0x000fc40000000000 */
[----:B------:R-:W-:Y:S01]  /*a310*/  SEL R35, R32, R35, P0 ;  /* 0x0000002320237207 */ /* 0x000fe20000000000 */
[--C-:B------:R-:W-:Y:S01]  /*a320*/  IMAD.X R11, RZ, RZ, R13.reuse, P2 ;  /* 0x000000ffff0b7224 */ /* 0x100fe200010e060d */
[----:B------:R-:W-:Y:S02]  /*a330*/  SEL R44, R21, R14, P0 ;  /* 0x0000000e152c7207 */ /* 0x000fe40000000000 */
[----:B------:R-:W-:Y:S01]  /*a340*/  SEL R47, R14, R21, P0 ;  /* 0x000000150e2f7207 */ /* 0x000fe20000000000 */
[--C-:B------:R-:W-:Y:S01]  /*a350*/  IMAD.X R21, RZ, RZ, R13.reuse, P4 ;  /* 0x000000ffff157224 */ /* 0x100fe200020e060d */
[----:B------:R-:W-:Y:S02]  /*a360*/  LOP3.LUT R10, R55, 0x180, RZ, 0xc0, !PT ;  /* 0x00000180370a7812 */ /* 0x000fe400078ec0ff */
[----:B------:R-:W-:Y:S02]  /*a370*/  SEL R26, R25, R20, P0 ;  /* 0x00000014191a7207 */ /* 0x000fe40000000000 */
[----:B------:R-:W-:Y:S01]  /*a380*/  SEL R39, R20, R25, P0 ;  /* 0x0000001914277207 */ /* 0x000fe20000000000 */
[----:B------:R-:W-:Y:S01]  /*a390*/  IMAD.X R25, RZ, RZ, R13, P5 ;  /* 0x000000ffff197224 */ /* 0x000fe200028e060d */
[----:B------:R-:W-:-:S02]  /*a3a0*/  SEL R32, R31, R28, P0 ;  /* 0x0000001c1f207207 */ /* 0x000fc40000000000 */
[----:B------:R-:W-:Y:S02]  /*a3b0*/  SEL R31, R28, R31, P0 ;  /* 0x0000001f1c1f7207 */ /* 0x000fe40000000000 */
[----:B------:R-:W-:Y:S02]  /*a3c0*/  LOP3.LUT R20, R6, R53, RZ, 0x3c, !PT ;  /* 0x0000003506147212 */ /* 0x000fe400078e3cff */
[----:B------:R-:W-:Y:S02]  /*a3d0*/  SHF.R.U64 R7, R7, 0x3, RZ ;  /* 0x0000000307077819 */ /* 0x000fe400000012ff */
[----:B------:R-:W-:Y:S02]  /*a3e0*/  LOP3.LUT R28, R57, 0x180, RZ, 0xc0, !PT ;  /* 0x00000180391c7812 */ /* 0x000fe400078ec0ff */
[----:B------:R-:W-:Y:S02]  /*a3f0*/  SHF.R.U64 R10, R10, 0x3, RZ ;  /* 0x000000030a0a7819 */ /* 0x000fe400000012ff */
[----:B------:R-:W-:-:S02]  /*a400*/  IADD3 R59, P1, R12, 0x6020, RZ ;  /* 0x000060200c3b7810 */ /* 0x000fc40007f3e0ff */
[----:B------:R-:W-:Y:S02]  /*a410*/  MOV R53, R20 ;  /* 0x0000001400357202 */ /* 0x000fe40000000f00 */
[----:B------:R-:W-:Y:S01]  /*a420*/  LOP3.LUT R12, R7, R12, RZ, 0x3c, !PT ;  /* 0x0000000c070c7212 */ /* 0x000fe200078e3cff */
[----:B------:R-:W-:Y:S01]  /*a430*/  IMAD.X R7, RZ, RZ, R13, P1 ;  /* 0x000000ffff077224 */ /* 0x000fe200008e060d */
[----:B------:R-:W-:Y:S02]  /*a440*/  SHF.R.U64 R28, R28, 0x3, RZ ;  /* 0x000000031c1c7819 */ /* 0x000fe400000012ff */
[----:B------:R-:W-:Y:S02]  /*a450*/  LOP3.LUT R14, R10, R55, RZ, 0x3c, !PT ;  /* 0x000000370a0e7212 */ /* 0x000fe400078e3cff */
[----:B------:R-:W-:Y:S02]  /*a460*/  SEL R46, R126, R127, P0 ;  /* 0x0000007f7e2e7207 */ /* 0x000fe40000000000 */
[----:B------:R-:W-:-:S02]  /*a470*/  SEL R127, R127, R126, P0 ;  /* 0x0000007e7f7f7207 */ /* 0x000fc40000000000 */
[----:B------:R-:W-:Y:S02]  /*a480*/  MOV R55, R12 ;  /* 0x0000000c00377202 */ /* 0x000fe40000000f00 */
[----:B------:R-:W-:Y:S02]  /*a490*/  MOV R54, R24 ;  /* 0x0000001800367202 */ /* 0x000fe40000000f00 */
[----:B------:R-:W-:Y:S02]  /*a4a0*/  LOP3.LUT R10, R28, R57, RZ, 0x3c, !PT ;  /* 0x000000391c0a7212 */ /* 0x000fe400078e3cff */
[----:B------:R-:W-:Y:S02]  /*a4b0*/  MOV R52, R14 ;  /* 0x0000000e00347202 */ /* 0x000fe40000000f00 */
[----:B------:R-:W-:Y:S02]  /*a4c0*/  LOP3.LUT R50, R59, 0x180, RZ, 0xc0, !PT ;  /* 0x000001803b327812 */ /* 0x000fe400078ec0ff */
[----:B------:R-:W-:-:S02]  /*a4d0*/  MOV R51, R10 ;  /* 0x0000000a00337202 */ /* 0x000fc40000000f00 */
[----:B------:R-:W-:Y:S02]  /*a4e0*/  SHF.R.U64 R50, R50, 0x3, RZ ;  /* 0x0000000332327819 */ /* 0x000fe400000012ff */
[----:B------:R-:W-:Y:S02]  /*a4f0*/  PLOP3.LUT P2, PT, PT, PT, UP0, 0x80, 0x0 ;  /* 0x000000000000781c */ /* 0x000fe40003f4f008 */
[----:B------:R-:W-:-:S04]  /*a500*/  LOP3.LUT R6, R50, R59, RZ, 0x3c, !PT ;  /* 0x0000003b32067212 */ /* 0x000fc800078e3cff */
[----:B------:R-:W-:Y:S01]  /*a510*/  MOV R50, R6 ;  /* 0x0000000600327202 */ /* 0x000fe20000000f00 */
[----:B------:R-:W-:Y:S02]  /*a520*/  IMAD.U32 R6, RZ, RZ, UR6 ;  /* 0x00000006ff067e24 */ /* 0x000fe4000f8e00ff */
[----:B------:R-:W-:Y:S01]  /*a530*/  IMAD.U32 R7, RZ, RZ, UR7 ;  /* 0x00000007ff077e24 */ /* 0x000fe2000f8e00ff */
[----:B------:R-:W-:Y:S01]  /*a540*/  ULDC.64 UR6, c[0x0][0xc08] ;  /* 0x0003020000067ab9 */ /* 0x000fe20000000a00 */
[----:B--2---:R-:W-:Y:S01]  /*a550*/  LOP3.LUT R20, R9, 0x2, RZ, 0x3c, !PT ;  /* 0x0000000209147812 */ /* 0x004fe200078e3cff */
[----:B------:R-:W-:Y:S04]  /*a560*/  SHFL.IDX PT, R13, R8, R9, 0x1c1f ;  /* 0x001c1f09080d7589 */ /* 0x000fe800000e0000 */
[----:B------:R-:W0:Y:S04]  /*a570*/  SHFL.IDX PT, R24, R35, R20, 0x1c1f ;  /* 0x001c1f1423187589 */ /* 0x000e2800000e0000 */
[----:B------:R-:W-:Y:S04]  /*a580*/  SHFL.IDX PT, R36, R36, R9, 0x1c1f ;  /* 0x001c1f0924247589 */ /* 0x000fe800000e0000 */
[----:B------:R-:W1:Y:S04]  /*a590*/  SHFL.IDX PT, R37, R37, R20, 0x1c1f ;  /* 0x001c1f1425257589 */ /* 0x000e6800000e0000 */
[----:B------:R-:W-:Y:S04]  /*a5a0*/  SHFL.IDX PT, R15, R32, R9, 0x1c1f ;  /* 0x001c1f09200f7589 */ /* 0x000fe800000e0000 */
[----:B------:R-:W-:Y:S04]  /*a5b0*/  SHFL.IDX PT, R28, R31, R20, 0x1c1f ;  /* 0x001c1f141f1c7589 */ /* 0x000fe800000e0000 */
[----:B------:R-:W-:Y:S04]  /*a5c0*/  SHFL.IDX PT, R34, R34, R9, 0x1c1f ;  /* 0x001c1f0922227589 */ /* 0x000fe800000e0000 */
[----:B------:R-:W2:Y:S01]  /*a5d0*/  SHFL.IDX PT, R33, R33, R20, 0x1c1f ;  /* 0x001c1f1421217589 */ /* 0x000ea200000e0000 */
[----:B0-----:R-:W-:-:S03]  /*a5e0*/  SEL R11, R24, R13, P0 ;  /* 0x0000000d180b7207 */ /* 0x001fc60000000000 */
[----:B------:R-:W-:Y:S04]  /*a5f0*/  SHFL.IDX PT, R42, R42, R9, 0x1c1f ;  /* 0x001c1f092a2a7589 */ /* 0x000fe800000e0000 */
[----:B------:R-:W0:Y:S01]  /*a600*/  SHFL.IDX PT, R27, R27, R20, 0x1c1f ;  /* 0x001c1f141b1b7589 */ /* 0x000e2200000e0000 */
[----:B-1----:R-:W-:Y:S02]  /*a610*/  SEL R8, R36, R37, P0 ;  /* 0x0000002524087207 */ /* 0x002fe40000000000 */
[----:B------:R-:W-:Y:S01]  /*a620*/  SEL R10, R37, R36, P0 ;  /* 0x00000024250a7207 */ /* 0x000fe20000000000 */
[----:B------:R-:W-:Y:S04]  /*a630*/  SHFL.IDX PT, R30, R30, R9, 0x1c1f ;  /* 0x001c1f091e1e7589 */ /* 0x000fe800000e0000 */
[----:B------:R-:W1:Y:S04]  /*a640*/  SHFL.IDX PT, R29, R29, R20, 0x1c1f ;  /* 0x001c1f141d1d7589 */ /* 0x000e6800000e0000 */
[----:B------:R1:W-:Y:S04]  /*a650*/  SHFL.IDX PT, R21, R26, R9, 0x1c1f ;  /* 0x001c1f091a157589 */ /* 0x0003e800000e0000 */
[----:B------:R-:W-:Y:S01]  /*a660*/  SHFL.IDX PT, R44, R44, R9, 0x1c1f ;  /* 0x001c1f092c2c7589 */ /* 0x000fe200000e0000 */
[----:B--2---:R-:W-:-:S02]  /*a670*/  SEL R12, R34, R33, P0 ;  /* 0x00000021220c7207 */ /* 0x004fc40000000000 */
[----:B------:R-:W-:Y:S01]  /*a680*/  SEL R14, R33, R34, P0 ;  /* 0x00000022210e7207 */ /* 0x000fe20000000000 */
[----:B------:R-:W-:Y:S04]  /*a690*/  SHFL.IDX PT, R32, R39, R20, 0x1c1f ;  /* 0x001c1f1427207589 */ /* 0x000fe800000e0000 */
[----:B------:R-:W2:Y:S01]  /*a6a0*/  SHFL.IDX PT, R47, R47, R20, 0x1c1f ;  /* 0x001c1f142f2f7589 */ /* 0x000ea200000e0000 */
[----:B0-----:R-:W-:Y:S02]  /*a6b0*/  SEL R25, R42, R27, P0 ;  /* 0x0000001b2a197207 */ /* 0x001fe40000000000 */
[----:B------:R-:W-:Y:S01]  /*a6c0*/  SEL R27, R27, R42, P0 ;  /* 0x0000002a1b1b7207 */ /* 0x000fe20000000000 */
[----:B------:R-:W-:Y:S04]  /*a6d0*/  SHFL.IDX PT, R38, R38, R9, 0x1c1f ;  /* 0x001c1f0926267589 */ /* 0x000fe800000e0000 */
[----:B------:R-:W-:Y:S01]  /*a6e0*/  SHFL.IDX PT, R46, R46, R9, 0x1c1f ;  /* 0x001c1f092e2e7589 */ /* 0x000fe200000e0000 */
[----:B-1----:R-:W-:-:S03]  /*a6f0*/  SEL R26, R29, R30, P0 ;  /* 0x0000001e1d1a7207 */ /* 0x002fc60000000000 */
[----:B------:R-:W0:Y:S04]  /*a700*/  SHFL.IDX PT, R41, R41, R20, 0x1c1f ;  /* 0x001c1f1429297589 */ /* 0x000e2800000e0000 */
[----:B------:R-:W1:Y:S04]  /*a710*/  SHFL.IDX PT, R127, R127, R20, 0x1c1f ;  /* 0x001c1f147f7f7589 */ /* 0x000e6800000e0000 */
[----:B------:R-:W-:Y:S04]  /*a720*/  SHFL.IDX PT, R40, R40, R9, 0x1c1f ;  /* 0x001c1f0928287589 */ /* 0x000fe800000e0000 */
[----:B------:R3:W-:Y:S01]  /*a730*/  SHFL.IDX PT, R48, R48, R9, 0x1c1f ;  /* 0x001c1f0930307589 */ /* 0x0007e200000e0000 */
[----:B--2---:R-:W-:-:S03]  /*a740*/  SEL R31, R47, R44, P0 ;  /* 0x0000002c2f1f7207 */ /* 0x004fc60000000000 */
[----:B------:R-:W2:Y:S04]  /*a750*/  SHFL.IDX PT, R45, R45, R20, 0x1c1f ;  /* 0x001c1f142d2d7589 */ /* 0x000ea800000e0000 */
[----:B------:R-:W4:Y:S01]  /*a760*/  SHFL.IDX PT, R49, R49, R20, 0x1c1f ;  /* 0x001c1f1431317589 */ /* 0x000f2200000e0000 */
[----:B---3--:R-:W-:Y:S01]  /*a770*/  SEL R9, R13, R24, P0 ;  /* 0x000000180d097207 */ /* 0x008fe20000000000 */
[----:B------:R-:W-:Y:S01]  /*a780*/  BAR.SYNC.DEFER_BLOCKING 0x1, 0x180 ;  /* 0x0046000000007b1d */ /* 0x000fe20000010000 */
[----:B------:R-:W-:Y:S02]  /*a790*/  SEL R13, R15, R28, P0 ;  /* 0x0000001c0f0d7207 */ /* 0x000fe40000000000 */
[----:B------:R-:W-:Y:S02]  /*a7a0*/  SEL R15, R28, R15, P0 ;  /* 0x0000000f1c0f7207 */ /* 0x000fe40000000000 */
[----:B------:R-:W-:-:S02]  /*a7b0*/  SEL R24, R30, R29, P0 ;  /* 0x0000001d1e187207 */ /* 0x000fc40000000000 */
[----:B------:R-:W-:Y:S02]  /*a7c0*/  SEL R28, R21, R32, P0 ;  /* 0x00000020151c7207 */ /* 0x000fe40000000000 */
[----:B------:R-:W-:Y:S02]  /*a7d0*/  SEL R30, R32, R21, P0 ;  /* 0x00000015201e7207 */ /* 0x000fe40000000000 */
[----:B------:R-:W-:Y:S02]  /*a7e0*/  SEL R29, R44, R47, P0 ;  /* 0x0000002f2c1d7207 */ /* 0x000fe40000000000 */
[----:B0-----:R-:W-:Y:S02]  /*a7f0*/  SEL R32, R38, R41, P0 ;  /* 0x0000002926207207 */ /* 0x001fe40000000000 */
[----:B------:R-:W-:Y:S02]  /*a800*/  SEL R34, R41, R38, P0 ;  /* 0x0000002629227207 */ /* 0x000fe40000000000 */
[----:B-1----:R-:W-:Y:S01]  /*a810*/  SEL R33, R46, R127, P0 ;  /* 0x0000007f2e217207 */ /* 0x002fe20000000000 */
[----:B------:R-:W-:Y:S01]  /*a820*/  UISETP.NE.U32.AND UP1, UPT, UR6, URZ, UPT ;  /* 0x0000003f0600728c */ /* 0x000fe2000bf25070 */
[----:B------:R-:W-:Y:S01]  /*a830*/  SEL R35, R127, R46, P0 ;  /* 0x0000002e7f237207 */ /* 0x000fe20000000000 */
[----:B------:R-:W-:Y:S01]  /*a840*/  UMOV UR4, URZ ;  /* 0x0000003f00047c82 */ /* 0x000fe20008000000 */
[----:B--2---:R-:W-:Y:S01]  /*a850*/  SEL R36, R40, R45, P0 ;  /* 0x0000002d28247207 */ /* 0x004fe20000000000 */
[----:B------:R-:W-:Y:S01]  /*a860*/  ULDC UR8, c[0x0][0xa88] ;  /* 0x0002a20000087ab9 */ /* 0x000fe20000000800 */
[----:B------:R-:W-:Y:S01]  /*a870*/  SEL R38, R45, R40, P0 ;  /* 0x000000282d267207 */ /* 0x000fe20000000000 */
[----:B------:R0:W-:Y:S01]  /*a880*/  STSM.16.M88.4 [R55], R8 ;  /* 0x0000000837007844 */ /* 0x0001e20000000200 */
[----:B----4-:R-:W-:Y:S01]  /*a890*/  SEL R37, R48, R49, P0 ;  /* 0x0000003130257207 */ /* 0x010fe20000000000 */
[----:B------:R-:W1:Y:S01]  /*a8a0*/  LDC R41, c[0x0][0xbe8] ;  /* 0x0002fa00ff297b82 */ /* 0x000e620000000800 */
[----:B------:R-:W-:Y:S01]  /*a8b0*/  SEL R39, R49, R48, P0 ;  /* 0x0000003031277207 */ /* 0x000fe20000000000 */
        /* <DEDUP_REMOVED lines=8> */
[----:B-1----:R-:W-:Y:S01]  /*a940*/  ISETP.NE.AND P1, PT, R41, 0x1, PT ;  /* 0x000000012900780c */ /* 0x002fe20003f25270 */
[----:B--2---:R-:W-:-:S04]  /*a950*/  VIADD R12, R17, UR44 ;  /* 0x0000002c110c7c36 */ /* 0x004fc80008000000 */
[----:B------:R-:W-:-:S05]  /*a960*/  PLOP3.LUT P0, PT, PT, PT, UP1, 0x80, 0x0 ;  /* 0x000000000000781c */ /* 0x000fca0003f0f018 */
[----:B------:R-:W-:-:S03]  /*a970*/  @UP1 ULEA UR6, UP2, UR41, UR6, 0x2 ;  /* 0x0000000629061291 */ /* 0x000fc6000f84103f */
[----:B------:R-:W0:Y:S01]  /*a980*/  @P1 LDC R9, c[0x0][0xbec] ;  /* 0x0002fb00ff091b82 */ /* 0x000e220000000800 */
[----:B------:R-:W-:Y:S02]  /*a990*/  @UP1 ULEA.HI.X UR7, UR41, UR7, UR42, 0x2, UP2 ;  /* 0x0000000729071291 */ /* 0x000fe400090f142a */
[----:B------:R-:W-:-:S04]  /*a9a0*/  IMAD.U32 R14, RZ, RZ, UR6 ;  /* 0x00000006ff0e7e24 */ /* 0x000fc8000f8e00ff */
        /* <DEDUP_REMOVED lines=10> */
.L_x_2003:
[----:B------:R-:W-:Y:S01]  /*aa50*/  USHF.R.S32.HI UR14, URZ, 0x1f, UR43 ;  /* 0x0000001f3f0e7899 */ /* 0x000fe2000801142b */
[----:B------:R-:W-:Y:S01]  /*aa60*/  @P1 IMAD.HI.U32 R7, R12, R9, RZ ;  /* 0x000000090c071227 */ /* 0x000fe200078e00ff */
[----:B------:R-:W-:Y:S01]  /*aa70*/  ULDC.64 UR12, c[0x0][0xb90] ;  /* 0x0002e400000c7ab9 */ /* 0x000fe20000000a00 */
[----:B------:R-:W-:Y:S01]  /*aa80*/  USHF.R.S32.HI UR9, URZ, 0x1f, UR4 ;  /* 0x0000001f3f097899 */ /* 0x000fe20008011404 */
[----:B------:R-:W0:Y:S01]  /*aa90*/  @P1 LDC R47, c[0x0][0xbec] ;  /* 0x0002fb00ff2f1b82 */ /* 0x000e220000000800 */
[----:B------:R-:W-:Y:S01]  /*aaa0*/  UIMAD UR10, UR14, UR12, URZ ;  /* 0x0000000c0e0a72a4 */ /* 0x000fe2000f8e023f */
[----:B------:R-:W-:Y:S01]  /*aab0*/  IMAD.MOV.U32 R6, RZ, RZ, R12 ;  /* 0x000000ffff067224 */ /* 0x000fe200078e000c */
[----:B------:R-:W-:Y:S01]  /*aac0*/  UMOV UR8, UR4 ;  /* 0x0000000400087c82 */ /* 0x000fe20008000000 */
[----:B------:R-:W-:Y:S01]  /*aad0*/  @P1 SHF.R.U32.HI R6, RZ, R10, R7 ;  /* 0x0000000aff061219 */ /* 0x000fe20000011607 */
[----:B------:R-:W-:Y:S01]  /*aae0*/  USEL UR42, UR42, URZ, !UP0 ;  /* 0x0000003f2a2a7287 */ /* 0x000fe2000c000000 */
[----:B------:R-:W-:Y:S01]  /*aaf0*/  IMAD R7, R152, 0x20, R18 ;  /* 0x0000002098077824 */ /* 0x000fe200078e0212 */
[----:B------:R-:W-:Y:S01]  /*ab00*/  UIMAD.WIDE.U32 UR6, UR43, UR12, UR8 ;  /* 0x0000000c2b0672a5 */ /* 0x000fe2000f8e0008 */
[----:B---3--:R-:W-:Y:S01]  /*ab10*/  VIADD R14, R155, UR44 ;  /* 0x0000002c9b0e7c36 */ /* 0x008fe20008000000 */
[----:B------:R-:W-:Y:S01]  /*ab20*/  UIMAD UR10, UR43, UR13, UR10 ;  /* 0x0000000d2b0a72a4 */ /* 0x000fe2000f8e020a */
[----:B------:R-:W-:Y:S01]  /*ab30*/  IMAD.MOV R10, RZ, RZ, -R6 ;  /* 0x000000ffff0a7224 */ /* 0x000fe200078e0a06 */
[----:B------:R-:W-:Y:S01]  /*ab40*/  USEL UR41, UR41, URZ, !UP0 ;  /* 0x0000003f29297287 */ /* 0x000fe2000c000000 */
[----:B------:R-:W-:Y:S01]  /*ab50*/  IMAD.WIDE R4, R7, 0x2, R4 ;  /* 0x0000000207047825 */ /* 0x000fe200078e0204 */
[----:B------:R-:W-:Y:S01]  /*ab60*/  ULDC.64 UR12, c[0x0][0xb98] ;  /* 0x0002e600000c7ab9 */ /* 0x000fe20000000a00 */
[----:B------:R-:W-:-:S02]  /*ab70*/  UIADD3 UR7, UR7, UR10, URZ ;  /* 0x0000000a07077290 */ /* 0x000fc4000fffe03f */
[----:B------:R-:W-:Y:S01]  /*ab80*/  UIMAD UR8, UR42, UR12, URZ ;  /* 0x0000000c2a0872a4 */ /* 0x000fe2000f8e023f */
[----:B------:R-:W-:Y:S01]  /*ab90*/  IMAD R9, R41, R10, R12 ;  /* 0x0000000a29097224 */ /* 0x000fe200078e020c */
[----:B------:R-:W-:Y:S01]  /*aba0*/  UIMAD.WIDE.U32 UR6, UR41, UR12, UR6 ;  /* 0x0000000c290672a5 */ /* 0x000fe2000f8e0006 */
[----:B------:R-:W-:Y:S01]  /*abb0*/  SHF.R.S32.HI R10, RZ, 0x1f, R6 ;  /* 0x0000001fff0a7819 */ /* 0x000fe20000011406 */
[----:B------:R-:W-:Y:S01]  /*abc0*/  UIMAD UR8, UR41, UR13, UR8 ;  /* 0x0000000d290872a4 */ /* 0x000fe2000f8e0208 */
[----:B------:R-:W-:Y:S01]  /*abd0*/  IADD3 R21, P2, R4, 0x1800, RZ ;  /* 0x0000180004157810 */ /* 0x000fe20007f5e0ff */
[----:B------:R-:W-:Y:S01]  /*abe0*/  ULDC.64 UR10, c[0x0][0xb88] ;  /* 0x0002e200000a7ab9 */ /* 0x000fe20000000a00 */
[----:B------:R-:W-:Y:S01]  /*abf0*/  SHF.R.S32.HI R7, RZ, 0x1f, R9 ;  /* 0x0000001fff077819 */ /* 0x000fe20000011409 */
[----:B-----5:R-:W-:Y:S01]  /*ac00*/  IMAD R45, R8, R41, RZ ;  /* 0x00000029082d7224 */ /* 0x020fe200078e02ff */
[----:B------:R-:W-:Y:S01]  /*ac10*/  IADD3 R6, P0, R6, UR6, RZ ;  /* 0x0000000606067c10 */ /* 0x000fe2000ff1e0ff */
[----:B------:R-:W-:Y:S01]  /*ac20*/  IMAD.U32 R11, RZ, RZ, UR8 ;  /* 0x00000008ff0b7e24 */ /* 0x000fe2000f8e00ff */
[----:B------:R-:W-:Y:S01]  /*ac30*/  LOP3.LUT R20, R21, 0x180, RZ, 0xc0, !PT ;  /* 0x0000018015147812 */ /* 0x000fe200078ec0ff */
[----:B------:R-:W-:Y:S01]  /*ac40*/  IMAD R12, R7, UR10, RZ ;  /* 0x0000000a070c7c24 */ /* 0x000fe2000f8e02ff */
[----:B------:R-:W-:-:S02]  /*ac50*/  IADD3 R29, P6, R4, 0x3000, RZ ;  /* 0x00003000041d7810 */ /* 0x000fc40007fde0ff */
[----:B------:R-:W-:Y:S01]  /*ac60*/  IADD3.X R7, R10, UR7, R11, P0, !PT ;  /* 0x000000070a077c10 */ /* 0x000fe200087fe40b */
[C---:B------:R-:W-:Y:S01]  /*ac70*/  IMAD R11, R9.reuse, UR11, R12 ;  /* 0x0000000b090b7c24 */ /* 0x040fe2000f8e020c */
[----:B------:R-:W-:Y:S01]  /*ac80*/  ULDC.64 UR6, c[0x0][0xb50] ;  /* 0x0002d40000067ab9 */ /* 0x000fe20000000a00 */
[----:B------:R-:W-:Y:S01]  /*ac90*/  SHF.R.U64 R20, R20, 0x3, RZ ;  /* 0x0000000314147819 */ /* 0x000fe200000012ff */
[----:B------:R-:W-:Y:S01]  /*aca0*/  IMAD.WIDE.U32 R6, R9, UR10, R6 ;  /* 0x0000000a09067c25 */ /* 0x000fe2000f8e0006 */
[----:B------:R-:W-:Y:S02]  /*acb0*/  ULDC.64 UR10, c[0x0][0xaa0] ;  /* 0x0002a800000a7ab9 */ /* 0x000fe40000000a00 */
[----:B------:R-:W-:Y:S01]  /*acc0*/  LOP3.LUT R20, R20, R21, RZ, 0x3c, !PT ;  /* 0x0000001514147212 */ /* 0x000fe200078e3cff */
[----:B------:R-:W-:Y:S01]  /*acd0*/  IMAD.IADD R7, R7, 0x1, R11 ;  /* 0x0000000107077824 */ /* 0x000fe200078e020b */
[----:B------:R-:W-:Y:S01]  /*ace0*/  LEA R10, P0, R6, UR6, 0x2 ;  /* 0x00000006060a7c11 */ /* 0x000fe2000f8010ff */
[----:B------:R-:W-:Y:S01]  /*acf0*/  IMAD.X R21, RZ, RZ, R5, P2 ;  /* 0x000000ffff157224 */ /* 0x000fe200010e0605 */
[----:B------:R-:W-:-:S02]  /*ad00*/  IADD3 R13, P5, R4, 0x4800, RZ ;  /* 0x00004800040d7810 */ /* 0x000fc40007fbe0ff */
[----:B------:R-:W-:Y:S01]  /*ad10*/  LEA.HI.X R11, R6, UR7, R7, 0x2, P0 ;  /* 0x00000007060b7c11 */ /* 0x000fe200080f1407 */
[----:B------:R-:W-:Y:S01]  /*ad20*/  SHFL.IDX PT, R36, R10, RZ, 0x1c1f ;  /* 0x001c1fff0a247589 */ /* 0x000fe200000e0000 */
[----:B------:R-:W-:Y:S01]  /*ad30*/  LOP3.LUT P0, RZ, R153, 0x3, RZ, 0xc0, !PT ;  /* 0x0000000399ff7812 */ /* 0x000fe2000780c0ff */
[----:B------:R-:W-:Y:S01]  /*ad40*/  VIADD R6, R14, 0x8 ;  /* 0x000000080e067836 */ /* 0x000fe20000000000 */
[----:B------:R-:W-:Y:S01]  /*ad50*/  IADD3 R33, P4, R4, 0x6000, RZ ;  /* 0x0000600004217810 */ /* 0x000fe20007f9e0ff */
[----:B------:R-:W1:Y:S01]  /*ad60*/  SHFL.IDX PT, R37, R11, RZ, 0x1c1f ;  /* 0x001c1fff0b257589 */ /* 0x000e6200000e0000 */
[-C--:B------:R-:W-:Y:S02]  /*ad70*/  ISETP.GE.OR P2, PT, R14, R45.reuse, P0 ;  /* 0x0000002d0e00720c */ /* 0x080fe40000746670 */
[----:B------:R-:W-:Y:S01]  /*ad80*/  ISETP.GE.OR P0, PT, R6, R45, P0 ;  /* 0x0000002d0600720c */ /* 0x000fe20000706670 */
[----:B------:R-:W-:Y:S01]  /*ad90*/  SHFL.IDX PT, R38, R10, 0x1, 0x1c1f ;  /* 0x003c1f000a267f89 */ /* 0x000fe200000e0000 */
[----:B------:R-:W-:Y:S01]  /*ada0*/  UIMAD UR8, UR9, UR10, URZ ;  /* 0x0000000a090872a4 */ /* 0x000fe2000f8e023f */
[----:B------:R-:W-:-:S02]  /*adb0*/  LOP3.LUT R9, R4, 0x180, RZ, 0xc0, !PT ;  /* 0x0000018004097812 */ /* 0x000fc400078ec0ff */
[----:B------:R-:W2:Y:S01]  /*adc0*/  SHFL.IDX PT, R39, R11, 0x1, 0x1c1f ;  /* 0x003c1f000b277f89 */ /* 0x000ea200000e0000 */
[----:B------:R-:W-:Y:S01]  /*add0*/  UIMAD.WIDE.U32 UR6, UR4, UR10, URZ ;  /* 0x0000000a040672a5 */ /* 0x000fe2000f8e003f */
[----:B------:R-:W-:Y:S02]  /*ade0*/  IADD3 R7, P3, R4, 0x7800, RZ ;  /* 0x0000780004077810 */ /* 0x000fe40007f7e0ff */
[----:B------:R-:W-:Y:S02]  /*adf0*/  LOP3.LUT R28, R29, 0x180, RZ, 0xc0, !PT ;  /* 0x000001801d1c7812 */ /* 0x000fe400078ec0ff */
[----:B------:R-:W-:Y:S02]  /*ae00*/  LOP3.LUT R12, R13, 0x180, RZ, 0xc0, !PT ;  /* 0x000001800d0c7812 */ /* 0x000fe400078ec0ff */
[----:B------:R-:W-:Y:S01]  /*ae10*/  LOP3.LUT R32, R33, 0x180, RZ, 0xc0, !PT ;  /* 0x0000018021207812 */ /* 0x000fe200078ec0ff */
[----:B-1----:R1:W-:Y:S01]  /*ae20*/  @!P2 ST.E desc[UR52][R36.64], R0 ;  /* 0x000000002400a985 */ /* 0x0023e2000c101934 */
[----:B------:R-:W-:Y:S01]  /*ae30*/  UIMAD UR8, UR4, UR11, UR8 ;  /* 0x0000000b040872a4 */ /* 0x000fe2000f8e0208 */
[----:B------:R-:W-:Y:S01]  /*ae40*/  SHF.R.U64 R9, R9, 0x3, RZ ;  /* 0x0000000309097819 */ /* 0x000fe200000012ff */
[----:B------:R-:W-:Y:S01]  /*ae50*/  IMAD.X R25, RZ, RZ, R5, P3 ;  /* 0x000000ffff197224 */ /* 0x000fe200018e0605 */
[----:B------:R-:W-:Y:S01]  /*ae60*/  ULDC.64 UR10, c[0x0][0xae8] ;  /* 0x0002ba00000a7ab9 */ /* 0x000fe20000000a00 */
[----:B------:R-:W-:-:S02]  /*ae70*/  LOP3.LUT R6, R7, 0x180, RZ, 0xc0, !PT ;  /* 0x0000018007067812 */ /* 0x000fc400078ec0ff */
[----:B------:R-:W-:Y:S01]  /*ae80*/  SHF.R.U64 R28, R28, 0x3, RZ ;  /* 0x000000031c1c7819 */ /* 0x000fe200000012ff */
[----:B--2---:R2:W-:Y:S01]  /*ae90*/  @!P0 ST.E desc[UR52][R38.64], R2 ;  /* 0x0000000226008985 */ /* 0x0045e2000c101934 */
[----:B------:R-:W-:Y:S02]  /*aea0*/  SHF.R.U64 R12, R12, 0x3, RZ ;  /* 0x000000030c0c7819 */ /* 0x000fe400000012ff */
[----:B------:R-:W-:Y:S01]  /*aeb0*/  SHF.R.U64 R32, R32, 0x3, RZ ;  /* 0x0000000320207819 */ /* 0x000fe200000012ff */
[----:B-1----:R-:W-:Y:S01]  /*aec0*/  IMAD R0, R23, 0x60, R152 ;  /* 0x0000006017007824 */ /* 0x002fe200078e0298 */
[----:B------:R-:W-:Y:S01]  /*aed0*/  UIADD3 UR7, UR7, UR8, URZ ;  /* 0x0000000807077290 */ /* 0x000fe2000fffe03f */
[----:B------:R-:W-:Y:S01]  /*aee0*/  LOP3.LUT R8, R9, R4, RZ, 0x3c, !PT ;  /* 0x0000000409087212 */ /* 0x000fe200078e3cff */
[----:B------:R-:W-:Y:S01]  /*aef0*/  UIMAD UR4, UR14, UR10, URZ ;  /* 0x0000000a0e0472a4 */ /* 0x000fe2000f8e023f */
[----:B------:R-:W-:Y:S01]  /*af00*/  LOP3.LUT R28, R28, R29, RZ, 0x3c, !PT ;  /* 0x0000001d1c1c7212 */ /* 0x000fe200078e3cff */
[----:B--2---:R-:W1:Y:S01]  /*af10*/  @P1 LDC R39, c[0x0][0xbf0] ;  /* 0x0002fc00ff271b82 */ /* 0x004e620000000800 */
[----:B------:R-:W-:Y:S01]  /*af20*/  VIADD R36, R0, UR44 ;  /* 0x0000002c00247c36 */ /* 0x000fe20008000000 */
[----:B------:R-:W-:Y:S01]  /*af30*/  UIMAD UR4, UR43, UR11, UR4 ;  /* 0x0000000b2b0472a4 */ /* 0x000fe2000f8e0204 */
[----:B------:R-:W-:Y:S01]  /*af40*/  SHF.R.U64 R4, R6, 0x3, RZ ;  /* 0x0000000306047819 */ /* 0x000fe200000012ff */
[----:B------:R-:W-:Y:S01]  /*af50*/  UIMAD.WIDE.U32 UR6, UR43, UR10, UR6 ;  /* 0x0000000a2b0672a5 */ /* 0x000fe2000f8e0006 */
[----:B0-----:R-:W-:Y:S01]  /*af60*/  @P1 IMAD.HI.U32 R0, R36, R47, RZ ;  /* 0x0000002f24001227 */ /* 0x001fe200078e00ff */
[----:B------:R-:W-:Y:S01]  /*af70*/  ULDC.64 UR8, c[0x0][0xaf0] ;  /* 0x0002bc0000087ab9 */ /* 0x000fe20000000a00 */
[----:B------:R-:W-:Y:S01]  /*af80*/  MOV R37, R36 ;  /* 0x0000002400257202 */ /* 0x000fe20000000f00 */
[----:B------:R-:W-:Y:S01]  /*af90*/  UIADD3 UR7, UR7, UR4, URZ ;  /* 0x0000000407077290 */ /* 0x000fe2000fffe03f */
[----:B------:R-:W-:Y:S01]  /*afa0*/  LOP3.LUT R12, R12, R13, RZ, 0x3c, !PT ;  /* 0x0000000d0c0c7212 */ /* 0x000fe200078e3cff */
[----:B------:R-:W-:Y:S01]  /*afb0*/  UIMAD UR4, UR42, UR8, URZ ;  /* 0x000000082a0472a4 */ /* 0x000fe2000f8e023f */
[----:B------:R-:W-:Y:S01]  /*afc0*/  LOP3.LUT R32, R32, R33, RZ, 0x3c, !PT ;  /* 0x0000002120207212 */ /* 0x000fe200078e3cff */
[----:B------:R-:W-:Y:S01]  /*afd0*/  UIMAD.WIDE.U32 UR6, UR41, UR8, UR6 ;  /* 0x00000008290672a5 */ /* 0x000fe2000f8e0006 */
[--C-:B------:R-:W-:Y:S01]  /*afe0*/  IMAD.X R29, RZ, RZ, R5.reuse, P6 ;  /* 0x000000ffff1d7224 */ /* 0x100fe200030e0605 */
[----:B------:R-:W-:Y:S01]  /*aff0*/  UIMAD UR4, UR41, UR9, UR4 ;  /* 0x00000009290472a4 */ /* 0x000fe2000f8e0204 */
[--C-:B------:R-:W-:Y:S01]  /*b000*/  IMAD.X R13, RZ, RZ, R5.reuse, P5 ;  /* 0x000000ffff0d7224 */ /* 0x100fe200028e0605 */
[----:B------:R-:W-:Y:S01]  /*b010*/  LOP3.LUT R24, R4, R7, RZ, 0x3c, !PT ;  /* 0x0000000704187212 */ /* 0x000fe200078e3cff */
[----:B------:R-:W-:Y:S01]  /*b020*/  ULDC.64 UR8, c[0x0][0xae0] ;  /* 0x0002b80000087ab9 */ /* 0x000fe20000000a00 */
[--C-:B------:R-:W-:Y:S01]  /*b030*/  IMAD.MOV.U32 R9, RZ, RZ, R5.reuse ;  /* 0x000000ffff097224 */ /* 0x100fe200078e0005 */
[----:B-1----:R-:W-:Y:S01]  /*b040*/  @P1 SHF.R.U32.HI R37, RZ, R39, R0 ;  /* 0x00000027ff251219 */ /* 0x002fe20000011600 */
[----:B------:R-:W-:Y:S01]  /*b050*/  UIADD3 UR4, UR7, UR4, URZ ;  /* 0x0000000407047290 */ /* 0x000fe2000fffe03f */
[----:B------:R-:W-:-:S03]  /*b060*/  IMAD.X R33, RZ, RZ, R5, P4 ;  /* 0x000000ffff217224 */ /* 0x000fc600020e0605 */
[----:B------:R-:W5:Y:S01]  /*b070*/  LD.E.128 R8, desc[UR52][R8.64] ;  /* 0x0000003408087980 */ /* 0x000f62000c101d00 */
[--C-:B------:R-:W-:Y:S01]  /*b080*/  SHF.R.S32.HI R0, RZ, 0x1f, R37.reuse ;  /* 0x0000001fff007819 */ /* 0x100fe20000011425 */
[----:B------:R-:W-:Y:S02]  /*b090*/  IMAD.MOV R2, RZ, RZ, -R37 ;  /* 0x000000ffff027224 */ /* 0x000fe400078e0a25 */
[----:B------:R0:W5:Y:S02]  /*b0a0*/  LD.E.128 R4, desc[UR52][R20.64] ;  /* 0x0000003414047980 */ /* 0x000164000c101d00 */
[----:B------:R-:W-:Y:S02]  /*b0b0*/  IMAD R0, R0, UR8, RZ ;  /* 0x0000000800007c24 */ /* 0x000fe4000f8e02ff */
[----:B------:R-:W-:Y:S01]  /*b0c0*/  IMAD R39, R41, R2, R36 ;  /* 0x0000000229277224 */ /* 0x000fe200078e0224 */
[----:B------:R-:W5:Y:S01]  /*b0d0*/  LD.E.128 R28, desc[UR52][R28.64] ;  /* 0x000000341c1c7980 */ /* 0x000f62000c101d00 */
[----:B------:R-:W-:-:S03]  /*b0e0*/  IMAD R41, R37, UR9, R0 ;  /* 0x0000000925297c24 */ /* 0x000fc6000f8e0200 */
[----:B------:R-:W-:Y:S01]  /*b0f0*/  SHF.R.S32.HI R0, RZ, 0x1f, R39 ;  /* 0x0000001fff007819 */ /* 0x000fe20000011427 */
[----:B0-----:R-:W-:Y:S01]  /*b100*/  IMAD.U32 R21, RZ, RZ, UR7 ;  /* 0x00000007ff157e24 */ /* 0x001fe2000f8e00ff */
[----:B------:R-:W5:Y:S01]  /*b110*/  LD.E.128 R12, desc[UR52][R12.64] ;  /* 0x000000340c0c7980 */ /* 0x000f62000c101d00 */
[----:B------:R-:W-:Y:S01]  /*b120*/  IMAD.U32 R20, RZ, RZ, UR6 ;  /* 0x00000006ff147e24 */ /* 0x000fe2000f8e00ff */
[----:B------:R-:W-:Y:S01]  /*b130*/  ULDC.64 UR6, c[0x0][0xad8] ;  /* 0x0002b60000067ab9 */ /* 0x000fe20000000a00 */
[----:B------:R-:W-:Y:S01]  /*b140*/  IMAD.U32 R21, RZ, RZ, UR4 ;  /* 0x00000004ff157e24 */ /* 0x000fe2000f8e00ff */
[----:B------:R-:W5:Y:S01]  /*b150*/  LD.E.128 R32, desc[UR52][R32.64] ;  /* 0x0000003420207980 */ /* 0x000f62000c101d00 */
[----:B------:R-:W-:-:S03]  /*b160*/  IMAD R0, R0, UR6, RZ ;  /* 0x0000000600007c24 */ /* 0x000fc6000f8e02ff */
[----:B------:R-:W5:Y:S01]  /*b170*/  LD.E.128 R24, desc[UR52][R24.64] ;  /* 0x0000003418187980 */ /* 0x000f62000c101d00 */
[----:B------:R-:W-:Y:S01]  /*b180*/  IMAD.WIDE.U32 R20, R37, UR8, R20 ;  /* 0x0000000825147c25 */ /* 0x000fe2000f8e0014 */
[----:B------:R-:W-:Y:S01]  /*b190*/  BSSY B1, `(.L_x_2004) ;  /* 0x0000023000017945 */ /* 0x000fe20003800000 */
[----:B------:R-:W-:Y:S01]  /*b1a0*/  SHF.R.S32.HI R42, RZ, 0x1f, R19 ;  /* 0x0000001fff2a7819 */ /* 0x000fe20000011413 */
[----:B------:R-:W-:Y:S01]  /*b1b0*/  @!PT LDS RZ, [RZ] ;  /* 0x00000000fffff984 */ /* 0x000fe20000000800 */
[----:B------:R-:W-:Y:S01]  /*b1c0*/  @!PT LDS RZ, [RZ] ;  /* 0x00000000fffff984 */ /* 0x000fe20000000800 */
[----:B------:R-:W-:Y:S01]  /*b1d0*/  @!PT LDS RZ, [RZ] ;  /* 0x00000000fffff984 */ /* 0x000fe20000000800 */
[----:B------:R-:W-:Y:S01]  /*b1e0*/  @!PT LDS RZ, [RZ] ;  /* 0x00000000fffff984 */ /* 0x000fe20000000800 */
[----:B------:R0:W-:Y:S06]  /*b1f0*/  MEMBAR.ALL.CTA ;  /* 0x0000000000007992 */ /* 0x0001ec0000008000 */
[----:B0-----:R-:W0:Y:S01]  /*b200*/  FENCE.VIEW.ASYNC.S ;  /* 0x00000000000073c6 */ /* 0x001e220000000000 */
[----:B------:R-:W-:-:S02]  /*b210*/  IMAD.IADD R21, R21, 0x1, R41 ;  /* 0x0000000115157824 */ /* 0x000fc400078e0229 */
        /* <DEDUP_REMOVED lines=10> */
[----:B0-----:R0:W1:Y:S04]  /*b2c0*/  SHFL.IDX PT, R20, R40, RZ, 0x1c1f ;  /* 0x001c1fff28147589 */ /* 0x00106800000e0000 */
[----:B------:R0:W2:Y:S01]  /*b2d0*/  SHFL.IDX PT, R21, R41, RZ, 0x1c1f ;  /* 0x001c1fff29157589 */ /* 0x0000a200000e0000 */
[----:B------:R0:W-:Y:S01]  /*b2e0*/  SYNCS.ARRIVE.TRANS64.RED.A1T0 RZ, [R3+URZ], RZ ;  /* 0x000000ff03ff79a7 */ /* 0x0001e2000810043f */
[----:B------:R-:W-:Y:S05]  /*b2f0*/  @P0 BRA `(.L_x_2005) ;  /* 0x0000000000300947 */ /* 0x000fea0003800000 */
        /* <DEDUP_REMOVED lines=12> */
.L_x_2005:
[----:B------:R-:W-:Y:S05]  /*b3c0*/  BSYNC B1 ;  /* 0x0000000000017941 */ /* 0x000fea0003800000 */
.L_x_2004:
        /* <DEDUP_REMOVED lines=19> */
.L_x_2002:
        /* <DEDUP_REMOVED lines=11> */
[----:B------:R-:W-:-:S03]  /*b5b0*/  UISETP.NE.U32.AND UP1, UPT, UR6, URZ, UPT ;  /* 0x0000003f0600728c */ /* 0x000fc6000bf25070 */
[----:B------:R-:W2:Y:S01]  /*b5c0*/  @P2 LDG.E R6, desc[UR52][R2.64] ;  /* 0x0000003402062981 */ /* 0x000ea2000c1e1900 */
[----:B------:R-:W-:Y:S01]  /*b5d0*/  UISETP.NE.AND.EX UP1, UPT, UR7, URZ, UPT, UP1 ;  /* 0x0000003f0700728c */ /* 0x000fe2000bf25310 */
[----:B------:R-:W-:-:S05]  /*b5e0*/  IMAD.U32 R0, RZ, RZ, UR4 ;  /* 0x00000004ff007e24 */ /* 0x000fca000f8e00ff */
        /* <DEDUP_REMOVED lines=20> */
.L_x_2007:
[----:B------:R-:W-:Y:S01]  /*b730*/  USEL UR41, UR41, URZ, !UP0 ;  /* 0x0000003f29297287 */ /* 0x000fe2000c000000 */
[----:B------:R-:W-:Y:S01]  /*b740*/  BSSY B1, `(.L_x_2008) ;  /* 0x000002c000017945 */ /* 0x000fe20003800000 */
[----:B------:R-:W-:-:S03]  /*b750*/  USEL UR42, UR42, URZ, !UP0 ;  /* 0x0000003f2a2a7287 */ /* 0x000fc6000c000000 */
[----:B------:R-:W-:Y:S09]  /*b760*/  @P1 BRA `(.L_x_2009) ;  /* 0x0000000000a41947 */ /* 0x000ff20003800000 */
        /* <DEDUP_REMOVED lines=41> */
.L_x_2009:
[----:B------:R-:W-:Y:S05]  /*ba00*/  BSYNC B1 ;  /* 0x0000000000017941 */ /* 0x000fea0003800000 */
.L_x_2008:
        /* <DEDUP_REMOVED lines=35> */
[----:B------:R-:W-:Y:S01]  /*bc40*/  IMAD R4, R4, UR6, RZ ;  /* 0x0000000604047c24 */ /* 0x000fe2000f8e02ff */
[----:B------:R-:W-:Y:S01]  /*bc50*/  IADD3 R3, R3, R9, RZ ;  /* 0x0000000903037210 */ /* 0x000fe20007ffe0ff */
        /* <DEDUP_REMOVED lines=24> */
.L_x_2011:
[----:B------:R-:W-:Y:S05]  /*bde0*/  BSYNC B1 ;  /* 0x0000000000017941 */ /* 0x000fea0003800000 */
.L_x_2010:
        /* <DEDUP_REMOVED lines=17> */
.L_x_2006:
[----:B------:R-:W-:Y:S05]  /*bf00*/  BSYNC B0 ;  /* 0x0000000000007941 */ /* 0x000fea0003800000 */
.L_x_2001:
[----:B------:R-:W-:Y:S02]  /*bf10*/  ULDC UR4, c[0x0][0xc3c] ;  /* 0x00030f0000047ab9 */ /* 0x000fe40000000800 */
[----:B------:R-:W-:-:S13]  /*bf20*/  ISETP.GE.AND P0, PT, R43, UR4, PT ;  /* 0x000000042b007c0c */ /* 0x000fda000bf06270 */
[----:B------:R-:W-:Y:S05]  /*bf30*/  @!P0 BRA `(.L_x_2012) ;  /* 0xffffff4c006c8947 */ /* 0x000fea000383ffff */
[----:B------:R-:W-:Y:S05]  /*bf40*/  EXIT ;  /* 0x000000000000794d */ /* 0x000fea0003800000 */
.L_x_1959:
        /* <DEDUP_REMOVED lines=55> */
.L_x_2018:
        /* <DEDUP_REMOVED lines=12> */
.L_x_2017:
[----:B------:R-:W-:Y:S05]  /*c380*/  BSYNC B0 ;  /* 0x0000000000007941 */ /* 0x000fea0003800000 */
.L_x_2016:
        /* <DEDUP_REMOVED lines=20> */
[----:B------:R-:W-:Y:S05]  /*c4d0*/  @!P6 BRA `(.L_x_2018) ;  /* 0xfffffffc0078e947 */ /* 0x000fea000383ffff */
.L_x_2014:
[----:B------:R-:W-:-:S04]  /*c4e0*/  IMAD.IADD R14, R6, 0x1, -R3 ;  /* 0x00000001060e7824 */ /* 0x000fc800078e0a03 */
[----:B------:R-:W-:-:S05]  /*c4f0*/  IMAD R2, R10, R9, R14 ;  /* 0x000000090a027224 */ /* 0x000fca00078e020e */
[----:B------:R-:W-:-:S13]  /*c500*/  ISETP.GT.AND P0, PT, R2, R7, PT ;  /* 0x000000070200720c */ /* 0x000fda0003f04270 */
[----:B------:R-:W-:Y:S02]  /*c510*/  VOTEU.ANY UR7, UPT, !P0 ;  /* 0x0000000000077886 */ /* 0x000fe400040e0100 */
[----:B------:R-:W-:-:S04]  /*c520*/  UPOPC UR6, UR7 ;  /* 0x00000007000672bf */ /* 0x000fc80008000000 */
[----:B------:R-:W-:-:S03]  /*c530*/  UIADD3 UR40, UR6, UR4, URZ ;  /* 0x0000000406287290 */ /* 0x000fc6000fffe03f */
[----:B------:R-:W-:Y:S02]  /*c540*/  ULDC.64 UR4, c[0x0][0xc90] ;  /* 0x0003240000047ab9 */ /* 0x000fe40000000a00 */
[----:B------:R-:W-:-:S06]  /*c550*/  UIMAD.WIDE UR4, UR40, 0x4, UR4 ;  /* 0x00000004280478a5 */ /* 0x000fcc000f8e0204 */
[----:B------:R-:W-:Y:S02]  /*c560*/  IMAD.U32 R2, RZ, RZ, UR4 ;  /* 0x00000004ff027e24 */ /* 0x000fe4000f8e00ff */
[----:B------:R-:W-:-:S05]  /*c570*/  IMAD.U32 R3, RZ, RZ, UR5 ;  /* 0x00000005ff037e24 */ /* 0x000fca000f8e00ff */
[----:B------:R-:W2:Y:S01]  /*c580*/  LDG.E R8, desc[UR52][R2.64] ;  /* 0x0000003402087981 */ /* 0x000ea2000c1e1900 */
[----:B------:R-:W-:Y:S01]  /*c590*/  IMAD.U32 R15, RZ, RZ, UR6 ;  /* 0x00000006ff0f7e24 */ /* 0x000fe2000f8e00ff */
[----:B------:R-:W-:-:S04]  /*c5a0*/  ISETP.NE.AND P0, PT, RZ, UR7, PT ;  /* 0x00000007ff007c0c */ /* 0x000fc8000bf05270 */
        /* <DEDUP_REMOVED lines=9> */
[----:B------:R-:W-:-:S06]  /*c640*/  UIADD3 UR4, UR6, -0x1, URZ ;  /* 0xffffffff06047890 */ /* 0x000fcc000fffe03f */
[----:B------:R-:W-:-:S05]  /*c650*/  IMAD.U32 R13, RZ, RZ, UR4 ;  /* 0x00000004ff0d7e24 */ /* 0x000fca000f8e00ff */
[----:B------:R0:W1:Y:S02]  /*c660*/  SHFL.IDX PT, R16, R10, R13, 0x1f ;  /* 0x00001f0d0a107589 */ /* 0x00006400000e0000 */
.L_x_2019:
[----:B-1----:R-:W-:Y:S01]  /*c670*/  IMAD R16, R16, R9, R14 ;  /* 0x0000000910107224 */ /* 0x002fe200078e020e */
[----:B------:R-:W-:Y:S01]  /*c680*/  IABS R12, R6 ;  /* 0x00000006000c7213 */ /* 0x000fe20000000000 */
[----:B------:R-:W-:-:S03]  /*c690*/  IMAD.MOV.U32 R2, RZ, RZ, R17 ;  /* 0x000000ffff027224 */ /* 0x000fc600078e0011 */
[----:B------:R-:W-:Y:S01]  /*c6a0*/  IADD3 R7, -R16, R7, RZ ;  /* 0x0000000710077210 */ /* 0x000fe20007ffe1ff */
[----:B0-----:R-:W-:Y:S02]  /*c6b0*/  IMAD R13, R2, R11, RZ ;  /* 0x0000000b020d7224 */ /* 0x001fe400078e02ff */
[----:B------:R-:W-:Y:S01]  /*c6c0*/  IMAD.MOV.U32 R2, RZ, RZ, RZ ;  /* 0x000000ffff027224 */ /* 0x000fe200078e00ff */
[----:B------:R-:W-:Y:S01]  /*c6d0*/  IABS R10, R7 ;  /* 0x00000007000a7213 */ /* 0x000fe20000000000 */
[----:B------:R-:W-:Y:S02]  /*c6e0*/  IMAD.MOV R12, RZ, RZ, -R12 ;  /* 0x000000ffff0c7224 */ /* 0x000fe400078e0a0c */
        /* <DEDUP_REMOVED lines=13> */
[----:B------:R-:W-:Y:S01]  /*c7c0*/  @!P2 IMAD.MOV R2, RZ, RZ, -R2 ;  /* 0x000000ffff02a224 */ /* 0x000fe200078e0a02 */
[----:B------:R-:W-:-:S05]  /*c7d0*/  @!P1 LOP3.LUT R2, RZ, R6, RZ, 0x33, !PT ;  /* 0x00000006ff029212 */ /* 0x000fca00078e33ff */
[----:B------:R-:W-:Y:S02]  /*c7e0*/  IMAD R10, R8, R2, RZ ;  /* 0x00000002080a7224 */ /* 0x000fe400078e02ff */
[----:B------:R-:W-:Y:S02]  /*c7f0*/  IMAD.MOV R2, RZ, RZ, -R2 ;  /* 0x000000ffff027224 */ /* 0x000fe400078e0a02 */
[----:B------:R-:W-:Y:S02]  /*c800*/  IMAD.MOV R3, RZ, RZ, -R10 ;  /* 0x000000ffff037224 */ /* 0x000fe400078e0a0a */
[----:B------:R-:W-:-:S03]  /*c810*/  IMAD R15, R6, R2, R7 ;  /* 0x00000002060f7224 */ /* 0x000fc600078e0207 */
[----:B------:R-:W-:Y:S02]  /*c820*/  VIADDMNMX R8, R3, R9, R8, PT ;  /* 0x0000000903087246 */ /* 0x000fe40003800108 */
[----:B------:R-:W-:Y:S02]  /*c830*/  IABS R13, R15 ;  /* 0x0000000f000d7213 */ /* 0x000fe40000000000 */
[-C--:B------:R-:W-:Y:S02]  /*c840*/  IABS R9, R8.reuse ;  /* 0x0000000800097213 */ /* 0x080fe40000000000 */
[----:B------:R-:W-:Y:S02]  /*c850*/  IABS R6, R8 ;  /* 0x0000000800067213 */ /* 0x000fe40000000000 */
[----:B------:R-:W0:Y:S03]  /*c860*/  I2F.RP R11, R9 ;  /* 0x00000009000b7306 */ /* 0x000e260000209400 */
[----:B------:R-:W-:-:S05]  /*c870*/  IMAD.MOV R6, RZ, RZ, -R6 ;  /* 0x000000ffff067224 */ /* 0x000fca00078e0a06 */
[----:B0-----:R-:W0:Y:S02]  /*c880*/  MUFU.RCP R11, R11 ;  /* 0x0000000b000b7308 */ /* 0x001e240000001000 */
[----:B0-----:R-:W-:-:S06]  /*c890*/  VIADD R3, R11, 0xffffffe ;  /* 0x0ffffffe0b037836 */ /* 0x001fcc0000000000 */
[----:B------:R-:W0:Y:S02]  /*c8a0*/  F2I.FTZ.U32.TRUNC.NTZ R3, R3 ;  /* 0x0000000300037305 */ /* 0x000e24000021f000 */
[----:B0-----:R-:W-:-:S04]  /*c8b0*/  IMAD.MOV R12, RZ, RZ, -R3 ;  /* 0x000000ffff0c7224 */ /* 0x001fc800078e0a03 */
[----:B------:R-:W-:-:S04]  /*c8c0*/  IMAD.MOV.U32 R2, RZ, RZ, R12 ;  /* 0x000000ffff027224 */ /* 0x000fc800078e000c */
[----:B------:R-:W-:Y:S02]  /*c8d0*/  IMAD R7, R2, R9, RZ ;  /* 0x0000000902077224 */ /* 0x000fe400078e02ff */
[----:B------:R-:W-:-:S04]  /*c8e0*/  IMAD.MOV.U32 R2, RZ, RZ, RZ ;  /* 0x000000ffff027224 */ /* 0x000fc800078e00ff */
[----:B------:R-:W-:Y:S01]  /*c8f0*/  IMAD.HI.U32 R2, R3, R7, R2 ;  /* 0x0000000703027227 */ /* 0x000fe200078e0002 */
[----:B------:R-:W-:-:S04]  /*c900*/  LOP3.LUT R3, R15, R8, RZ, 0x3c, !PT ;  /* 0x000000080f037212 */ /* 0x000fc800078e3cff */
[----:B------:R-:W-:Y:S01]  /*c910*/  ISETP.GE.AND P2, PT, R3, RZ, PT ;  /* 0x000000ff0300720c */ /* 0x000fe20003f46270 */
[----:B------:R-:W-:-:S04]  /*c920*/  IMAD.HI.U32 R2, R2, R13, RZ ;  /* 0x0000000d02027227 */ /* 0x000fc800078e00ff */
[----:B------:R-:W-:Y:S02]  /*c930*/  IMAD R6, R2, R6, R13 ;  /* 0x0000000602067224 */ /* 0x000fe400078e020d */
[----:B------:R-:W-:-:S03]  /*c940*/  IMAD.IADD R3, R15, 0x1, R10 ;  /* 0x000000010f037824 */ /* 0x000fc600078e020a */
[----:B------:R-:W-:-:S13]  /*c950*/  ISETP.GT.U32.AND P1, PT, R9, R6, PT ;  /* 0x000000060900720c */ /* 0x000fda0003f24070 */
[----:B------:R-:W-:Y:S02]  /*c960*/  @!P1 IMAD.IADD R6, R6, 0x1, -R9 ;  /* 0x0000000106069824 */ /* 0x000fe400078e0a09 */
[----:B------:R-:W-:Y:S01]  /*c970*/  @!P1 VIADD R2, R2, 0x1 ;  /* 0x0000000102029836 */ /* 0x000fe20000000000 */
[----:B------:R-:W-:Y:S02]  /*c980*/  ISETP.NE.AND P1, PT, R8, RZ, PT ;  /* 0x000000ff0800720c */ /* 0x000fe40003f25270 */
[----:B------:R-:W-:-:S13]  /*c990*/  ISETP.GE.U32.AND P0, PT, R6, R9, PT ;  /* 0x000000090600720c */ /* 0x000fda0003f06070 */
[----:B------:R-:W-:-:S04]  /*c9a0*/  @P0 VIADD R2, R2, 0x1 ;  /* 0x0000000102020836 */ /* 0x000fc80000000000 */
[----:B------:R-:W-:Y:S01]  /*c9b0*/  @!P2 IMAD.MOV R2, RZ, RZ, -R2 ;  /* 0x000000ffff02a224 */ /* 0x000fe200078e0a02 */
[----:B------:R-:W-:Y:S01]  /*c9c0*/  @!P1 LOP3.LUT R2, RZ, R8, RZ, 0x33, !PT ;  /* 0x00000008ff029212 */ /* 0x000fe200078e33ff */
[----:B------:R-:W-:-:S03]  /*c9d0*/  IMAD.MOV R8, RZ, RZ, -R8 ;  /* 0x000000ffff087224 */ /* 0x000fc600078e0a08 */
[----:B------:R-:W-:Y:S01]  /*c9e0*/  LOP3.LUT R17, RZ, R2, RZ, 0x33, !PT ;  /* 0x00000002ff117212 */ /* 0x000fe200078e33ff */
[----:B------:R-:W-:-:S04]  /*c9f0*/  IMAD R18, R2, R8, R3 ;  /* 0x0000000802127224 */ /* 0x000fc800078e0203 */
[----:B------:R-:W-:Y:S01]  /*ca00*/  IMAD.IADD R17, R4, 0x1, R17 ;  /* 0x0000000104117824 */ /* 0x000fe200078e0211 */
[----:B------:R-:W-:Y:S06]  /*ca10*/  BRA `(.L_x_2020) ;  /* 0x0000000000107947 */ /* 0x000fec0003800000 */
.L_x_2015:
[----:B------:R-:W-:Y:S01]  /*ca20*/  IMAD.MOV.U32 R16, RZ, RZ, R7 ;  /* 0x000000ffff107224 */ /* 0x000fe200078e0007 */
[----:B------:R-:W-:Y:S01]  /*ca30*/  ULDC UR40, c[0x0][0xc3c] ;  /* 0x00030f0000287ab9 */ /* 0x000fe20000000800 */
[----:B------:R-:W-:Y:S02]  /*ca40*/  IMAD.MOV.U32 R17, RZ, RZ, RZ ;  /* 0x000000ffff117224 */ /* 0x000fe400078e00ff */
[----:B------:R-:W-:-:S07]  /*ca50*/  IMAD.MOV.U32 R18, RZ, RZ, RZ ;  /* 0x000000ffff127224 */ /* 0x000fce00078e00ff */
.L_x_2020:
[----:B------:R-:W-:Y:S01]  /*ca60*/  ISETP.NE.AND P0, PT, R5, RZ, PT ;  /* 0x000000ff0500720c */ /* 0x000fe20003f05270 */
[----:B------:R-:W-:-:S12]  /*ca70*/  IMAD.U32 R19, RZ, RZ, UR40 ;  /* 0x00000028ff137e24 */ /* 0x000fd8000f8e00ff */
[----:B------:R-:W0:Y:S01]  /*ca80*/  @!P0 S2R R3, SR_CgaCtaId ;  /* 0x0000000000038919 */ /* 0x000e220000008800 */
[----:B------:R-:W-:-:S04]  /*ca90*/  @!P0 MOV R2, 0x400 ;  /* 0x0000040000028802 */ /* 0x000fc80000000f00 */
[----:B0-----:R-:W-:-:S05]  /*caa0*/  @!P0 LEA R2, R3, R2, 0x18 ;  /* 0x0000000203028211 */ /* 0x001fca00078ec0ff */
[----:B------:R0:W-:Y:S01]  /*cab0*/  @!P0 STS.128 [R2+0x19cd0], R16 ;  /* 0x019cd01002008388 */ /* 0x0001e20000000c00 */
[----:B------:R-:W-:Y:S06]  /*cac0*/  BAR.ARV 0x5, 0x200 ;  /* 0x0148000000007b1d */ /* 0x000fec0000002000 */
.L_x_2013:
        /* <DEDUP_REMOVED lines=8> */
[----:B------:R-:W-:Y:S01]  /*cb50*/  IMAD.SHL.U32 R5, R0, 0x800, RZ ;  /* 0x0000080000057824 */ /* 0x000fe200078e00ff */
[----:B------:R-:W1:Y:S01]  /*cb60*/  S2UR UR4, SR_CgaCtaId ;  /* 0x00000000000479c3 */ /* 0x000e620000008800 */
[----:B------:R-:W-:Y:S01]  /*cb70*/  MOV R22, 0x400 ;  /* 0x0000040000167802 */ /* 0x000fe20000000f00 */
[----:B------:R-:W-:Y:S01]  /*cb80*/  IMAD.MOV.U32 R24, RZ, RZ, 0x1 ;  /* 0x00000001ff187424 */ /* 0x000fe200078e00ff */
[----:B------:R-:W-:Y:S01]  /*cb90*/  ULOP3.LUT UR46, UR39, 0x2, URZ, 0xfc, !UPT ;  /* 0x00000002272e7892 */ /* 0x000fe2000f8efc3f */
[----:B------:R-:W-:Y:S01]  /*cba0*/  IMAD.MOV.U32 R23, RZ, RZ, RZ ;  /* 0x000000ffff177224 */ /* 0x000fe200078e00ff */
[----:B------:R-:W-:Y:S01]  /*cbb0*/  ULOP3.LUT UR47, UR39, 0x1, URZ, 0xfc, !UPT ;  /* 0x00000001272f7892 */ /* 0x000fe2000f8efc3f */
[----:B------:R-:W-:Y:S01]  /*cbc0*/  ULDC UR48, c[0x0][0xc] ;  /* 0x0000030000307ab9 */ /* 0x000fe20000000800 */
[C---:B0-----:R-:W-:Y:S01]  /*cbd0*/  SHF.L.U32 R2, R10.reuse, 0x5, RZ ;  /* 0x000000050a027819 */ /* 0x041fe200000006ff */
[C---:B------:R-:W-:Y:S01]  /*cbe0*/  IMAD.SHL.U32 R6, R10.reuse, 0x80, RZ ;  /* 0x000000800a067824 */ /* 0x040fe200078e00ff */
[----:B------:R-:W-:Y:S01]  /*cbf0*/  SHF.R.U32.HI R4, RZ, 0x1, R10 ;  /* 0x00000001ff047819 */ /* 0x000fe2000001160a */
        /* <DEDUP_REMOVED lines=24> */
[C---:B------:R-:W-:Y:S01]  /*cd80*/  LOP3.LUT P0, RZ, R10.reuse, 0x4, RZ, 0xc0, !PT ;  /* 0x000000040aff7812 */ /* 0x040fe2000780c0ff */
[----:B0-----:R-:W-:Y:S01]  /*cd90*/  IMAD.MOV.U32 R2, RZ, RZ, 0x40 ;  /* 0x00000040ff027424 */ /* 0x001fe200078e00ff */
[----:B------:R-:W-:Y:S01]  /*cda0*/  LOP3.LUT R28, R3, 0x10, RZ, 0xc0, !PT ;  /* 0x00000010031c7812 */ /* 0x000fe200078ec0ff */
[----:B------:R0:W-:Y:S01]  /*cdb0*/  STL [R1+0x4], R4 ;  /* 0x0000040401007387 */ /* 0x0001e20000100800 */
[----:B-1----:R-:W-:-:S02]  /*cdc0*/  IMAD.SHL.U32 R0, R10, 0x40, RZ ;  /* 0x000000400a007824 */ /* 0x002fc400078e00ff */
[----:B------:R-:W-:Y:S01]  /*cdd0*/  SEL R2, R2, 0xffffffc0, !P0 ;  /* 0xffffffc002027807 */ /* 0x000fe20004000000 */
[----:B------:R0:W-:Y:S01]  /*cde0*/  STL [R1], R6 ;  /* 0x0000000601007387 */ /* 0x0001e20000100800 */
[----:B------:R-:W-:Y:S02]  /*cdf0*/  LOP3.LUT R3, R28, 0x20, RZ, 0xfc, !PT ;  /* 0x000000201c037812 */ /* 0x000fe400078efcff */
[----:B------:R-:W-:Y:S01]  /*ce00*/  LOP3.LUT R5, R0, 0x40, RZ, 0xc0, !PT ;  /* 0x0000004000057812 */ /* 0x000fe200078ec0ff */
[----:B------:R0:W-:Y:S01]  /*ce10*/  STL [R1+0x18], RZ ;  /* 0x000018ff01007387 */ /* 0x0001e20000100800 */
[----:B------:R-:W-:Y:S02]  /*ce20*/  SHF.R.U32.HI R0, RZ, 0x1, R8 ;  /* 0x00000001ff007819 */ /* 0x000fe40000011608 */
[----:B------:R-:W-:Y:S02]  /*ce30*/  LOP3.LUT R2, R28, 0x40, RZ, 0xfc, !PT ;  /* 0x000000401c027812 */ /* 0x000fe400078efcff */
[----:B------:R-:W-:Y:S01]  /*ce40*/  LOP3.LUT R0, R0, R5, RZ, 0xfc, !PT ;  /* 0x0000000500007212 */ /* 0x000fe200078efcff */
[----:B------:R-:W-:-:S05]  /*ce50*/  IMAD.IADD R0, R22, 0x1, R4 ;  /* 0x0000000116007824 */ /* 0x000fca00078e0204 */
[----:B------:R0:W-:Y:S02]  /*ce60*/  STL [R1+0x10], R0 ;  /* 0x0000100001007387 */ /* 0x0001e40000100800 */
.L_x_2096:
[----:B------:R-:W-:Y:S01]  /*ce70*/  ULDC.64 UR4, c[0x0][0xc88] ;  /* 0x0003220000047ab9 */ /* 0x000fe20000000a00 */
[----:B------:R-:W-:Y:S01]  /*ce80*/  ULDC.64 UR6, c[0x0][0xa18] ;  /* 0x0002860000067ab9 */ /* 0x000fe20000000a00 */
[----:B------:R-:W-:Y:S01]  /*ce90*/  UIMAD.WIDE UR4, UR40, 0x4, UR4 ;  /* 0x00000004280478a5 */ /* 0x000fe2000f8e0204 */
[----:B------:R-:W-:-:S05]  /*cea0*/  ULDC.64 UR8, c[0x0][0xa00] ;  /* 0x0002800000087ab9 */ /* 0x000fca0000000a00 */
[----:B0-----:R-:W-:Y:S02]  /*ceb0*/  IMAD.U32 R2, RZ, RZ, UR4 ;  /* 0x00000004ff027e24 */ /* 0x001fe4000f8e00ff */
        /* <DEDUP_REMOVED lines=26> */
[----:B0-----:R0:W2:Y:S03]  /*d060*/  @P0 LDG.E R0, desc[UR52][R2.64] ;  /* 0x0000003402000981 */ /* 0x0010a6000c1e1900 */
[----:B------:R-:W-:Y:S01]  /*d070*/  UIADD3.X UR4, UR45, UR9, URZ, UP0, !UPT ;  /* 0x000000092d047290 */ /* 0x000fe200087fe43f */
[----:B0-----:R-:W-:Y:S02]  /*d080*/  IMAD.U32 R2, RZ, RZ, UR6 ;  /* 0x00000006ff027e24 */ /* 0x001fe4000f8e00ff */
        /* <DEDUP_REMOVED lines=17> */
.L_x_2022:
        /* <DEDUP_REMOVED lines=19> */
.L_x_2023:
        /* <DEDUP_REMOVED lines=11> */
.L_x_2024:
[----:B------:R-:W-:Y:S01]  /*d380*/  R2UR UR6, R17 ;  /* 0x00000000110672ca */ /* 0x000fe200000e0000 */
[----:B------:R-:W-:Y:S01]  /*d390*/  ULDC UR4, c[0x0][0x448] ;  /* 0x0001120000047ab9 */ /* 0x000fe20000000800 */
[----:B------:R-:W-:Y:S01]  /*d3a0*/  UIADD3 UR36, -UR38, UR36, URZ ;  /* 0x0000002426247290 */ /* 0x000fe2000fffe13f */
[----:B------:R-:W-:Y:S01]  /*d3b0*/  BSSY B7, `(.L_x_2025) ;  /* 0x0000370000077945 */ /* 0x000fe20003800000 */
[----:B------:R-:W-:Y:S02]  /*d3c0*/  UISETP.NE.AND UP0, UPT, UR4, 0x1, UPT ;  /* 0x000000010400788c */ /* 0x000fe4000bf05270 */
[----:B------:R-:W-:Y:S02]  /*d3d0*/  UIADD3 UR7, UR36, 0x80, -UR41 ;  /* 0x0000008024077890 */ /* 0x000fe4000fffe829 */
[----:B------:R-:W-:-:S05]  /*d3e0*/  UP2UR UR49, UPR, URZ, 0x1 ;  /* 0x000000013f317883 */ /* 0x000fca0008000000 */
[----:B------:R-:W-:Y:S02]  /*d3f0*/  UIMAD UR6, UR6, 0xc0, URZ ;  /* 0x000000c0060678a4 */ /* 0x000fe4000f8e023f */
[----:B------:R-:W-:Y:S01]  /*d400*/  @UP0 ULDC UR4, c[0x0][0x44c] ;  /* 0x0001130000040ab9 */ /* 0x000fe20000000800 */
[----:B------:R-:W-:Y:S01]  /*d410*/  @UP0 ULDC UR8, c[0x0][0x450] ;  /* 0x0001140000080ab9 */ /* 0x000fe20000000800 */
[----:B------:R-:W-:-:S04]  /*d420*/  UIADD3 UR6, UR6, 0xbf, URZ ;  /* 0x000000bf06067890 */ /* 0x000fc8000fffe03f */
[----:B------:R-:W-:Y:S02]  /*d430*/  UIMAD.WIDE.U32 UR4, UR6, UR4, URZ ;  /* 0x00000004060472a5 */ /* 0x000fe4000f8e003f */
[----:B------:R-:W-:Y:S02]  /*d440*/  UIADD3 UR4, UR36, 0x7f, URZ ;  /* 0x0000007f24047890 */ /* 0x000fe4000fffe03f */
[----:B------:R-:W-:Y:S02]  /*d450*/  @UP0 USHF.R.U32.HI UR6, URZ, UR8, UR5 ;  /* 0x000000083f060299 */ /* 0x000fe40008011605 */
[----:B------:R-:W-:Y:S02]  /*d460*/  USHF.R.S32.HI UR5, URZ, 0x1f, UR4 ;  /* 0x0000001f3f057899 */ /* 0x000fe40008011404 */
[----:B------:R-:W-:Y:S02]  /*d470*/  UIADD3 UR6, UR7, UR6, URZ ;  /* 0x0000000607067290 */ /* 0x000fe4000fffe03f */
[----:B------:R-:W-:-:S02]  /*d480*/  ULEA.HI UR5, UR5, UR4, URZ, 0x7 ;  /* 0x0000000405057291 */ /* 0x000fc4000f8f383f */
[----:B------:R-:W-:Y:S02]  /*d490*/  USHF.R.S32.HI UR7, URZ, 0x1f, UR6 ;  /* 0x0000001f3f077899 */ /* 0x000fe40008011406 */
[----:B------:R-:W-:Y:S02]  /*d4a0*/  USHF.R.S32.HI UR5, URZ, 0x7, UR5 ;  /* 0x000000073f057899 */ /* 0x000fe40008011405 */
[----:B------:R-:W-:-:S04]  /*d4b0*/  ULEA.HI UR7, UR7, UR6, URZ, 0x7 ;  /* 0x0000000607077291 */ /* 0x000fc8000f8f383f */
[----:B------:R-:W-:-:S04]  /*d4c0*/  USHF.R.S32.HI UR7, URZ, 0x7, UR7 ;  /* 0x000000073f077899 */ /* 0x000fc80008011407 */
[----:B------:R-:W-:-:S04]  /*d4d0*/  UISETP.LT.AND UP0, UPT, UR5, UR7, UPT ;  /* 0x000000070500728c */ /* 0x000fc8000bf01270 */
[----:B------:R-:W-:-:S06]  /*d4e0*/  USEL UR42, UR5, UR7, UP0 ;  /* 0x00000007052a7287 */ /* 0x000fcc0008000000 */
[----:B------:R-:W-:-:S13]  /*d4f0*/  ISETP.LT.AND P0, PT, RZ, UR42, PT ;  /* 0x0000002aff007c0c */ /* 0x000fda000bf01270 */
        /* <DEDUP_REMOVED lines=18> */
.L_x_2026:
        /* <DEDUP_REMOVED lines=20> */
.L_x_2029:
[----:B------:R-:W-:Y:S05]  /*d760*/  BSYNC B6 ;  /* 0x0000000000067941 */ /* 0x000fea0003800000 */
.L_x_2028:
        /* <DEDUP_REMOVED lines=22> */
.L_x_2031:
[----:B------:R-:W-:Y:S05]  /*d8d0*/  BSYNC B6 ;  /* 0x0000000000067941 */ /* 0x000fea0003800000 */
.L_x_2030:
        /* <DEDUP_REMOVED lines=20> */
.L_x_2033:
[----:B------:R-:W-:Y:S05]  /*da20*/  BSYNC B6 ;  /* 0x0000000000067941 */ /* 0x000fea0003800000 */
.L_x_2032:
        /* <DEDUP_REMOVED lines=19> */
.L_x_2035:
[----:B------:R-:W-:Y:S05]  /*db60*/  BSYNC B6 ;  /* 0x0000000000067941 */ /* 0x000fea0003800000 */
.L_x_2034:
        /* <DEDUP_REMOVED lines=10> */
[----:B0-----:R-:W-:Y:S01]  /*dc10*/  ISETP.NE.AND P1, PT, R5, 0x1, PT ;  /* 0x000000010500780c */ /* 0x001fe20003f25270 */
[----:B------:R-:W-:Y:S01]  /*dc20*/  IMAD.U32 R7, RZ, RZ, UR42 ;  /* 0x0000002aff077e24 */ /* 0x000fe2000f8e00ff */
[----:B------:R-:W-:Y:S01]  /*dc30*/  LOP3.LUT R27, R27, 0xffffffef, RZ, 0xc0, !PT ;  /* 0xffffffef1b1b7812 */ /* 0x000fe200078ec0ff */
[----:B------:R-:W0:Y:S03]  /*dc40*/  S2R R21, SR_TID.X ;  /* 0x0000000000157919 */ /* 0x000e260000002100 */
        /* <DEDUP_REMOVED lines=47> */
.L_x_2116:
[----:B------:R-:W-:Y:S01]  /*df40*/  SHF.R.S32.HI R26, RZ, 0x1f, R18 ;  /* 0x0000001fff1a7819 */ /* 0x000fe20000011412 */
[----:B------:R-:W-:Y:S06]  /*df50*/  @!P2 BRA `(.L_x_2037) ;  /* 0x000000000004a947 */ /* 0x000fec0003800000 */
[----:B------:R-:W-:Y:S01]  /*df60*/  BPT.TRAP 0x1 ;  /* 0x000000040000795c */ /* 0x000fe20000300000 */
.L_x_2037:
[----:B------:R-:W-:Y:S01]  /*df70*/  IMAD R4, R23, 0x8, R22 ;  /* 0x0000000817047824 */ /* 0x000fe200078e0216 */
[----:B------:R-:W-:Y:S01]  /*df80*/  SHF.L.U32 R0, R24, 0x1f, RZ ;  /* 0x0000001f18007819 */ /* 0x000fe200000006ff */
[----:B------:R-:W-:Y:S01]  /*df90*/  BSSY B0, `(.L_x_2038) ;  /* 0x0000005000007945 */ /* 0x000fe20003800000 */
[----:B------:R-:W-:Y:S02]  /*dfa0*/  SHF.R.S32.HI R20, RZ, 0x1f, R6 ;  /* 0x0000001fff147819 */ /* 0x000fe40000011406 */
[----:B------:R-:W0:Y:S01]  /*dfb0*/  SYNCS.PHASECHK.TRANS64.TRYWAIT P0, [R4+URZ+0x19c80], R0 ;  /* 0x019c8000040075a7 */ /* 0x000e22000800017f */
[----:B------:R1:W-:Y:S02]  /*dfc0*/  STL [R1+0x14], R0 ;  /* 0x0000140001007387 */ /* 0x0003e40000100800 */
[----:B01----:R-:W-:Y:S05]  /*dfd0*/  @!P0 BRA `(.L_x_2039) ;  /* 0x0000003c00808947 */ /* 0x003fea0003800000 */
.L_x_2117:
[----:B------:R-:W-:Y:S05]  /*dfe0*/  BSYNC B0 ;  /* 0x0000000000007941 */ /* 0x000fea0003800000 */
.L_x_2038:
        /* <DEDUP_REMOVED lines=34> */
[-C--:B-1----:R-:W-:Y:S02]  /*e210*/  ISETP.GE.AND P3, PT, R28, R12.reuse, PT ;  /* 0x0000000c1c00720c */ /* 0x082fe40003f66270 */
[----:B------:R-:W-:Y:S01]  /*e220*/  ISETP.GE.AND P2, PT, R13, R12, PT ;  /* 0x0000000c0d00720c */ /* 0x000fe20003f46270 */
[----:B--2---:R-:W-:Y:S01]  /*e230*/  IMAD.X R3, RZ, RZ, R0, P1 ;  /* 0x000000ffff037224 */ /* 0x004fe200008e0600 */
        /* <DEDUP_REMOVED lines=10> */
.L_x_2123:
        /* <DEDUP_REMOVED lines=13> */
.L_x_2041:
        /* <DEDUP_REMOVED lines=11> */
.L_x_2042:
[----:B------:R1:W-:Y:S01]  /*e460*/  SYNCS.ARRIVE.TRANS64.A1T0 RZ, [R4+URZ+0x19c70], RZ ;  /* 0x019c70ff04ff79a7 */ /* 0x0003e2000810003f */
[----:B------:R-:W-:Y:S05]  /*e470*/  @!P3 BRA `(.L_x_2043) ;  /* 0x000000000004b947 */ /* 0x000fea0003800000 */
[----:B------:R-:W-:Y:S01]  /*e480*/  BPT.TRAP 0x1 ;  /* 0x000000040000795c */ /* 0x000fe20000300000 */
.L_x_2043:
[----:B------:R-:W2:Y:S01]  /*e490*/  LDL R2, [R1+0x14] ;  /* 0x0000140001027983 */ /* 0x000ea20000100800 */
[----:B------:R-:W-:Y:S01]  /*e4a0*/  BSSY B0, `(.L_x_2044) ;  /* 0x0000003000007945 */ /* 0x000fe20003800000 */
[----:B--2---:R-:W2:Y:S03]  /*e4b0*/  SYNCS.PHASECHK.TRANS64.TRYWAIT P1, [R4+URZ+0x19c40], R2 ;  /* 0x019c4002040075a7 */ /* 0x004ea6000802017f */
[----:B--2---:R-:W-:Y:S05]  /*e4c0*/  @!P1 BRA `(.L_x_2045) ;  /* 0x0000003c00349947 */ /* 0x004fea0003800000 */
.L_x_2124:
[----:B------:R-:W-:Y:S05]  /*e4d0*/  BSYNC B0 ;  /* 0x0000000000007941 */ /* 0x000fea0003800000 */
.L_x_2044:
        /* <DEDUP_REMOVED lines=37> */
.L_x_2130:
        /* <DEDUP_REMOVED lines=10> */
.L_x_2047:
        /* <DEDUP_REMOVED lines=11> */
.L_x_2048:
        /* <DEDUP_REMOVED lines=22> */
[----:B01----:R-:W-:Y:S01]  /*e9e0*/  IMAD.U32 R4, RZ, RZ, UR6 ;  /* 0x00000006ff047e24 */ /* 0x003fe2000f8e00ff */
        /* <DEDUP_REMOVED lines=11> */
.L_x_2050:
[----:B------:R-:W-:Y:S05]  /*eaa0*/  BSYNC B6 ;  /* 0x0000000000067941 */ /* 0x000fea0003800000 */
.L_x_2049:
[----:B------:R2:W5:Y:S01]  /*eab0*/  LDL R9, [R1+0x10] ;  /* 0x0000100001097983 */ /* 0x0005620000100800 */
[----:B------:R-:W-:Y:S01]  /*eac0*/  UISETP.NE.AND UP0, UPT, UR49, URZ, UPT ;  /* 0x0000003f3100728c */ /* 0x000fe2000bf05270 */
[----:B------:R-:W-:Y:S01]  /*ead0*/  R2UR UR6, R26 ;  /* 0x000000001a0672ca */ /* 0x000fe200000e0000 */
[----:B------:R-:W-:Y:S01]  /*eae0*/  ULDC.64 UR8, c[0x0][0x2d8] ;  /* 0x0000b60000087ab9 */ /* 0x000fe20000000a00 */
[----:B------:R-:W3:Y:S01]  /*eaf0*/  S2R R19, SR_TID.X ;  /* 0x0000000000137919 */ /* 0x000ee20000002100 */
[C---:B------:R-:W-:Y:S01]  /*eb00*/  R2UR UR7, R18.reuse ;  /* 0x00000000120772ca */ /* 0x040fe200000e0000 */
[----:B------:R-:W4:Y:S01]  /*eb10*/  LDC R8, c[0x0][0x448] ;  /* 0x00011200ff087b82 */ /* 0x000f220000000800 */
[----:B------:R-:W-:Y:S02]  /*eb20*/  PLOP3.LUT P0, PT, PT, PT, UP0, 0x80, 0x0 ;  /* 0x000000000000781c */ /* 0x000fe40003f0f008 */
[----:B------:R-:W-:-:S03]  /*eb30*/  R2UR UR10, R18 ;  /* 0x00000000120a72ca */ /* 0x000fc600000e0000 */
[----:B------:R-:W-:Y:S01]  /*eb40*/  @UP0 ULDC UR4, c[0x0][0x44c] ;  /* 0x0001130000040ab9 */ /* 0x000fe20000000800 */
[----:B------:R-:W-:Y:S01]  /*eb50*/  UMOV UR5, UR45 ;  /* 0x0000002d00057c82 */ /* 0x000fe20008000000 */
[----:B------:R-:W-:Y:S01]  /*eb60*/  @UP0 ULDC UR12, c[0x0][0x44c] ;  /* 0x00011300000c0ab9 */ /* 0x000fe20000000800 */
[C---:B---3--:R-:W-:Y:S01]  /*eb70*/  LOP3.LUT R2, R19.reuse, 0x7f, RZ, 0xc0, !PT ;  /* 0x0000007f13027812 */ /* 0x048fe200078ec0ff */
[----:B------:R-:W-:-:S03]  /*eb80*/  IMAD.SHL.U32 R19, R19, 0x40, RZ ;  /* 0x0000004013137824 */ /* 0x000fc600078e00ff */
[----:B------:R-:W-:Y:S02]  /*eb90*/  SHF.R.U32.HI R2, RZ, 0x1, R2 ;  /* 0x00000001ff027819 */ /* 0x000fe40000011602 */
[----:B------:R-:W-:-:S04]  /*eba0*/  LOP3.LUT R19, R19, 0x40, RZ, 0xc0, !PT ;  /* 0x0000004013137812 */ /* 0x000fc800078ec0ff */
[----:B------:R-:W-:-:S05]  /*ebb0*/  LOP3.LUT R2, R2, R19, RZ, 0xfc, !PT ;  /* 0x0000001302027212 */ /* 0x000fca00078efcff */
[----:B------:R-:W-:-:S04]  /*ebc0*/  IMAD R6, R17, 0xc0, R2 ;  /* 0x000000c011067824 */ /* 0x000fc800078e0202 */
[----:B------:R-:W-:Y:S01]  /*ebd0*/  @P0 IMAD.HI.U32 R0, R6, UR4, RZ ;  /* 0x0000000406000c27 */ /* 0x000fe2000f8e00ff */
[----:B------:R-:W-:Y:S01]  /*ebe0*/  PLOP3.LUT P0, PT, PT, PT, UP0, 0x80, 0x0 ;  /* 0x000000000000781c */ /* 0x000fe20003f0f008 */
[----:B------:R-:W-:Y:S01]  /*ebf0*/  UIMAD UR6, UR6, UR8, URZ ;  /* 0x00000008060672a4 */ /* 0x000fe2000f8e023f */
[----:B------:R-:W-:Y:S02]  /*ec00*/  UMOV UR4, UR36 ;  /* 0x0000002400047c82 */ /* 0x000fe40008000000 */
[----:B------:R-:W-:Y:S02]  /*ec10*/  UIMAD.WIDE.U32 UR4, UR7, UR8, UR4 ;  /* 0x00000008070472a5 */ /* 0x000fe4000f8e0004 */
[----:B------:R-:W-:Y:S01]  /*ec20*/  UIMAD UR6, UR10, UR9, UR6 ;  /* 0x000000090a0672a4 */ /* 0x000fe2000f8e0206 */
[----:B------:R-:W-:Y:S01]  /*ec30*/  IMAD.MOV.U32 R2, RZ, RZ, R6 ;  /* 0x000000ffff027224 */ /* 0x000fe200078e0006 */
[----:B------:R-:W-:Y:S01]  /*ec40*/  @UP0 ULDC UR7, c[0x0][0x450] ;  /* 0x0001140000070ab9 */ /* 0x000fe20000000800 */
[----:B------:R-:W-:Y:S01]  /*ec50*/  ULDC.64 UR8, c[0x0][0x2e0] ;  /* 0x0000b80000087ab9 */ /* 0x000fe20000000a00 */
[----:B------:R-:W-:-:S03]  /*ec60*/  UIADD3 UR5, UR5, UR6, URZ ;  /* 0x0000000605057290 */ /* 0x000fc6000fffe03f */
[----:B------:R-:W-:Y:S01]  /*ec70*/  @P0 SHF.R.U32.HI R2, RZ, UR7, R0 ;  /* 0x00000007ff020c19 */ /* 0x000fe20008011600 */
[----:B------:R-:W-:Y:S02]  /*ec80*/  UIMAD UR6, UR44, UR8, URZ ;  /* 0x000000082c0672a4 */ /* 0x000fe4000f8e023f */
[----:B------:R-:W-:Y:S01]  /*ec90*/  UIMAD.WIDE.U32 UR4, UR43, UR8, UR4 ;  /* 0x000000082b0472a5 */ /* 0x000fe2000f8e0004 */
[----:B01----:R-:W-:Y:S01]  /*eca0*/  SHF.R.S32.HI R4, RZ, 0x1f, R2 ;  /* 0x0000001fff047819 */ /* 0x003fe20000011402 */
[----:B------:R-:W-:Y:S01]  /*ecb0*/  UIMAD UR6, UR43, UR9, UR6 ;  /* 0x000000092b0672a4 */ /* 0x000fe2000f8e0206 */
[----:B------:R-:W-:Y:S02]  /*ecc0*/  ULDC.64 UR10, c[0x0][0x280] ;  /* 0x0000a000000a7ab9 */ /* 0x000fe40000000a00 */
[----:B------:R-:W-:Y:S01]  /*ecd0*/  ULDC.64 UR8, c[0x0][0x2d0] ;  /* 0x0000b40000087ab9 */ /* 0x000fe20000000a00 */
[----:B------:R-:W-:Y:S01]  /*ece0*/  UIADD3 UR5, UR5, UR6, URZ ;  /* 0x0000000605057290 */ /* 0x000fe2000fffe03f */
[----:B------:R-:W-:-:S02]  /*ecf0*/  IMAD R4, R4, UR8, RZ ;  /* 0x0000000804047c24 */ /* 0x000fc4000f8e02ff */
[----:B------:R-:W-:Y:S01]  /*ed00*/  IMAD.U32 R5, RZ, RZ, UR8 ;  /* 0x00000008ff057e24 */ /* 0x000fe2000f8e00ff */
[----:B------:R-:W-:Y:S01]  /*ed10*/  ULDC.64 UR6, c[0x0][0x2c8] ;  /* 0x0000b20000067ab9 */ /* 0x000fe20000000a00 */
[----:B------:R-:W-:Y:S02]  /*ed20*/  IMAD.MOV R0, RZ, RZ, -R2 ;  /* 0x000000ffff007224 */ /* 0x000fe400078e0a02 */
[C---:B------:R-:W-:Y:S02]  /*ed30*/  IMAD R4, R2.reuse, UR9, R4 ;  /* 0x0000000902047c24 */ /* 0x040fe4000f8e0204 */
[----:B------:R-:W-:-:S04]  /*ed40*/  IMAD.WIDE.U32 R2, R2, R5, UR4 ;  /* 0x0000000402027e25 */ /* 0x000fc8000f8e0005 */
[----:B----4-:R-:W-:Y:S02]  /*ed50*/  IMAD R0, R8, R0, R6 ;  /* 0x0000000008007224 */ /* 0x010fe400078e0206 */
        /* <DEDUP_REMOVED lines=32> */
[----:B0-----:R-:W-:Y:S02]  /*ef60*/  LOP3.LUT R19, R19, 0x7f, RZ, 0xc0, !PT ;  /* 0x0000007f13137812 */ /* 0x001fe400078ec0ff */
        /* <DEDUP_REMOVED lines=24> */
[----:B---3--:R-:W-:-:S04]  /*f0f0*/  @!P1 IMAD.X R0, RZ, RZ, R0, P4 ;  /* 0x000000ffff009224 */ /* 0x008fc800020e0600 */
[----:B------:R-:W-:-:S05]  /*f100*/  @!P1 IMAD.MOV.U32 R3, RZ, RZ, R0 ;  /* 0x000000ffff039224 */ /* 0x000fca00078e0000 */
[----:B------:R-:W-:Y:S04]  /*f110*/  @!P1 LDGSTS.E.BYPASS.LTC128B.128 [R9+0xf800], desc[UR52][R2.64], !P3 ;  /* 0x0f80000002099fae */ /* 0x000fe8000d901d74 */
[----:B------:R-:W-:Y:S04]  /*f120*/  @!P1 LDGSTS.E.BYPASS.LTC128B.128 [R9+0x11000], desc[UR52][R2.64+0x20], !P2 ;  /* 0x1100002002099fae */ /* 0x000fe8000d101d74 */
[----:B------:R0:W-:Y:S04]  /*f130*/  @!P1 LDGSTS.E.BYPASS.LTC128B.128 [R9+0x12800], desc[UR52][R2.64+0x40], !P0 ;  /* 0x1280004002099fae */ /* 0x0001e8000c101d74 */
[----:B0---4-:R0:W1:Y:S02]  /*f140*/  SHFL.IDX PT, R2, R7, RZ, 0x1e1f ;  /* 0x001e1fff07027589 */ /* 0x01106400000e0000 */
.L_x_2137:
        /* <DEDUP_REMOVED lines=12> */
.L_x_2053:
[----:B------:R-:W-:Y:S05]  /*f210*/  BSYNC B0 ;  /* 0x0000000000007941 */ /* 0x000fea0003800000 */
.L_x_2052:
[----:B------:R-:W-:Y:S01]  /*f220*/  NOP ;  /* 0x0000000000007918 */ /* 0x000fe20000000000 */
[----:B------:R-:W-:-:S13]  /*f230*/  PLOP3.LUT P0, PT, PT, PT, PT, 0x80, 0x0 ;  /* 0x000000000000781c */ /* 0x000fda0003f0f070 */
.L_x_2054:
        /* <DEDUP_REMOVED lines=18> */
.L_x_2138:
[----:B------:R-:W-:Y:S05]  /*f360*/  BSYNC B0 ;  /* 0x0000000000007941 */ /* 0x000fea0003800000 */
.L_x_2055:
[----:B------:R-:W-:-:S06]  /*f370*/  UISETP.GE.AND UP0, UPT, UR42, 0x2, UPT ;  /* 0x000000022a00788c */ /* 0x000fcc000bf06270 */
[----:B------:R-:W-:-:S13]  /*f380*/  PLOP3.LUT P0, PT, PT, PT, UP0, 0x80, 0x0 ;  /* 0x000000000000781c */ /* 0x000fda0003f0f008 */
[----:B------:R-:W-:Y:S05]  /*f390*/  @!P0 BRA `(.L_x_2057) ;  /* 0x0000001000148947 */ /* 0x000fea0003800000 */
[----:B------:R-:W-:Y:S01]  /*f3a0*/  UIADD3 UR4, UR42, -0x2, URZ ;  /* 0xfffffffe2a047890 */ /* 0x000fe2000fffe03f */
[----:B------:R-:W-:Y:S02]  /*f3b0*/  IMAD.MOV.U32 R5, RZ, RZ, R24 ;  /* 0x000000ffff057224 */ /* 0x000fe400078e0018 */
[----:B------:R-:W-:-:S03]  /*f3c0*/  IMAD.MOV.U32 R4, RZ, RZ, R23 ;  /* 0x000000ffff047224 */ /* 0x000fc600078e0017 */
[----:B------:R-:W-:-:S07]  /*f3d0*/  IMAD.U32 R19, RZ, RZ, UR4 ;  /* 0x00000004ff137e24 */ /* 0x000fce000f8e00ff */
.L_x_2077:
        /* <DEDUP_REMOVED lines=41> */
.L_x_2058:
[----:B------:R-:W-:Y:S01]  /*f670*/  IMAD R0, R23, 0x8, R22 ;  /* 0x0000000817007824 */ /* 0x000fe200078e0216 */
[----:B------:R-:W-:Y:S01]  /*f680*/  SHF.L.U32 R10, R24, 0x1f, RZ ;  /* 0x0000001f180a7819 */ /* 0x000fe200000006ff */
[----:B------:R-:W-:Y:S01]  /*f690*/  BSSY B0, `(.L_x_2059) ;  /* 0x0000004000007945 */ /* 0x000fe20003800000 */
[----:B------:R-:W-:Y:S02]  /*f6a0*/  SHF.R.S32.HI R9, RZ, 0x1f, R8 ;  /* 0x0000001fff097819 */ /* 0x000fe40000011408 */
[----:B------:R-:W0:Y:S02]  /*f6b0*/  SYNCS.PHASECHK.TRANS64.TRYWAIT P0, [R0+URZ+0x19c80], R10 ;  /* 0x019c800a000075a7 */ /* 0x000e24000800017f */
[----:B0-----:R-:W-:Y:S05]  /*f6c0*/  @!P0 BRA `(.L_x_2060) ;  /* 0x0000003000788947 */ /* 0x001fea0003800000 */
.L_x_2139:
[----:B------:R-:W-:Y:S05]  /*f6d0*/  BSYNC B0 ;  /* 0x0000000000007941 */ /* 0x000fea0003800000 */
.L_x_2059:
        /* <DEDUP_REMOVED lines=37> */
.L_x_2145:
        /* <DEDUP_REMOVED lines=10> */
.L_x_2062:
        /* <DEDUP_REMOVED lines=11> */
.L_x_2063:
[----:B------:R2:W-:Y:S01]  /*fa80*/  SYNCS.ARRIVE.TRANS64.A1T0 RZ, [R0+URZ+0x19c70], RZ ;  /* 0x019c70ff00ff79a7 */ /* 0x0005e2000810003f */
[----:B------:R-:W-:Y:S05]  /*fa90*/  @!P3 BRA `(.L_x_2064) ;  /* 0x000000000004b947 */ /* 0x000fea0003800000 */
[----:B------:R-:W-:Y:S01]  /*faa0*/  BPT.TRAP 0x1 ;  /* 0x000000040000795c */ /* 0x000fe20000300000 */
.L_x_2064:
[----:B------:R-:W3:Y:S01]  /*fab0*/  SYNCS.PHASECHK.TRANS64.TRYWAIT P0, [R0+URZ+0x19c40], R10 ;  /* 0x019c400a000075a7 */ /* 0x000ee2000800017f */
[----:B------:R-:W-:Y:S04]  /*fac0*/  BSSY B0, `(.L_x_2065) ;  /* 0x0000002000007945 */ /* 0x000fe80003800000 */
[----:B---3--:R-:W-:Y:S05]  /*fad0*/  @!P0 BRA `(.L_x_2066) ;  /* 0x0000003000248947 */ /* 0x008fea0003800000 */
.L_x_2146:
[----:B------:R-:W-:Y:S05]  /*fae0*/  BSYNC B0 ;  /* 0x0000000000007941 */ /* 0x000fea0003800000 */
.L_x_2065:
        /* <DEDUP_REMOVED lines=34> */
.L_x_2152:
        /* <DEDUP_REMOVED lines=10> */
.L_x_2068:
        /* <DEDUP_REMOVED lines=11> */
.L_x_2069:
[----:B------:R2:W-:Y:S02]  /*fe60*/  SYNCS.ARRIVE.TRANS64.A1T0 RZ, [R0+URZ+0x19c30], RZ ;  /* 0x019c30ff00ff79a7 */ /* 0x0005e4000810003f */
[----:B--23--:R-:W-:-:S05]  /*fe70*/  IMAD.U32 R0, RZ, RZ, UR47 ;  /* 0x0000002fff007e24 */ /* 0x00cfca000f8e00ff */
[----:B------:R-:W-:-:S13]  /*fe80*/  ISETP.NE.AND P0, PT, R0, 0x3, PT ;  /* 0x000000030000780c */ /* 0x000fda0003f05270 */
[----:B------:R-:W-:Y:S05]  /*fe90*/  @!P0 BRA `(.L_x_2070) ;  /* 0x0000000000048947 */ /* 0x000fea0003800000 */
[----:B------:R-:W-:Y:S01]  /*fea0*/  BPT.TRAP 0x1 ;  /* 0x000000040000795c */ /* 0x000fe20000300000 */
.L_x_2070:
[----:B------:R-:W-:Y:S01]  /*feb0*/  LOP3.LUT R0, R5, 0x1, RZ, 0x3c, !PT ;  /* 0x0000000105007812 */ /* 0x000fe200078e3cff */
[----:B------:R-:W-:Y:S01]  /*fec0*/  IMAD R2, R4, 0x8, R22 ;  /* 0x0000000804027824 */ /* 0x000fe200078e0216 */
[----:B------:R-:W-:Y:S02]  /*fed0*/  BSSY B0, `(.L_x_2071) ;  /* 0x0000004000007945 */ /* 0x000fe40003800000 */
[----:B------:R-:W-:-:S04]  /*fee0*/  SHF.L.U32 R0, R0, 0x1f, RZ ;  /* 0x0000001f00007819 */ /* 0x000fc800000006ff */
[----:B------:R-:W0:Y:S02]  /*fef0*/  SYNCS.PHASECHK.TRANS64.TRYWAIT P2, [R2+URZ+0x19c70], R0 ;  /* 0x019c7000020075a7 */ /* 0x000e24000804017f */
[----:B0-----:R-:W-:Y:S05]  /*ff00*/  @!P2 BRA `(.L_x_2072) ;  /* 0x0000002c00c4a947 */ /* 0x001fea0003800000 */
.L_x_2153:
[----:B------:R-:W-:Y:S05]  /*ff10*/  BSYNC B0 ;  /* 0x0000000000007941 */ /* 0x000fea0003800000 */
.L_x_2071:
[----:B------:R-:W-:-:S05]  /*ff20*/  IMAD.U32 R3, RZ, RZ, UR46 ;  /* 0x0000002eff037e24 */ /* 0x000fca000f8e00ff */
[----:B------:R-:W-:-:S13]  /*ff30*/  ISETP.NE.AND P2, PT, R3, 0x3, PT ;  /* 0x000000030300780c */ /* 0x000fda0003f45270 */
[----:B------:R-:W-:Y:S05]  /*ff40*/  @!P2 BRA `(.L_x_2073) ;  /* 0x000000000004a947 */ /* 0x000fea0003800000 */
[----:B------:R-:W-:Y:S01]  /*ff50*/  BPT.TRAP 0x1 ;  /* 0x000000040000795c */ /* 0x000fe20000300000 */
.L_x_2073:
[----:B0-----:R-:W-:Y:S01]  /*ff60*/  SHF.L.U32 R0, R5, 0x1f, RZ ;  /* 0x0000001f05007819 */ /* 0x001fe200000006ff */
[----:B------:R-:W-:-:S03]  /*ff70*/  IMAD R3, R4, 0x3000, RZ ;  /* 0x0000300004037824 */ /* 0x000fc600078e02ff */
[----:B------:R-:W0:Y:S02]  /*ff80*/  SYNCS.PHASECHK.TRANS64.TRYWAIT P2, [R2+URZ+0x19c60], R0 ;  /* 0x019c6000020075a7 */ /* 0x000e24000804017f */
[----:B0-----:R-:W-:Y:S05]  /*ff90*/  @!P2 BRA `(.L_x_2074) ;  /* 0x0000002c00b4a947 */ /* 0x001fea0003800000 */
.L_x_2154:
        /* <DEDUP_REMOVED lines=58> */
.L_x_2075:
[----:B--2---:R2:W-:Y:S01]  /*10340*/  SYNCS.ARRIVE.TRANS64.A1T0 RZ, [R2+URZ+0x19c50], RZ ;  /* 0x019c50ff02ff79a7 */ /* 0x0045e2000810003f */
[----:B------:R-:W-:Y:S06]  /*10350*/  BAR.SYNC.DEFER_BLOCKING 0x2, 0x80 ;  /* 0x0082000000007b1d */ /* 0x000fec0000010000 */
[----:B------:R-:W-:Y:S05]  /*10360*/  @!P0 BRA `(.L_x_2076) ;  /* 0x0000000000048947 */ /* 0x000fea0003800000 */
[----:B------:R-:W-:Y:S01]  /*10370*/  BPT.TRAP 0x1 ;  /* 0x000000040000795c */ /* 0x000fe20000300000 */
.L_x_2076:
[----:B------:R-:W3:Y:S01]  /*10380*/  LDL R0, [R1] ;  /* 0x0000000001007983 */ /* 0x000ee20000100800 */
[----:B--2---:R-:W-:Y:S01]  /*10390*/  VIADD R2, R2, 0x19c80 ;  /* 0x00019c8002027836 */ /* 0x004fe20000000000 */
[----:B------:R-:W-:Y:S01]  /*103a0*/  MOV R4, R23 ;  /* 0x0000001700047202 */ /* 0x000fe20000000f00 */
[----:B------:R-:W-:-:S03]  /*103b0*/  IMAD.MOV.U32 R5, RZ, RZ, R24 ;  /* 0x000000ffff057224 */ /* 0x000fc600078e0018 */
[----:B---3--:R-:W-:-:S04]  /*103c0*/  PRMT R2, R0, 0x654, R2 ;  /* 0x0000065400027816 */ /* 0x008fc80000000002 */
[----:B------:R2:W-:Y:S01]  /*103d0*/  SYNCS.ARRIVE.TRANS64.RED.A1T0 RZ, [R2+URZ], RZ ;  /* 0x000000ff02ff79a7 */ /* 0x0005e2000810043f */
[----:B------:R-:W-:Y:S05]  /*103e0*/  @P1 BRA `(.L_x_2077) ;  /* 0xffffffec00fc1947 */ /* 0x000fea000383ffff */
.L_x_2057:
        /* <DEDUP_REMOVED lines=19> */
.L_x_2079:
[----:B------:R-:W-:Y:S05]  /*10520*/  BSYNC B0 ;  /* 0x0000000000007941 */ /* 0x000fea0003800000 */
.L_x_2078:
[----:B------:R-:W-:Y:S05]  /*10530*/  @!P0 BRA `(.L_x_2080) ;  /* 0x0000000000048947 */ /* 0x000fea0003800000 */
[----:B------:R-:W-:Y:S01]  /*10540*/  BPT.TRAP 0x1 ;  /* 0x000000040000795c */ /* 0x000fe20000300000 */
.L_x_2080:
[----:B------:R-:W-:Y:S01]  /*10550*/  LOP3.LUT R0, R24, 0x1, RZ, 0x3c, !PT ;  /* 0x0000000118007812 */ /* 0x000fe200078e3cff */
[----:B01----:R-:W-:Y:S01]  /*10560*/  IMAD R3, R23, 0x8, R22 ;  /* 0x0000000817037824 */ /* 0x003fe200078e0216 */
[----:B------:R-:W-:Y:S02]  /*10570*/  BSSY B0, `(.L_x_2081) ;  /* 0x0000004000007945 */ /* 0x000fe40003800000 */
[----:B------:R-:W-:-:S04]  /*10580*/  SHF.L.U32 R0, R0, 0x1f, RZ ;  /* 0x0000001f00007819 */ /* 0x000fc800000006ff */
[----:B------:R-:W0:Y:S02]  /*10590*/  SYNCS.PHASECHK.TRANS64.TRYWAIT P1, [R3+URZ+0x19c70], R0 ;  /* 0x019c7000030075a7 */ /* 0x000e24000802017f */
[----:B0-----:R-:W-:Y:S05]  /*105a0*/  @!P1 BRA `(.L_x_2082) ;  /* 0x0000002800449947 */ /* 0x001fea0003800000 */
.L_x_2155:
[----:B------:R-:W-:Y:S05]  /*105b0*/  BSYNC B0 ;  /* 0x0000000000007941 */ /* 0x000fea0003800000 */
.L_x_2081:
[----:B------:R-:W-:-:S05]  /*105c0*/  IMAD.U32 R2, RZ, RZ, UR46 ;  /* 0x0000002eff027e24 */ /* 0x000fca000f8e00ff */
[----:B------:R-:W-:-:S13]  /*105d0*/  ISETP.NE.AND P1, PT, R2, 0x3, PT ;  /* 0x000000030200780c */ /* 0x000fda0003f25270 */
[----:B------:R-:W-:Y:S05]  /*105e0*/  @!P1 BRA `(.L_x_2083) ;  /* 0x0000000000049947 */ /* 0x000fea0003800000 */
[----:B------:R-:W-:Y:S01]  /*105f0*/  BPT.TRAP 0x1 ;  /* 0x000000040000795c */ /* 0x000fe20000300000 */
.L_x_2083:
[----:B0-----:R-:W-:-:S04]  /*10600*/  SHF.L.U32 R0, R24, 0x1f, RZ ;  /* 0x0000001f18007819 */ /* 0x001fc800000006ff */
[----:B------:R-:W0:Y:S02]  /*10610*/  SYNCS.PHASECHK.TRANS64.TRYWAIT P1, [R3+URZ+0x19c60], R0 ;  /* 0x019c6000030075a7 */ /* 0x000e24000802017f */
[----:B0-----:R-:W-:Y:S05]  /*10620*/  @!P1 BRA `(.L_x_2084) ;  /* 0x0000002800389947 */ /* 0x001fea0003800000 */
.L_x_2156:
        /* <DEDUP_REMOVED lines=59> */
.L_x_2085:
[----:B-1----:R1:W-:Y:S01]  /*109e0*/  SYNCS.ARRIVE.TRANS64.A1T0 RZ, [R3+URZ+0x19c50], RZ ;  /* 0x019c50ff03ff79a7 */ /* 0x0023e2000810003f */
[----:B------:R-:W-:Y:S06]  /*109f0*/  BAR.SYNC.DEFER_BLOCKING 0x2, 0x80 ;  /* 0x0082000000007b1d */ /* 0x000fec0000010000 */
[----:B------:R-:W-:Y:S05]  /*10a00*/  @!P0 BRA `(.L_x_2086) ;  /* 0x0000000000048947 */ /* 0x000fea0003800000 */
[----:B------:R-:W-:Y:S01]  /*10a10*/  BPT.TRAP 0x1 ;  /* 0x000000040000795c */ /* 0x000fe20000300000 */
.L_x_2086:
        /* <DEDUP_REMOVED lines=9> */
.L_x_2027:
[----:B------:R-:W-:Y:S05]  /*10ab0*/  BSYNC B7 ;  /* 0x0000000000077941 */ /* 0x000fea0003800000 */
.L_x_2025:
        /* <DEDUP_REMOVED lines=12> */
.L_x_2087:
[----:B------:R-:W1:Y:S01]  /*10b80*/  S2R R0, SR_TID.X ;  /* 0x0000000000007919 */ /* 0x000e620000002100 */
[----:B------:R-:W-:Y:S01]  /*10b90*/  ULDC UR4, c[0x0][0xc3c] ;  /* 0x00030f0000047ab9 */ /* 0x000fe20000000800 */
[----:B------:R-:W-:Y:S01]  /*10ba0*/  IMAD.MOV.U32 R17, RZ, RZ, RZ ;  /* 0x000000ffff117224 */ /* 0x000fe200078e00ff */
[----:B-1----:R-:W-:-:S04]  /*10bb0*/  LOP3.LUT R6, R0, 0x1f, RZ, 0xc0, !PT ;  /* 0x0000001f00067812 */ /* 0x002fc800078ec0ff */
[C---:B------:R-:W-:Y:S01]  /*10bc0*/  ISETP.NE.AND P0, PT, R6.reuse, 0x1f, PT ;  /* 0x0000001f0600780c */ /* 0x040fe20003f05270 */
[----:B------:R-:W-:-:S05]  /*10bd0*/  VIADD R5, R6, UR40 ;  /* 0x0000002806057c36 */ /* 0x000fca0008000000 */
[----:B------:R-:W-:Y:S01]  /*10be0*/  ISETP.GE.OR P1, PT, R5, UR4, !P0 ;  /* 0x0000000405007c0c */ /* 0x000fe2000c726670 */
[----:B------:R-:W-:Y:S01]  /*10bf0*/  SHFL.IDX PT, R7, R16, 0x1, 0x1f ;  /* 0x00201f0010077f89 */ /* 0x000fe200000e0000 */
[----:B------:R-:W-:Y:S01]  /*10c00*/  ISETP.GE.U32.AND P2, PT, R6, 0x2, PT ;  /* 0x000000020600780c */ /* 0x000fe20003f46070 */
[----:B------:R-:W-:-:S10]  /*10c10*/  ULDC UR4, c[0x0][0xc3c] ;  /* 0x00030f0000047ab9 */ /* 0x000fd40000000800 */
[----:B0-----:R-:W0:Y:S02]  /*10c20*/  @!P1 LDC.64 R2, c[0x0][0xc80] ;  /* 0x00032000ff029b82 */ /* 0x001e240000000a00 */
        /* <DEDUP_REMOVED lines=16> */
[----:B------:R-:W1:Y:S02]  /*10d30*/  SHFL.UP PT, R3, R2, 0x8, RZ ;  /* 0x0500000002037989 */ /* 0x000e6400000e00ff */
[----:B-1----:R-:W-:-:S05]  /*10d40*/  SEL R3, R3, RZ, P4 ;  /* 0x000000ff03037207 */ /* 0x002fca0002000000 */
[----:B------:R-:W-:-:S05]  /*10d50*/  IMAD.IADD R3, R2, 0x1, R3 ;  /* 0x0000000102037824 */ /* 0x000fca00078e0203 */
[----:B------:R-:W1:Y:S02]  /*10d60*/  SHFL.UP PT, R0, R3, 0x10, RZ ;  /* 0x0600000003007989 */ /* 0x000e6400000e00ff */
[----:B-1----:R-:W-:-:S05]  /*10d70*/  SEL R0, R0, RZ, P5 ;  /* 0x000000ff00007207 */ /* 0x002fca0002800000 */
[----:B------:R-:W-:Y:S02]  /*10d80*/  IMAD.IADD R6, R3, 0x1, R0 ;  /* 0x0000000103067824 */ /* 0x000fe400078e0200 */
[----:B------:R-:W-:Y:S04]  /*10d90*/  SHFL.IDX PT, R0, R16, RZ, 0x1f ;  /* 0x00001fff10007589 */ /* 0x000fe800000e0000 */
[----:B------:R-:W0:Y:S02]  /*10da0*/  SHFL.IDX PT, R5, R6, 0x1f, 0x1f ;  /* 0x03e01f0006057f89 */ /* 0x000e2400000e0000 */
[----:B0-----:R-:W-:-:S04]  /*10db0*/  IMAD R2, R5, R4, RZ ;  /* 0x0000000405027224 */ /* 0x001fc800078e02ff */
[----:B------:R-:W-:-:S05]  /*10dc0*/  IMAD.IADD R5, R7, 0x1, R2 ;  /* 0x0000000107057824 */ /* 0x000fca00078e0202 */
[----:B------:R-:W-:-:S13]  /*10dd0*/  ISETP.GT.AND P6, PT, R5, R0, PT ;  /* 0x000000000500720c */ /* 0x000fda0003fc4270 */
[----:B------:R-:W-:Y:S05]  /*10de0*/  @P6 BRA `(.L_x_2089) ;  /* 0x0000000000906947 */ /* 0x000fea0003800000 */
.L_x_2093:
        /* <DEDUP_REMOVED lines=14> */
.L_x_2092:
[----:B------:R-:W-:Y:S05]  /*10ed0*/  BSYNC B0 ;  /* 0x0000000000007941 */ /* 0x000fea0003800000 */
.L_x_2091:
        /* <DEDUP_REMOVED lines=21> */
.L_x_2089:
[----:B------:R-:W-:Y:S01]  /*11030*/  IMAD.IADD R16, R5, 0x1, -R2 ;  /* 0x0000000105107824 */ /* 0x000fe200078e0a02 */
[----:B------:R-:W-:-:S03]  /*11040*/  ULDC.64 UR4, c[0x0][0xc90] ;  /* 0x0003240000047ab9 */ /* 0x000fc60000000a00 */
[----:B------:R-:W-:-:S05]  /*11050*/  IMAD R3, R6, R4, R16 ;  /* 0x0000000406037224 */ /* 0x000fca00078e0210 */
[----:B------:R-:W-:-:S13]  /*11060*/  ISETP.GT.AND P0, PT, R3, R0, PT ;  /* 0x000000000300720c */ /* 0x000fda0003f04270 */
[----:B------:R-:W-:Y:S02]  /*11070*/  VOTEU.ANY UR7, UPT, !P0 ;  /* 0x0000000000077886 */ /* 0x000fe400040e0100 */
[----:B------:R-:W-:-:S04]  /*11080*/  UPOPC UR6, UR7 ;  /* 0x00000007000672bf */ /* 0x000fc80008000000 */
[----:B------:R-:W-:-:S04]  /*11090*/  UIADD3 UR40, UR6, UR40, URZ ;  /* 0x0000002806287290 */ /* 0x000fc8000fffe03f */
[----:B------:R-:W-:-:S06]  /*110a0*/  UIMAD.WIDE UR4, UR40, 0x4, UR4 ;  /* 0x00000004280478a5 */ /* 0x000fcc000f8e0204 */
[----:B------:R-:W-:Y:S01]  /*110b0*/  IMAD.U32 R2, RZ, RZ, UR4 ;  /* 0x00000004ff027e24 */ /* 0x000fe2000f8e00ff */
[----:B------:R-:W-:-:S05]  /*110c0*/  MOV R3, UR5 ;  /* 0x0000000500037c02 */ /* 0x000fca0008000f00 */
[----:B------:R0:W2:Y:S01]  /*110d0*/  LDG.E R7, desc[UR52][R2.64] ;  /* 0x0000003402077981 */ /* 0x0000a2000c1e1900 */
[----:B------:R-:W-:Y:S01]  /*110e0*/  IMAD.U32 R10, RZ, RZ, UR6 ;  /* 0x00000006ff0a7e24 */ /* 0x000fe2000f8e00ff */
[----:B------:R-:W-:-:S04]  /*110f0*/  ISETP.NE.AND P0, PT, RZ, UR7, PT ;  /* 0x00000007ff007c0c */ /* 0x000fc8000bf05270 */
[----:B------:R-:W2:Y:S01]  /*11100*/  SHFL.IDX PT, R17, R17, R10, 0x1f ;  /* 0x00001f0a11117589 */ /* 0x000ea200000e0000 */
[----:B0-----:R-:W-:Y:S02]  /*11110*/  IMAD.MOV.U32 R2, RZ, RZ, RZ ;  /* 0x000000ffff027224 */ /* 0x001fe400078e00ff */
[----:B--2---:R-:W-:-:S05]  /*11120*/  IMAD R5, R17, R7, RZ ;  /* 0x0000000711057224 */ /* 0x004fca00078e02ff */
[----:B------:R-:W-:Y:S01]  /*11130*/  IABS R8, R5 ;  /* 0x0000000500087213 */ /* 0x000fe20000000000 */
[----:B------:R-:W-:Y:S06]  /*11140*/  @!P0 BRA `(.L_x_2094) ;  /* 0x00000000000c8947 */ /* 0x000fec0003800000 */
[----:B------:R-:W-:-:S06]  /*11150*/  UIADD3 UR4, UR6, -0x1, URZ ;  /* 0xffffffff06047890 */ /* 0x000fcc000fffe03f */
[----:B------:R-:W-:-:S05]  /*11160*/  IMAD.U32 R3, RZ, RZ, UR4 ;  /* 0x00000004ff037e24 */ /* 0x000fca000f8e00ff */
[----:B------:R0:W1:Y:S02]  /*11170*/  SHFL.IDX PT, R2, R6, R3, 0x1f ;  /* 0x00001f0306027589 */ /* 0x00006400000e0000 */
.L_x_2094:
[----:B------:R-:W2:Y:S01]  /*11180*/  I2F.RP R9, R8 ;  /* 0x0000000800097306 */ /* 0x000ea20000209400 */
[----:B-1----:R-:W-:-:S04]  /*11190*/  IMAD R16, R2, R4, R16 ;  /* 0x0000000402107224 */ /* 0x002fc800078e0210 */
[----:B------:R-:W-:-:S03]  /*111a0*/  IMAD.IADD R0, R0, 0x1, -R16 ;  /* 0x0000000100007824 */ /* 0x000fc600078e0a10 */
[----:B--2---:R-:W1:Y:S02]  /*111b0*/  MUFU.RCP R9, R9 ;  /* 0x0000000900097308 */ /* 0x004e640000001000 */
[----:B-1----:R-:W-:-:S06]  /*111c0*/  VIADD R10, R9, 0xffffffe ;  /* 0x0ffffffe090a7836 */ /* 0x002fcc0000000000 */
[----:B0-----:R-:W0:Y:S02]  /*111d0*/  F2I.FTZ.U32.TRUNC.NTZ R3, R10 ;  /* 0x0000000a00037305 */ /* 0x001e24000021f000 */
        /* <DEDUP_REMOVED lines=32> */
[----:B------:R-:W-:Y:S01]  /*113e0*/  IMAD R9, R0, R7, RZ ;  /* 0x0000000700097224 */ /* 0x000fe200078e02ff */
[----:B------:R-:W-:-:S03]  /*113f0*/  IABS R0, R5 ;  /* 0x0000000500007213 */ /* 0x000fc60000000000 */
[----:B------:R-:W-:Y:S01]  /*11400*/  IMAD.HI.U32 R9, R3, R9, R2 ;  /* 0x0000000903097227 */ /* 0x000fe200078e0002 */
[----:B------:R-:W-:-:S05]  /*11410*/  IABS R2, R4 ;  /* 0x0000000400027213 */ /* 0x000fca0000000000 */
        /* <DEDUP_REMOVED lines=18> */
.L_x_2090:
[----:B------:R-:W-:Y:S01]  /*11540*/  IMAD.MOV.U32 R16, RZ, RZ, R0 ;  /* 0x000000ffff107224 */ /* 0x000fe200078e0000 */
[----:B------:R-:W-:Y:S01]  /*11550*/  ULDC UR40, c[0x0][0xc3c] ;  /* 0x00030f0000287ab9 */ /* 0x000fe20000000800 */
[----:B------:R-:W-:Y:S02]  /*11560*/  IMAD.MOV.U32 R17, RZ, RZ, RZ ;  /* 0x000000ffff117224 */ /* 0x000fe400078e00ff */
[----:B------:R-:W-:-:S07]  /*11570*/  IMAD.MOV.U32 R18, RZ, RZ, RZ ;  /* 0x000000ffff127224 */ /* 0x000fce00078e00ff */
.L_x_2095:
[----:B------:R0:W2:Y:S01]  /*11580*/  LDL R2, [R1] ;  /* 0x0000000001027983 */ /* 0x0000a20000100800 */
[----:B------:R-:W1:Y:S02]  /*11590*/  S2R R0, SR_TID.X ;  /* 0x0000000000007919 */ /* 0x000e640000002100 */
[----:B-1----:R-:W-:Y:S01]  /*115a0*/  LOP3.LUT R0, R0, 0x1f, RZ, 0xc0, !PT ;  /* 0x0000001f00007812 */ /* 0x002fe200078ec0ff */
[----:B------:R-:W-:Y:S03]  /*115b0*/  BAR.SYNC.DEFER_BLOCKING 0x4, 0x200 ;  /* 0x0108000000007b1d */ /* 0x000fe60000010000 */
[----:B------:R-:W-:Y:S02]  /*115c0*/  ISETP.NE.AND P0, PT, R0, RZ, PT ;  /* 0x000000ff0000720c */ /* 0x000fe40003f05270 */
[----:B-----5:R-:W-:-:S11]  /*115d0*/  MOV R19, UR40 ;  /* 0x0000002800137c02 */ /* 0x020fd60008000f00 */
[----:B------:R-:W-:Y:S01]  /*115e0*/  @!P0 MOV R0, 0x400 ;  /* 0x0000040000008802 */ /* 0x000fe20000000f00 */
[----:B--2---:R-:W1:Y:S03]  /*115f0*/  @!P0 S2R R2, SR_CgaCtaId ;  /* 0x0000000000028919 */ /* 0x004e660000008800 */
[----:B-1----:R-:W-:Y:S01]  /*11600*/  @!P0 LEA R22, R2, R0, 0x18 ;  /* 0x0000000002168211 */ /* 0x002fe200078ec0ff */
[----:B------:R0:W-:Y:S04]  /*11610*/  @!P0 STL [R1], R2 ;  /* 0x0000000201008387 */ /* 0x0001e80000100800 */
[----:B------:R0:W-:Y:S01]  /*11620*/  @!P0 STS.128 [R22+0x19cd0], R16 ;  /* 0x019cd01016008388 */ /* 0x0001e20000000c00 */
[----:B------:R-:W-:Y:S06]  /*11630*/  BAR.ARV 0x5, 0x200 ;  /* 0x0148000000007b1d */ /* 0x000fec0000002000 */
.L_x_2088:
[----:B------:R-:W-:Y:S02]  /*11640*/  ULDC UR4, c[0x0][0xc3c] ;  /* 0x00030f0000047ab9 */ /* 0x000fe40000000800 */
[----:B------:R-:W-:-:S06]  /*11650*/  UISETP.GE.AND UP0, UPT, UR40, UR4, UPT ;  /* 0x000000042800728c */ /* 0x000fcc000bf06270 */
[----:B------:R-:W-:-:S13]  /*11660*/  PLOP3.LUT P0, PT, PT, PT, UP0, 0x80, 0x0 ;  /* 0x000000000000781c */ /* 0x000fda0003f0f008 */
[----:B------:R-:W-:Y:S05]  /*11670*/  @!P0 BRA `(.L_x_2096) ;  /* 0xffffffb400fc8947 */ /* 0x000fea000383ffff */
.L_x_2021:
[----:B------:R-:W2:Y:S01]  /*11680*/  LDL.LU R0, [R1+0x18] ;  /* 0x0000180001007983 */ /* 0x000ea20000300800 */
[----:B------:R-:W-:Y:S01]  /*11690*/  BSSY B0, `(.L_x_2097) ;  /* 0x000000b000007945 */ /* 0x000fe20003800000 */
[----:B------:R-:W1:Y:S01]  /*116a0*/  S2R R5, SR_CgaCtaId ;  /* 0x0000000000057919 */ /* 0x000e620000008800 */
[----:B--2---:R-:W-:-:S05]  /*116b0*/  VIADD R0, R0, 0x1 ;  /* 0x0000000100007836 */ /* 0x004fca0000000000 */
[----:B0-----:R-:W-:-:S04]  /*116c0*/  LEA.HI R2, R0, R0, RZ, 0x1 ;  /* 0x0000000000027211 */ /* 0x001fc800078f08ff */
[----:B------:R-:W-:Y:S02]  /*116d0*/  LOP3.LUT R3, R2, 0xfffffffe, RZ, 0xc0, !PT ;  /* 0xfffffffe02037812 */ /* 0x000fe400078ec0ff */
[----:B------:R-:W-:-:S03]  /*116e0*/  MOV R2, 0x400 ;  /* 0x0000040000027802 */ /* 0x000fc60000000f00 */
[----:B------:R-:W-:Y:S01]  /*116f0*/  IMAD.IADD R0, R0, 0x1, -R3 ;  /* 0x0000000100007824 */ /* 0x000fe200078e0a03 */
[----:B-1----:R-:W-:-:S04]  /*11700*/  LEA R4, R5, R2, 0x18 ;  /* 0x0000000205047211 */ /* 0x002fc800078ec0ff */
[----:B------:R-:W-:-:S04]  /*11710*/  SHF.L.U32 R0, R0, 0x1f, RZ ;  /* 0x0000001f00007819 */ /* 0x000fc800000006ff */
[----:B------:R-:W0:Y:S02]  /*11720*/  SYNCS.PHASECHK.TRANS64.TRYWAIT P0, [R4+URZ+0x19c20], R0 ;  /* 0x019c2000040075a7 */ /* 0x000e24000800017f */
[----:B0-----:R-:W-:Y:S05]  /*11730*/  @!P0 BRA `(.L_x_2098) ;  /* 0x0000001800088947 */ /* 0x001fea0003800000 */
.L_x_2157:
[----:B------:R-:W-:Y:S05]  /*11740*/  BSYNC B0 ;  /* 0x0000000000007941 */ /* 0x000fea0003800000 */
.L_x_2097:
[----:B------:R-:W-:-:S03]  /*11750*/  UMOV UR4, 0xffffffff ;  /* 0xffffffff00047882 */ /* 0x000fc60000000000 */
[----:B------:R-:W-:Y:S05]  /*11760*/  BRA.DIV UR4, `(.L_x_2099) ;  /* 0x0000001a04107947 */ /* 0x000fea000b800000 */
[----:B0-----:R-:W0:Y:S02]  /*11770*/  S2R R0, SR_TID.X ;  /* 0x0000000000007919 */ /* 0x001e240000002100 */
[----:B0-----:R-:W-:-:S04]  /*11780*/  SHF.R.U32.HI R0, RZ, 0x5, R0 ;  /* 0x00000005ff007819 */ /* 0x001fc80000011600 */
[----:B------:R-:W-:-:S05]  /*11790*/  LOP3.LUT R0, R0, 0x3, RZ, 0xc0, !PT ;  /* 0x0000000300007812 */ /* 0x000fca00078ec0ff */
[----:B------:R0:W1:Y:S02]  /*117a0*/  SHFL.IDX PT, R14, R0, RZ, 0x1f ;  /* 0x00001fff000e7589 */ /* 0x00006400000e0000 */
.L_x_2160:
[----:B-1----:R-:W-:Y:S01]  /*117b0*/  ISETP.NE.AND P0, PT, R14, RZ, PT ;  /* 0x000000ff0e00720c */ /* 0x002fe20003f05270 */
[----:B------:R-:W-:-:S12]  /*117c0*/  BSSY B0, `(.L_x_2100) ;  /* 0x000002c000007945 */ /* 0x000fd80003800000 */
[----:B------:R-:W-:Y:S05]  /*117d0*/  @P0 BRA `(.L_x_2101) ;  /* 0x0000000000a80947 */ /* 0x000fea0003800000 */
[----:B------:R-:W-:-:S03]  /*117e0*/  UMOV UR4, 0xffffffff ;  /* 0xffffffff00047882 */ /* 0x000fc60000000000 */
[----:B------:R-:W-:Y:S05]  /*117f0*/  BRA.DIV UR4, `(.L_x_2102) ;  /* 0x0000001a04207947 */ /* 0x000fea000b800000 */
[----:B------:R-:W-:-:S13]  /*11800*/  ELECT P6, URZ, PT ;  /* 0x00000000003f782f */ /* 0x000fda00038c0000 */
.L_x_2163:
[----:B------:R-:W-:Y:S05]  /*11810*/  @!P6 BRA `(.L_x_2101) ;  /* 0x000000000098e947 */ /* 0x000fea0003800000 */
[----:B------:R-:W-:-:S06]  /*11820*/  ULOP3.LUT UR4, UR39, 0x2, URZ, 0xfc, !UPT ;  /* 0x0000000227047892 */ /* 0x000fcc000f8efc3f */
[----:B0-----:R-:W-:-:S05]  /*11830*/  IMAD.U32 R0, RZ, RZ, UR4 ;  /* 0x00000004ff007e24 */ /* 0x001fca000f8e00ff */
[----:B------:R-:W-:-:S13]  /*11840*/  ISETP.NE.AND P0, PT, R0, 0x3, PT ;  /* 0x000000030000780c */ /* 0x000fda0003f05270 */
[----:B------:R-:W-:Y:S05]  /*11850*/  @!P0 BRA `(.L_x_2103) ;  /* 0x0000000000048947 */ /* 0x000fea0003800000 */
[----:B------:R-:W-:Y:S01]  /*11860*/  BPT.TRAP 0x1 ;  /* 0x000000040000795c */ /* 0x000fe20000300000 */
.L_x_2103:
[C---:B------:R-:W-:Y:S01]  /*11870*/  IMAD R5, R23.reuse, 0x8, R4 ;  /* 0x0000000817057824 */ /* 0x040fe200078e0204 */
[----:B------:R-:W-:Y:S01]  /*11880*/  SHF.L.U32 R0, R24, 0x1f, RZ ;  /* 0x0000001f18007819 */ /* 0x000fe200000006ff */
[----:B------:R-:W-:-:S03]  /*11890*/  VIADD R23, R23, 0x1 ;  /* 0x0000000117177836 */ /* 0x000fc60000000000 */
[----:B------:R-:W0:Y:S02]  /*118a0*/  SYNCS.PHASECHK.TRANS64.TRYWAIT P1, [R5+URZ+0x19c40], R0 ;  /* 0x019c4000050075a7 */ /* 0x000e24000802017f */
[----:B------:R-:W-:-:S04]  /*118b0*/  ISETP.NE.AND P2, PT, R23, 0x2, PT ;  /* 0x000000021700780c */ /* 0x000fc80003f45270 */
[----:B------:R-:W-:Y:S01]  /*118c0*/  SEL R3, RZ, 0x1, P2 ;  /* 0x00000001ff037807 */ /* 0x000fe20001000000 */
[----:B0-----:R-:W-:Y:S08]  /*118d0*/  @!P1 BRA `(.L_x_2104) ;  /* 0x0000001800089947 */ /* 0x001ff00003800000 */
.L_x_2164:
[----:B------:R-:W-:Y:S02]  /*118e0*/  SEL R23, R23, RZ, P2 ;  /* 0x000000ff17177207 */ /* 0x000fe40001000000 */
[----:B------:R-:W-:Y:S01]  /*118f0*/  LOP3.LUT R2, R24, R3, RZ, 0x3c, !PT ;  /* 0x0000000318027212 */ /* 0x000fe200078e3cff */
[----:B------:R-:W-:Y:S06]  /*11900*/  @!P0 BRA `(.L_x_2105) ;  /* 0x0000000000048947 */ /* 0x000fec0003800000 */
[----:B------:R-:W-:Y:S01]  /*11910*/  BPT.TRAP 0x1 ;  /* 0x000000040000795c */ /* 0x000fe20000300000 */
.L_x_2105:
[----:B------:R-:W-:Y:S01]  /*11920*/  IMAD R23, R23, 0x8, R4 ;  /* 0x0000000817177824 */ /* 0x000fe200078e0204 */
[----:B------:R-:W-:-:S04]  /*11930*/  SHF.L.U32 R2, R2, 0x1f, RZ ;  /* 0x0000001f02027819 */ /* 0x000fc800000006ff */
[----:B------:R-:W1:Y:S02]  /*11940*/  SYNCS.PHASECHK.TRANS64.TRYWAIT P1, [R23+URZ+0x19c40], R2 ;  /* 0x019c4002170075a7 */ /* 0x000e64000802017f */
[----:B-1----:R-:W-:Y:S05]  /*11950*/  @!P1 BRA `(.L_x_2106) ;  /* 0x0000001400fc9947 */ /* 0x002fea0003800000 */
.L_x_2165:
[----:B------:R-:W-:Y:S05]  /*11960*/  @!P0 BRA `(.L_x_2107) ;  /* 0x0000000000048947 */ /* 0x000fea0003800000 */
[----:B------:R-:W-:Y:S01]  /*11970*/  BPT.TRAP 0x1 ;  /* 0x000000040000795c */ /* 0x000fe20000300000 */
.L_x_2107:
[----:B------:R-:W2:Y:S02]  /*11980*/  SYNCS.PHASECHK.TRANS64.TRYWAIT P1, [R5+URZ+0x19c60], R0 ;  /* 0x019c6000050075a7 */ /* 0x000ea4000802017f */
[----:B--2---:R-:W-:Y:S05]  /*11990*/  @!P1 BRA `(.L_x_2108) ;  /* 0x0000001800009947 */ /* 0x004fea0003800000 */
.L_x_2166:
[----:B------:R-:W-:Y:S05]  /*119a0*/  @!P0 BRA `(.L_x_2109) ;  /* 0x0000000000048947 */ /* 0x000fea0003800000 */
[----:B------:R-:W-:Y:S01]  /*119b0*/  BPT.TRAP 0x1 ;  /* 0x000000040000795c */ /* 0x000fe20000300000 */
.L_x_2109:
[----:B------:R-:W3:Y:S02]  /*119c0*/  SYNCS.PHASECHK.TRANS64.TRYWAIT P1, [R23+URZ+0x19c60], R2 ;  /* 0x019c6002170075a7 */ /* 0x000ee4000802017f */
[----:B---3--:R-:W-:Y:S05]  /*119d0*/  @!P1 BRA `(.L_x_2110) ;  /* 0x0000001800049947 */ /* 0x008fea0003800000 */
.L_x_2167:
[----:B------:R-:W-:Y:S05]  /*119e0*/  @!P0 BRA `(.L_x_2111) ;  /* 0x0000000000048947 */ /* 0x000fea0003800000 */
[----:B------:R-:W-:Y:S01]  /*119f0*/  BPT.TRAP 0x1 ;  /* 0x000000040000795c */ /* 0x000fe20000300000 */
.L_x_2111:
[----:B------:R-:W4:Y:S02]  /*11a00*/  SYNCS.PHASECHK.TRANS64.TRYWAIT P1, [R5+URZ+0x19c80], R0 ;  /* 0x019c8000050075a7 */ /* 0x000f24000802017f */
[----:B----4-:R-:W-:Y:S05]  /*11a10*/  @!P1 BRA `(.L_x_2112) ;  /* 0x0000001800089947 */ /* 0x010fea0003800000 */
.L_x_2168:
[----:B------:R-:W-:Y:S05]  /*11a20*/  @!P0 BRA `(.L_x_2113) ;  /* 0x0000000000048947 */ /* 0x000fea0003800000 */
[----:B------:R-:W-:Y:S01]  /*11a30*/  BPT.TRAP 0x1 ;  /* 0x000000040000795c */ /* 0x000fe20000300000 */
.L_x_2113:
[----:B------:R0:W0:Y:S02]  /*11a40*/  SYNCS.PHASECHK.TRANS64.TRYWAIT P0, [R23+URZ+0x19c80], R2 ;  /* 0x019c8002170075a7 */ /* 0x000024000800017f */
[----:B0-----:R-:W-:Y:S05]  /*11a50*/  @!P0 NANOSLEEP.SYNCS 0x989680 ;  /* 0x009896800000895d */ /* 0x001fea0003900000 */
[----:B------:R-:W0:Y:S02]  /*11a60*/  @!P0 SYNCS.PHASECHK.TRANS64 P0, [R23+URZ+0x19c80], R2 ;  /* 0x019c8002170085a7 */ /* 0x000e24000800007f */
[----:B0-----:R-:W-:Y:S05]  /*11a70*/  @!P0 BRA `(.L_x_2113) ;  /* 0xfffffffc00f08947 */ /* 0x001fea000383ffff */
.L_x_2101:
[----:B------:R-:W-:Y:S05]  /*11a80*/  BSYNC B0 ;  /* 0x0000000000007941 */ /* 0x000fea0003800000 */
.L_x_2100:
[----:B------:R-:W-:Y:S05]  /*11a90*/  EXIT ;  /* 0x000000000000794d */ /* 0x000fea0003800000 */
.L_x_1966:
[----:B0-----:R-:W-:-:S04]  /*11aa0*/  IMAD.U32 R3, RZ, RZ, UR46 ;  /* 0x0000002eff037e24 */ /* 0x001fc8000f8e00ff */
[----:B------:R0:W1:Y:S03]  /*11ab0*/  SYNCS.PHASECHK.TRANS64.TRYWAIT P1, [R3+URZ+0x19c00], R6 ;  /* 0x019c0006030075a7 */ /* 0x000066000802017f */
[----:B-1----:R-:W-:Y:S05]  /*11ac0*/  @!P1 NANOSLEEP.SYNCS 0x989680 ;  /* 0x009896800000995d */ /* 0x002fea0003900000 */
[----:B------:R-:W1:Y:S02]  /*11ad0*/  @!P1 SYNCS.PHASECHK.TRANS64 P1, [R3+URZ+0x19c00], R6 ;  /* 0x019c0006030095a7 */ /* 0x000e64000802007f */
[----:B-1----:R-:W-:Y:S05]  /*11ae0*/  @!P1 BRA `(.L_x_1966) ;  /* 0xfffffffc00ec9947 */ /* 0x002fea000383ffff */
[----:B------:R-:W-:Y:S05]  /*11af0*/  BRA `(.L_x_2114) ;  /* 0xfffffefc00c47947 */ /* 0x000fea000383ffff */
.L_x_1970:
[----:B-1----:R1:W2:Y:S02]  /*11b00*/  SYNCS.PHASECHK.TRANS64.TRYWAIT P1, [R2+URZ+0x19c30], R3 ;  /* 0x019c3003020075a7 */ /* 0x0022a4000802017f */
[----:B--2---:R-:W-:Y:S05]  /*11b10*/  @!P1 NANOSLEEP.SYNCS 0x989680 ;  /* 0x009896800000995d */ /* 0x004fea0003900000 */
[----:B------:R-:W2:Y:S02]  /*11b20*/  @!P1 SYNCS.PHASECHK.TRANS64 P1, [R2+URZ+0x19c30], R3 ;  /* 0x019c3003020095a7 */ /* 0x000ea4000802007f */
[----:B--2---:R-:W-:Y:S05]  /*11b30*/  @!P1 BRA `(.L_x_1970) ;  /* 0xfffffffc00f09947 */ /* 0x004fea000383ffff */
[----:B------:R-:W-:Y:S05]  /*11b40*/  BRA `(.L_x_1969) ;  /* 0xfffffefc00e07947 */ /* 0x000fea000383ffff */
.L_x_1976:
[----:B-1----:R-:W-:-:S04]  /*11b50*/  IMAD.U32 R7, RZ, RZ, UR19 ;  /* 0x00000013ff077e24 */ /* 0x002fc8000f8e00ff */
[----:B------:R1:W2:Y:S03]  /*11b60*/  SYNCS.PHASECHK.TRANS64.TRYWAIT P1, [R7+URZ+0x19c30], R6 ;  /* 0x019c3006070075a7 */ /* 0x0002a6000802017f */
[----:B--2---:R-:W-:Y:S05]  /*11b70*/  @!P1 NANOSLEEP.SYNCS 0x989680 ;  /* 0x009896800000995d */ /* 0x004fea0003900000 */
[----:B------:R-:W2:Y:S02]  /*11b80*/  @!P1 SYNCS.PHASECHK.TRANS64 P1, [R7+URZ+0x19c30], R6 ;  /* 0x019c3006070095a7 */ /* 0x000ea4000802007f */
[----:B--2---:R-:W-:Y:S05]  /*11b90*/  @!P1 BRA `(.L_x_1976) ;  /* 0xfffffffc00ec9947 */ /* 0x004fea000383ffff */
[----:B------:R-:W-:Y:S05]  /*11ba0*/  BRA `(.L_x_1975) ;  /* 0xffffff28004c7947 */ /* 0x000fea000383ffff */
.L_x_1980:
[----:B-1----:R-:W-:-:S04]  /*11bb0*/  IMAD.U32 R7, RZ, RZ, UR11 ;  /* 0x0000000bff077e24 */ /* 0x002fc8000f8e00ff */
[----:B------:R1:W2:Y:S03]  /*11bc0*/  SYNCS.PHASECHK.TRANS64.TRYWAIT P1, [R7+URZ+0x19c50], R6 ;  /* 0x019c5006070075a7 */ /* 0x0002a6000802017f */
[----:B--2---:R-:W-:Y:S05]  /*11bd0*/  @!P1 NANOSLEEP.SYNCS 0x989680 ;  /* 0x009896800000995d */ /* 0x004fea0003900000 */
[----:B------:R-:W2:Y:S02]  /*11be0*/  @!P1 SYNCS.PHASECHK.TRANS64 P1, [R7+URZ+0x19c50], R6 ;  /* 0x019c5006070095a7 */ /* 0x000ea4000802007f */
[----:B--2---:R-:W-:Y:S05]  /*11bf0*/  @!P1 BRA `(.L_x_1980) ;  /* 0xfffffffc00ec9947 */ /* 0x004fea000383ffff */
[----:B------:R-:W-:Y:S05]  /*11c00*/  BRA `(.L_x_1979) ;  /* 0xffffff28009c7947 */ /* 0x000fea000383ffff */
.L_x_1988:
[----:B-1----:R-:W-:-:S04]  /*11c10*/  IMAD.U32 R7, RZ, RZ, UR6 ;  /* 0x00000006ff077e24 */ /* 0x002fc8000f8e00ff */
[----:B------:R1:W2:Y:S03]  /*11c20*/  SYNCS.PHASECHK.TRANS64.TRYWAIT P1, [R7+URZ+0x19c30], R6 ;  /* 0x019c3006070075a7 */ /* 0x0002a6000802017f */
[----:B--2---:R-:W-:Y:S05]  /*11c30*/  @!P1 NANOSLEEP.SYNCS 0x989680 ;  /* 0x009896800000995d */ /* 0x004fea0003900000 */
[----:B------:R-:W2:Y:S02]  /*11c40*/  @!P1 SYNCS.PHASECHK.TRANS64 P1, [R7+URZ+0x19c30], R6 ;  /* 0x019c3006070095a7 */ /* 0x000ea4000802007f */
[----:B--2---:R-:W-:Y:S05]  /*11c50*/  @!P1 BRA `(.L_x_1988) ;  /* 0xfffffffc00ec9947 */ /* 0x004fea000383ffff */
[----:B------:R-:W-:Y:S05]  /*11c60*/  BRA `(.L_x_1987) ;  /* 0xffffff5400747947 */ /* 0x000fea000383ffff */
.L_x_1992:
[----:B-1----:R-:W-:-:S04]  /*11c70*/  IMAD.U32 R7, RZ, RZ, UR11 ;  /* 0x0000000bff077e24 */ /* 0x002fc8000f8e00ff */
[----:B------:R1:W2:Y:S03]  /*11c80*/  SYNCS.PHASECHK.TRANS64.TRYWAIT P1, [R7+URZ+0x19c50], R6 ;  /* 0x019c5006070075a7 */ /* 0x0002a6000802017f */
[----:B--2---:R-:W-:Y:S05]  /*11c90*/  @!P1 NANOSLEEP.SYNCS 0x989680 ;  /* 0x009896800000995d */ /* 0x004fea0003900000 */
[----:B------:R-:W2:Y:S02]  /*11ca0*/  @!P1 SYNCS.PHASECHK.TRANS64 P1, [R7+URZ+0x19c50], R6 ;  /* 0x019c5006070095a7 */ /* 0x000ea4000802007f */
[----:B--2---:R-:W-:Y:S05]  /*11cb0*/  @!P1 BRA `(.L_x_1992) ;  /* 0xfffffffc00ec9947 */ /* 0x004fea000383ffff */
[----:B------:R-:W-:Y:S05]  /*11cc0*/  BRA `(.L_x_1991) ;  /* 0xffffff5400c47947 */ /* 0x000fea000383ffff */
.L_x_1999:
[----:B-1----:R-:W-:-:S04]  /*11cd0*/  IMAD.U32 R5, RZ, RZ, UR14 ;  /* 0x0000000eff057e24 */ /* 0x002fc8000f8e00ff */
[----:B------:R1:W2:Y:S03]  /*11ce0*/  SYNCS.PHASECHK.TRANS64.TRYWAIT P1, [R5+URZ+0x19c50], R0 ;  /* 0x019c5000050075a7 */ /* 0x0002a6000802017f */
[----:B--2---:R-:W-:Y:S05]  /*11cf0*/  @!P1 NANOSLEEP.SYNCS 0x989680 ;  /* 0x009896800000995d */ /* 0x004fea0003900000 */
[----:B------:R-:W2:Y:S02]  /*11d00*/  @!P1 SYNCS.PHASECHK.TRANS64 P1, [R5+URZ+0x19c50], R0 ;  /* 0x019c5000050095a7 */ /* 0x000ea4000802007f */
[----:B--2---:R-:W-:Y:S05]  /*11d10*/  @!P1 BRA `(.L_x_1999) ;  /* 0xfffffffc00ec9947 */ /* 0x004fea000383ffff */
[----:B------:R-:W-:Y:S05]  /*11d20*/  BRA `(.L_x_1998) ;  /* 0xffffff7800147947 */ /* 0x000fea000383ffff */
.L_x_2036:
        /* <DEDUP_REMOVED lines=10> */
.L_x_2115:
[----:B------:R-:W-:Y:S05]  /*11dd0*/  BRA `(.L_x_2116) ;  /* 0xffffffc000587947 */ /* 0x000fea000383ffff */
.L_x_2039:
[----:B0-----:R-:W2:Y:S02]  /*11de0*/  LDL R0, [R1+0x14] ;  /* 0x0000140001007983 */ /* 0x001ea40000100800 */
[----:B--2---:R0:W1:Y:S02]  /*11df0*/  SYNCS.PHASECHK.TRANS64.TRYWAIT P0, [R4+URZ+0x19c80], R0 ;  /* 0x019c8000040075a7 */ /* 0x004064000800017f */
[----:B-1----:R-:W-:Y:S05]  /*11e00*/  @!P0 NANOSLEEP.SYNCS 0x989680 ;  /* 0x009896800000895d */ /* 0x002fea0003900000 */
[----:B------:R-:W1:Y:S02]  /*11e10*/  @!P0 SYNCS.PHASECHK.TRANS64 P0, [R4+URZ+0x19c80], R0 ;  /* 0x019c8000040085a7 */ /* 0x000e64000800007f */
[----:B-1----:R-:W-:Y:S05]  /*11e20*/  @!P0 BRA `(.L_x_2039) ;  /* 0xfffffffc00ec8947 */ /* 0x002fea000383ffff */
[----:B------:R-:W-:Y:S05]  /*11e30*/  BRA `(.L_x_2117) ;  /* 0xffffffc000687947 */ /* 0x000fea000383ffff */
.L_x_2040:
        /* <DEDUP_REMOVED lines=8> */
.L_x_2119:
[----:B------:R-:W-:Y:S05]  /*11ec0*/  BSYNC B0 ;  /* 0x0000000000007941 */ /* 0x000fea0003800000 */
.L_x_2118:
        /* <DEDUP_REMOVED lines=8> */
.L_x_2120:
        /* <DEDUP_REMOVED lines=25> */
.L_x_2121:
        /* <DEDUP_REMOVED lines=10> */
.L_x_2122:
[----:B------:R-:W-:Y:S01]  /*12180*/  IMAD.MOV.U32 R2, RZ, RZ, R14 ;  /* 0x000000ffff027224 */ /* 0x000fe200078e000e */
[----:B------:R-:W-:Y:S06]  /*12190*/  BRA `(.L_x_2123) ;  /* 0xffffffc000507947 */ /* 0x000fec000383ffff */
.L_x_2045:
[----:B--2---:R-:W2:Y:S02]  /*121a0*/  LDL R2, [R1+0x14] ;  /* 0x0000140001027983 */ /* 0x004ea40000100800 */
[----:B--2---:R2:W3:Y:S02]  /*121b0*/  SYNCS.PHASECHK.TRANS64.TRYWAIT P1, [R4+URZ+0x19c40], R2 ;  /* 0x019c4002040075a7 */ /* 0x0044e4000802017f */
[----:B---3--:R-:W-:Y:S05]  /*121c0*/  @!P1 NANOSLEEP.SYNCS 0x989680 ;  /* 0x009896800000995d */ /* 0x008fea0003900000 */
[----:B------:R-:W3:Y:S02]  /*121d0*/  @!P1 SYNCS.PHASECHK.TRANS64 P1, [R4+URZ+0x19c40], R2 ;  /* 0x019c4002040095a7 */ /* 0x000ee4000802007f */
[----:B---3--:R-:W-:Y:S05]  /*121e0*/  @!P1 BRA `(.L_x_2045) ;  /* 0xfffffffc00ec9947 */ /* 0x008fea000383ffff */
[----:B------:R-:W-:Y:S05]  /*121f0*/  BRA `(.L_x_2124) ;  /* 0xffffffc000b47947 */ /* 0x000fea000383ffff */
.L_x_2046:
[----:B------:R-:W-:Y:S01]  /*12200*/  BSSY B0, `(.L_x_2125) ;  /* 0x0000008000007945 */ /* 0x000fe20003800000 */
[----:B------:R-:W-:Y:S02]  /*12210*/  IMAD.MOV.U32 R13, RZ, RZ, R6 ;  /* 0x000000ffff0d7224 */ /* 0x000fe400078e0006 */
[----:B------:R-:W-:Y:S02]  /*12220*/  IMAD.MOV.U32 R12, RZ, RZ, RZ ;  /* 0x000000ffff0c7224 */ /* 0x000fe400078e00ff */
[----:B------:R-:W-:Y:S02]  /*12230*/  IMAD.MOV.U32 R11, RZ, RZ, 0x1e1f ;  /* 0x00001e1fff0b7424 */ /* 0x000fe400078e00ff */
[----:B------:R-:W-:-:S07]  /*12240*/  IMAD.MOV.U32 R15, RZ, RZ, -0x1 ;  /* 0xffffffffff0f7424 */ /* 0x000fce00078e00ff */
[----:B-1----:R-:W-:Y:S05]  /*12250*/  WARPSYNC.COLLECTIVE R15, `(.L_x_2126) ;  /* 0x000000000f087348 */ /* 0x002fea0003c00000 */
[----:B------:R0:W2:Y:S02]  /*12260*/  SHFL.IDX P6, R14, R13, R12, R11 ;  /* 0x0000000c0d0e7389 */ /* 0x0000a400000c000b */
[----:B012---:R-:W-:Y:S01]  /*12270*/  ENDCOLLECTIVE ;  /* 0x000000000000791b */ /* 0x007fe20003800000 */
.L_x_2126:
[----:B------:R-:W-:Y:S05]  /*12280*/  BSYNC B0 ;  /* 0x0000000000007941 */ /* 0x000fea0003800000 */
.L_x_2125:
        /* <DEDUP_REMOVED lines=8> */
.L_x_2127:
[----:B------:R-:W-:Y:S02]  /*12310*/  IMAD.MOV.U32 R13, RZ, RZ, R6 ;  /* 0x000000ffff0d7224 */ /* 0x000fe400078e0006 */
[----:B------:R-:W-:Y:S02]  /*12320*/  IMAD.MOV.U32 R12, RZ, RZ, 0x1 ;  /* 0x00000001ff0c7424 */ /* 0x000fe400078e00ff */
[----:B------:R-:W-:-:S07]  /*12330*/  IMAD.MOV.U32 R3, RZ, RZ, R14 ;  /* 0x000000ffff037224 */ /* 0x000fce00078e000e */
[----:B------:R-:W-:Y:S05]  /*12340*/  WARPSYNC.COLLECTIVE R15, `(.L_x_2128) ;  /* 0x000000000f087348 */ /* 0x000fea0003c00000 */
[----:B------:R0:W1:Y:S02]  /*12350*/  SHFL.IDX P6, R14, R13, R12, R11 ;  /* 0x0000000c0d0e7389 */ /* 0x00006400000c000b */
[----:B01----:R-:W-:Y:S01]  /*12360*/  ENDCOLLECTIVE ;  /* 0x000000000000791b */ /* 0x003fe20003800000 */
.L_x_2128:
        /* <DEDUP_REMOVED lines=10> */
.L_x_2129:
        /* <DEDUP_REMOVED lines=8> */
.L_x_2051:
        /* <DEDUP_REMOVED lines=9> */
.L_x_2131:
[----:B------:R-:W-:Y:S01]  /*12520*/  ISETP.GE.AND P1, PT, R17, R5, PT ;  /* 0x000000051100720c */ /* 0x000fe20003f26270 */
[----:B------:R-:W-:Y:S01]  /*12530*/  IMAD.MOV.U32 R13, RZ, RZ, R4 ;  /* 0x000000ffff0d7224 */ /* 0x000fe200078e0004 */
[----:B------:R-:W-:-:S11]  /*12540*/  MOV R2, R14 ;  /* 0x0000000e00027202 */ /* 0x000fd60000000f00 */
[----:B------:R-:W-:Y:S05]  /*12550*/  WARPSYNC.COLLECTIVE R15, `(.L_x_2132) ;  /* 0x000000000f087348 */ /* 0x000fea0003c00000 */
[----:B------:R0:W1:Y:S02]  /*12560*/  SHFL.IDX P6, R14, R13, R12, R11 ;  /* 0x0000000c0d0e7389 */ /* 0x00006400000c000b */
[----:B01----:R-:W-:Y:S01]  /*12570*/  ENDCOLLECTIVE ;  /* 0x000000000000791b */ /* 0x003fe20003800000 */
.L_x_2132:
[----:B------:R-:W-:Y:S02]  /*12580*/  IMAD.MOV.U32 R13, RZ, RZ, R0 ;  /* 0x000000ffff0d7224 */ /* 0x000fe400078e0000 */
[----:B------:R-:W-:Y:S02]  /*12590*/  IMAD.MOV.U32 R12, RZ, RZ, 0x1 ;  /* 0x00000001ff0c7424 */ /* 0x000fe400078e00ff */
[----:B------:R-:W-:-:S07]  /*125a0*/  IMAD.MOV.U32 R3, RZ, RZ, R14 ;  /* 0x000000ffff037224 */ /* 0x000fce00078e000e */
[----:B------:R-:W-:Y:S05]  /*125b0*/  WARPSYNC.COLLECTIVE R15, `(.L_x_2133) ;  /* 0x000000000f087348 */ /* 0x000fea0003c00000 */
[----:B------:R0:W1:Y:S02]  /*125c0*/  SHFL.IDX P6, R14, R13, R12, R11 ;  /* 0x0000000c0d0e7389 */ /* 0x00006400000c000b */
[----:B01----:R-:W-:Y:S01]  /*125d0*/  ENDCOLLECTIVE ;  /* 0x000000000000791b */ /* 0x003fe20003800000 */
.L_x_2133:
        /* <DEDUP_REMOVED lines=10> */
.L_x_2134:
        /* <DEDUP_REMOVED lines=12> */
.L_x_2135:
        /* <DEDUP_REMOVED lines=8> */
.L_x_2136:
[----:B------:R-:W-:-:S04]  /*127c0*/  @!P1 IMAD.X R0, RZ, RZ, R0, P4 ;  /* 0x000000ffff009224 */ /* 0x000fc800020e0600 */
[----:B------:R-:W-:-:S05]  /*127d0*/  @!P1 IMAD.MOV.U32 R3, RZ, RZ, R0 ;  /* 0x000000ffff039224 */ /* 0x000fca00078e0000 */
        /* <DEDUP_REMOVED lines=8> */
.L_x_2056:
[----:B-1----:R1:W2:Y:S02]  /*12860*/  SYNCS.PHASECHK.TRANS64.TRYWAIT P0, [R22+URZ+0x19c20], R3 ;  /* 0x019c2003160075a7 */ /* 0x0022a4000800017f */
[----:B--2---:R-:W-:Y:S05]  /*12870*/  @!P0 NANOSLEEP.SYNCS 0x989680 ;  /* 0x009896800000895d */ /* 0x004fea0003900000 */
[----:B------:R-:W2:Y:S02]  /*12880*/  @!P0 SYNCS.PHASECHK.TRANS64 P0, [R22+URZ+0x19c20], R3 ;  /* 0x019c2003160085a7 */ /* 0x000ea4000800007f */
[----:B--2---:R-:W-:Y:S05]  /*12890*/  @!P0 BRA `(.L_x_2056) ;  /* 0xfffffffc00f08947 */ /* 0x004fea000383ffff */
[----:B------:R-:W-:Y:S05]  /*128a0*/  BRA `(.L_x_2138) ;  /* 0xffffffc800ac7947 */ /* 0x000fea000383ffff */
.L_x_2060:
[----:B0-----:R0:W1:Y:S02]  /*128b0*/  SYNCS.PHASECHK.TRANS64.TRYWAIT P0, [R0+URZ+0x19c80], R10 ;  /* 0x019c800a000075a7 */ /* 0x001064000800017f */
[----:B-1----:R-:W-:Y:S05]  /*128c0*/  @!P0 NANOSLEEP.SYNCS 0x989680 ;  /* 0x009896800000895d */ /* 0x002fea0003900000 */
[----:B------:R-:W1:Y:S02]  /*128d0*/  @!P0 SYNCS.PHASECHK.TRANS64 P0, [R0+URZ+0x19c80], R10 ;  /* 0x019c800a000085a7 */ /* 0x000e64000800007f */
[----:B-1----:R-:W-:Y:S05]  /*128e0*/  @!P0 BRA `(.L_x_2060) ;  /* 0xfffffffc00f08947 */ /* 0x002fea000383ffff */
[----:B------:R-:W-:Y:S05]  /*128f0*/  BRA `(.L_x_2139) ;  /* 0xffffffcc00747947 */ /* 0x000fea000383ffff */
.L_x_2061:
        /* <DEDUP_REMOVED lines=8> */
.L_x_2141:
[----:B------:R-:W-:Y:S05]  /*12980*/  BSYNC B0 ;  /* 0x0000000000007941 */ /* 0x000fea0003800000 */
.L_x_2140:
[----:B------:R-:W-:Y:S01]  /*12990*/  IMAD.MOV.U32 R13, RZ, RZ, R20 ;  /* 0x000000ffff0d7224 */ /* 0x000fe200078e0014 */
[----:B------:R-:W-:Y:S01]  /*129a0*/  IADD3 R6, R22, R6, RZ ;  /* 0x0000000616067210 */ /* 0x000fe20007ffe0ff */
[----:B------:R-:W-:Y:S02]  /*129b0*/  IMAD.MOV.U32 R12, RZ, RZ, RZ ;  /* 0x000000ffff0c7224 */ /* 0x000fe400078e00ff */
[----:B------:R-:W-:Y:S02]  /*129c0*/  IMAD.MOV.U32 R11, RZ, RZ, 0x1e1f ;  /* 0x00001e1fff0b7424 */ /* 0x000fe400078e00ff */
[----:B------:R-:W-:Y:S02]  /*129d0*/  IMAD.MOV.U32 R15, RZ, RZ, -0x1 ;  /* 0xffffffffff0f7424 */ /* 0x000fe400078e00ff */
[----:B------:R-:W-:-:S07]  /*129e0*/  IMAD.MOV.U32 R3, RZ, RZ, R14 ;  /* 0x000000ffff037224 */ /* 0x000fce00078e000e */
[----:B------:R-:W-:Y:S05]  /*129f0*/  WARPSYNC.COLLECTIVE R15, `(.L_x_2142) ;  /* 0x000000000f087348 */ /* 0x000fea0003c00000 */
[----:B------:R0:W1:Y:S02]  /*12a00*/  SHFL.IDX P6, R14, R13, R12, R11 ;  /* 0x0000000c0d0e7389 */ /* 0x00006400000c000b */
[----:B01----:R-:W-:Y:S01]  /*12a10*/  ENDCOLLECTIVE ;  /* 0x000000000000791b */ /* 0x003fe20003800000 */
.L_x_2142:
[----:B------:R-:W-:Y:S02]  /*12a20*/  IMAD.MOV.U32 R13, RZ, RZ, R21 ;  /* 0x000000ffff0d7224 */ /* 0x000fe400078e0015 */
[----:B------:R-:W-:Y:S02]  /*12a30*/  IMAD.MOV.U32 R12, RZ, RZ, 0x1 ;  /* 0x00000001ff0c7424 */ /* 0x000fe400078e00ff */
[----:B------:R-:W-:-:S07]  /*12a40*/  IMAD.MOV.U32 R2, RZ, RZ, R14 ;  /* 0x000000ffff027224 */ /* 0x000fce00078e000e */
[----:B------:R-:W-:Y:S05]  /*12a50*/  WARPSYNC.COLLECTIVE R15, `(.L_x_2143) ;  /* 0x000000000f087348 */ /* 0x000fea0003c00000 */
[----:B------:R0:W1:Y:S02]  /*12a60*/  SHFL.IDX P6, R14, R13, R12, R11 ;  /* 0x0000000c0d0e7389 */ /* 0x00006400000c000b */
[----:B01----:R-:W-:Y:S01]  /*12a70*/  ENDCOLLECTIVE ;  /* 0x000000000000791b */ /* 0x003fe20003800000 */
.L_x_2143:
        /* <DEDUP_REMOVED lines=13> */
.L_x_2144:
[----:B------:R-:W-:Y:S01]  /*12b50*/  IMAD.MOV.U32 R2, RZ, RZ, R14 ;  /* 0x000000ffff027224 */ /* 0x000fe200078e000e */
[----:B------:R-:W-:Y:S06]  /*12b60*/  BRA `(.L_x_2145) ;  /* 0xffffffcc00707947 */ /* 0x000fec000383ffff */
.L_x_2066:
[----:B---3--:R3:W4:Y:S02]  /*12b70*/  SYNCS.PHASECHK.TRANS64.TRYWAIT P0, [R0+URZ+0x19c40], R10 ;  /* 0x019c400a000075a7 */ /* 0x008724000800017f */
[----:B----4-:R-:W-:Y:S05]  /*12b80*/  @!P0 NANOSLEEP.SYNCS 0x989680 ;  /* 0x009896800000895d */ /* 0x010fea0003900000 */
[----:B------:R-:W4:Y:S02]  /*12b90*/  @!P0 SYNCS.PHASECHK.TRANS64 P0, [R0+URZ+0x19c40], R10 ;  /* 0x019c400a000085a7 */ /* 0x000f24000800007f */
[----:B----4-:R-:W-:Y:S05]  /*12ba0*/  @!P0 BRA `(.L_x_2066) ;  /* 0xfffffffc00f08947 */ /* 0x010fea000383ffff */
[----:B------:R-:W-:Y:S05]  /*12bb0*/  BRA `(.L_x_2146) ;  /* 0xffffffcc00c87947 */ /* 0x000fea000383ffff */
.L_x_2067:
        /* <DEDUP_REMOVED lines=8> */
.L_x_2148:
[----:B------:R-:W-:Y:S05]  /*12c40*/  BSYNC B0 ;  /* 0x0000000000007941 */ /* 0x000fea0003800000 */
.L_x_2147:
        /* <DEDUP_REMOVED lines=8> */
.L_x_2149:
[----:B------:R-:W-:Y:S02]  /*12cd0*/  IMAD.MOV.U32 R13, RZ, RZ, R8 ;  /* 0x000000ffff0d7224 */ /* 0x000fe400078e0008 */
[----:B------:R-:W-:Y:S02]  /*12ce0*/  IMAD.MOV.U32 R12, RZ, RZ, 0x1 ;  /* 0x00000001ff0c7424 */ /* 0x000fe400078e00ff */
[----:B------:R-:W-:-:S07]  /*12cf0*/  IMAD.MOV.U32 R2, RZ, RZ, R14 ;  /* 0x000000ffff027224 */ /* 0x000fce00078e000e */
[----:B------:R-:W-:Y:S05]  /*12d00*/  WARPSYNC.COLLECTIVE R15, `(.L_x_2150) ;  /* 0x000000000f087348 */ /* 0x000fea0003c00000 */
[----:B------:R0:W1:Y:S02]  /*12d10*/  SHFL.IDX P6, R14, R13, R12, R11 ;  /* 0x0000000c0d0e7389 */ /* 0x00006400000c000b */
[----:B01----:R-:W-:Y:S01]  /*12d20*/  ENDCOLLECTIVE ;  /* 0x000000000000791b */ /* 0x003fe20003800000 */
.L_x_2150:
        /* <DEDUP_REMOVED lines=13> */
.L_x_2151:
[----:B------:R-:W-:Y:S01]  /*12e00*/  IMAD.MOV.U32 R2, RZ, RZ, R14 ;  /* 0x000000ffff027224 */ /* 0x000fe200078e000e */
[----:B------:R-:W-:Y:S06]  /*12e10*/  BRA `(.L_x_2152) ;  /* 0xffffffcc00bc7947 */ /* 0x000fec000383ffff */
.L_x_2072:
[----:B0-----:R0:W2:Y:S02]  /*12e20*/  SYNCS.PHASECHK.TRANS64.TRYWAIT P2, [R2+URZ+0x19c70], R0 ;  /* 0x019c7000020075a7 */ /* 0x0010a4000804017f */
[----:B--2---:R-:W-:Y:S05]  /*12e30*/  @!P2 NANOSLEEP.SYNCS 0x989680 ;  /* 0x009896800000a95d */ /* 0x004fea0003900000 */
[----:B------:R-:W2:Y:S02]  /*12e40*/  @!P2 SYNCS.PHASECHK.TRANS64 P2, [R2+URZ+0x19c70], R0 ;  /* 0x019c70000200a5a7 */ /* 0x000ea4000804007f */
[----:B--2---:R-:W-:Y:S05]  /*12e50*/  @!P2 BRA `(.L_x_2072) ;  /* 0xfffffffc00f0a947 */ /* 0x004fea000383ffff */
[----:B------:R-:W-:Y:S05]  /*12e60*/  BRA `(.L_x_2153) ;  /* 0xffffffd000287947 */ /* 0x000fea000383ffff */
.L_x_2074:
[----:B0-----:R0:W2:Y:S02]  /*12e70*/  SYNCS.PHASECHK.TRANS64.TRYWAIT P2, [R2+URZ+0x19c60], R0 ;  /* 0x019c6000020075a7 */ /* 0x0010a4000804017f */
[----:B--2---:R-:W-:Y:S05]  /*12e80*/  @!P2 NANOSLEEP.SYNCS 0x989680 ;  /* 0x009896800000a95d */ /* 0x004fea0003900000 */
[----:B------:R-:W2:Y:S02]  /*12e90*/  @!P2 SYNCS.PHASECHK.TRANS64 P2, [R2+URZ+0x19c60], R0 ;  /* 0x019c60000200a5a7 */ /* 0x000ea4000804007f */
[----:B--2---:R-:W-:Y:S05]  /*12ea0*/  @!P2 BRA `(.L_x_2074) ;  /* 0xfffffffc00f0a947 */ /* 0x004fea000383ffff */
[----:B------:R-:W-:Y:S05]  /*12eb0*/  BRA `(.L_x_2154) ;  /* 0xffffffd000387947 */ /* 0x000fea000383ffff */
.L_x_2082:
[----:B0-----:R0:W1:Y:S02]  /*12ec0*/  SYNCS.PHASECHK.TRANS64.TRYWAIT P1, [R3+URZ+0x19c70], R0 ;  /* 0x019c7000030075a7 */ /* 0x001064000802017f */
[----:B-1----:R-:W-:Y:S05]  /*12ed0*/  @!P1 NANOSLEEP.SYNCS 0x989680 ;  /* 0x009896800000995d */ /* 0x002fea0003900000 */
[----:B------:R-:W1:Y:S02]  /*12ee0*/  @!P1 SYNCS.PHASECHK.TRANS64 P1, [R3+URZ+0x19c70], R0 ;  /* 0x019c7000030095a7 */ /* 0x000e64000802007f */
[----:B-1----:R-:W-:Y:S05]  /*12ef0*/  @!P1 BRA `(.L_x_2082) ;  /* 0xfffffffc00f09947 */ /* 0x002fea000383ffff */
[----:B------:R-:W-:Y:S05]  /*12f00*/  BRA `(.L_x_2155) ;  /* 0xffffffd400a87947 */ /* 0x000fea000383ffff */
.L_x_2084:
[----:B0-----:R0:W1:Y:S02]  /*12f10*/  SYNCS.PHASECHK.TRANS64.TRYWAIT P1, [R3+URZ+0x19c60], R0 ;  /* 0x019c6000030075a7 */ /* 0x001064000802017f */
[----:B-1----:R-:W-:Y:S05]  /*12f20*/  @!P1 NANOSLEEP.SYNCS 0x989680 ;  /* 0x009896800000995d */ /* 0x002fea0003900000 */
[----:B------:R-:W1:Y:S02]  /*12f30*/  @!P1 SYNCS.PHASECHK.TRANS64 P1, [R3+URZ+0x19c60], R0 ;  /* 0x019c6000030095a7 */ /* 0x000e64000802007f */
[----:B-1----:R-:W-:Y:S05]  /*12f40*/  @!P1 BRA `(.L_x_2084) ;  /* 0xfffffffc00f09947 */ /* 0x002fea000383ffff */
[----:B------:R-:W-:Y:S05]  /*12f50*/  BRA `(.L_x_2156) ;  /* 0xffffffd400b47947 */ /* 0x000fea000383ffff */
.L_x_2098:
[----:B0-----:R0:W1:Y:S02]  /*12f60*/  SYNCS.PHASECHK.TRANS64.TRYWAIT P0, [R4+URZ+0x19c20], R0 ;  /* 0x019c2000040075a7 */ /* 0x001064000800017f */
[----:B-1----:R-:W-:Y:S05]  /*12f70*/  @!P0 NANOSLEEP.SYNCS 0x989680 ;  /* 0x009896800000895d */ /* 0x002fea0003900000 */
[----:B------:R-:W1:Y:S02]  /*12f80*/  @!P0 SYNCS.PHASECHK.TRANS64 P0, [R4+URZ+0x19c20], R0 ;  /* 0x019c2000040085a7 */ /* 0x000e64000800007f */
[----:B-1----:R-:W-:Y:S05]  /*12f90*/  @!P0 BRA `(.L_x_2098) ;  /* 0xfffffffc00f08947 */ /* 0x002fea000383ffff */
[----:B------:R-:W-:Y:S05]  /*12fa0*/  BRA `(.L_x_2157) ;  /* 0xffffffe400e47947 */ /* 0x000fea000383ffff */
.L_x_2099:
        /* <DEDUP_REMOVED lines=11> */
.L_x_2159:
[----:B------:R-:W-:Y:S05]  /*13060*/  BSYNC B0 ;  /* 0x0000000000007941 */ /* 0x000fea0003800000 */
.L_x_2158:
[----:B------:R-:W-:Y:S05]  /*13070*/  BRA `(.L_x_2160) ;  /* 0xffffffe400cc7947 */ /* 0x000fea000383ffff */
.L_x_2102:
[----:B------:R-:W-:Y:S01]  /*13080*/  BSSY B1, `(.L_x_2161) ;  /* 0x0000006000017945 */ /* 0x000fe20003800000 */
[----:B------:R-:W-:-:S07]  /*13090*/  IMAD.MOV.U32 R15, RZ, RZ, -0x1 ;  /* 0xffffffffff0f7424 */ /* 0x000fce00078e00ff */
[----:B0-----:R-:W-:Y:S05]  /*130a0*/  WARPSYNC.COLLECTIVE R15, `(.L_x_2162) ;  /* 0x000000000f0c7348 */ /* 0x001fea0003c00000 */
[----:B------:R-:W-:Y:S02]  /*130b0*/  ELECT P6, UR62, PT ;  /* 0x00000000003e782f */ /* 0x000fe400038c0000 */
[----:B------:R-:W-:Y:S01]  /*130c0*/  MOV R14, UR62 ;  /* 0x0000003e000e7c02 */ /* 0x000fe20008000f00 */
[----:B0-----:R-:W-:Y:S10]  /*130d0*/  ENDCOLLECTIVE ;  /* 0x000000000000791b */ /* 0x001ff40003800000 */
.L_x_2162:
[----:B------:R-:W-:Y:S05]  /*130e0*/  BSYNC B1 ;  /* 0x0000000000017941 */ /* 0x000fea0003800000 */
.L_x_2161:
[----:B------:R-:W-:Y:S05]  /*130f0*/  BRA `(.L_x_2163) ;  /* 0xffffffe400c47947 */ /* 0x000fea000383ffff */
.L_x_2104:
[----:B0-----:R0:W1:Y:S02]  /*13100*/  SYNCS.PHASECHK.TRANS64.TRYWAIT P1, [R5+URZ+0x19c40], R0 ;  /* 0x019c4000050075a7 */ /* 0x001064000802017f */
[----:B-1----:R-:W-:Y:S05]  /*13110*/  @!P1 NANOSLEEP.SYNCS 0x989680 ;  /* 0x009896800000995d */ /* 0x002fea0003900000 */
[----:B------:R-:W1:Y:S02]  /*13120*/  @!P1 SYNCS.PHASECHK.TRANS64 P1, [R5+URZ+0x19c40], R0 ;  /* 0x019c4000050095a7 */ /* 0x000e64000802007f */
[----:B-1----:R-:W-:Y:S05]  /*13130*/  @!P1 BRA `(.L_x_2104) ;  /* 0xfffffffc00f09947 */ /* 0x002fea000383ffff */
[----:B------:R-:W-:Y:S05]  /*13140*/  BRA `(.L_x_2164) ;  /* 0xffffffe400e47947 */ /* 0x000fea000383ffff */
.L_x_2106:
[----:B-1----:R1:W2:Y:S02]  /*13150*/  SYNCS.PHASECHK.TRANS64.TRYWAIT P1, [R23+URZ+0x19c40], R2 ;  /* 0x019c4002170075a7 */ /* 0x0022a4000802017f */
[----:B--2---:R-:W-:Y:S05]  /*13160*/  @!P1 NANOSLEEP.SYNCS 0x989680 ;  /* 0x009896800000995d */ /* 0x004fea0003900000 */
[----:B------:R-:W2:Y:S02]  /*13170*/  @!P1 SYNCS.PHASECHK.TRANS64 P1, [R23+URZ+0x19c40], R2 ;  /* 0x019c4002170095a7 */ /* 0x000ea4000802007f */
[----:B--2---:R-:W-:Y:S05]  /*13180*/  @!P1 BRA `(.L_x_2106) ;  /* 0xfffffffc00f09947 */ /* 0x004fea000383ffff */
[----:B------:R-:W-:Y:S05]  /*13190*/  BRA `(.L_x_2165) ;  /* 0xffffffe400f07947 */ /* 0x000fea000383ffff */
.L_x_2108:
[----:B--2---:R2:W3:Y:S02]  /*131a0*/  SYNCS.PHASECHK.TRANS64.TRYWAIT P1, [R5+URZ+0x19c60], R0 ;  /* 0x019c6000050075a7 */ /* 0x0044e4000802017f */
[----:B---3--:R-:W-:Y:S05]  /*131b0*/  @!P1 NANOSLEEP.SYNCS 0x989680 ;  /* 0x009896800000995d */ /* 0x008fea0003900000 */
[----:B------:R-:W3:Y:S02]  /*131c0*/  @!P1 SYNCS.PHASECHK.TRANS64 P1, [R5+URZ+0x19c60], R0 ;  /* 0x019c6000050095a7 */ /* 0x000ee4000802007f */
[----:B---3--:R-:W-:Y:S05]  /*131d0*/  @!P1 BRA `(.L_x_2108) ;  /* 0xfffffffc00f09947 */ /* 0x008fea000383ffff */
[----:B------:R-:W-:Y:S05]  /*131e0*/  BRA `(.L_x_2166) ;  /* 0xffffffe400ec7947 */ /* 0x000fea000383ffff */
.L_x_2110:
[----:B---3--:R3:W4:Y:S02]  /*131f0*/  SYNCS.PHASECHK.TRANS64.TRYWAIT P1, [R23+URZ+0x19c60], R2 ;  /* 0x019c6002170075a7 */ /* 0x008724000802017f */
[----:B----4-:R-:W-:Y:S05]  /*13200*/  @!P1 NANOSLEEP.SYNCS 0x989680 ;  /* 0x009896800000995d */ /* 0x010fea0003900000 */
[----:B------:R-:W4:Y:S02]  /*13210*/  @!P1 SYNCS.PHASECHK.TRANS64 P1, [R23+URZ+0x19c60], R2 ;  /* 0x019c6002170095a7 */ /* 0x000f24000802007f */
[----:B----4-:R-:W-:Y:S05]  /*13220*/  @!P1 BRA `(.L_x_2110) ;  /* 0xfffffffc00f09947 */ /* 0x010fea000383ffff */
[----:B------:R-:W-:Y:S05]  /*13230*/  BRA `(.L_x_2167) ;  /* 0xffffffe400e87947 */ /* 0x000fea000383ffff */
.L_x_2112:
[----:B----4-:R4:W0:Y:S02]  /*13240*/  SYNCS.PHASECHK.TRANS64.TRYWAIT P1, [R5+URZ+0x19c80], R0 ;  /* 0x019c8000050075a7 */ /* 0x010824000802017f */
[----:B0-----:R-:W-:Y:S05]  /*13250*/  @!P1 NANOSLEEP.SYNCS 0x989680 ;  /* 0x009896800000995d */ /* 0x001fea0003900000 */
[----:B------:R-:W0:Y:S02]  /*13260*/  @!P1 SYNCS.PHASECHK.TRANS64 P1, [R5+URZ+0x19c80], R0 ;  /* 0x019c8000050095a7 */ /* 0x000e24000802007f */
[----:B0-----:R-:W-:Y:S05]  /*13270*/  @!P1 BRA `(.L_x_2112) ;  /* 0xfffffffc00f09947 */ /* 0x001fea000383ffff */
[----:B------:R-:W-:Y:S05]  /*13280*/  BRA `(.L_x_2168) ;  /* 0xffffffe400e47947 */ /* 0x000fea000383ffff */
.L_x_2169:
        /* <DEDUP_REMOVED lines=15> */
.L_x_2585:


//--------------------- .text._ZN7cutlass13device_kernelIN5flash11enable_sm90INS1_16FlashAttnFwdSm90INS1_25CollectiveMainloopFwdSm90ILi2EN4cute5tupleIJNS5_1CILi1EEES8_S8_EEENS6_IJNS7_ILi192EEENS7_ILi128EEENS7_ILi96EEEEEELi96ENS_12float_e4m3_tEfNS_4arch4Sm90ELb1ELb0ELb1ELb1ELb1ELb1ELb0ELb1ELb1ELb1ELb0ELb0EEENS1_21CollectiveEpilogueFwdINS6_IJSA_SC_SB_EEES9_NS_10bfloat16_tESG_Li384ELb1ELb1ELb0ELb1EEENS1_36VarlenDynamicPersistentTileSchedulerILi192ELi128ELi384ELi128ELb0ELb1ELb1ELb1ELb1ELb1EEEEEEEEEvNT_6ParamsE --------------------------
	.section	.text._ZN7cutlass13device_kernelIN5flash11enable_sm90INS1_16FlashAttnFwdSm90INS1_25CollectiveMainloopFwdSm90ILi2EN4cute5tupleIJNS5_1CILi1EEES8_S8_EEENS6_IJNS7_ILi192EEENS7_ILi128EEENS7_ILi96EEEEEELi96ENS_12float_e4m3_tEfNS_4arch4Sm90ELb1ELb0ELb1ELb1ELb1ELb1ELb0ELb1ELb1ELb1ELb0ELb0EEENS1_21CollectiveEpilogueFwdINS6_IJSA_SC_SB_EEES9_NS_10bfloat16_tESG_Li384ELb1ELb1ELb0ELb1EEENS1_36VarlenDynamicPersistentTileSchedulerILi192ELi128ELi384ELi128ELb0ELb1ELb1ELb1ELb1ELb1EEEEEEEEEvNT_6ParamsE,"ax",@progbits
	.align	128
.text._ZN7cutlass13device_kernelIN5flash11enable_sm90INS1_16FlashAttnFwdSm90INS1_25CollectiveMainloopFwdSm90ILi2EN4cute5tupleIJNS5_1CILi1EEES8_S8_EEENS6_IJNS7_ILi192EEENS7_ILi128EEENS7_ILi96EEEEEELi96ENS_12float_e4m3_tEfNS_4arch4Sm90ELb1ELb0ELb1ELb1ELb1ELb1ELb0ELb1ELb1ELb1ELb0ELb0EEENS1_21CollectiveEpilogueFwdINS6_IJSA_SC_SB_EEES9_NS_10bfloat16_tESG_Li384ELb1ELb1ELb0ELb1EEENS1_36VarlenDynamicPersistentTileSchedulerILi192ELi128ELi384ELi128ELb0ELb1ELb1ELb1ELb1ELb1EEEEEEEEEvNT_6ParamsE:
        .type           _ZN7cutlass13device_kernelIN5flash11enable_sm90INS1_16FlashAttnFwdSm90INS1_25CollectiveMainloopFwdSm90ILi2EN4cute5tupleIJNS5_1CILi1EEES8_S8_EEENS6_IJNS7_ILi192EEENS7_ILi128EEENS7_ILi96EEEEEELi96ENS_12float_e4m3_tEfNS_4arch4Sm90ELb1ELb0ELb1ELb1ELb1ELb1ELb0ELb1ELb1ELb1ELb0ELb0EEENS1_21CollectiveEpilogueFwdINS6_IJSA_SC_SB_EEES9_NS_10bfloat16_tESG_Li384ELb1ELb1ELb0ELb1EEENS1_36VarlenDynamicPersistentTileSchedulerILi192ELi128ELi384ELi128ELb0ELb1ELb1ELb1ELb1ELb1EEEEEEEEEvNT_6ParamsE,@function
        .size           _ZN7cutlass13device_kernelIN5flash11enable_sm90INS1_16FlashAttnFwdSm90INS1_25CollectiveMainloopFwdSm90ILi2EN4cute5tupleIJNS5_1CILi1EEES8_S8_EEENS6_IJNS7_ILi192EEENS7_ILi128EEENS7_ILi96EEEEEELi96ENS_12float_e4m3_tEfNS_4arch4Sm90ELb1ELb0ELb1ELb1ELb1ELb1ELb0ELb1ELb1ELb1ELb0ELb0EEENS1_21CollectiveEpilogueFwdINS6_IJSA_SC_SB_EEES9_NS_10bfloat16_tESG_Li384ELb1ELb1ELb0ELb1EEENS1_36VarlenDynamicPersistentTileSchedulerILi192ELi128ELi384ELi128ELb0ELb1ELb1ELb1ELb1ELb1EEEEEEEEEvNT_6ParamsE,(.L_x_2586 - _ZN7cutlass13device_kernelIN5flash11enable_sm90INS1_16FlashAttnFwdSm90INS1_25CollectiveMainloopFwdSm90ILi2EN4cute5tupleIJNS5_1CILi1EEES8_S8_EEENS6_IJNS7_ILi192EEENS7_ILi128EEENS7_ILi96EEEEEELi96ENS_12float_e4m3_tEfNS_4arch4Sm90ELb1ELb0ELb1ELb1ELb1ELb1ELb0ELb1ELb1ELb1ELb0ELb0EEENS1_21CollectiveEpilogueFwdINS6_IJSA_SC_SB_EEES9_NS_10bfloat16_tESG_Li384ELb1ELb1ELb0ELb1EEENS1_36VarlenDynamicPersistentTileSchedulerILi192ELi128ELi384ELi128ELb0ELb1ELb1ELb1ELb1ELb1EEEEEEEEEvNT_6ParamsE)
        .other          _ZN7cutlass13device_kernelIN5flash11enable_sm90INS1_16FlashAttnFwdSm90INS1_25CollectiveMainloopFwdSm90ILi2EN4cute5tupleIJNS5_1CILi1EEES8_S8_EEENS6_IJNS7_ILi192EEENS7_ILi128EEENS7_ILi96EEEEEELi96ENS_12float_e4m3_tEfNS_4arch4Sm90ELb1ELb0ELb1ELb1ELb1ELb1ELb0ELb1ELb1ELb1ELb0ELb0EEENS1_21CollectiveEpilogueFwdINS6_IJSA_SC_SB_EEES9_NS_10bfloat16_tESG_Li384ELb1ELb1ELb0ELb1EEENS1_36VarlenDynamicPersistentTileSchedulerILi192ELi128ELi384ELi128ELb0ELb1ELb1ELb1ELb1ELb1EEEEEEEEEvNT_6ParamsE,@"STO_CUDA_ENTRY STV_DEFAULT"
_ZN7cutlass13device_kernelIN5flash11enable_sm90INS1_16FlashAttnFwdSm90INS1_25CollectiveMainloopFwdSm90ILi2EN4cute5tupleIJNS5_1CILi1EEES8_S8_EEENS6_IJNS7_ILi192EEENS7_ILi128EEENS7_ILi96EEEEEELi96ENS_12float_e4m3_tEfNS_4arch4Sm90ELb1ELb0ELb1ELb1ELb1ELb1ELb0ELb1ELb1ELb1ELb0ELb0EEENS1_21CollectiveEpilogueFwdINS6_IJSA_SC_SB_EEES9_NS_10bfloat16_tESG_Li384ELb1ELb1ELb0ELb1EEENS1_36VarlenDynamicPersistentTileSchedulerILi192ELi128ELi384ELi128ELb0ELb1ELb1ELb1ELb1ELb1EEEEEEEEEvNT_6ParamsE:
        /* <DEDUP_REMOVED lines=18> */
.L_x_2171:
[----:B------:R-:W-:Y:S05]  /*0120*/  BSYNC B0 ;  /* 0x0000000000007941 */ /* 0x000fea0003800000 */
.L_x_2170:
        /* <DEDUP_REMOVED lines=41> */
.L_x_2172:
        /* <DEDUP_REMOVED lines=22> */
.L_x_2173:
        /* <DEDUP_REMOVED lines=18> */
.L_x_2174:
        /* <DEDUP_REMOVED lines=22> */
.L_x_2175:
        /* <DEDUP_REMOVED lines=23> */
.L_x_2176:
        /* <DEDUP_REMOVED lines=8> */
.L_x_2179:
        /* <DEDUP_REMOVED lines=33> */
[----:B------:R-:W-:-:S02]  /*0ba0*/  IADD3 R16, R22, -R7, RZ ;  /* 0x8000000716107210 */ /* 0x000fc40007ffe0ff */
[----:B------:R-:W-:Y:S01]  /*0bb0*/  LEA.HI R6, R6, R10, RZ, 0x2 ;  /* 0x0000000a06067211 */ /* 0x000fe200078f10ff */
[----:B------:R-:W-:Y:S01]  /*0bc0*/  IMAD.IADD R15, R22, 0x1, -R8 ;  /* 0x00000001160f7824 */ /* 0x000fe200078e0a08 */
[----:B------:R-:W-:Y:S01]  /*0bd0*/  SHF.R.S32.HI R19, RZ, 0x7, R2 ;  /* 0x00000007ff137819 */ /* 0x000fe20000011402 */
[C---:B------:R-:W-:Y:S01]  /*0be0*/  IMAD.SHL.U32 R156, R16.reuse, 0x8, RZ ;  /* 0x00000008109c7824 */ /* 0x040fe200078e00ff */
[----:B------:R-:W-:Y:S01]  /*0bf0*/  SHF.R.S32.HI R2, RZ, 0x4, R3 ;  /* 0x00000004ff027819 */ /* 0x000fe20000011403 */
[----:B------:R-:W-:Y:S01]  /*0c00*/  IMAD.SHL.U32 R16, R16, 0x10, RZ ;  /* 0x0000001010107824 */ /* 0x000fe200078e00ff */
[----:B------:R-:W-:Y:S01]  /*0c10*/  SHF.R.S32.HI R8, RZ, 0x1f, R15 ;  /* 0x0000001fff087819 */ /* 0x000fe2000001140f */
[----:B------:R-:W-:Y:S01]  /*0c20*/  VIADD R21, R156, 0x20 ;  /* 0x000000209c157836 */ /* 0x000fe20000000000 */
[----:B------:R-:W-:Y:S02]  /*0c30*/  LOP3.LUT R6, R6, 0x7fffffc, RZ, 0xc0, !PT ;  /* 0x07fffffc06067812 */ /* 0x000fe400078ec0ff */
[----:B------:R-:W-:-:S02]  /*0c40*/  LEA.HI R9, R8, R15, RZ, 0x2 ;  /* 0x0000000f08097211 */ /* 0x000fc400078f10ff */
[----:B------:R-:W-:Y:S01]  /*0c50*/  LEA.HI R3, R3, R2, RZ, 0x1 ;  /* 0x0000000203037211 */ /* 0x000fe200078f08ff */
[----:B------:R-:W-:Y:S01]  /*0c60*/  IMAD.IADD R7, R10, 0x1, -R6 ;  /* 0x000000010a077824 */ /* 0x000fe200078e0a06 */
[----:B------:R-:W-:Y:S01]  /*0c70*/  LEA.HI R5, R0, R22, RZ, 0x3 ;  /* 0x0000001600057211 */ /* 0x000fe200078f18ff */
[----:B------:R-:W-:Y:S01]  /*0c80*/  IMAD.IADD R10, R156, 0x1, R21 ;  /* 0x000000019c0a7824 */ /* 0x000fe200078e0215 */
[----:B------:R-:W-:Y:S01]  /*0c90*/  SHF.R.S32.HI R6, RZ, 0x2, R9 ;  /* 0x00000002ff067819 */ /* 0x000fe20000011409 */
[----:B------:R-:W-:Y:S01]  /*0ca0*/  IMAD R13, R2, 0x8, R7 ;  /* 0x00000008020d7824 */ /* 0x000fe200078e0207 */
[----:B------:R-:W-:Y:S01]  /*0cb0*/  SHF.R.S32.HI R11, RZ, 0x1f, R9 ;  /* 0x0000001fff0b7819 */ /* 0x000fe20000011409 */
[----:B------:R-:W-:Y:S01]  /*0cc0*/  STL [R1+0x20], R21 ;  /* 0x0000201501007387 */ /* 0x000fe20000100800 */
[----:B------:R-:W-:Y:S01]  /*0cd0*/  LOP3.LUT R3, R3, 0x1ffffffe, RZ, 0xc0, !PT ;  /* 0x1ffffffe03037812 */ /* 0x000fe200078ec0ff */
[----:B------:R-:W-:Y:S01]  /*0ce0*/  IMAD.SHL.U32 R14, R13, 0x20, RZ ;  /* 0x000000200d0e7824 */ /* 0x000fe200078e00ff */
[----:B------:R-:W-:-:S02]  /*0cf0*/  LEA.HI R11, R11, R6, RZ, 0x3 ;  /* 0x000000060b0b7211 */ /* 0x000fc400078f18ff */
[----:B------:R-:W-:Y:S01]  /*0d00*/  SHF.R.S32.HI R5, RZ, 0x3, R5 ;  /* 0x00000003ff057819 */ /* 0x000fe20000011405 */
[----:B------:R-:W-:Y:S01]  /*0d10*/  IMAD.IADD R3, R2, 0x1, -R3 ;  /* 0x0000000102037824 */ /* 0x000fe200078e0a03 */
[----:B------:R-:W-:Y:S01]  /*0d20*/  SHF.R.S32.HI R7, RZ, 0x1f, R10 ;  /* 0x0000001fff077819 */ /* 0x000fe2000001140a */
[----:B------:R-:W-:Y:S01]  /*0d30*/  IMAD.HI R2, R19, 0x55555556, RZ ;  /* 0x5555555613027827 */ /* 0x000fe200078e02ff */
[----:B------:R-:W-:Y:S02]  /*0d40*/  LOP3.LUT R11, R11, 0xfffffff8, RZ, 0xc0, !PT ;  /* 0xfffffff80b0b7812 */ /* 0x000fe400078ec0ff */
[----:B------:R-:W-:Y:S01]  /*0d50*/  LEA.HI R8, R8, R15, RZ, 0x5 ;  /* 0x0000000f08087211 */ /* 0x000fe200078f28ff */
[----:B------:R-:W-:Y:S01]  /*0d60*/  IMAD.SHL.U32 R5, R5, 0x80, RZ ;  /* 0x0000008005057824 */ /* 0x000fe200078e00ff */
[CC--:B------:R-:W-:Y:S02]  /*0d70*/  LEA.HI R12, R7.reuse, R10.reuse, RZ, 0x4 ;  /* 0x0000000a070c7211 */ /* 0x0c0fe400078f20ff */
[----:B------:R-:W-:-:S02]  /*0d80*/  LEA.HI R7, R7, R10, RZ, 0x5 ;  /* 0x0000000a07077211 */ /* 0x000fc400078f28ff */
[----:B------:R-:W-:Y:S01]  /*0d90*/  IADD3 R11, R6, -R11, RZ ;  /* 0x8000000b060b7210 */ /* 0x000fe20007ffe0ff */
        /* <DEDUP_REMOVED lines=16> */
[----:B------:R-:W-:Y:S01]  /*0ea0*/  IMAD.MOV.U32 R19, RZ, RZ, RZ ;  /* 0x000000ffff137224 */ /* 0x000fe200078e00ff */
[----:B------:R-:W-:Y:S01]  /*0eb0*/  IADD3 R4, R18, R7, R5 ;  /* 0x0000000712047210 */ /* 0x000fe20007ffe005 */
[----:B------:R-:W-:Y:S01]  /*0ec0*/  STL [R1+0x74], R20 ;  /* 0x0000741401007387 */ /* 0x000fe20000100800 */
[----:B------:R-:W-:Y:S01]  /*0ed0*/  VIADD R5, R16, 0x40 ;  /* 0x0000004010057836 */ /* 0x000fe20000000000 */
[----:B------:R-:W-:Y:S01]  /*0ee0*/  LOP3.LUT R9, R9, 0x7ffffffc, RZ, 0xc0, !PT ;  /* 0x7ffffffc09097812 */ /* 0x000fe200078ec0ff */
[----:B------:R-:W-:Y:S01]  /*0ef0*/  VIADD R7, R156, 0x10 ;  /* 0x000000109c077836 */ /* 0x000fe20000000000 */
[----:B------:R0:W-:Y:S02]  /*0f00*/  STL [R1+0x7c], R6 ;  /* 0x00007c0601007387 */ /* 0x0001e40000100800 */
[----:B------:R-:W-:-:S02]  /*0f10*/  SHF.R.S32.HI R8, RZ, 0x1f, R5 ;  /* 0x0000001fff087819 */ /* 0x000fc40000011405 */
[----:B------:R1:W-:Y:S04]  /*0f20*/  STL [R1+0x70], R4 ;  /* 0x0000700401007387 */ /* 0x0003e80000100800 */
[----:B------:R-:W-:Y:S01]  /*0f30*/  STL [R1+0x78], R3 ;  /* 0x0000780301007387 */ /* 0x000fe20000100800 */
[----:B0-----:R-:W-:Y:S01]  /*0f40*/  IMAD.IADD R6, R22, 0x1, -R2 ;  /* 0x0000000116067824 */ /* 0x001fe200078e0a02 */
[----:B------:R-:W-:Y:S02]  /*0f50*/  SHF.R.S32.HI R2, RZ, 0x2, R0 ;  /* 0x00000002ff027819 */ /* 0x000fe40000011400 */
[----:B------:R-:W-:Y:S01]  /*0f60*/  STL [R1+0x58], RZ ;  /* 0x000058ff01007387 */ /* 0x000fe20000100800 */
[----:B------:R-:W-:Y:S02]  /*0f70*/  CS2R R22, SRZ ;  /* 0x0000000000167805 */ /* 0x000fe4000001ff00 */
[C---:B-1----:R-:W-:Y:S01]  /*0f80*/  SHF.L.U32 R4, R6.reuse, 0x3, RZ ;  /* 0x0000000306047819 */ /* 0x042fe200000006ff */
[----:B------:R-:W-:Y:S01]  /*0f90*/  STL [R1+0x4], RZ ;  /* 0x000004ff01007387 */ /* 0x000fe20000100800 */
[----:B------:R-:W-:-:S03]  /*0fa0*/  LEA.HI R0, R6, R6, RZ, 0x1 ;  /* 0x0000000606007211 */ /* 0x000fc600078f08ff */
[----:B------:R-:W-:Y:S01]  /*0fb0*/  STL [R1+0x48], R4 ;  /* 0x0000480401007387 */ /* 0x000fe20000100800 */
[----:B------:R-:W-:Y:S02]  /*0fc0*/  LOP3.LUT R2, R0, 0x1ffffffe, RZ, 0xc0, !PT ;  /* 0x1ffffffe00027812 */ /* 0x000fe400078ec0ff */
[----:B------:R-:W-:Y:S01]  /*0fd0*/  LOP3.LUT R0, R24, 0x10, R16, 0xf8, !PT ;  /* 0x0000001018007812 */ /* 0x000fe200078ef810 */
[----:B------:R0:W-:Y:S02]  /*0fe0*/  STL [R1], R5 ;  /* 0x0000000501007387 */ /* 0x0001e40000100800 */
        /* <DEDUP_REMOVED lines=18> */
[----:B------:R-:W-:-:S03]  /*1110*/  LEA R0, R2, R3, 0x3 ;  /* 0x0000000302007211 */ /* 0x000fc600078e18ff */
[----:B------:R1:W-:Y:S04]  /*1120*/  STL [R1+0x38], R6 ;  /* 0x0000380601007387 */ /* 0x0003e80000100800 */
[----:B------:R1:W-:Y:S01]  /*1130*/  STL [R1+0x34], R5 ;  /* 0x0000340501007387 */ /* 0x0003e20000100800 */
[----:B0-----:R-:W-:-:S03]  /*1140*/  SHF.R.S32.HI R4, RZ, 0x4, R12 ;  /* 0x00000004ff047819 */ /* 0x001fc6000001140c */
[----:B------:R1:W-:Y:S04]  /*1150*/  STL [R1+0x3c], R0 ;  /* 0x00003c0001007387 */ /* 0x0003e80000100800 */
[----:B------:R1:W-:Y:S02]  /*1160*/  STL [R1+0x10], R4 ;  /* 0x0000100401007387 */ /* 0x0003e40000100800 */
.L_x_2315:
[----:B0---4-:R-:W0:Y:S01]  /*1170*/  LDC.64 R2, c[0x0][0xc88] ;  /* 0x00032200ff027b82 */ /* 0x011e220000000a00 */
[----:B------:R-:W-:Y:S01]  /*1180*/  ULDC.64 UR4, c[0x0][0xa28] ;  /* 0x00028a0000047ab9 */ /* 0x000fe20000000a00 */
[----:B------:R-:W-:Y:S01]  /*1190*/  ULDC.64 UR8, c[0x0][0xa18] ;  /* 0x0002860000087ab9 */ /* 0x000fe20000000a00 */
[----:B------:R-:W-:Y:S01]  /*11a0*/  ULDC.64 UR6, c[0x0][0xa08] ;  /* 0x0002820000067ab9 */ /* 0x000fe20000000a00 */
[----:B0-----:R-:W-:-:S05]  /*11b0*/  IMAD.WIDE R2, R155, 0x4, R2 ;  /* 0x000000049b027825 */ /* 0x001fca00078e0202 */
[----:B-12---:R-:W2:Y:S01]  /*11c0*/  LDG.E R0, desc[UR42][R2.64] ;  /* 0x0000002a02007981 */ /* 0x006ea2000c1e1900 */
[----:B------:R-:W-:Y:S01]  /*11d0*/  ISETP.NE.U32.AND P2, PT, RZ, UR4, PT ;  /* 0x00000004ff007c0c */ /* 0x000fe2000bf45070 */
[----:B---3--:R-:W-:Y:S01]  /*11e0*/  IMAD.MOV.U32 R9, RZ, RZ, RZ ;  /* 0x000000ffff097224 */ /* 0x008fe200078e00ff */
[----:B------:R-:W-:Y:S01]  /*11f0*/  ISETP.NE.U32.AND P1, PT, RZ, UR8, PT ;  /* 0x00000008ff007c0c */ /* 0x000fe2000bf25070 */
[----:B------:R-:W-:Y:S01]  /*1200*/  IMAD.MOV.U32 R67, RZ, RZ, RZ ;  /* 0x000000ffff437224 */ /* 0x000fe200078e00ff */
[----:B------:R-:W-:Y:S02]  /*1210*/  ISETP.NE.AND.EX P2, PT, RZ, UR5, PT, P2 ;  /* 0x00000005ff007c0c */ /* 0x000fe4000bf45320 */
[----:B------:R-:W-:Y:S02]  /*1220*/  ISETP.NE.AND.EX P1, PT, RZ, UR9, PT, P1 ;  /* 0x00000009ff007c0c */ /* 0x000fe4000bf25310 */
[----:B------:R-:W-:-:S04]  /*1230*/  ISETP.NE.U32.AND P0, PT, RZ, UR6, PT ;  /* 0x00000006ff007c0c */ /* 0x000fc8000bf05070 */
[----:B------:R-:W-:Y:S02]  /*1240*/  ISETP.NE.AND.EX P0, PT, RZ, UR7, PT, P0 ;  /* 0x00000007ff007c0c */ /* 0x000fe4000bf05300 */
[----:B--2---:R-:W-:Y:S01]  /*1250*/  SHF.R.S32.HI R4, RZ, 0x1f, R0 ;  /* 0x0000001fff047819 */ /* 0x004fe20000011400 */
[C---:B------:R-:W-:Y:S02]  /*1260*/  IMAD.SHL.U32 R30, R0.reuse, 0x4, RZ ;  /* 0x00000004001e7824 */ /* 0x040fe400078e00ff */
[C---:B------:R-:W-:Y:S01]  /*1270*/  @P2 LEA R2, P3, R0.reuse, UR4, 0x2 ;  /* 0x0000000400022c11 */ /* 0x040fe2000f8610ff */
[----:B------:R-:W-:Y:S01]  /*1280*/  STL [R1+0x44], R0 ;  /* 0x0000440001007387 */ /* 0x000fe20000100800 */
[C-C-:B------:R-:W-:Y:S02]  /*1290*/  SHF.L.U64.HI R29, R0.reuse, 0x2, R4.reuse ;  /* 0x00000002001d7819 */ /* 0x140fe40000010204 */
[----:B------:R-:W-:Y:S01]  /*12a0*/  @P2 LEA.HI.X R3, R0, UR5, R4, 0x2, P3 ;  /* 0x0000000500032c11 */ /* 0x000fe200098f1404 */
[----:B------:R0:W-:Y:S01]  /*12b0*/  STL [R1+0x5c], R4 ;  /* 0x00005c0401007387 */ /* 0x0001e20000100800 */
[----:B------:R-:W-:Y:S01]  /*12c0*/  ULDC UR4, c[0x0][0x288] ;  /* 0x0000a20000047ab9 */ /* 0x000fe20000000800 */
[----:B------:R-:W-:-:S02]  /*12d0*/  IADD3 R6, P4, R30, UR6, RZ ;  /* 0x000000061e067c10 */ /* 0x000fc4000ff9e0ff */
[----:B-----5:R1:W5:Y:S01]  /*12e0*/  @P2 LDG.E R9, desc[UR42][R2.64] ;  /* 0x0000002a02092981 */ /* 0x020362000c1e1900 */
[----:B------:R-:W-:Y:S01]  /*12f0*/  IMAD.U32 R8, RZ, RZ, UR4 ;  /* 0x00000004ff087e24 */ /* 0x000fe2000f8e00ff */
[----:B------:R-:W-:Y:S01]  /*1300*/  IADD3.X R7, R29, UR7, RZ, P4, !PT ;  /* 0x000000071d077c10 */ /* 0x000fe2000a7fe4ff */
[----:B------:R-:W-:Y:S01]  /*1310*/  ULDC.64 UR4, c[0x0][0x418] ;  /* 0x0001060000047ab9 */ /* 0x000fe20000000a00 */
[----:B------:R1:W-:Y:S01]  /*1320*/  STL [R1+0x50], R30 ;  /* 0x0000501e01007387 */ /* 0x0003e20000100800 */
[----:B0-----:R-:W-:-:S03]  /*1330*/  @P1 IADD3 R4, P2, R30, UR8, RZ ;  /* 0x000000081e041c10 */ /* 0x001fc6000ff5e0ff */
[----:B------:R1:W5:Y:S01]  /*1340*/  @P0 LDG.E R67, desc[UR42][R6.64] ;  /* 0x0000002a06430981 */ /* 0x000362000c1e1900 */
[----:B------:R-:W-:Y:S01]  /*1350*/  @P1 IADD3.X R5, R29, UR9, RZ, P2, !PT ;  /* 0x000000091d051c10 */ /* 0x000fe200097fe4ff */
[----:B------:R-:W-:Y:S02]  /*1360*/  UISETP.NE.U32.AND UP0, UPT, UR4, URZ, UPT ;  /* 0x0000003f0400728c */ /* 0x000fe4000bf05070 */
[----:B------:R1:W-:Y:S01]  /*1370*/  STL [R1+0x54], R29 ;  /* 0x0000541d01007387 */ /* 0x0003e20000100800 */
[----:B------:R-:W-:Y:S01]  /*1380*/  ULDC.64 UR8, c[0x0][0xa20] ;  /* 0x0002880000087ab9 */ /* 0x000fe20000000a00 */
[----:B------:R-:W-:Y:S02]  /*1390*/  ULDC UR4, c[0x0][0x424] ;  /* 0x0001090000047ab9 */ /* 0x000fe40000000800 */
[----:B------:R-:W2:Y:S01]  /*13a0*/  @P1 LDG.E R8, desc[UR42][R4.64] ;  /* 0x0000002a04081981 */ /* 0x000ea2000c1e1900 */
        /* <DEDUP_REMOVED lines=8> */
[----:B--2---:R1:W-:Y:S04]  /*1430*/  STL [R1+0x2c], R8 ;  /* 0x00002c0801007387 */ /* 0x0043e80000100800 */
[----:B------:R1:W-:Y:S01]  /*1440*/  STL [R1+0x4c], R154 ;  /* 0x00004c9a01007387 */ /* 0x0003e20000100800 */
[----:B------:R-:W-:Y:S05]  /*1450*/  @P1 BRA `(.L_x_2181) ;  /* 0x0000000000281947 */ /* 0x000fea0003800000 */
[----:B------:R-:W-:Y:S02]  /*1460*/  ULDC.64 UR6, c[0x0][0xa00] ;  /* 0x0002800000067ab9 */ /* 0x000fe40000000a00 */
[----:B------:R-:W-:-:S04]  /*1470*/  ISETP.NE.U32.AND P1, PT, RZ, UR6, PT ;  /* 0x00000006ff007c0c */ /* 0x000fc8000bf25070 */
[----:B------:R-:W-:-:S13]  /*1480*/  ISETP.NE.AND.EX P1, PT, RZ, UR7, PT, P1 ;  /* 0x00000007ff007c0c */ /* 0x000fda000bf25310 */
[----:B------:R-:W-:Y:S05]  /*1490*/  @!P1 BRA `(.L_x_2181) ;  /* 0x0000000000189947 */ /* 0x000fea0003800000 */
[----:B-1----:R-:W0:Y:S02]  /*14a0*/  LDC.64 R2, c[0x0][0xa00] ;  /* 0x00028000ff027b82 */ /* 0x002e240000000a00 */
[----:B0-----:R-:W-:-:S05]  /*14b0*/  IMAD.WIDE R2, R41, 0x4, R2 ;  /* 0x0000000429027825 */ /* 0x001fca00078e0202 */
[----:B------:R-:W2:Y:S04]  /*14c0*/  LDG.E R0, desc[UR42][R2.64] ;  /* 0x0000002a02007981 */ /* 0x000ea8000c1e1900 */
[----:B------:R-:W2:Y:S02]  /*14d0*/  LDG.E R5, desc[UR42][R2.64+0x4] ;  /* 0x0000042a02057981 */ /* 0x000ea4000c1e1900 */
[----:B--2---:R-:W-:-:S05]  /*14e0*/  IMAD.IADD R8, R5, 0x1, -R0 ;  /* 0x0000000105087824 */ /* 0x004fca00078e0a00 */
[----:B------:R0:W-:Y:S02]  /*14f0*/  STL [R1+0x2c], R8 ;  /* 0x00002c0801007387 */ /* 0x0001e40000100800 */
.L_x_2181:
[----:B------:R-:W-:Y:S01]  /*1500*/  IMAD.U32 R40, RZ, RZ, UR5 ;  /* 0x00000005ff287e24 */ /* 0x000fe2000f8e00ff */
[----:B------:R-:W-:Y:S01]  /*1510*/  MOV R28, UR4 ;  /* 0x00000004001c7c02 */ /* 0x000fe20008000f00 */
[----:B------:R-:W-:Y:S06]  /*1520*/  @!P2 BRA `(.L_x_2182) ;  /* 0x000000000010a947 */ /* 0x000fec0003800000 */
[----:B-1----:R-:W-:-:S04]  /*1530*/  IADD3 R2, P0, R30, UR8, RZ ;  /* 0x000000081e027c10 */ /* 0x002fc8000ff1e0ff */
[----:B------:R-:W-:-:S05]  /*1540*/  IADD3.X R3, R29, UR9, RZ, P0, !PT ;  /* 0x000000091d037c10 */ /* 0x000fca00087fe4ff */
[----:B------:R2:W5:Y:S01]  /*1550*/  LDG.E R28, desc[UR42][R2.64] ;  /* 0x0000002a021c7981 */ /* 0x000562000c1e1900 */
[----:B------:R-:W-:Y:S05]  /*1560*/  BRA `(.L_x_2183) ;  /* 0x0000000000107947 */ /* 0x000fea0003800000 */
.L_x_2182:
[----:B------:R-:W-:Y:S05]  /*1570*/  @!P0 BRA `(.L_x_2183) ;  /* 0x00000000000c8947 */ /* 0x000fea0003800000 */
[----:B-1----:R-:W2:Y:S04]  /*1580*/  LDG.E R3, desc[UR42][R6.64] ;  /* 0x0000002a06037981 */ /* 0x002ea8000c1e1900 */
[----:B------:R-:W2:Y:S02]  /*1590*/  LDG.E R28, desc[UR42][R6.64+0x4] ;  /* 0x0000042a061c7981 */ /* 0x000ea4000c1e1900 */
[----:B--2---:R-:W-:-:S07]  /*15a0*/  IMAD.IADD R28, R28, 0x1, -R3 ;  /* 0x000000011c1c7824 */ /* 0x004fce00078e0a03 */
.L_x_2183:
[----:B------:R-:W-:Y:S01]  /*15b0*/  ULDC.64 UR4, c[0x0][0xa10] ;  /* 0x0002840000047ab9 */ /* 0x000fe20000000a00 */
[----:B-1----:R-:W1:Y:S01]  /*15c0*/  LDC R6, c[0x0][0x448] ;  /* 0x00011200ff067b82 */ /* 0x002e620000000800 */
[----:B------:R-:W-:-:S04]  /*15d0*/  ISETP.NE.U32.AND P0, PT, RZ, UR4, PT ;  /* 0x00000004ff007c0c */ /* 0x000fc8000bf05070 */
[----:B------:R-:W-:Y:S01]  /*15e0*/  ISETP.NE.AND.EX P0, PT, RZ, UR5, PT, P0 ;  /* 0x00000005ff007c0c */ /* 0x000fe2000bf05300 */
[----:B------:R-:W-:-:S12]  /*15f0*/  ULDC.64 UR4, c[0x0][0xa30] ;  /* 0x00028c0000047ab9 */ /* 0x000fd80000000a00 */
[----:B--2---:R-:W2:Y:S02]  /*1600*/  @P0 LDC.64 R2, c[0x0][0xa10] ;  /* 0x00028400ff020b82 */ /* 0x004ea40000000a00 */
[----:B--2---:R-:W-:-:S05]  /*1610*/  @P0 IMAD.WIDE R2, R41, 0x4, R2 ;  /* 0x0000000429020825 */ /* 0x004fca00078e0202 */
[----:B------:R-:W2:Y:S04]  /*1620*/  @P0 LDG.E R0, desc[UR42][R2.64] ;  /* 0x0000002a02000981 */ /* 0x000ea8000c1e1900 */
[----:B------:R3:W2:Y:S01]  /*1630*/  @P0 LDG.E R7, desc[UR42][R2.64+0x4] ;  /* 0x0000042a02070981 */ /* 0x0006a2000c1e1900 */
[----:B------:R-:W-:Y:S01]  /*1640*/  ISETP.NE.U32.AND P1, PT, RZ, UR4, PT ;  /* 0x00000004ff007c0c */ /* 0x000fe2000bf25070 */
[----:B-----5:R-:W-:-:S03]  /*1650*/  IMAD.MOV.U32 R24, RZ, RZ, R28 ;  /* 0x000000ffff187224 */ /* 0x020fc600078e001c */
[----:B------:R-:W-:-:S13]  /*1660*/  ISETP.NE.AND.EX P1, PT, RZ, UR5, PT, P1 ;  /* 0x00000005ff007c0c */ /* 0x000fda000bf25310 */
[----:B------:R-:W-:-:S04]  /*1670*/  @P1 IADD3 R4, P2, R30, UR4, RZ ;  /* 0x000000041e041c10 */ /* 0x000fc8000ff5e0ff */
[----:B------:R-:W-:-:S05]  /*1680*/  @P1 IADD3.X R5, R29, UR5, RZ, P2, !PT ;  /* 0x000000051d051c10 */ /* 0x000fca00097fe4ff */
[----:B------:R4:W5:Y:S01]  /*1690*/  @P1 LDG.E R24, desc[UR42][R4.64] ;  /* 0x0000002a04181981 */ /* 0x000962000c1e1900 */
[----:B-1----:R-:W-:Y:S01]  /*16a0*/  ISETP.NE.AND P1, PT, R6, 0x1, PT ;  /* 0x000000010600780c */ /* 0x002fe20003f25270 */
[----:B------:R-:W-:Y:S02]  /*16b0*/  IMAD R10, R153, 0xc0, RZ ;  /* 0x000000c0990a7824 */ /* 0x000fe400078e02ff */
[----:B------:R-:W-:Y:S02]  /*16c0*/  IMAD.IADD R9, R28, 0x1, -R9 ;  /* 0x000000011c097824 */ /* 0x000fe400078e0a09 */
[----:B---3--:R-:W-:Y:S01]  /*16d0*/  VIADD R2, R10, 0xbf ;  /* 0x000000bf0a027836 */ /* 0x008fe20000000000 */
[----:B------:R1:W-:Y:S01]  /*16e0*/  STL [R1+0x28], R10 ;  /* 0x0000280a01007387 */ /* 0x0003e20000100800 */
[----:B------:R-:W-:-:S05]  /*16f0*/  IMAD.MOV R25, RZ, RZ, -R9 ;  /* 0x000000ffff197224 */ /* 0x000fca00078e0a09 */
[----:B------:R-:W-:Y:S01]  /*1700*/  VIMNMX R25, RZ, R25, !PT ;  /* 0x00000019ff197248 */ /* 0x000fe20007fe0100 */
[----:B------:R-:W3:Y:S08]  /*1710*/  @P1 LDC R11, c[0x0][0x44c] ;  /* 0x00011300ff0b1b82 */ /* 0x000ef00000000800 */
[----:B------:R-:W0:Y:S01]  /*1720*/  @P1 LDC R3, c[0x0][0x450] ;  /* 0x00011400ff031b82 */ /* 0x000e220000000800 */
[----:B--2---:R-:W-:-:S02]  /*1730*/  @P0 IMAD.IADD R40, R7, 0x1, -R0 ;  /* 0x0000000107280824 */ /* 0x004fc400078e0a00 */
[----:B---3--:R-:W-:-:S04]  /*1740*/  @P1 IMAD.HI.U32 R0, R2, R11, RZ ;  /* 0x0000000b02001227 */ /* 0x008fc800078e00ff */
[----:B----4-:R-:W-:Y:S01]  /*1750*/  IMAD.IADD R4, R9, 0x1, R40 ;  /* 0x0000000109047824 */ /* 0x010fe200078e0228 */
[----:B0-----:R-:W-:-:S03]  /*1760*/  @P1 SHF.R.U32.HI R2, RZ, R3, R0 ;  /* 0x00000003ff021219 */ /* 0x001fc60000011600 */
[C---:B------:R-:W-:Y:S01]  /*1770*/  VIADD R0, R4.reuse, 0x7f ;  /* 0x0000007f04007836 */ /* 0x040fe20000000000 */
[----:B------:R-:W-:Y:S01]  /*1780*/  IADD3 R27, R4, 0x80, -R8 ;  /* 0x00000080041b7810 */ /* 0x000fe20007ffe808 */
[----:B------:R1:W-:Y:S03]  /*1790*/  STL [R1+0x30], R4 ;  /* 0x0000300401007387 */ /* 0x0003e60000100800 */
[----:B------:R-:W-:Y:S02]  /*17a0*/  IADD3 R2, R27, R2, RZ ;  /* 0x000000021b027210 */ /* 0x000fe40007ffe0ff */
[----:B------:R-:W-:Y:S02]  /*17b0*/  SHF.R.S32.HI R3, RZ, 0x1f, R0 ;  /* 0x0000001fff037819 */ /* 0x000fe40000011400 */
[----:B------:R-:W-:Y:S02]  /*17c0*/  SHF.R.S32.HI R5, RZ, 0x1f, R2 ;  /* 0x0000001fff057819 */ /* 0x000fe40000011402 */
[----:B------:R-:W-:-:S02]  /*17d0*/  LEA.HI R3, R3, R0, RZ, 0x7 ;  /* 0x0000000003037211 */ /* 0x000fc400078f38ff */
[----:B------:R-:W-:Y:S02]  /*17e0*/  LEA.HI R5, R5, R2, RZ, 0x7 ;  /* 0x0000000205057211 */ /* 0x000fe400078f38ff */
[----:B------:R-:W-:Y:S02]  /*17f0*/  SHF.R.S32.HI R26, RZ, 0x7, R3 ;  /* 0x00000007ff1a7819 */ /* 0x000fe40000011403 */
[----:B------:R-:W-:-:S04]  /*1800*/  SHF.R.S32.HI R5, RZ, 0x7, R5 ;  /* 0x00000007ff057819 */ /* 0x000fc80000011405 */
[----:B------:R-:W-:-:S05]  /*1810*/  VIMNMX R5, R26, R5, PT ;  /* 0x000000051a057248 */ /* 0x000fca0003fe0100 */
[----:B------:R-:W-:-:S05]  /*1820*/  IMAD R5, R5, 0x80, -R9 ;  /* 0x0000008005057824 */ /* 0x000fca00078e0a09 */
[----:B------:R-:W-:-:S04]  /*1830*/  VIMNMX R0, R5, R40, PT ;  /* 0x0000002805007248 */ /* 0x000fc80003fe0100 */
[----:B------:R-:W-:Y:S02]  /*1840*/  ISETP.GT.AND P0, PT, R0, R25, PT ;  /* 0x000000190000720c */ /* 0x000fe40003f04270 */
[----:B------:R-:W-:-:S05]  /*1850*/  SHF.R.U32.HI R25, RZ, 0x7, R25 ;  /* 0x00000007ff197819 */ /* 0x000fca0000011619 */
[----:B------:R-:W-:-:S06]  /*1860*/  IMAD.MOV.U32 R2, RZ, RZ, R25 ;  /* 0x000000ffff027224 */ /* 0x000fcc00078e0019 */
[----:B------:R-:W-:-:S05]  /*1870*/  @P0 VIADD R0, R0, 0x7f ;  /* 0x0000007f00000836 */ /* 0x000fca0000000000 */
[----:B------:R-:W-:-:S04]  /*1880*/  @P0 SHF.R.S32.HI R3, RZ, 0x1f, R0 ;  /* 0x0000001fff030819 */ /* 0x000fc80000011400 */
[----:B------:R-:W-:-:S04]  /*1890*/  @P0 LEA.HI R3, R3, R0, RZ, 0x7 ;  /* 0x0000000003030211 */ /* 0x000fc800078f38ff */
[----:B------:R-:W-:Y:S02]  /*18a0*/  @P0 SHF.R.S32.HI R2, RZ, 0x7, R3 ;  /* 0x00000007ff020819 */ /* 0x000fe40000011403 */
[----:B------:R-:W-:Y:S02]  /*18b0*/  PLOP3.LUT P0, PT, PT, PT, PT, 0x80, 0x0 ;  /* 0x000000000000781c */ /* 0x000fe40003f0f070 */
[----:B------:R-:W-:-:S13]  /*18c0*/  ISETP.GT.AND P1, PT, R2, R25, PT ;  /* 0x000000190200720c */ /* 0x000fda0003f24270 */
[----:B-1----:R-:W-:Y:S05]  /*18d0*/  @!P1 BRA `(.L_x_2184) ;  /* 0x0000005000709947 */ /* 0x002fea0003800000 */
        /* <DEDUP_REMOVED lines=20> */
.L_x_2186:
[----:B------:R-:W-:Y:S05]  /*1a20*/  BSYNC B6 ;  /* 0x0000000000067941 */ /* 0x000fea0003800000 */
.L_x_2185:
        /* <DEDUP_REMOVED lines=20> */
.L_x_2188:
[----:B------:R-:W-:Y:S05]  /*1b70*/  BSYNC B6 ;  /* 0x0000000000067941 */ /* 0x000fea0003800000 */
.L_x_2187:
[----:B------:R-:W-:Y:S01]  /*1b80*/  ULDC.64 UR4, c[0x0][0x9f8] ;  /* 0x00027e0000047ab9 */ /* 0x000fe20000000a00 */
[----:B------:R-:W2:Y:S01]  /*1b90*/  LDL R12, [R1+0x74] ;  /* 0x00007400010c7983 */ /* 0x000ea20000100800 */
[----:B------:R-:W-:Y:S01]  /*1ba0*/  ISETP.NE.U32.AND P0, PT, RZ, UR4, PT ;  /* 0x00000004ff007c0c */ /* 0x000fe2000bf05070 */
[----:B------:R-:W0:Y:S02]  /*1bb0*/  LDC R55, c[0x0][0x3f4] ;  /* 0x0000fd00ff377b82 */ /* 0x000e240000000800 */
[----:B------:R-:W3:Y:S01]  /*1bc0*/  LDL R15, [R1+0x24] ;  /* 0x00002400010f7983 */ /* 0x000ee20000100800 */
[----:B------:R-:W-:-:S03]  /*1bd0*/  ISETP.NE.AND.EX P0, PT, RZ, UR5, PT, P0 ;  /* 0x00000005ff007c0c */ /* 0x000fc6000bf05300 */
[----:B------:R-:W4:Y:S02]  /*1be0*/  LDL R14, [R1] ;  /* 0x00000000010e7983 */ /* 0x000f240000100800 */
[----:B------:R-:W1:Y:S08]  /*1bf0*/  LDC.64 R6, c[0x0][0x3f8] ;  /* 0x0000fe00ff067b82 */ /* 0x000e700000000a00 */
[----:B------:R-:W-:Y:S01]  /*1c00*/  @P0 IADD3 R8, P1, R30, UR4, RZ ;  /* 0x000000041e080c10 */ /* 0x000fe2000ff3e0ff */
[----:B------:R-:W0:Y:S01]  /*1c10*/  S2R R20, SR_TID.X ;  /* 0x0000000000147919 */ /* 0x000e220000002100 */
[----:B------:R-:W1:Y:S01]  /*1c20*/  LDC.64 R4, c[0x0][0x408] ;  /* 0x00010200ff047b82 */ /* 0x000e620000000a00 */
[----:B------:R-:W-:Y:S01]  /*1c30*/  VIADD R68, R16, 0x20 ;  /* 0x0000002010447836 */ /* 0x000fe20000000000 */
[----:B------:R-:W-:Y:S01]  /*1c40*/  @P0 IADD3.X R9, R29, UR5, RZ, P1, !PT ;  /* 0x000000051d090c10 */ /* 0x000fe20008ffe4ff */
[----:B------:R-:W2:Y:S01]  /*1c50*/  LDL R30, [R1+0x14] ;  /* 0x00001400011e7983 */ /* 0x000ea20000100800 */
[----:B------:R-:W-:-:S03]  /*1c60*/  ULDC UR4, c[0x0][0x2f4] ;  /* 0x0000bd0000047ab9 */ /* 0x000fc60000000800 */
[----:B------:R0:W4:Y:S01]  /*1c70*/  @P0 LDG.E R41, desc[UR42][R8.64] ;  /* 0x0000002a08290981 */ /* 0x000122000c1e1900 */
[----:B------:R-:W-:Y:S02]  /*1c80*/  ISETP.GE.AND P1, PT, R68, UR4, PT ;  /* 0x0000000444007c0c */ /* 0x000fe4000bf26270 */
[----:B------:R-:W-:Y:S02]  /*1c90*/  ISETP.GE.AND P0, PT, R16, UR4, PT ;  /* 0x0000000410007c0c */ /* 0x000fe4000bf06270 */
[----:B------:R-:W-:Y:S02]  /*1ca0*/  SEL R3, RZ, 0xffffffff, P1 ;  /* 0xffffffffff037807 */ /* 0x000fe40000800000 */
[----:B------:R-:W-:-:S03]  /*1cb0*/  SEL R0, RZ, 0x1, P0 ;  /* 0x00000001ff007807 */ /* 0x000fc60000000000 */
[----:B0-----:R-:W-:Y:S01]  /*1cc0*/  IMAD.SHL.U32 R9, R3, 0x2, RZ ;  /* 0x0000000203097824 */ /* 0x001fe200078e00ff */
[----:B------:R-:W-:Y:S01]  /*1cd0*/  ISETP.GE.AND P2, PT, R68, R55, PT ;  /* 0x000000374400720c */ /* 0x000fe20003f46270 */
[----:B------:R-:W-:-:S05]  /*1ce0*/  VIADD R31, R20, 0xffffff80 ;  /* 0xffffff80141f7836 */ /* 0x000fca0000000000 */
[----:B------:R-:W-:-:S04]  /*1cf0*/  LEA.HI R29, R31, R31, RZ, 0x1 ;  /* 0x0000001f1f1d7211 */ /* 0x000fc800078f08ff */
[----:B------:R-:W-:Y:S02]  /*1d00*/  SHF.R.S32.HI R29, RZ, 0x1, R29 ;  /* 0x00000001ff1d7819 */ /* 0x000fe4000001141d */
[----:B------:R-:W-:Y:S02]  /*1d10*/  ISETP.GE.AND P3, PT, R16, R55, PT ;  /* 0x000000371000720c */ /* 0x000fe40003f66270 */
[----:B------:R-:W-:Y:S02]  /*1d20*/  SHF.R.S32.HI R3, RZ, 0x1f, R29 ;  /* 0x0000001fff037819 */ /* 0x000fe4000001141d */
[----:B------:R-:W-:Y:S02]  /*1d30*/  LOP3.LUT R0, R9, 0x2, R0, 0xe2, !PT ;  /* 0x0000000209007812 */ /* 0x000fe400078ee200 */
[----:B------:R-:W-:Y:S01]  /*1d40*/  SEL R9, R55, RZ, P2 ;  /* 0x000000ff37097207 */ /* 0x000fe20001000000 */
[C---:B-1----:R-:W-:Y:S02]  /*1d50*/  IMAD R8, R3.reuse, R6, RZ ;  /* 0x0000000603087224 */ /* 0x042fe400078e02ff */
[----:B------:R-:W-:Y:S01]  /*1d60*/  IMAD R10, R3, R4, RZ ;  /* 0x00000004030a7224 */ /* 0x000fe200078e02ff */
[----:B------:R-:W-:Y:S01]  /*1d70*/  SEL R3, R55, RZ, P3 ;  /* 0x000000ff37037207 */ /* 0x000fe20001800000 */
[----:B------:R-:W-:-:S03]  /*1d80*/  IMAD.IADD R9, R68, 0x1, R9 ;  /* 0x0000000144097824 */ /* 0x000fc600078e0209 */
[----:B------:R-:W-:Y:S01]  /*1d90*/  IADD3 R3, R16, R3, RZ ;  /* 0x0000000310037210 */ /* 0x000fe20007ffe0ff */
[C---:B------:R-:W-:Y:S02]  /*1da0*/  IMAD R11, R29.reuse, R7, R8 ;  /* 0x000000071d0b7224 */ /* 0x040fe400078e0208 */
[----:B------:R-:W-:Y:S01]  /*1db0*/  IMAD R13, R29, R5, R10 ;  /* 0x000000051d0d7224 */ /* 0x000fe200078e020a */
[----:B------:R-:W-:Y:S02]  /*1dc0*/  SHF.R.S32.HI R8, RZ, 0x1f, R3 ;  /* 0x0000001fff087819 */ /* 0x000fe40000011403 */
[----:B------:R-:W-:Y:S02]  /*1dd0*/  SHF.R.S32.HI R10, RZ, 0x1f, R9 ;  /* 0x0000001fff0a7819 */ /* 0x000fe40000011409 */
[----:B------:R-:W-:Y:S02]  /*1de0*/  LEA.HI R66, R8, R3, RZ, 0x4 ;  /* 0x0000000308427211 */ /* 0x000fe400078f20ff */
[----:B------:R-:W-:-:S02]  /*1df0*/  LEA.HI R65, R10, R9, RZ, 0x4 ;  /* 0x000000090a417211 */ /* 0x000fc400078f20ff */
[----:B------:R-:W-:Y:S02]  /*1e00*/  LEA.HI R3, R8, R3, RZ, 0x5 ;  /* 0x0000000308037211 */ /* 0x000fe400078f28ff */
[----:B------:R-:W-:-:S03]  /*1e10*/  LEA.HI R9, R10, R9, RZ, 0x5 ;  /* 0x000000090a097211 */ /* 0x000fc600078f28ff */
[----:B------:R-:W-:Y:S02]  /*1e20*/  IMAD.SHL.U32 R8, R3, 0x80, RZ ;  /* 0x0000008003087824 */ /* 0x000fe400078e00ff */
[----:B------:R-:W-:Y:S01]  /*1e30*/  IMAD.SHL.U32 R10, R9, 0x80, RZ ;  /* 0x00000080090a7824 */ /* 0x000fe200078e00ff */
[----:B------:R-:W-:Y:S02]  /*1e40*/  SHF.R.S32.HI R157, RZ, 0x1f, R156 ;  /* 0x0000001fff9d7819 */ /* 0x000fe4000001149c */
        /* <DEDUP_REMOVED lines=10> */
[----:B------:R-:W-:Y:S01]  /*1ef0*/  IMAD.WIDE.U32 R20, R29, R4, R16 ;  /* 0x000000041d147225 */ /* 0x000fe200078e0010 */
[----:B------:R-:W-:Y:S02]  /*1f00*/  LOP3.LUT R10, R10, 0xfffff000, RZ, 0xc0, !PT ;  /* 0xfffff0000a0a7812 */ /* 0x000fe400078ec0ff */
[----:B------:R-:W-:Y:S01]  /*1f10*/  LOP3.LUT R28, R28, 0xfffffffe, RZ, 0xc0, !PT ;  /* 0xfffffffe1c1c7812 */ /* 0x000fe200078ec0ff */
[----:B------:R-:W-:Y:S02]  /*1f20*/  IMAD.IADD R43, R43, 0x1, R13 ;  /* 0x000000012b2b7824 */ /* 0x000fe400078e020d */
[----:B------:R-:W-:Y:S02]  /*1f30*/  IMAD.IADD R21, R13, 0x1, R21 ;  /* 0x000000010d157824 */ /* 0x000fe400078e0215 */
[----:B------:R-:W-:Y:S01]  /*1f40*/  IMAD.WIDE.U32 R46, R24, R6, R46 ;  /* 0x00000006182e7225 */ /* 0x000fe200078e002e */
[----:B------:R-:W-:-:S03]  /*1f50*/  LOP3.LUT R54, R0, 0x1, RZ, 0xc0, !PT ;  /* 0x0000000100367812 */ /* 0x000fc600078ec0ff */
[----:B------:R-:W-:Y:S01]  /*1f60*/  IMAD.WIDE.U32 R44, R24, R6, R44 ;  /* 0x00000006182c7225 */ /* 0x000fe200078e002c */
[----:B------:R-:W-:-:S03]  /*1f70*/  LOP3.LUT R53, R0, 0x2, RZ, 0xc0, !PT ;  /* 0x0000000200357812 */ /* 0x000fc600078ec0ff */
[----:B------:R-:W-:-:S04]  /*1f80*/  IMAD.WIDE.U32 R42, R24, R4, R42 ;  /* 0x00000004182a7225 */ /* 0x000fc800078e002a */
        /* <DEDUP_REMOVED lines=8> */
[----:B------:R-:W-:Y:S01]  /*2010*/  LOP3.LUT R48, R66, 0xfffffff0, RZ, 0xc0, !PT ;  /* 0xfffffff042307812 */ /* 0x000fe200078ec0ff */
[----:B------:R-:W-:Y:S01]  /*2020*/  IMAD.SHL.U32 R55, R55, 0x2, RZ ;  /* 0x0000000237377824 */ /* 0x000fe200078e00ff */
[C---:B--2---:R-:W-:Y:S02]  /*2030*/  LOP3.LUT R3, R30.reuse, 0x10, R66, 0xf8, !PT ;  /* 0x000000101e037812 */ /* 0x044fe400078ef842 */
[----:B------:R-:W-:-:S02]  /*2040*/  LOP3.LUT R9, R30, 0x10, R65, 0xf8, !PT ;  /* 0x000000101e097812 */ /* 0x000fc400078ef841 */
[----:B------:R-:W0:Y:S01]  /*2050*/  S2R R30, SR_TID.X ;  /* 0x00000000001e7919 */ /* 0x000e220000002100 */
[-C--:B------:R-:W-:Y:S02]  /*2060*/  LOP3.LUT R3, R3, R12.reuse, RZ, 0x3c, !PT ;  /* 0x0000000c03037212 */ /* 0x080fe400078e3cff */
[----:B------:R-:W-:Y:S01]  /*2070*/  LOP3.LUT R9, R9, R12, RZ, 0x3c, !PT ;  /* 0x0000000c09097212 */ /* 0x000fe200078e3cff */
[C---:B------:R-:W-:Y:S02]  /*2080*/  IMAD R12, R11.reuse, R6, RZ ;  /* 0x000000060b0c7224 */ /* 0x040fe400078e02ff */
[----:B------:R-:W-:Y:S01]  /*2090*/  IMAD R11, R11, R4, RZ ;  /* 0x000000040b0b7224 */ /* 0x000fe200078e02ff */
[--C-:B---3--:R-:W-:Y:S01]  /*20a0*/  IADD3 R64, R3, R8, R15.reuse ;  /* 0x0000000803407210 */ /* 0x108fe20007ffe00f */
[C---:B------:R-:W-:Y:S01]  /*20b0*/  IMAD R51, R24.reuse, R7, R12 ;  /* 0x0000000718337224 */ /* 0x040fe200078e020c */
[----:B------:R-:W-:Y:S01]  /*20c0*/  IADD3 R63, R9, R10, R15 ;  /* 0x0000000a093f7210 */ /* 0x000fe20007ffe00f */
[----:B------:R-:W-:Y:S01]  /*20d0*/  IMAD R11, R24, R5, R11 ;  /* 0x00000005180b7224 */ /* 0x000fe200078e020b */
[----:B----4-:R-:W-:Y:S01]  /*20e0*/  ISETP.GE.AND P1, PT, R14, UR4, PT ;  /* 0x000000040e007c0c */ /* 0x010fe2000bf26270 */
[----:B------:R-:W-:Y:S01]  /*20f0*/  IMAD.IADD R52, R47, 0x1, R51 ;  /* 0x000000012f347824 */ /* 0x000fe200078e0233 */
[----:B------:R-:W-:Y:S01]  /*2100*/  LOP3.LUT R3, R65, 0xfffffff0, RZ, 0xc0, !PT ;  /* 0xfffffff041037812 */ /* 0x000fe200078ec0ff */
[----:B------:R-:W-:Y:S01]  /*2110*/  IMAD.IADD R51, R51, 0x1, R45 ;  /* 0x0000000133337824 */ /* 0x000fe200078e022d */
[----:B------:R-:W-:Y:S01]  /*2120*/  SHF.R.S32.HI R0, RZ, 0x1f, R41 ;  /* 0x0000001fff007819 */ /* 0x000fe20000011429 */
[----:B------:R-:W-:-:S02]  /*2130*/  IMAD.IADD R50, R43, 0x1, R11 ;  /* 0x000000012b327824 */ /* 0x000fc400078e020b */
[----:B------:R-:W-:Y:S01]  /*2140*/  IMAD.IADD R49, R11, 0x1, R21 ;  /* 0x000000010b317824 */ /* 0x000fe200078e0215 */
[----:B0-----:R-:W-:-:S04]  /*2150*/  SHF.R.U32.HI R15, RZ, 0x7, R30 ;  /* 0x00000007ff0f7819 */ /* 0x001fc8000001161e */
[----:B------:R-:W-:-:S07]  /*2160*/  IADD3 R56, R15, 0x8, RZ ;  /* 0x000000080f387810 */ /* 0x000fce0007ffe0ff */
.L_x_2231:
[----:B--2---:R-:W2:Y:S01]  /*2170*/  LDL R10, [R1+0x34] ;  /* 0x00003400010a7983 */ /* 0x004ea20000100800 */
[----:B0-----:R-:W0:Y:S01]  /*2180*/  LDC R78, c[0x0][0x430] ;  /* 0x00010c00ff4e7b82 */ /* 0x001e220000000800 */
[----:B------:R-:W-:Y:S02]  /*2190*/  VIADD R12, R2, 0xffffffff ;  /* 0xffffffff020c7836 */ /* 0x000fe40000000000 */
[----:B------:R-:W-:Y:S02]  /*21a0*/  IMAD.MOV.U32 R79, RZ, RZ, RZ ;  /* 0x000000ffff4f7224 */ /* 0x000fe400078e00ff */
[----:B------:R-:W-:-:S03]  /*21b0*/  IMAD R4, R12, 0x80, R57 ;  /* 0x000000800c047824 */ /* 0x000fc600078e0239 */
[----:B------:R-:W1:Y:S02]  /*21c0*/  LDC R81, c[0x0][0x3f4] ;  /* 0x0000fd00ff517b82 */ /* 0x000e640000000800 */
[----:B------:R-:W-:Y:S02]  /*21d0*/  ISETP.GE.AND P0, PT, R4, R40, PT ;  /* 0x000000280400720c */ /* 0x000fe40003f06270 */
[----:B------:R-:W-:Y:S02]  /*21e0*/  IADD3 R13, R67, R4, RZ ;  /* 0x00000004430d7210 */ /* 0x000fe40007ffe0ff */
[----:B------:R-:W-:-:S03]  /*21f0*/  ISETP.GT.OR P0, PT, R57, 0x7f, P0 ;  /* 0x0000007f3900780c */ /* 0x000fc60000704670 */
[----:B------:R-:W-:Y:S01]  /*2200*/  IMAD.MOV.U32 R8, RZ, RZ, R13 ;  /* 0x000000ffff087224 */ /* 0x000fe200078e000d */
[----:B0-----:R-:W-:-:S09]  /*2210*/  ISETP.NE.AND P4, PT, R78, 0x1, PT ;  /* 0x000000014e00780c */ /* 0x001fd20003f85270 */
        /* <DEDUP_REMOVED lines=36> */
[----:B------:R-:W-:Y:S02]  /*2460*/  IMAD.IADD R5, R5, 0x1, R7 ;  /* 0x0000000105057824 */ /* 0x000fe400078e0207 */
[C---:B------:R-:W-:Y:S01]  /*2470*/  IMAD R7, R79.reuse, UR5, R6 ;  /* 0x000000054f077c24 */ /* 0x040fe2000f8e0206 */
[----:B------:R-:W-:Y:S01]  /*2480*/  SHF.R.S32.HI R6, RZ, 0x1f, R2 ;  /* 0x0000001fff067819 */ /* 0x000fe20000011402 */
[----:B------:R-:W-:Y:S01]  /*2490*/  IMAD.WIDE.U32 R4, R79, UR4, R4 ;  /* 0x000000044f047c25 */ /* 0x000fe2000f8e0004 */
[----:B------:R-:W-:-:S03]  /*24a0*/  ULDC.64 UR4, c[0x0][0x308] ;  /* 0x0000c20000047ab9 */ /* 0x000fc60000000a00 */
[----:B------:R-:W-:Y:S01]  /*24b0*/  IMAD R15, R6, R59, R10 ;  /* 0x0000003b060f7224 */ /* 0x000fe200078e020a */
[----:B------:R-:W-:Y:S01]  /*24c0*/  IADD3 R5, R5, R7, RZ ;  /* 0x0000000705057210 */ /* 0x000fe20007ffe0ff */
[----:B------:R-:W-:Y:S02]  /*24d0*/  IMAD R7, R58, UR4, RZ ;  /* 0x000000043a077c24 */ /* 0x000fe4000f8e02ff */
[----:B------:R-:W-:Y:S02]  /*24e0*/  IMAD R71, R12, -0x80, R40 ;  /* 0xffffff800c477824 */ /* 0x000fe400078e0228 */
[----:B------:R-:W-:-:S03]  /*24f0*/  IMAD.WIDE.U32 R4, R154, UR4, R4 ;  /* 0x000000049a047c25 */ /* 0x000fc6000f8e0004 */
[----:B------:R-:W-:Y:S01]  /*2500*/  VIMNMX R71, R71, 0x80, PT ;  /* 0x0000008047477848 */ /* 0x000fe20003fe0100 */
[----:B------:R-:W-:Y:S01]  /*2510*/  IMAD R7, R154, UR5, R7 ;  /* 0x000000059a077c24 */ /* 0x000fe2000f8e0207 */
[----:B------:R-:W-:Y:S01]  /*2520*/  ULDC.64 UR4, c[0x0][0x2e8] ;  /* 0x0000ba0000047ab9 */ /* 0x000fe20000000a00 */
[----:B------:R-:W-:Y:S01]  /*2530*/  IMAD R9, R6, R61, R8 ;  /* 0x0000003d06097224 */ /* 0x000fe200078e0208 */
[----:B------:R-:W-:Y:S01]  /*2540*/  IADD3 R83, P5, R4, UR4, RZ ;  /* 0x0000000404537c10 */ /* 0x000fe2000ffbe0ff */
[----:B------:R-:W-:-:S03]  /*2550*/  IMAD.WIDE.U32 R10, R61, R2, RZ ;  /* 0x000000023d0a7225 */ /* 0x000fc600078e00ff */
[----:B------:R-:W-:Y:S01]  /*2560*/  IADD3.X R82, R5, UR5, R7, P5, !PT ;  /* 0x0000000505527c10 */ /* 0x000fe2000affe407 */
        /* <DEDUP_REMOVED lines=40> */
.L_x_2193:
[----:B------:R-:W-:Y:S05]  /*27f0*/  BSYNC B1 ;  /* 0x0000000000017941 */ /* 0x000fea0003800000 */
.L_x_2192:
        /* <DEDUP_REMOVED lines=10> */
.L_x_2194:
[----:B------:R-:W2:Y:S01]  /*28a0*/  LDL R4, [R1+0x4] ;  /* 0x0000040001047983 */ /* 0x000ea20000100800 */
[----:B------:R-:W-:Y:S01]  /*28b0*/  IMAD R69, R19, 0x8, R18 ;  /* 0x0000000813457824 */ /* 0x000fe200078e0212 */
[----:B------:R-:W-:Y:S01]  /*28c0*/  BSSY B1, `(.L_x_2195) ;  /* 0x0000004000017945 */ /* 0x000fe20003800000 */
[----:B--2---:R-:W-:-:S04]  /*28d0*/  SHF.L.U32 R80, R4, 0x1f, RZ ;  /* 0x0000001f04507819 */ /* 0x004fc800000006ff */
[----:B------:R-:W1:Y:S02]  /*28e0*/  SYNCS.PHASECHK.TRANS64.TRYWAIT P6, [R69+URZ+0x19c90], R80 ;  /* 0x019c9050450075a7 */ /* 0x000e6400080c017f */
[----:B-1----:R-:W-:Y:S05]  /*28f0*/  @!P6 BRA `(.L_x_2196) ;  /* 0x000001b00010e947 */ /* 0x002fea0003800000 */
.L_x_2458:
[----:B------:R-:W-:Y:S05]  /*2900*/  BSYNC B1 ;  /* 0x0000000000017941 */ /* 0x000fea0003800000 */
.L_x_2195:
[----:B------:R-:W-:-:S03]  /*2910*/  UMOV UR4, 0xffffffff ;  /* 0xffffffff00047882 */ /* 0x000fc60000000000 */
[----:B------:R-:W-:Y:S05]  /*2920*/  BRA.DIV UR4, `(.L_x_2197) ;  /* 0x000001b204187947 */ /* 0x000fea000b800000 */
[----:B------:R2:W3:Y:S04]  /*2930*/  SHFL.IDX PT, R39, R82, RZ, 0x1e1f ;  /* 0x001e1fff52277589 */ /* 0x0004e800000e0000 */
[----:B------:R2:W4:Y:S02]  /*2940*/  SHFL.IDX PT, R14, R83, RZ, 0x1e1f ;  /* 0x001e1fff530e7589 */ /* 0x00052400000e0000 */
.L_x_2462:
        /* <DEDUP_REMOVED lines=72> */
[----:B------:R-:W-:Y:S01]  /*2dd0*/  HADD2.F32 R89, -RZ, R87.H1_H1 ;  /* 0x30000057ff597230 */ /* 0x000fe20000004100 */
[----:B------:R-:W-:Y:S02]  /*2de0*/  F2FP.F16.E4M3.UNPACK_B R37, R6.H1 ;  /* 0x00000006ff25723e */ /* 0x000fe400030006ff */
        /* <DEDUP_REMOVED lines=12> */
[----:B------:R-:W-:Y:S01]  /*2eb0*/  FMUL.FTZ R88, R37, R88 ;  /* 0x0000005825587220 */ /* 0x000fe20000410000 */
        /* <DEDUP_REMOVED lines=10> */
[--C-:B------:R-:W-:Y:S01]  /*2f60*/  HADD2.F32 R7, -RZ, R6.reuse.H0_H0 ;  /* 0x20000006ff077230 */ /* 0x100fe20000004100 */
[----:B------:R-:W-:Y:S01]  /*2f70*/  F2FP.SATFINITE.E4M3.F32.PACK_AB_MERGE_C R4, R34, R15, R36 ;  /* 0x0000000f2204723e */ /* 0x000fe20004807024 */
[----:B------:R-:W-:-:S02]  /*2f80*/  HADD2.F32 R6, -RZ, R6.H1_H1 ;  /* 0x30000006ff067230 */ /* 0x000fc40000004100 */
[-C--:B------:R-:W-:Y:S01]  /*2f90*/  FMUL.FTZ R88, R37, R82.reuse ;  /* 0x0000005225587220 */ /* 0x080fe20000410000 */
[----:B------:R-:W-:Y:S02]  /*2fa0*/  HADD2.F32 R86, -RZ, R86.H0_H0 ;  /* 0x20000056ff567230 */ /* 0x000fe40000004100 */
[----:B------:R-:W-:Y:S01]  /*2fb0*/  FMUL.FTZ R92, R13, R82 ;  /* 0x000000520d5c7220 */ /* 0x000fe20000410000 */
[----:B------:R-:W-:Y:S02]  /*2fc0*/  HADD2.F32 R84, -RZ, R84.H0_H0 ;  /* 0x20000054ff547230 */ /* 0x000fe40000004100 */
[----:B------:R-:W-:Y:S02]  /*2fd0*/  HADD2.F32 R83, -RZ, R83.H0_H0 ;  /* 0x20000053ff537230 */ /* 0x000fe40000004100 */
[CC--:B------:R-:W-:Y:S01]  /*2fe0*/  FMUL.FTZ R82, R6.reuse, R86.reuse ;  /* 0x0000005606527220 */ /* 0x0c0fe20000410000 */
[----:B------:R-:W-:Y:S01]  /*2ff0*/  FMUL.FTZ R75, R7, R86 ;  /* 0x00000056074b7220 */ /* 0x000fe20000410000 */
[-C--:B------:R-:W-:Y:S01]  /*3000*/  FFMA.FTZ R88, R13, R84.reuse, -R88 ;  /* 0x000000540d587223 */ /* 0x080fe20000010858 */
[----:B------:R-:W-:Y:S01]  /*3010*/  FFMA.FTZ R37, R37, R84, R92 ;  /* 0x0000005425257223 */ /* 0x000fe2000001005c */
[-C--:B------:R-:W-:Y:S01]  /*3020*/  FFMA.FTZ R82, R7, R83.reuse, -R82 ;  /* 0x0000005307527223 */ /* 0x080fe20000010852 */
[----:B------:R-:W-:-:S03]  /*3030*/  FFMA.FTZ R75, R6, R83, R75 ;  /* 0x00000053064b7223 */ /* 0x000fc6000001004b */
[----:B------:R-:W-:Y:S02]  /*3040*/  F2FP.SATFINITE.E4M3.F32.PACK_AB_MERGE_C R7, R37, R88, R12 ;  /* 0x000000582507723e */ /* 0x000fe4000480700c */
[----:B------:R-:W-:-:S07]  /*3050*/  F2FP.SATFINITE.E4M3.F32.PACK_AB_MERGE_C R6, R75, R82, R85 ;  /* 0x000000524b06723e */ /* 0x000fce0004807055 */
.L_x_2202:
[----:B------:R-:W-:Y:S05]  /*3060*/  BSYNC B2 ;  /* 0x0000000000027941 */ /* 0x000fea0003800000 */
.L_x_2201:
[----:B-1----:R0:W-:Y:S02]  /*3070*/  ST.E.128 desc[UR42][R10.64], R4 ;  /* 0x000000040a007985 */ /* 0x0021e4000c101d2a */
.L_x_2200:
[----:B------:R-:W-:Y:S05]  /*3080*/  BSYNC B1 ;  /* 0x0000000000017941 */ /* 0x000fea0003800000 */
.L_x_2199:
        /* <DEDUP_REMOVED lines=115> */
.L_x_2206:
[----:B------:R-:W-:Y:S05]  /*37c0*/  BSYNC B2 ;  /* 0x0000000000027941 */ /* 0x000fea0003800000 */
.L_x_2205:
[----:B--2---:R0:W-:Y:S02]  /*37d0*/  ST.E.128 desc[UR42][R10.64], R4 ;  /* 0x000000040a007985 */ /* 0x0041e4000c101d2a */
.L_x_2204:
[----:B------:R-:W-:Y:S05]  /*37e0*/  BSYNC B1 ;  /* 0x0000000000017941 */ /* 0x000fea0003800000 */
.L_x_2203:
[----:B------:R-:W-:Y:S05]  /*37f0*/  @P1 BRA `(.L_x_2198) ;  /* 0x0000002c00481947 */ /* 0x000fea0003800000 */
[----:B0-----:R-:W4:Y:S04]  /*3800*/  LDL R4, [R1] ;  /* 0x0000000001047983 */ /* 0x001f280000100800 */
        /* <DEDUP_REMOVED lines=8> */
[----:B------:R-:W-:Y:S01]  /*3890*/  SHF.R.U32.HI R14, RZ, 0x8, R29 ;  /* 0x00000008ff0e7819 */ /* 0x000fe2000001161d */
[----:B----4-:R-:W-:Y:S01]  /*38a0*/  IMAD.MOV.U32 R8, RZ, RZ, R4 ;  /* 0x000000ffff087224 */ /* 0x010fe200078e0004 */
[--C-:B------:R-:W-:Y:S02]  /*38b0*/  SHF.R.U32.HI R12, RZ, 0x8, R9.reuse ;  /* 0x00000008ff0c7819 */ /* 0x100fe40000011609 */
[----:B------:R-:W-:Y:S01]  /*38c0*/  SHF.R.U32.HI R30, RZ, 0x10, R9 ;  /* 0x00000010ff1e7819 */ /* 0x000fe20000011609 */
[----:B------:R-:W-:Y:S01]  /*38d0*/  IMAD.SHL.U32 R14, R14, 0x100, RZ ;  /* 0x000001000e0e7824 */ /* 0x000fe200078e00ff */
[----:B------:R-:W-:Y:S01]  /*38e0*/  LOP3.LUT R13, R9, 0xff0000ff, RZ, 0xc0, !PT ;  /* 0xff0000ff090d7812 */ /* 0x000fe200078ec0ff */
[----:B------:R-:W-:Y:S01]  /*38f0*/  IMAD.MOV.U32 R9, RZ, RZ, R5 ;  /* 0x000000ffff097224 */ /* 0x000fe200078e0005 */
[----:B------:R-:W-:Y:S01]  /*3900*/  SHF.R.U32.HI R28, RZ, 0x10, R29 ;  /* 0x00000010ff1c7819 */ /* 0x000fe2000001161d */
[----:B------:R-:W-:Y:S01]  /*3910*/  IMAD.U32 R5, R30, 0x10000, RZ ;  /* 0x000100001e057824 */ /* 0x000fe200078e00ff */
[----:B------:R-:W-:-:S02]  /*3920*/  LOP3.LUT R15, R29, 0xff0000ff, RZ, 0xc0, !PT ;  /* 0xff0000ff1d0f7812 */ /* 0x000fc400078ec0ff */
[----:B------:R-:W-:Y:S02]  /*3930*/  SHF.L.U32 R12, R12, 0x8, RZ ;  /* 0x000000080c0c7819 */ /* 0x000fe400000006ff */
[----:B------:R-:W-:Y:S01]  /*3940*/  LOP3.LUT R15, R15, 0xff00, R14, 0xf8, !PT ;  /* 0x0000ff000f0f7812 */ /* 0x000fe200078ef80e */
[----:B------:R-:W-:Y:S01]  /*3950*/  IMAD.U32 R14, R28, 0x10000, RZ ;  /* 0x000100001c0e7824 */ /* 0x000fe200078e00ff */
[----:B------:R-:W-:Y:S02]  /*3960*/  LOP3.LUT R12, R13, 0xff00, R12, 0xf8, !PT ;  /* 0x0000ff000d0c7812 */ /* 0x000fe400078ef80c */
[-C--:B------:R-:W-:Y:S02]  /*3970*/  F2FP.F16.E4M3.UNPACK_B R4, R9.reuse ;  /* 0x00000009ff04723e */ /* 0x080fe400020006ff */
[----:B------:R-:W-:Y:S02]  /*3980*/  F2FP.F16.E4M3.UNPACK_B R13, R72.H1 ;  /* 0x00000048ff0d723e */ /* 0x000fe400030006ff */
[----:B------:R-:W-:Y:S01]  /*3990*/  LOP3.LUT R5, R12, 0xff0000, R5, 0xf8, !PT ;  /* 0x00ff00000c057812 */ /* 0x000fe200078ef805 */
[--C-:B------:R-:W-:Y:S01]  /*39a0*/  HADD2.F32 R12, -RZ, R4.reuse.H1_H1 ;  /* 0x30000004ff0c7230 */ /* 0x100fe20000004100 */
[----:B------:R-:W-:Y:S01]  /*39b0*/  LOP3.LUT R30, R15, 0xff0000, R14, 0xf8, !PT ;  /* 0x00ff00000f1e7812 */ /* 0x000fe200078ef80e */
[--C-:B------:R-:W-:Y:S01]  /*39c0*/  HADD2.F32 R31, -RZ, R13.reuse.H0_H0 ;  /* 0x2000000dff1f7230 */ /* 0x100fe20000004100 */
[----:B------:R-:W-:Y:S01]  /*39d0*/  F2FP.F16.E4M3.UNPACK_B R15, R38.H1 ;  /* 0x00000026ff0f723e */ /* 0x000fe200030006ff */
[----:B------:R-:W-:Y:S01]  /*39e0*/  HADD2.F32 R4, -RZ, R4.H0_H0 ;  /* 0x20000004ff047230 */ /* 0x000fe20000004100 */
[----:B------:R-:W-:Y:S01]  /*39f0*/  F2FP.F16.E4M3.UNPACK_B R9, R9.H1 ;  /* 0x00000009ff09723e */ /* 0x000fe200030006ff */
        /* <DEDUP_REMOVED lines=9> */
[----:B------:R-:W-:Y:S01]  /*3a90*/  FMUL.FTZ R32, R14, R28 ;  /* 0x0000001c0e207220 */ /* 0x000fe20000410000 */
[-C--:B------:R-:W-:Y:S01]  /*3aa0*/  FFMA.FTZ R4, R4, R29.reuse, -R33 ;  /* 0x0000001d04047223 */ /* 0x080fe20000010821 */
[----:B------:R-:W-:Y:S01]  /*3ab0*/  FFMA.FTZ R9, R12, R29, R9 ;  /* 0x0000001d0c097223 */ /* 0x000fe20000010009 */
[----:B------:R-:W-:Y:S01]  /*3ac0*/  F2FP.F16.E4M3.UNPACK_B R12, R8.H1 ;  /* 0x00000008ff0c723e */ /* 0x000fe200030006ff */
[C---:B------:R-:W-:Y:S01]  /*3ad0*/  FMUL.FTZ R31, R13.reuse, R28 ;  /* 0x0000001c0d1f7220 */ /* 0x040fe20000410000 */
[----:B------:R-:W-:Y:S01]  /*3ae0*/  F2FP.F16.E4M3.UNPACK_B R8, R8 ;  /* 0x00000008ff08723e */ /* 0x000fe200020006ff */
[----:B------:R-:W-:Y:S01]  /*3af0*/  FFMA.FTZ R32, R13, R15, -R32 ;  /* 0x0000000f0d207223 */ /* 0x000fe20000010820 */
[----:B------:R-:W-:-:S02]  /*3b00*/  HADD2.F32 R28, -RZ, R72.H1_H1 ;  /* 0x30000048ff1c7230 */ /* 0x000fc40000004100 */
[----:B------:R-:W-:Y:S01]  /*3b10*/  FFMA.FTZ R33, R14, R15, R31 ;  /* 0x0000000f0e217223 */ /* 0x000fe2000001001f */
[----:B------:R-:W-:Y:S02]  /*3b20*/  HADD2.F32 R72, -RZ, R72.H0_H0 ;  /* 0x20000048ff487230 */ /* 0x000fe40000004100 */
[--C-:B------:R-:W-:Y:S02]  /*3b30*/  HADD2.F32 R14, -RZ, R12.reuse.H0_H0 ;  /* 0x2000000cff0e7230 */ /* 0x100fe40000004100 */
[----:B------:R-:W-:Y:S01]  /*3b40*/  HADD2.F32 R15, -RZ, R12.H1_H1 ;  /* 0x3000000cff0f7230 */ /* 0x000fe20000004100 */
[----:B------:R-:W-:Y:S01]  /*3b50*/  F2FP.SATFINITE.E4M3.F32.PACK_AB_MERGE_C R39, R33, R32, RZ ;  /* 0x000000202127723e */ /* 0x000fe200048070ff */
[--C-:B------:R-:W-:Y:S01]  /*3b60*/  HADD2.F32 R13, -RZ, R8.reuse.H1_H1 ;  /* 0x30000008ff0d7230 */ /* 0x100fe20000004100 */
[----:B------:R-:W-:Y:S01]  /*3b70*/  F2FP.F16.E4M3.UNPACK_B R32, R30.H1 ;  /* 0x0000001eff20723e */ /* 0x000fe200030006ff */
[----:B------:R-:W-:Y:S02]  /*3b80*/  HADD2.F32 R12, -RZ, R8.H0_H0 ;  /* 0x20000008ff0c7230 */ /* 0x000fe40000004100 */
[----:B------:R-:W-:Y:S01]  /*3b90*/  FMUL.FTZ R31, R15, R28 ;  /* 0x0000001c0f1f7220 */ /* 0x000fe20000410000 */
[----:B------:R-:W-:-:S02]  /*3ba0*/  HADD2.F32 R8, -RZ, R38.H1_H1 ;  /* 0x30000026ff087230 */ /* 0x000fc40000004100 */
[CC--:B------:R-:W-:Y:S01]  /*3bb0*/  FMUL.FTZ R29, R13.reuse, R72.reuse ;  /* 0x000000480d1d7220 */ /* 0x0c0fe20000410000 */
[----:B------:R-:W-:Y:S02]  /*3bc0*/  HADD2.F32 R38, -RZ, R38.H0_H0 ;  /* 0x20000026ff267230 */ /* 0x000fe40000004100 */
[----:B------:R-:W-:Y:S01]  /*3bd0*/  FMUL.FTZ R72, R12, R72 ;  /* 0x000000480c487220 */ /* 0x000fe20000410000 */
[C---:B------:R-:W-:Y:S01]  /*3be0*/  FMUL.FTZ R28, R14.reuse, R28 ;  /* 0x0000001c0e1c7220 */ /* 0x040fe20000410000 */
[----:B------:R-:W-:Y:S01]  /*3bf0*/  FFMA.FTZ R31, R14, R8, -R31 ;  /* 0x000000080e1f7223 */ /* 0x000fe2000001081f */
[--C-:B------:R-:W-:Y:S02]  /*3c00*/  HADD2.F32 R34, -RZ, R32.reuse.H1_H1 ;  /* 0x30000020ff227230 */ /* 0x100fe40000004100 */
[----:B------:R-:W-:Y:S01]  /*3c10*/  FFMA.FTZ R35, R13, R38, R72 ;  /* 0x000000260d237223 */ /* 0x000fe20000010048 */
[----:B------:R-:W-:Y:S01]  /*3c20*/  FFMA.FTZ R28, R15, R8, R28 ;  /* 0x000000080f1c7223 */ /* 0x000fe2000001001c */
[----:B------:R-:W-:Y:S01]  /*3c30*/  F2FP.F16.E4M3.UNPACK_B R13, R7.H1 ;  /* 0x00000007ff0d723e */ /* 0x000fe200030006ff */
[----:B------:R-:W-:Y:S01]  /*3c40*/  FFMA.FTZ R8, R12, R38, -R29 ;  /* 0x000000260c087223 */ /* 0x000fe2000001081d */
[----:B------:R-:W-:Y:S01]  /*3c50*/  F2FP.F16.E4M3.UNPACK_B R29, R5.H1 ;  /* 0x00000005ff1d723e */ /* 0x000fe200030006ff */
[----:B------:R-:W-:Y:S01]  /*3c60*/  HADD2.F32 R32, -RZ, R32.H0_H0 ;  /* 0x20000020ff207230 */ /* 0x000fe20000004100 */
[----:B------:R-:W-:Y:S01]  /*3c70*/  F2FP.SATFINITE.E4M3.F32.PACK_AB_MERGE_C R38, R28, R31, RZ ;  /* 0x0000001f1c26723e */ /* 0x000fe200048070ff */
        /* <DEDUP_REMOVED lines=20> */
[----:B------:R-:W-:-:S02]  /*3dc0*/  HADD2.F32 R12, -RZ, R7.H0_H0 ;  /* 0x20000007ff0c7230 */ /* 0x000fc40000004100 */
[--C-:B------:R-:W-:Y:S01]  /*3dd0*/  HADD2.F32 R5, -RZ, R6.reuse.H0_H0 ;  /* 0x20000006ff057230 */ /* 0x100fe20000004100 */
[----:B------:R-:W-:Y:S01]  /*3de0*/  F2FP.SATFINITE.E4M3.F32.PACK_AB_MERGE_C R15, R15, R34, RZ ;  /* 0x000000220f0f723e */ /* 0x000fe200048070ff */
[----:B------:R-:W-:Y:S01]  /*3df0*/  HADD2.F32 R7, -RZ, R7.H1_H1 ;  /* 0x30000007ff077230 */ /* 0x000fe20000004100 */
[----:B------:R-:W-:Y:S01]  /*3e00*/  F2FP.SATFINITE.E4M3.F32.PACK_AB_MERGE_C R30, R30, R37, RZ ;  /* 0x000000251e1e723e */ /* 0x000fe200048070ff */
[----:B------:R-:W-:Y:S02]  /*3e10*/  HADD2.F32 R6, -RZ, R6.H1_H1 ;  /* 0x30000006ff067230 */ /* 0x000fe40000004100 */
[----:B------:R-:W-:Y:S02]  /*3e20*/  HADD2.F32 R31, -RZ, R31.H0_H0 ;  /* 0x2000001fff1f7230 */ /* 0x000fe40000004100 */
[-C--:B------:R-:W-:Y:S01]  /*3e30*/  FMUL.FTZ R13, R7, R32.reuse ;  /* 0x00000020070d7220 */ /* 0x080fe20000410000 */
[----:B------:R-:W-:Y:S02]  /*3e40*/  HADD2.F32 R29, -RZ, R29.H0_H0 ;  /* 0x2000001dff1d7230 */ /* 0x000fe40000004100 */
[----:B------:R-:W-:Y:S01]  /*3e50*/  FMUL.FTZ R32, R12, R32 ;  /* 0x000000200c207220 */ /* 0x000fe20000410000 */
[----:B------:R-:W-:-:S02]  /*3e60*/  HADD2.F32 R28, -RZ, R28.H0_H0 ;  /* 0x2000001cff1c7230 */ /* 0x000fc40000004100 */
[-C--:B------:R-:W-:Y:S01]  /*3e70*/  FMUL.FTZ R14, R6, R31.reuse ;  /* 0x0000001f060e7220 */ /* 0x080fe20000410000 */
[----:B------:R-:W-:Y:S01]  /*3e80*/  FMUL.FTZ R31, R5, R31 ;  /* 0x0000001f051f7220 */ /* 0x000fe20000410000 */
[-C--:B------:R-:W-:Y:S01]  /*3e90*/  FFMA.FTZ R13, R12, R29.reuse, -R13 ;  /* 0x0000001d0c0d7223 */ /* 0x080fe2000001080d */
[----:B------:R-:W-:Y:S01]  /*3ea0*/  FFMA.FTZ R32, R7, R29, R32 ;  /* 0x0000001d07207223 */ /* 0x000fe20000010020 */
[-C--:B------:R-:W-:Y:S01]  /*3eb0*/  FFMA.FTZ R14, R5, R28.reuse, -R14 ;  /* 0x0000001c050e7223 */ /* 0x080fe2000001080e */
[----:B------:R-:W-:Y:S01]  /*3ec0*/  FFMA.FTZ R31, R6, R28, R31 ;  /* 0x0000001c061f7223 */ /* 0x000fe2000001001f */
[----:B------:R-:W-:Y:S02]  /*3ed0*/  F2FP.SATFINITE.E4M3.F32.PACK_AB_MERGE_C R5, R9, R4, R39 ;  /* 0x000000040905723e */ /* 0x000fe40004807027 */
[----:B------:R-:W-:Y:S02]  /*3ee0*/  F2FP.SATFINITE.E4M3.F32.PACK_AB_MERGE_C R4, R35, R8, R38 ;  /* 0x000000082304723e */ /* 0x000fe40004807026 */
[----:B------:R-:W-:-:S02]  /*3ef0*/  F2FP.SATFINITE.E4M3.F32.PACK_AB_MERGE_C R6, R31, R14, R30 ;  /* 0x0000000e1f06723e */ /* 0x000fc4000480701e */
[----:B------:R-:W-:-:S07]  /*3f00*/  F2FP.SATFINITE.E4M3.F32.PACK_AB_MERGE_C R7, R32, R13, R15 ;  /* 0x0000000d2007723e */ /* 0x000fce000480700f */
.L_x_2208:
[----:B------:R-:W-:Y:S05]  /*3f10*/  BSYNC B1 ;  /* 0x0000000000017941 */ /* 0x000fea0003800000 */
.L_x_2207:
[----:B----4-:R0:W-:Y:S01]  /*3f20*/  ST.E.128 desc[UR42][R10.64], R4 ;  /* 0x000000040a007985 */ /* 0x0101e2000c101d2a */
[----:B------:R-:W-:Y:S05]  /*3f30*/  BRA `(.L_x_2198) ;  /* 0x0000002400787947 */ /* 0x000fea0003800000 */
.L_x_2191:
        /* <DEDUP_REMOVED lines=31> */
.L_x_2210:
[----:B------:R-:W-:Y:S05]  /*4130*/  BSYNC B1 ;  /* 0x0000000000017941 */ /* 0x000fea0003800000 */
.L_x_2209:
[----:B------:R-:W-:Y:S01]  /*4140*/  UISETP.NE.AND UP0, UPT, UR36, 0x3, UPT ;  /* 0x000000032400788c */ /* 0x000fe2000bf05270 */
[----:B-----5:R-:W-:Y:S01]  /*4150*/  IMAD.MOV.U32 R84, RZ, RZ, R6 ;  /* 0x000000ffff547224 */ /* 0x020fe200078e0006 */
[----:B------:R-:W-:Y:S01]  /*4160*/  MOV R85, R4 ;  /* 0x0000000400557202 */ /* 0x000fe20000000f00 */
[----:B------:R-:W-:Y:S02]  /*4170*/  IMAD.MOV.U32 R89, RZ, RZ, R30 ;  /* 0x000000ffff597224 */ /* 0x000fe400078e001e */
[----:B------:R-:W-:Y:S01]  /*4180*/  IMAD.MOV.U32 R92, RZ, RZ, R28 ;  /* 0x000000ffff5c7224 */ /* 0x000fe200078e001c */
[----:B------:R-:W-:Y:S01]  /*4190*/  PLOP3.LUT P0, PT, PT, PT, UP0, 0x80, 0x0 ;  /* 0x000000000000781c */ /* 0x000fe20003f0f008 */
[----:B------:R-:W-:Y:S02]  /*41a0*/  IMAD.MOV.U32 R86, RZ, RZ, R34 ;  /* 0x000000ffff567224 */ /* 0x000fe400078e0022 */
[----:B------:R-:W-:Y:S02]  /*41b0*/  IMAD.MOV.U32 R87, RZ, RZ, R32 ;  /* 0x000000ffff577224 */ /* 0x000fe400078e0020 */
[----:B------:R-:W-:-:S02]  /*41c0*/  IMAD.MOV.U32 R91, RZ, RZ, R38 ;  /* 0x000000ffff5b7224 */ /* 0x000fc400078e0026 */
[----:B------:R-:W-:-:S06]  /*41d0*/  IMAD.MOV.U32 R90, RZ, RZ, R36 ;  /* 0x000000ffff5a7224 */ /* 0x000fcc00078e0024 */
[----:B------:R-:W-:Y:S05]  /*41e0*/  @!P0 BRA `(.L_x_2211) ;  /* 0x0000000000048947 */ /* 0x000fea0003800000 */
[----:B------:R-:W-:Y:S01]  /*41f0*/  BPT.TRAP 0x1 ;  /* 0x000000040000795c */ /* 0x000fe20000300000 */
.L_x_2211:
[----:B------:R-:W2:Y:S01]  /*4200*/  LDL R8, [R1+0x4] ;  /* 0x0000040001087983 */ /* 0x000ea20000100800 */
[----:B------:R-:W-:Y:S01]  /*4210*/  IMAD R69, R19, 0x8, R18 ;  /* 0x0000000813457824 */ /* 0x000fe200078e0212 */
[----:B------:R-:W-:Y:S01]  /*4220*/  BSSY B1, `(.L_x_2212) ;  /* 0x0000004000017945 */ /* 0x000fe20003800000 */
[----:B--2---:R-:W-:-:S04]  /*4230*/  SHF.L.U32 R80, R8, 0x1f, RZ ;  /* 0x0000001f08507819 */ /* 0x004fc800000006ff */
[----:B------:R-:W1:Y:S02]  /*4240*/  SYNCS.PHASECHK.TRANS64.TRYWAIT P6, [R69+URZ+0x19c90], R80 ;  /* 0x019c9050450075a7 */ /* 0x000e6400080c017f */
[----:B-1----:R-:W-:Y:S05]  /*4250*/  @!P6 BRA `(.L_x_2213) ;  /* 0x000001980014e947 */ /* 0x002fea0003800000 */
.L_x_2463:
[----:B------:R-:W-:Y:S05]  /*4260*/  BSYNC B1 ;  /* 0x0000000000017941 */ /* 0x000fea0003800000 */
.L_x_2212:
[----:B------:R-:W-:-:S03]  /*4270*/  UMOV UR4, 0xffffffff ;  /* 0xffffffff00047882 */ /* 0x000fc60000000000 */
[----:B------:R-:W-:Y:S05]  /*4280*/  BRA.DIV UR4, `(.L_x_2214) ;  /* 0x0000019a041c7947 */ /* 0x000fea000b800000 */
[----:B------:R-:W2:Y:S04]  /*4290*/  SHFL.IDX PT, R82, R82, RZ, 0x1e1f ;  /* 0x001e1fff52527589 */ /* 0x000ea800000e0000 */
[----:B------:R-:W3:Y:S02]  /*42a0*/  SHFL.IDX PT, R83, R83, RZ, 0x1e1f ;  /* 0x001e1fff53537589 */ /* 0x000ee400000e0000 */
.L_x_2467:
[----:B------:R-:W-:Y:S05]  /*42b0*/  @P5 BRA `(.L_x_2198) ;  /* 0x0000002000985947 */ /* 0x000fea0003800000 */
[----:B------:R-:W4:Y:S01]  /*42c0*/  LDC R88, c[0x0][0x2f4] ;  /* 0x0000bd00ff587b82 */ /* 0x000f220000000800 */
[----:B------:R-:W-:Y:S01]  /*42d0*/  ISETP.NE.AND P5, PT, R54, RZ, PT ;  /* 0x000000ff3600720c */ /* 0x000fe20003fa5270 */
[----:B------:R-:W-:Y:S01]  /*42e0*/  BSSY B1, `(.L_x_2215) ;  /* 0x00000f3000017945 */ /* 0x000fe20003800000 */
[----:B----4-:R-:W-:-:S11]  /*42f0*/  IADD3 R93, -R55, R88, RZ ;  /* 0x00000058375d7210 */ /* 0x010fd60007ffe1ff */
        /* <DEDUP_REMOVED lines=30> */
[----:B--2---:R-:W-:Y:S01]  /*44e0*/  IMAD.MOV.U32 R100, RZ, RZ, R12 ;  /* 0x000000ffff647224 */ /* 0x004fe200078e000c */
[----:B------:R-:W-:Y:S01]  /*44f0*/  F2FP.F16.E4M3.UNPACK_B R104, R90.H1 ;  /* 0x0000005aff68723e */ /* 0x000fe200030006ff */
[----:B0-----:R-:W-:Y:S01]  /*4500*/  IMAD.MOV.U32 R101, RZ, RZ, R8 ;  /* 0x000000ffff657224 */ /* 0x001fe200078e0008 */
[--C-:B------:R-:W-:Y:S02]  /*4510*/  SHF.R.U32.HI R36, RZ, 0x10, R31.reuse ;  /* 0x00000010ff247819 */ /* 0x100fe4000001161f */
[----:B------:R-:W-:Y:S01]  /*4520*/  F2FP.F16.E4M3.UNPACK_B R102, R100.H1 ;  /* 0x00000064ff66723e */ /* 0x000fe200030006ff */
[----:B------:R-:W-:Y:S01]  /*4530*/  HADD2.F32 R105, -RZ, R104.H0_H0 ;  /* 0x20000068ff697230 */ /* 0x000fe20000004100 */
[----:B------:R-:W-:Y:S02]  /*4540*/  F2FP.F16.E4M3.UNPACK_B R98, R101.H1 ;  /* 0x00000065ff62723e */ /* 0x000fe400030006ff */
[----:B------:R-:W-:Y:S01]  /*4550*/  SHF.R.U32.HI R38, RZ, 0x8, R31 ;  /* 0x00000008ff267819 */ /* 0x000fe2000001161f */
[----:B------:R-:W-:Y:S01]  /*4560*/  HADD2.F32 R12, -RZ, R102.H0_H0 ;  /* 0x20000066ff0c7230 */ /* 0x000fe20000004100 */
[----:B------:R-:W-:Y:S01]  /*4570*/  LOP3.LUT R94, R31, 0xff0000ff, RZ, 0xc0, !PT ;  /* 0xff0000ff1f5e7812 */ /* 0x000fe200078ec0ff */
[----:B------:R-:W-:Y:S01]  /*4580*/  HADD2.F32 R8, -RZ, R98.H0_H0 ;  /* 0x20000062ff087230 */ /* 0x000fe20000004100 */
[--C-:B------:R-:W-:Y:S01]  /*4590*/  SHF.R.U32.HI R31, RZ, 0x10, R37.reuse ;  /* 0x00000010ff1f7819 */ /* 0x100fe20000011625 */
[----:B------:R-:W-:Y:S01]  /*45a0*/  HADD2.F32 R102, -RZ, R102.H1_H1 ;  /* 0x30000066ff667230 */ /* 0x000fe20000004100 */
[----:B------:R-:W-:Y:S01]  /*45b0*/  SHF.R.U32.HI R95, RZ, 0x8, R37 ;  /* 0x00000008ff5f7819 */ /* 0x000fe20000011625 */
[-C--:B------:R-:W-:Y:S01]  /*45c0*/  FMUL.FTZ R107, R12, R105.reuse ;  /* 0x000000690c6b7220 */ /* 0x080fe20000410000 */
[----:B------:R-:W-:Y:S01]  /*45d0*/  LOP3.LUT R97, R37, 0xff0000ff, RZ, 0xc0, !PT ;  /* 0xff0000ff25617812 */ /* 0x000fe200078ec0ff */
[----:B------:R-:W-:Y:S01]  /*45e0*/  FMUL.FTZ R105, R8, R105 ;  /* 0x0000006908697220 */ /* 0x000fe20000410000 */
[--C-:B------:R-:W-:Y:S01]  /*45f0*/  SHF.R.U32.HI R37, RZ, 0x10, R39.reuse ;  /* 0x00000010ff257819 */ /* 0x100fe20000011627 */
[----:B------:R-:W-:Y:S01]  /*4600*/  HADD2.F32 R98, -RZ, R98.H1_H1 ;  /* 0x30000062ff627230 */ /* 0x000fe20000004100 */
[----:B------:R-:W-:Y:S01]  /*4610*/  SHF.R.U32.HI R96, RZ, 0x8, R39 ;  /* 0x00000008ff607819 */ /* 0x000fe20000011627 */
[----:B------:R-:W-:Y:S01]  /*4620*/  IMAD.U32 R31, R31, 0x10000, RZ ;  /* 0x000100001f1f7824 */ /* 0x000fe200078e00ff */
[----:B------:R-:W-:-:S02]  /*4630*/  LOP3.LUT R99, R39, 0xff0000ff, RZ, 0xc0, !PT ;  /* 0xff0000ff27637812 */ /* 0x000fc400078ec0ff */
[-C--:B------:R-:W-:Y:S01]  /*4640*/  F2FP.F16.E4M3.UNPACK_B R39, R92.reuse.H1 ;  /* 0x0000005cff27723e */ /* 0x080fe200030006ff */
[----:B------:R-:W-:Y:S01]  /*4650*/  IMAD.SHL.U32 R96, R96, 0x100, RZ ;  /* 0x0000010060607824 */ /* 0x000fe200078e00ff */
[----:B------:R-:W-:Y:S02]  /*4660*/  F2FP.F16.E4M3.UNPACK_B R101, R101 ;  /* 0x00000065ff65723e */ /* 0x000fe400020006ff */
[----:B------:R-:W-:Y:S01]  /*4670*/  F2FP.F16.E4M3.UNPACK_B R92, R92 ;  /* 0x0000005cff5c723e */ /* 0x000fe200020006ff */
[--C-:B------:R-:W-:Y:S01]  /*4680*/  HADD2.F32 R103, -RZ, R39.reuse.H0_H0 ;  /* 0x20000027ff677230 */ /* 0x100fe20000004100 */
[-C--:B------:R-:W-:Y:S01]  /*4690*/  F2FP.F16.E4M3.UNPACK_B R106, R89.reuse.H1 ;  /* 0x00000059ff6a723e */ /* 0x080fe200030006ff */
[----:B------:R-:W-:Y:S01]  /*46a0*/  HADD2.F32 R39, -RZ, R39.H1_H1 ;  /* 0x30000027ff277230 */ /* 0x000fe20000004100 */
[----:B------:R-:W-:Y:S02]  /*46b0*/  F2FP.F16.E4M3.UNPACK_B R89, R89 ;  /* 0x00000059ff59723e */ /* 0x000fe400020006ff */
[-C--:B------:R-:W-:Y:S01]  /*46c0*/  FFMA.FTZ R8, R8, R103.reuse, -R107 ;  /* 0x0000006708087223 */ /* 0x080fe2000001086b */
[----:B------:R-:W-:Y:S01]  /*46d0*/  FFMA.FTZ R12, R12, R103, R105 ;  /* 0x000000670c0c7223 */ /* 0x000fe20000010069 */
[----:B------:R-:W-:Y:S01]  /*46e0*/  HADD2.F32 R103, -RZ, R104.H1_H1 ;  /* 0x30000068ff677230 */ /* 0x000fe20000004100 */
[--C-:B------:R-:W-:Y:S01]  /*46f0*/  SHF.R.U32.HI R28, RZ, 0x8, R29.reuse ;  /* 0x00000008ff1c7819 */ /* 0x100fe2000001161d */
[--C-:B------:R-:W-:Y:S01]  /*4700*/  HADD2.F32 R108, -RZ, R106.reuse.H0_H0 ;  /* 0x2000006aff6c7230 */ /* 0x100fe20000004100 */
[----:B------:R-:W-:Y:S01]  /*4710*/  SHF.R.U32.HI R30, RZ, 0x10, R29 ;  /* 0x00000010ff1e7819 */ /* 0x000fe2000001161d */
[----:B------:R-:W-:-:S02]  /*4720*/  HADD2.F32 R106, -RZ, R106.H1_H1 ;  /* 0x3000006aff6a7230 */ /* 0x000fc40000004100 */
[-C--:B------:R-:W-:Y:S01]  /*4730*/  FMUL.FTZ R105, R102, R103.reuse ;  /* 0x0000006766697220 */ /* 0x080fe20000410000 */
[----:B------:R-:W-:Y:S01]  /*4740*/  FMUL.FTZ R103, R98, R103 ;  /* 0x0000006762677220 */ /* 0x000fe20000410000 */
[----:B------:R-:W-:Y:S01]  /*4750*/  IMAD.SHL.U32 R28, R28, 0x100, RZ ;  /* 0x000001001c1c7824 */ /* 0x000fe200078e00ff */
[----:B------:R-:W-:Y:S01]  /*4760*/  LOP3.LUT R29, R29, 0xff0000ff, RZ, 0xc0, !PT ;  /* 0xff0000ff1d1d7812 */ /* 0x000fe200078ec0ff */
[-C--:B------:R-:W-:Y:S01]  /*4770*/  FFMA.FTZ R98, R98, R39.reuse, -R105 ;  /* 0x0000002762627223 */ /* 0x080fe20000010869 */
[----:B------:R-:W-:Y:S01]  /*4780*/  FFMA.FTZ R39, R102, R39, R103 ;  /* 0x0000002766277223 */ /* 0x000fe20000010067 */
[----:B------:R-:W-:Y:S01]  /*4790*/  F2FP.F16.E4M3.UNPACK_B R103, R100 ;  /* 0x00000064ff67723e */ /* 0x000fe200020006ff */
[----:B------:R-:W-:Y:S01]  /*47a0*/  HADD2.F32 R105, -RZ, R92.H0_H0 ;  /* 0x2000005cff697230 */ /* 0x000fe20000004100 */
[----:B------:R-:W-:Y:S01]  /*47b0*/  F2FP.F16.E4M3.UNPACK_B R102, R90 ;  /* 0x0000005aff66723e */ /* 0x000fe200020006ff */
[----:B------:R-:W-:Y:S01]  /*47c0*/  HADD2.F32 R90, -RZ, R101.H0_H0 ;  /* 0x20000065ff5a7230 */ /* 0x000fe20000004100 */
[----:B------:R-:W-:Y:S01]  /*47d0*/  LOP3.LUT R29, R29, 0xff00, R28, 0xf8, !PT ;  /* 0x0000ff001d1d7812 */ /* 0x000fe200078ef81c */
[--C-:B------:R-:W-:Y:S01]  /*47e0*/  HADD2.F32 R100, -RZ, R103.reuse.H0_H0 ;  /* 0x20000067ff647230 */ /* 0x100fe20000004100 */
[----:B------:R-:W-:Y:S01]  /*47f0*/  F2FP.SATFINITE.E4M3.F32.PACK_AB_MERGE_C R12, R39, R12, RZ ;  /* 0x0000000c270c723e */ /* 0x000fe200048070ff */
[----:B------:R-:W-:Y:S01]  /*4800*/  HADD2.F32 R104, -RZ, R102.H1_H1 ;  /* 0x30000066ff687230 */ /* 0x000fe20000004100 */
[----:B------:R-:W-:Y:S01]  /*4810*/  LOP3.LUT R99, R99, 0xff00, R96, 0xf8, !PT ;  /* 0x0000ff0063637812 */ /* 0x000fe200078ef860 */
[----:B------:R-:W-:-:S02]  /*4820*/  HADD2.F32 R103, -RZ, R103.H1_H1 ;  /* 0x30000067ff677230 */ /* 0x000fc40000004100 */
[----:B------:R-:W-:Y:S02]  /*4830*/  HADD2.F32 R101, -RZ, R101.H1_H1 ;  /* 0x30000065ff657230 */ /* 0x000fe40000004100 */
[----:B------:R-:W-:Y:S02]  /*4840*/  HADD2.F32 R107, -RZ, R102.H0_H0 ;  /* 0x20000066ff6b7230 */ /* 0x000fe40000004100 */
[----:B------:R-:W-:Y:S02]  /*4850*/  HADD2.F32 R102, -RZ, R92.H1_H1 ;  /* 0x3000005cff667230 */ /* 0x000fe40000004100 */
[-C--:B------:R-:W-:Y:S01]  /*4860*/  FMUL.FTZ R92, R103, R104.reuse ;  /* 0x00000068675c7220 */ /* 0x080fe20000410000 */
[C---:B------:R-:W-:Y:S01]  /*4870*/  FMUL.FTZ R104, R101.reuse, R104 ;  /* 0x0000006865687220 */ /* 0x040fe20000410000 */
[-C--:B------:R-:W-:Y:S01]  /*4880*/  FMUL.FTZ R109, R100, R107.reuse ;  /* 0x0000006b646d7220 */ /* 0x080fe20000410000 */
[C---:B------:R-:W-:Y:S01]  /*4890*/  FMUL.FTZ R107, R90.reuse, R107 ;  /* 0x0000006b5a6b7220 */ /* 0x040fe20000410000 */
[-C--:B------:R-:W-:Y:S01]  /*48a0*/  FFMA.FTZ R92, R101, R102.reuse, -R92 ;  /* 0x00000066655c7223 */ /* 0x080fe2000001085c */
[----:B------:R-:W-:Y:S01]  /*48b0*/  FFMA.FTZ R101, R103, R102, R104 ;  /* 0x0000006667657223 */ /* 0x000fe20000010068 */
[----:B------:R-:W-:Y:S01]  /*48c0*/  F2FP.F16.E4M3.UNPACK_B R102, R91.H1 ;  /* 0x0000005bff66723e */ /* 0x000fe200030006ff */
[-C--:B------:R-:W-:Y:S01]  /*48d0*/  FFMA.FTZ R90, R90, R105.reuse, -R109 ;  /* 0x000000695a5a7223 */ /* 0x080fe2000001086d */
[----:B------:R-:W-:Y:S01]  /*48e0*/  F2FP.F16.E4M3.UNPACK_B R104, R14.H1 ;  /* 0x0000000eff68723e */ /* 0x000fe200030006ff */
[----:B------:R-:W-:Y:S01]  /*48f0*/  FFMA.FTZ R100, R100, R105, R107 ;  /* 0x0000006964647223 */ /* 0x000fe2000001006b */
[----:B------:R-:W-:Y:S01]  /*4900*/  F2FP.F16.E4M3.UNPACK_B R103, R10.H1 ;  /* 0x0000000aff67723e */ /* 0x000fe200030006ff */
[----:B------:R-:W-:Y:S01]  /*4910*/  HADD2.F32 R110, -RZ, R102.H0_H0 ;  /* 0x20000066ff6e7230 */ /* 0x000fe20000004100 */
[----:B------:R-:W-:Y:S01]  /*4920*/  F2FP.F16.E4M3.UNPACK_B R91, R91 ;  /* 0x0000005bff5b723e */ /* 0x000fe200020006ff */
[----:B------:R-:W-:Y:S01]  /*4930*/  HADD2.F32 R105, -RZ, R104.H0_H0 ;  /* 0x20000068ff697230 */ /* 0x000fe20000004100 */
[----:B------:R-:W-:Y:S01]  /*4940*/  F2FP.F16.E4M3.UNPACK_B R14, R14 ;  /* 0x0000000eff0e723e */ /* 0x000fe200020006ff */
[----:B------:R-:W-:Y:S01]  /*4950*/  HADD2.F32 R107, -RZ, R103.H0_H0 ;  /* 0x20000067ff6b7230 */ /* 0x000fe20000004100 */
[----:B------:R-:W-:Y:S01]  /*4960*/  F2FP.F16.E4M3.UNPACK_B R10, R10 ;  /* 0x0000000aff0a723e */ /* 0x000fe200020006ff */
[----:B------:R-:W-:-:S02]  /*4970*/  HADD2.F32 R102, -RZ, R102.H1_H1 ;  /* 0x30000066ff667230 */ /* 0x000fc40000004100 */
[-C--:B------:R-:W-:Y:S01]  /*4980*/  FMUL.FTZ R109, R105, R110.reuse ;  /* 0x0000006e696d7220 */ /* 0x080fe20000410000 */
[----:B------:R-:W-:Y:S02]  /*4990*/  HADD2.F32 R103, -RZ, R103.H1_H1 ;  /* 0x30000067ff677230 */ /* 0x000fe40000004100 */
[C---:B------:R-:W-:Y:S01]  /*49a0*/  FMUL.FTZ R110, R107.reuse, R110 ;  /* 0x0000006e6b6e7220 */ /* 0x040fe20000410000 */
[----:B------:R-:W-:Y:S02]  /*49b0*/  IMAD.U32 R30, R30, 0x10000, RZ ;  /* 0x000100001e1e7824 */ /* 0x000fe400078e00ff */
[----:B------:R-:W-:Y:S01]  /*49c0*/  FFMA.FTZ R109, R107, R108, -R109 ;  /* 0x0000006c6b6d7223 */ /* 0x000fe2000001086d */
[----:B------:R-:W-:Y:S01]  /*49d0*/  F2FP.SATFINITE.E4M3.F32.PACK_AB_MERGE_C R12, R101, R100, R12 ;  /* 0x00000064650c723e */ /* 0x000fe2000480700c */
[----:B------:R-:W-:Y:S01]  /*49e0*/  FFMA.FTZ R110, R105, R108, R110 ;  /* 0x0000006c696e7223 */ /* 0x000fe2000001006e */
[----:B------:R-:W-:Y:S01]  /*49f0*/  HADD2.F32 R105, -RZ, R104.H1_H1 ;  /* 0x30000068ff697230 */ /* 0x000fe20000004100 */
[----:B------:R-:W-:Y:S01]  /*4a00*/  LOP3.LUT R30, R29, 0xff0000, R30, 0xf8, !PT ;  /* 0x00ff00001d1e7812 */ /* 0x000fe200078ef81e */
[----:B------:R-:W-:-:S02]  /*4a10*/  HADD2.F32 R108, -RZ, R91.H0_H0 ;  /* 0x2000005bff6c7230 */ /* 0x000fc40000004100 */
[----:B------:R-:W-:Y:S02]  /*4a20*/  HADD2.F32 R91, -RZ, R91.H1_H1 ;  /* 0x3000005bff5b7230 */ /* 0x000fe40000004100 */
[-C--:B------:R-:W-:Y:S01]  /*4a30*/  FMUL.FTZ R104, R105, R102.reuse ;  /* 0x0000006669687220 */ /* 0x080fe20000410000 */
[C---:B------:R-:W-:Y:S01]  /*4a40*/  FMUL.FTZ R102, R103.reuse, R102 ;  /* 0x0000006667667220 */ /* 0x040fe20000410000 */
[--C-:B------:R-:W-:Y:S02]  /*4a50*/  HADD2.F32 R29, -RZ, R14.reuse.H1_H1 ;  /* 0x3000000eff1d7230 */ /* 0x100fe40000004100 */
[-C--:B------:R-:W-:Y:S01]  /*4a60*/  FFMA.FTZ R103, R103, R106.reuse, -R104 ;  /* 0x0000006a67677223 */ /* 0x080fe20000010868 */
[----:B------:R-:W-:Y:S01]  /*4a70*/  FFMA.FTZ R102, R105, R106, R102 ;  /* 0x0000006a69667223 */ /* 0x000fe20000010066 */
[----:B------:R-:W-:Y:S02]  /*4a80*/  HADD2.F32 R104, -RZ, R14.H0_H0 ;  /* 0x2000000eff687230 */ /* 0x000fe40000004100 */
[----:B------:R-:W-:Y:S01]  /*4a90*/  HADD2.F32 R106, -RZ, R10.H0_H0 ;  /* 0x2000000aff6a7230 */ /* 0x000fe20000004100 */
[----:B------:R-:W-:Y:S01]  /*4aa0*/  F2FP.SATFINITE.E4M3.F32.PACK_AB_MERGE_C R103, R103, R109, RZ ;  /* 0x0000006d6767723e */ /* 0x000fe200048070ff */
[----:B------:R-:W-:-:S02]  /*4ab0*/  HADD2.F32 R105, -RZ, R89.H0_H0 ;  /* 0x20000059ff697230 */ /* 0x000fc40000004100 */
[-C--:B------:R-:W-:Y:S01]  /*4ac0*/  FMUL.FTZ R107, R104, R108.reuse ;  /* 0x0000006c686b7220 */ /* 0x080fe20000410000 */
[----:B------:R-:W-:Y:S02]  /*4ad0*/  HADD2.F32 R14, -RZ, R10.H1_H1 ;  /* 0x3000000aff0e7230 */ /* 0x000fe40000004100 */
[C---:B------:R-:W-:Y:S01]  /*4ae0*/  FMUL.FTZ R108, R106.reuse, R108 ;  /* 0x0000006c6a6c7220 */ /* 0x040fe20000410000 */
[----:B------:R-:W-:Y:S02]  /*4af0*/  IMAD.U32 R10, R37, 0x10000, RZ ;  /* 0x00010000250a7824 */ /* 0x000fe400078e00ff */
[----:B------:R-:W-:Y:S01]  /*4b00*/  FFMA.FTZ R107, R106, R105, -R107 ;  /* 0x000000696a6b7223 */ /* 0x000fe2000001086b */
[----:B------:R-:W-:Y:S01]  /*4b10*/  FMUL.FTZ R37, R29, R91 ;  /* 0x0000005b1d257220 */ /* 0x000fe20000410000 */
[----:B------:R-:W-:Y:S01]  /*4b20*/  FFMA.FTZ R108, R104, R105, R108 ;  /* 0x00000069686c7223 */ /* 0x000fe2000001006c */
[----:B------:R-:W-:Y:S01]  /*4b30*/  SHF.L.U32 R105, R38, 0x8, RZ ;  /* 0x0000000826697819 */ /* 0x000fe200000006ff */
[----:B------:R-:W-:Y:S01]  /*4b40*/  IMAD.SHL.U32 R38, R95, 0x100, RZ ;  /* 0x000001005f267824 */ /* 0x000fe200078e00ff */
[----:B------:R-:W-:Y:S01]  /*4b50*/  LOP3.LUT R10, R99, 0xff0000, R10, 0xf8, !PT ;  /* 0x00ff0000630a7812 */ /* 0x000fe200078ef80a */
[----:B------:R-:W-:Y:S01]  /*4b60*/  IMAD.U32 R95, R36, 0x10000, RZ ;  /* 0x00010000245f7824 */ /* 0x000fe200078e00ff */
[----:B------:R-:W-:Y:S01]  /*4b70*/  LOP3.LUT R28, R94, 0xff00, R105, 0xf8, !PT ;  /* 0x0000ff005e1c7812 */ /* 0x000fe200078ef869 */
[----:B------:R-:W-:Y:S01]  /*4b80*/  FMUL.FTZ R36, R14, R91 ;  /* 0x0000005b0e247220 */ /* 0x000fe20000410000 */
[----:B------:R-:W-:-:S02]  /*4b90*/  LOP3.LUT R38, R97, 0xff00, R38, 0xf8, !PT ;  /* 0x0000ff0061267812 */ /* 0x000fc400078ef826 */
[----:B------:R-:W-:Y:S02]  /*4ba0*/  LOP3.LUT R28, R28, 0xff0000, R95, 0xf8, !PT ;  /* 0x00ff00001c1c7812 */ /* 0x000fe400078ef85f */
[----:B------:R-:W-:Y:S01]  /*4bb0*/  LOP3.LUT R38, R38, 0xff0000, R31, 0xf8, !PT ;  /* 0x00ff000026267812 */ /* 0x000fe200078ef81f */
[----:B------:R-:W-:Y:S01]  /*4bc0*/  HADD2.F32 R31, -RZ, R89.H1_H1 ;  /* 0x30000059ff1f7230 */ /* 0x000fe20000004100 */
[----:B------:R-:W-:Y:S02]  /*4bd0*/  F2FP.SATFINITE.E4M3.F32.PACK_AB_MERGE_C R95, R98, R8, RZ ;  /* 0x00000008625f723e */ /* 0x000fe400048070ff */
[----:B------:R-:W-:Y:S02]  /*4be0*/  F2FP.F16.E4M3.UNPACK_B R89, R13 ;  /* 0x0000000dff59723e */ /* 0x000fe400020006ff */
[-C--:B------:R-:W-:Y:S01]  /*4bf0*/  FFMA.FTZ R14, R14, R31.reuse, -R37 ;  /* 0x0000001f0e0e7223 */ /* 0x080fe20000010825 */
[----:B------:R-:W-:Y:S01]  /*4c00*/  F2FP.F16.E4M3.UNPACK_B R37, R38 ;  /* 0x00000026ff25723e */ /* 0x000fe200020006ff */
[----:B------:R-:W-:Y:S01]  /*4c10*/  FFMA.FTZ R29, R29, R31, R36 ;  /* 0x0000001f1d1d7223 */ /* 0x000fe20000010024 */
[----:B------:R-:W-:Y:S01]  /*4c20*/  F2FP.F16.E4M3.UNPACK_B R91, R9 ;  /* 0x00000009ff5b723e */ /* 0x000fe200020006ff */
[----:B------:R-:W-:Y:S01]  /*4c30*/  HADD2.F32 R31, -RZ, R89.H0_H0 ;  /* 0x20000059ff1f7230 */ /* 0x000fe20000004100 */
[----:B------:R-:W-:Y:S01]  /*4c40*/  F2FP.SATFINITE.E4M3.F32.PACK_AB_MERGE_C R8, R92, R90, R95 ;  /* 0x0000005a5c08723e */ /* 0x000fe2000480705f */
[----:B------:R-:W-:Y:S01]  /*4c50*/  HADD2.F32 R92, -RZ, R37.H0_H0 ;  /* 0x20000025ff5c7230 */ /* 0x000fe20000004100 */
[----:B------:R-:W-:Y:S01]  /*4c60*/  F2FP.F16.E4M3.UNPACK_B R90, R30 ;  /* 0x0000001eff5a723e */ /* 0x000fe200020006ff */
[--C-:B------:R-:W-:Y:S01]  /*4c70*/  HADD2.F32 R36, -RZ, R91.reuse.H0_H0 ;  /* 0x2000005bff247230 */ /* 0x100fe20000004100 */
[----:B------:R-:W-:Y:S01]  /*4c80*/  F2FP.F16.E4M3.UNPACK_B R94, R38.H1 ;  /* 0x00000026ff5e723e */ /* 0x000fe200030006ff */
[----:B------:R-:W-:-:S02]  /*4c90*/  HADD2.F32 R91, -RZ, R91.H1_H1 ;  /* 0x3000005bff5b7230 */ /* 0x000fc40000004100 */
[CC--:B------:R-:W-:Y:S01]  /*4ca0*/  FMUL.FTZ R95, R31.reuse, R92.reuse ;  /* 0x0000005c1f5f7220 */ /* 0x0c0fe20000410000 */
[--C-:B------:R-:W-:Y:S02]  /*4cb0*/  HADD2.F32 R39, -RZ, R90.reuse.H0_H0 ;  /* 0x2000005aff277230 */ /* 0x100fe40000004100 */
[----:B------:R-:W-:Y:S01]  /*4cc0*/  FMUL.FTZ R92, R36, R92 ;  /* 0x0000005c245c7220 */ /* 0x000fe20000410000 */
[----:B------:R-:W-:Y:S01]  /*4cd0*/  HADD2.F32 R90, -RZ, R90.H1_H1 ;  /* 0x3000005aff5a7230 */ /* 0x000fe20000004100 */
[----:B------:R-:W-:Y:S01]  /*4ce0*/  F2FP.F16.E4M3.UNPACK_B R38, R30.H1 ;  /* 0x0000001eff26723e */ /* 0x000fe200030006ff */
[----:B------:R-:W-:Y:S02]  /*4cf0*/  HADD2.F32 R96, -RZ, R94.H0_H0 ;  /* 0x2000005eff607230 */ /* 0x000fe40000004100 */
[----:B------:R-:W-:Y:S01]  /*4d00*/  FFMA.FTZ R31, R31, R39, R92 ;  /* 0x000000271f1f7223 */ /* 0x000fe2000001005c */
[----:B------:R-:W-:Y:S01]  /*4d10*/  HADD2.F32 R92, -RZ, R89.H1_H1 ;  /* 0x30000059ff5c7230 */ /* 0x000fe20000004100 */
[----:B------:R-:W-:Y:S01]  /*4d20*/  F2FP.F16.E4M3.UNPACK_B R89, R13.H1 ;  /* 0x0000000dff59723e */ /* 0x000fe200030006ff */
[----:B------:R-:W-:-:S02]  /*4d30*/  HADD2.F32 R13, -RZ, R37.H1_H1 ;  /* 0x30000025ff0d7230 */ /* 0x000fc40000004100 */
[----:B------:R-:W-:Y:S01]  /*4d40*/  FFMA.FTZ R36, R36, R39, -R95 ;  /* 0x0000002724247223 */ /* 0x000fe2000001085f */
[----:B------:R-:W-:Y:S01]  /*4d50*/  F2FP.F16.E4M3.UNPACK_B R39, R9.H1 ;  /* 0x00000009ff27723e */ /* 0x000fe200030006ff */
[----:B------:R-:W-:Y:S01]  /*4d60*/  HADD2.F32 R94, -RZ, R94.H1_H1 ;  /* 0x3000005eff5e7230 */ /* 0x000fe20000004100 */
[----:B------:R-:W-:Y:S01]  /*4d70*/  F2FP.F16.E4M3.UNPACK_B R97, R10.H1 ;  /* 0x0000000aff61723e */ /* 0x000fe200030006ff */
[CC--:B------:R-:W-:Y:S01]  /*4d80*/  FMUL.FTZ R9, R91.reuse, R13.reuse ;  /* 0x0000000d5b097220 */ /* 0x0c0fe20000410000 */
[----:B------:R-:W-:Y:S01]  /*4d90*/  FMUL.FTZ R98, R92, R13 ;  /* 0x0000000d5c627220 */ /* 0x000fe20000410000 */
[----:B------:R-:W-:Y:S01]  /*4da0*/  HADD2.F32 R37, -RZ, R89.H0_H0 ;  /* 0x20000059ff257230 */ /* 0x000fe20000004100 */
[----:B------:R-:W-:Y:S01]  /*4db0*/  F2FP.SATFINITE.E4M3.F32.PACK_AB_MERGE_C R102, R102, R110, RZ ;  /* 0x0000006e6666723e */ /* 0x000fe200048070ff */
[-C--:B------:R-:W-:Y:S01]  /*4dc0*/  FFMA.FTZ R30, R92, R90.reuse, R9 ;  /* 0x0000005a5c1e7223 */ /* 0x080fe20000010009 */
[----:B------:R-:W-:Y:S02]  /*4dd0*/  HADD2.F32 R9, -RZ, R39.H0_H0 ;  /* 0x20000027ff097230 */ /* 0x000fe40000004100 */
[----:B------:R-:W-:Y:S01]  /*4de0*/  FFMA.FTZ R13, R91, R90, -R98 ;  /* 0x0000005a5b0d7223 */ /* 0x000fe20000010862 */
[----:B------:R-:W-:-:S02]  /*4df0*/  HADD2.F32 R90, -RZ, R89.H1_H1 ;  /* 0x30000059ff5a7230 */ /* 0x000fc40000004100 */
[-C--:B------:R-:W-:Y:S01]  /*4e00*/  FMUL.FTZ R98, R37, R96.reuse ;  /* 0x0000006025627220 */ /* 0x080fe20000410000 */
[----:B------:R-:W-:Y:S02]  /*4e10*/  HADD2.F32 R39, -RZ, R39.H1_H1 ;  /* 0x30000027ff277230 */ /* 0x000fe40000004100 */
[----:B------:R-:W-:Y:S01]  /*4e20*/  FMUL.FTZ R96, R9, R96 ;  /* 0x0000006009607220 */ /* 0x000fe20000410000 */
[--C-:B------:R-:W-:Y:S01]  /*4e30*/  HADD2.F32 R92, -RZ, R38.reuse.H0_H0 ;  /* 0x20000026ff5c7230 */ /* 0x100fe20000004100 */
[----:B------:R-:W-:Y:S01]  /*4e40*/  F2FP.F16.E4M3.UNPACK_B R91, R15 ;  /* 0x0000000fff5b723e */ /* 0x000fe200020006ff */
[----:B------:R-:W-:Y:S02]  /*4e50*/  HADD2.F32 R89, -RZ, R38.H1_H1 ;  /* 0x30000026ff597230 */ /* 0x000fe40000004100 */
[CC--:B------:R-:W-:Y:S01]  /*4e60*/  FMUL.FTZ R38, R90.reuse, R94.reuse ;  /* 0x0000005e5a267220 */ /* 0x0c0fe20000410000 */
[----:B------:R-:W-:Y:S01]  /*4e70*/  FMUL.FTZ R95, R39, R94 ;  /* 0x0000005e275f7220 */ /* 0x000fe20000410000 */
[-C--:B------:R-:W-:Y:S01]  /*4e80*/  FFMA.FTZ R9, R9, R92.reuse, -R98 ;  /* 0x0000005c09097223 */ /* 0x080fe20000010862 */
[----:B------:R-:W-:Y:S01]  /*4e90*/  FFMA.FTZ R37, R37, R92, R96 ;  /* 0x0000005c25257223 */ /* 0x000fe20000010060 */
[----:B------:R-:W-:Y:S01]  /*4ea0*/  F2FP.F16.E4M3.UNPACK_B R94, R10 ;  /* 0x0000000aff5e723e */ /* 0x000fe200020006ff */
[----:B------:R-:W-:Y:S01]  /*4eb0*/  FFMA.FTZ R38, R39, R89, -R38 ;  /* 0x0000005927267223 */ /* 0x000fe20000010826 */
[----:B------:R-:W-:Y:S01]  /*4ec0*/  F2FP.F16.E4M3.UNPACK_B R92, R11 ;  /* 0x0000000bff5c723e */ /* 0x000fe200020006ff */
[----:B------:R-:W-:Y:S01]  /*4ed0*/  FFMA.FTZ R90, R90, R89, R95 ;  /* 0x000000595a5a7223 */ /* 0x000fe2000001005f */
        /* <DEDUP_REMOVED lines=10> */
[----:B------:R-:W-:Y:S02]  /*4f80*/  HADD2.F32 R91, -RZ, R91.H1_H1 ;  /* 0x3000005bff5b7230 */ /* 0x000fe40000004100 */
[-C--:B------:R-:W-:Y:S01]  /*4f90*/  FFMA.FTZ R89, R89, R96.reuse, -R100 ;  /* 0x0000006059597223 */ /* 0x080fe20000010864 */
[----:B------:R-:W-:Y:S02]  /*4fa0*/  HADD2.F32 R94, -RZ, R94.H1_H1 ;  /* 0x3000005eff5e7230 */ /* 0x000fe40000004100 */
[----:B------:R-:W-:Y:S01]  /*4fb0*/  FFMA.FTZ R39, R39, R96, R98 ;  /* 0x0000006027277223 */ /* 0x000fe20000010062 */
[----:B------:R-:W-:Y:S01]  /*4fc0*/  F2FP.F16.E4M3.UNPACK_B R96, R11.H1 ;  /* 0x0000000bff60723e */ /* 0x000fe200030006ff */
[----:B------:R-:W-:Y:S01]  /*4fd0*/  HADD2.F32 R11, -RZ, R15.H0_H0 ;  /* 0x2000000fff0b7230 */ /* 0x000fe20000004100 */
[----:B------:R-:W-:Y:S01]  /*4fe0*/  F2FP.SATFINITE.E4M3.F32.PACK_AB_MERGE_C R14, R14, R107, R103 ;  /* 0x0000006b0e0e723e */ /* 0x000fe20004807067 */
[----:B------:R-:W-:Y:S01]  /*4ff0*/  HADD2.F32 R98, -RZ, R28.H0_H0 ;  /* 0x2000001cff627230 */ /* 0x000fe20000004100 */
[----:B------:R-:W-:Y:S01]  /*5000*/  F2FP.SATFINITE.E4M3.F32.PACK_AB_MERGE_C R9, R38, R9, RZ ;  /* 0x000000092609723e */ /* 0x000fe200048070ff */
[----:B------:R-:W-:-:S02]  /*5010*/  HADD2.F32 R10, -RZ, R96.H0_H0 ;  /* 0x20000060ff0a7230 */ /* 0x000fc40000004100 */
[-C--:B------:R-:W-:Y:S01]  /*5020*/  FMUL.FTZ R101, R11, R99.reuse ;  /* 0x000000630b657220 */ /* 0x080fe20000410000 */
[----:B------:R-:W-:Y:S01]  /*5030*/  HADD2.F32 R96, -RZ, R96.H1_H1 ;  /* 0x30000060ff607230 */ /* 0x000fe20000004100 */
[----:B------:R-:W-:Y:S01]  /*5040*/  F2FP.SATFINITE.E4M3.F32.PACK_AB_MERGE_C R29, R29, R108, R102 ;  /* 0x0000006c1d1d723e */ /* 0x000fe20004807066 */
[----:B------:R-:W-:Y:S02]  /*5050*/  HADD2.F32 R92, -RZ, R92.H1_H1 ;  /* 0x3000005cff5c7230 */ /* 0x000fe40000004100 */
[C---:B------:R-:W-:Y:S01]  /*5060*/  FMUL.FTZ R100, R10.reuse, R99 ;  /* 0x000000630a647220 */ /* 0x040fe20000410000 */
[-C--:B------:R-:W-:Y:S01]  /*5070*/  FFMA.FTZ R10, R10, R98.reuse, -R101 ;  /* 0x000000620a0a7223 */ /* 0x080fe20000010865 */
[----:B------:R-:W-:Y:S01]  /*5080*/  HADD2.F32 R95, -RZ, R95.H1_H1 ;  /* 0x3000005fff5f7230 */ /* 0x000fe20000004100 */
[----:B------:R-:W-:Y:S01]  /*5090*/  F2FP.SATFINITE.E4M3.F32.PACK_AB_MERGE_C R37, R90, R37, RZ ;  /* 0x000000255a25723e */ /* 0x000fe200048070ff */
[----:B------:R-:W-:Y:S01]  /*50a0*/  FFMA.FTZ R11, R11, R98, R100 ;  /* 0x000000620b0b7223 */ /* 0x000fe20000010064 */
[----:B------:R-:W-:Y:S01]  /*50b0*/  HADD2.F32 R98, -RZ, R15.H1_H1 ;  /* 0x3000000fff627230 */ /* 0x000fe20000004100 */
[----:B------:R-:W-:Y:S01]  /*50c0*/  F2FP.SATFINITE.E4M3.F32.PACK_AB_MERGE_C R9, R13, R36, R9 ;  /* 0x000000240d09723e */ /* 0x000fe20004807009 */
[----:B------:R-:W-:Y:S01]  /*50d0*/  HADD2.F32 R15, -RZ, R97.H1_H1 ;  /* 0x30000061ff0f7230 */ /* 0x000fe20000004100 */
[----:B------:R-:W-:Y:S01]  /*50e0*/  F2FP.SATFINITE.E4M3.F32.PACK_AB_MERGE_C R13, R30, R31, R37 ;  /* 0x0000001f1e0d723e */ /* 0x000fe20004807025 */
[----:B------:R-:W-:-:S03]  /*50f0*/  HADD2.F32 R97, -RZ, R28.H1_H1 ;  /* 0x3000001cff617230 */ /* 0x000fc60000004100 */
[-C--:B------:R-:W-:Y:S01]  /*5100*/  FMUL.FTZ R99, R98, R15.reuse ;  /* 0x0000000f62637220 */ /* 0x080fe20000410000 */
[----:B------:R-:W-:-:S03]  /*5110*/  FMUL.FTZ R101, R96, R15 ;  /* 0x0000000f60657220 */ /* 0x000fc60000410000 */
[-C--:B------:R-:W-:Y:S01]  /*5120*/  FFMA.FTZ R15, R96, R97.reuse, -R99 ;  /* 0x00000061600f7223 */ /* 0x080fe20000010863 */
[----:B------:R-:W-:Y:S01]  /*5130*/  FFMA.FTZ R28, R98, R97, R101 ;  /* 0x00000061621c7223 */ /* 0x000fe20000010065 */
[-C--:B------:R-:W-:Y:S01]  /*5140*/  FMUL.FTZ R97, R91, R94.reuse ;  /* 0x0000005e5b617220 */ /* 0x080fe20000410000 */
[C---:B------:R-:W-:Y:S02]  /*5150*/  FMUL.FTZ R94, R92.reuse, R94 ;  /* 0x0000005e5c5e7220 */ /* 0x040fe40000410000 */
[----:B------:R-:W-:Y:S01]  /*5160*/  F2FP.SATFINITE.E4M3.F32.PACK_AB_MERGE_C R10, R15, R10, RZ ;  /* 0x0000000a0f0a723e */ /* 0x000fe200048070ff */
[-C--:B------:R-:W-:Y:S01]  /*5170*/  FFMA.FTZ R92, R92, R95.reuse, -R97 ;  /* 0x0000005f5c5c7223 */ /* 0x080fe20000010861 */
[----:B------:R-:W-:Y:S01]  /*5180*/  FFMA.FTZ R94, R91, R95, R94 ;  /* 0x0000005f5b5e7223 */ /* 0x000fe2000001005e */
[----:B------:R-:W-:-:S03]  /*5190*/  F2FP.SATFINITE.E4M3.F32.PACK_AB_MERGE_C R28, R28, R11, RZ ;  /* 0x0000000b1c1c723e */ /* 0x000fc600048070ff */
[----:B------:R-:W-:Y:S01]  /*51a0*/  F2FP.SATFINITE.E4M3.F32.PACK_AB_MERGE_C R11, R92, R89, R10 ;  /* 0x000000595c0b723e */ /* 0x000fe2000480700a */
[----:B------:R-:W-:Y:S01]  /*51b0*/  IMAD.MOV.U32 R10, RZ, RZ, R14 ;  /* 0x000000ffff0a7224 */ /* 0x000fe200078e000e */
[----:B------:R-:W-:Y:S02]  /*51c0*/  F2FP.SATFINITE.E4M3.F32.PACK_AB_MERGE_C R15, R94, R39, R28 ;  /* 0x000000275e0f723e */ /* 0x000fe4000480701c */
[----:B------:R-:W-:-:S07]  /*51d0*/  MOV R14, R29 ;  /* 0x0000001d000e7202 */ /* 0x000fce0000000f00 */
.L_x_2218:
[----:B------:R-:W-:Y:S05]  /*51e0*/  BSYNC B2 ;  /* 0x0000000000027941 */ /* 0x000fea0003800000 */
.L_x_2217:
[----:B0-----:R4:W-:Y:S04]  /*51f0*/  ST.E.128 desc[UR42][R72.64], R8 ;  /* 0x0000000848007985 */ /* 0x0019e8000c101d2a */
[----:B--2---:R4:W-:Y:S02]  /*5200*/  @!P5 ST.E.128 desc[UR42][R74.64], R12 ;  /* 0x0000000c4a00d985 */ /* 0x0049e4000c101d2a */
.L_x_2216:
[----:B------:R-:W-:Y:S05]  /*5210*/  BSYNC B1 ;  /* 0x0000000000017941 */ /* 0x000fea0003800000 */
.L_x_2215:
        /* <DEDUP_REMOVED lines=34> */
[----:B------:R-:W-:Y:S02]  /*5440*/  SHF.R.U32.HI R38, RZ, 0x8, R33 ;  /* 0x00000008ff267819 */ /* 0x000fe40000011621 */
[----:B------:R-:W-:Y:S02]  /*5450*/  SHF.R.U32.HI R37, RZ, 0x8, R35 ;  /* 0x00000008ff257819 */ /* 0x000fe40000011623 */
[----:B------:R-:W-:-:S02]  /*5460*/  SHF.R.U32.HI R39, RZ, 0x8, R7 ;  /* 0x00000008ff277819 */ /* 0x000fc40000011607 */
[----:B------:R-:W-:Y:S02]  /*5470*/  LOP3.LUT R6, R7, 0xff0000ff, RZ, 0xc0, !PT ;  /* 0xff0000ff07067812 */ /* 0x000fe400078ec0ff */
[----:B------:R-:W-:Y:S02]  /*5480*/  SHF.R.U32.HI R74, RZ, 0x10, R7 ;  /* 0x00000010ff4a7819 */ /* 0x000fe40000011607 */
        /* <DEDUP_REMOVED lines=8> */
[----:B------:R-:W-:Y:S01]  /*5510*/  SHF.L.U32 R7, R39, 0x8, RZ ;  /* 0x0000000827077819 */ /* 0x000fe200000006ff */
[----:B------:R-:W-:Y:S01]  /*5520*/  IMAD.U32 R72, R72, 0x10000, RZ ;  /* 0x0001000048487824 */ /* 0x000fe200078e00ff */
[----:B------:R-:W-:-:S02]  /*5530*/  LOP3.LUT R38, R34, 0xff00, R33, 0xf8, !PT ;  /* 0x0000ff0022267812 */ /* 0x000fc400078ef821 */
[----:B------:R-:W-:Y:S02]  /*5540*/  LOP3.LUT R7, R6, 0xff00, R7, 0xf8, !PT ;  /* 0x0000ff0006077812 */ /* 0x000fe400078ef807 */
[----:B------:R-:W-:Y:S02]  /*5550*/  LOP3.LUT R39, R36, 0xff00, R35, 0xf8, !PT ;  /* 0x0000ff0024277812 */ /* 0x000fe400078ef823 */
[----:B------:R-:W-:Y:S01]  /*5560*/  LOP3.LUT R6, R4, 0xff0000, R5, 0xf8, !PT ;  /* 0x00ff000004067812 */ /* 0x000fe200078ef805 */
[----:B------:R-:W-:Y:S01]  /*5570*/  IMAD.U32 R4, R74, 0x10000, RZ ;  /* 0x000100004a047824 */ /* 0x000fe200078e00ff */
[----:B------:R-:W-:Y:S02]  /*5580*/  F2FP.F16.E4M3.UNPACK_B R36, R87.H1 ;  /* 0x00000057ff24723e */ /* 0x000fe400030006ff */
[----:B------:R-:W-:Y:S02]  /*5590*/  F2FP.F16.E4M3.UNPACK_B R34, R32.H1 ;  /* 0x00000020ff22723e */ /* 0x000fe400030006ff */
[----:B------:R-:W-:Y:S01]  /*55a0*/  F2FP.F16.E4M3.UNPACK_B R33, R30.H1 ;  /* 0x0000001eff21723e */ /* 0x000fe200030006ff */
[----:B------:R-:W-:Y:S01]  /*55b0*/  HADD2.F32 R5, -RZ, R36.H0_H0 ;  /* 0x20000024ff057230 */ /* 0x000fe20000004100 */
[----:B------:R-:W-:Y:S01]  /*55c0*/  LOP3.LUT R4, R7, 0xff0000, R4, 0xf8, !PT ;  /* 0x00ff000007047812 */ /* 0x000fe200078ef804 */
[----:B------:R-:W-:Y:S01]  /*55d0*/  HADD2.F32 R12, -RZ, R34.H0_H0 ;  /* 0x20000022ff0c7230 */ /* 0x000fe20000004100 */
[----:B------:R-:W-:Y:S01]  /*55e0*/  F2FP.F16.E4M3.UNPACK_B R35, R85.H1 ;  /* 0x00000055ff23723e */ /* 0x000fe200030006ff */
[----:B------:R-:W-:Y:S01]  /*55f0*/  HADD2.F32 R8, -RZ, R33.H0_H0 ;  /* 0x20000021ff087230 */ /* 0x000fe20000004100 */
[----:B------:R-:W-:Y:S01]  /*5600*/  F2FP.F16.E4M3.UNPACK_B R87, R87 ;  /* 0x00000057ff57723e */ /* 0x000fe200020006ff */
[----:B------:R-:W-:-:S02]  /*5610*/  IMAD.U32 R7, R73, 0x10000, RZ ;  /* 0x0001000049077824 */ /* 0x000fc400078e00ff */
[-C--:B------:R-:W-:Y:S01]  /*5620*/  FMUL.FTZ R73, R12, R5.reuse ;  /* 0x000000050c497220 */ /* 0x080fe20000410000 */
[--C-:B------:R-:W-:Y:S02]  /*5630*/  HADD2.F32 R37, -RZ, R35.reuse.H0_H0 ;  /* 0x20000023ff257230 */ /* 0x100fe40000004100 */
[----:B------:R-:W-:Y:S01]  /*5640*/  FMUL.FTZ R75, R8, R5 ;  /* 0x00000005084b7220 */ /* 0x000fe20000410000 */
[----:B------:R-:W-:Y:S01]  /*5650*/  LOP3.LUT R5, R39, 0xff0000, R72, 0xf8, !PT ;  /* 0x00ff000027057812 */ /* 0x000fe200078ef848 */
[----:B------:R-:W-:Y:S01]  /*5660*/  HADD2.F32 R72, -RZ, R36.H1_H1 ;  /* 0x30000024ff487230 */ /* 0x000fe20000004100 */
[----:B------:R-:W-:Y:S01]  /*5670*/  LOP3.LUT R7, R38, 0xff0000, R7, 0xf8, !PT ;  /* 0x00ff000026077812 */ /* 0x000fe200078ef807 */
[----:B------:R-:W-:Y:S01]  /*5680*/  HADD2.F32 R38, -RZ, R35.H1_H1 ;  /* 0x30000023ff267230 */ /* 0x000fe20000004100 */
[----:B------:R-:W-:Y:S01]  /*5690*/  F2FP.F16.E4M3.UNPACK_B R36, R32 ;  /* 0x00000020ff24723e */ /* 0x000fe200020006ff */
[----:B------:R-:W-:Y:S01]  /*56a0*/  HADD2.F32 R35, -RZ, R34.H1_H1 ;  /* 0x30000022ff237230 */ /* 0x000fe20000004100 */
[----:B------:R-:W-:Y:S01]  /*56b0*/  F2FP.F16.E4M3.UNPACK_B R34, R30 ;  /* 0x0000001eff22723e */ /* 0x000fe200020006ff */
[----:B------:R-:W-:Y:S01]  /*56c0*/  HADD2.F32 R39, -RZ, R87.H0_H0 ;  /* 0x20000057ff277230 */ /* 0x000fe20000004100 */
[----:B------:R-:W-:Y:S01]  /*56d0*/  F2FP.F16.E4M3.UNPACK_B R85, R85 ;  /* 0x00000055ff55723e */ /* 0x000fe200020006ff */
[----:B------:R-:W-:-:S02]  /*56e0*/  HADD2.F32 R30, -RZ, R36.H0_H0 ;  /* 0x20000024ff1e7230 */ /* 0x000fc40000004100 */
[-C--:B------:R-:W-:Y:S01]  /*56f0*/  FFMA.FTZ R8, R8, R37.reuse, -R73 ;  /* 0x0000002508087223 */ /* 0x080fe20000010849 */
[----:B------:R-:W-:Y:S02]  /*5700*/  HADD2.F32 R32, -RZ, R34.H0_H0 ;  /* 0x20000022ff207230 */ /* 0x000fe40000004100 */
[----:B------:R-:W-:Y:S01]  /*5710*/  FFMA.FTZ R12, R12, R37, R75 ;  /* 0x000000250c0c7223 */ /* 0x000fe2000001004b */
[----:B------:R-:W-:Y:S02]  /*5720*/  HADD2.F32 R33, -RZ, R33.H1_H1 ;  /* 0x30000021ff217230 */ /* 0x000fe40000004100 */
[-C--:B------:R-:W-:Y:S01]  /*5730*/  FMUL.FTZ R73, R30, R39.reuse ;  /* 0x000000271e497220 */ /* 0x080fe20000410000 */
[----:B------:R-:W-:Y:S02]  /*5740*/  HADD2.F32 R37, -RZ, R85.H0_H0 ;  /* 0x20000055ff257230 */ /* 0x000fe40000004100 */
[----:B------:R-:W-:Y:S01]  /*5750*/  FMUL.FTZ R74, R35, R72 ;  /* 0x00000048234a7220 */ /* 0x000fe20000410000 */
[----:B------:R-:W-:Y:S01]  /*5760*/  FMUL.FTZ R39, R32, R39 ;  /* 0x0000002720277220 */ /* 0x000fe20000410000 */
[----:B------:R-:W-:-:S02]  /*5770*/  HADD2.F32 R87, -RZ, R87.H1_H1 ;  /* 0x30000057ff577230 */ /* 0x000fc40000004100 */
[C---:B------:R-:W-:Y:S01]  /*5780*/  FMUL.FTZ R72, R33.reuse, R72 ;  /* 0x0000004821487220 */ /* 0x040fe20000410000 */
[----:B------:R-:W-:Y:S02]  /*5790*/  HADD2.F32 R36, -RZ, R36.H1_H1 ;  /* 0x30000024ff247230 */ /* 0x000fe40000004100 */
[-C--:B------:R-:W-:Y:S01]  /*57a0*/  FFMA.FTZ R32, R32, R37.reuse, -R73 ;  /* 0x0000002520207223 */ /* 0x080fe20000010849 */
[----:B------:R-:W-:Y:S01]  /*57b0*/  FFMA.FTZ R30, R30, R37, R39 ;  /* 0x000000251e1e7223 */ /* 0x000fe20000010027 */
[----:B------:R-:W-:Y:S02]  /*57c0*/  HADD2.F32 R34, -RZ, R34.H1_H1 ;  /* 0x30000022ff227230 */ /* 0x000fe40000004100 */
[-C--:B------:R-:W-:Y:S01]  /*57d0*/  FFMA.FTZ R33, R33, R38.reuse, -R74 ;  /* 0x0000002621217223 */ /* 0x080fe2000001084a */
[----:B------:R-:W-:Y:S02]  /*57e0*/  HADD2.F32 R85, -RZ, R85.H1_H1 ;  /* 0x30000055ff557230 */ /* 0x000fe40000004100 */
        /* <DEDUP_REMOVED lines=20> */
[----:B------:R-:W-:Y:S01]  /*5930*/  FFMA.FTZ R34, R36, R75, -R87 ;  /* 0x0000004b24227223 */ /* 0x000fe20000010857 */
[----:B------:R-:W-:Y:S02]  /*5940*/  HADD2.F32 R74, -RZ, R74.H1_H1 ;  /* 0x3000004aff4a7230 */ /* 0x000fe40000004100 */
[C---:B------:R-:W-:Y:S01]  /*5950*/  FMUL.FTZ R87, R73.reuse, R85 ;  /* 0x0000005549577220 */ /* 0x040fe20000410000 */
[----:B------:R-:W-:Y:S01]  /*5960*/  FFMA.FTZ R72, R72, R75, R81 ;  /* 0x0000004b48487223 */ /* 0x000fe20000010051 */
[C---:B------:R-:W-:Y:S01]  /*5970*/  FMUL.FTZ R36, R38.reuse, R85 ;  /* 0x0000005526247220 */ /* 0x040fe20000410000 */
[----:B------:R-:W-:Y:S01]  /*5980*/  F2FP.F16.E4M3.UNPACK_B R84, R84 ;  /* 0x00000054ff54723e */ /* 0x000fe200020006ff */
[-C--:B------:R-:W-:Y:S01]  /*5990*/  FFMA.FTZ R91, R38, R74.reuse, -R87 ;  /* 0x0000004a265b7223 */ /* 0x080fe20000010857 */
[--C-:B------:R-:W-:Y:S02]  /*59a0*/  HADD2.F32 R81, -RZ, R86.reuse.H0_H0 ;  /* 0x20000056ff517230 */ /* 0x100fe40000004100 */
[----:B------:R-:W-:Y:S01]  /*59b0*/  FFMA.FTZ R93, R73, R74, R36 ;  /* 0x0000004a495d7223 */ /* 0x000fe20000010024 */
[----:B------:R-:W-:Y:S01]  /*59c0*/  F2FP.F16.E4M3.UNPACK_B R36, R14 ;  /* 0x0000000eff24723e */ /* 0x000fe200020006ff */
[----:B------:R-:W-:Y:S01]  /*59d0*/  HADD2.F32 R85, -RZ, R86.H1_H1 ;  /* 0x30000056ff557230 */ /* 0x000fe20000004100 */
[----:B------:R-:W-:Y:S01]  /*59e0*/  F2FP.SATFINITE.E4M3.F32.PACK_AB_MERGE_C R8, R33, R8, RZ ;  /* 0x000000082108723e */ /* 0x000fe200048070ff */
[----:B------:R-:W-:Y:S01]  /*59f0*/  HADD2.F32 R14, -RZ, R10.H0_H0 ;  /* 0x2000000aff0e7230 */ /* 0x000fe20000004100 */
[----:B------:R-:W-:Y:S01]  /*5a00*/  F2FP.SATFINITE.E4M3.F32.PACK_AB_MERGE_C R91, R91, R34, RZ ;  /* 0x000000225b5b723e */ /* 0x000fe200048070ff */
[--C-:B------:R-:W-:Y:S01]  /*5a10*/  HADD2.F32 R38, -RZ, R36.reuse.H0_H0 ;  /* 0x20000024ff267230 */ /* 0x100fe20000004100 */
[----:B------:R-:W-:Y:S01]  /*5a20*/  F2FP.SATFINITE.E4M3.F32.PACK_AB_MERGE_C R8, R37, R32, R8 ;  /* 0x000000202508723e */ /* 0x000fe20004807008 */
[----:B------:R-:W-:Y:S01]  /*5a30*/  HADD2.F32 R36, -RZ, R36.H1_H1 ;  /* 0x30000024ff247230 */ /* 0x000fe20000004100 */
[----:B------:R-:W-:Y:S01]  /*5a40*/  F2FP.SATFINITE.E4M3.F32.PACK_AB_MERGE_C R12, R35, R12, RZ ;  /* 0x0000000c230c723e */ /* 0x000fe200048070ff */
[----:B------:R-:W-:-:S02]  /*5a50*/  HADD2.F32 R10, -RZ, R10.H1_H1 ;  /* 0x3000000aff0a7230 */ /* 0x000fc40000004100 */
[----:B------:R-:W-:Y:S01]  /*5a60*/  FMUL.FTZ R87, R38, R81 ;  /* 0x0000005126577220 */ /* 0x000fe20000410000 */
[--C-:B------:R-:W-:Y:S02]  /*5a70*/  HADD2.F32 R73, -RZ, R84.reuse.H0_H0 ;  /* 0x20000054ff497230 */ /* 0x100fe40000004100 */
[----:B------:R-:W-:Y:S01]  /*5a80*/  FMUL.FTZ R89, R36, R85 ;  /* 0x0000005524597220 */ /* 0x000fe20000410000 */
[----:B------:R-:W-:Y:S02]  /*5a90*/  HADD2.F32 R75, -RZ, R84.H1_H1 ;  /* 0x30000054ff4b7230 */ /* 0x000fe40000004100 */
        /* <DEDUP_REMOVED lines=33> */
[----:B------:R-:W-:Y:S01]  /*5cb0*/  HADD2.F32 R34, -RZ, R35.H0_H0 ;  /* 0x20000023ff227230 */ /* 0x000fe20000004100 */
[----:B------:R-:W-:Y:S01]  /*5cc0*/  F2FP.F16.E4M3.UNPACK_B R81, R5.H1 ;  /* 0x00000005ff51723e */ /* 0x000fe200030006ff */
[----:B------:R-:W-:-:S02]  /*5cd0*/  HADD2.F32 R37, -RZ, R38.H0_H0 ;  /* 0x20000026ff257230 */ /* 0x000fc40000004100 */
[----:B------:R-:W-:Y:S01]  /*5ce0*/  FFMA.FTZ R10, R10, R75, -R89 ;  /* 0x0000004b0a0a7223 */ /* 0x000fe20000010859 */
[----:B------:R-:W-:Y:S01]  /*5cf0*/  HADD2.F32 R36, -RZ, R35.H1_H1 ;  /* 0x30000023ff247230 */ /* 0x000fe20000004100 */
[----:B------:R-:W-:Y:S01]  /*5d00*/  F2FP.F16.E4M3.UNPACK_B R75, R5 ;  /* 0x00000005ff4b723e */ /* 0x000fe200020006ff */
        /* <DEDUP_REMOVED lines=13> */
[----:B------:R-:W-:Y:S01]  /*5de0*/  F2FP.F16.E4M3.UNPACK_B R38, R15.H1 ;  /* 0x0000000fff26723e */ /* 0x000fe200030006ff */
[----:B------:R-:W-:Y:S01]  /*5df0*/  HADD2.F32 R85, -RZ, R81.H0_H0 ;  /* 0x20000051ff557230 */ /* 0x000fe20000004100 */
[----:B------:R-:W-:Y:S01]  /*5e00*/  F2FP.F16.E4M3.UNPACK_B R35, R11 ;  /* 0x0000000bff23723e */ /* 0x000fe200020006ff */
[----:B------:R-:W-:Y:S01]  /*5e10*/  HADD2.F32 R84, -RZ, R75.H0_H0 ;  /* 0x2000004bff547230 */ /* 0x000fe20000004100 */
[----:B------:R-:W-:Y:S01]  /*5e20*/  F2FP.F16.E4M3.UNPACK_B R37, R15 ;  /* 0x0000000fff25723e */ /* 0x000fe200020006ff */
[----:B------:R-:W-:Y:S01]  /*5e30*/  HADD2.F32 R81, -RZ, R81.H1_H1 ;  /* 0x30000051ff517230 */ /* 0x000fe20000004100 */
[----:B------:R-:W-:Y:S01]  /*5e40*/  F2FP.F16.E4M3.UNPACK_B R11, R11.H1 ;  /* 0x0000000bff0b723e */ /* 0x000fe200030006ff */
        /* <DEDUP_REMOVED lines=9> */
[----:B------:R-:W-:Y:S01]  /*5ee0*/  FMUL.FTZ R86, R39, R84 ;  /* 0x0000005427567220 */ /* 0x000fe20000410000 */
[----:B------:R-:W-:Y:S02]  /*5ef0*/  HADD2.F32 R38, -RZ, R38.H1_H1 ;  /* 0x30000026ff267230 */ /* 0x000fe40000004100 */
[C---:B------:R-:W-:Y:S01]  /*5f00*/  FMUL.FTZ R85, R36.reuse, R85 ;  /* 0x0000005524557220 */ /* 0x040fe20000410000 */
[----:B------:R-:W-:Y:S02]  /*5f10*/  HADD2.F32 R11, -RZ, R11.H1_H1 ;  /* 0x3000000bff0b7230 */ /* 0x000fe40000004100 */
[----:B------:R-:W-:Y:S01]  /*5f20*/  FFMA.FTZ R87, R36, R73, -R87 ;  /* 0x0000004924577223 */ /* 0x000fe20000010857 */
[----:B------:R-:W-:-:S02]  /*5f30*/  HADD2.F32 R74, -RZ, R5.H0_H0 ;  /* 0x20000005ff4a7230 */ /* 0x000fc40000004100 */
[----:B------:R-:W-:Y:S01]  /*5f40*/  FMUL.FTZ R84, R15, R84 ;  /* 0x000000540f547220 */ /* 0x000fe20000410000 */
[----:B------:R-:W-:Y:S02]  /*5f50*/  HADD2.F32 R37, -RZ, R37.H1_H1 ;  /* 0x30000025ff257230 */ /* 0x000fe40000004100 */
[-C--:B------:R-:W-:Y:S01]  /*5f60*/  FMUL.FTZ R90, R38, R81.reuse ;  /* 0x00000051265a7220 */ /* 0x080fe20000410000 */
[----:B------:R-:W-:Y:S02]  /*5f70*/  HADD2.F32 R36, -RZ, R75.H1_H1 ;  /* 0x3000004bff247230 */ /* 0x000fe40000004100 */
[----:B------:R-:W-:Y:S01]  /*5f80*/  FMUL.FTZ R81, R11, R81 ;  /* 0x000000510b517220 */ /* 0x000fe20000410000 */
[----:B------:R-:W-:Y:S02]  /*5f90*/  HADD2.F32 R35, -RZ, R35.H1_H1 ;  /* 0x30000023ff237230 */ /* 0x000fe40000004100 */
[----:B------:R-:W-:Y:S01]  /*5fa0*/  FFMA.FTZ R86, R15, R74, -R86 ;  /* 0x0000004a0f567223 */ /* 0x000fe20000010856 */
[----:B------:R-:W-:-:S02]  /*5fb0*/  HADD2.F32 R72, -RZ, R72.H1_H1 ;  /* 0x30000048ff487230 */ /* 0x000fc40000004100 */
[----:B------:R-:W-:Y:S01]  /*5fc0*/  FFMA.FTZ R84, R39, R74, R84 ;  /* 0x0000004a27547223 */ /* 0x000fe20000010054 */
[----:B------:R-:W-:Y:S01]  /*5fd0*/  FFMA.FTZ R85, R4, R73, R85 ;  /* 0x0000004904557223 */ /* 0x000fe20000010055 */
[----:B------:R-:W-:Y:S02]  /*5fe0*/  HADD2.F32 R4, -RZ, R5.H1_H1 ;  /* 0x30000005ff047230 */ /* 0x000fe40000004100 */
[-C--:B------:R-:W-:Y:S01]  /*5ff0*/  FMUL.FTZ R74, R37, R36.reuse ;  /* 0x00000024254a7220 */ /* 0x080fe20000410000 */
[----:B------:R-:W-:Y:S01]  /*6000*/  FMUL.FTZ R36, R35, R36 ;  /* 0x0000002423247220 */ /* 0x000fe20000410000 */
[-C--:B------:R-:W-:Y:S01]  /*6010*/  FFMA.FTZ R90, R11, R72.reuse, -R90 ;  /* 0x000000480b5a7223 */ /* 0x080fe2000001085a */
[----:B------:R-:W-:Y:S01]  /*6020*/  FFMA.FTZ R38, R38, R72, R81 ;  /* 0x0000004826267223 */ /* 0x000fe20000010051 */
[-C--:B------:R-:W-:Y:S01]  /*6030*/  FFMA.FTZ R35, R35, R4.reuse, -R74 ;  /* 0x0000000423237223 */ /* 0x080fe2000001084a */
[----:B------:R-:W-:Y:S01]  /*6040*/  FFMA.FTZ R37, R37, R4, R36 ;  /* 0x0000000425257223 */ /* 0x000fe20000010024 */
[----:B------:R-:W-:-:S02]  /*6050*/  F2FP.SATFINITE.E4M3.F32.PACK_AB_MERGE_C R13, R34, R13, RZ ;  /* 0x0000000d220d723e */ /* 0x000fc400048070ff */
[----:B------:R-:W-:Y:S02]  /*6060*/  F2FP.SATFINITE.E4M3.F32.PACK_AB_MERGE_C R87, R90, R87, RZ ;  /* 0x000000575a57723e */ /* 0x000fe400048070ff */
[----:B------:R-:W-:Y:S02]  /*6070*/  F2FP.SATFINITE.E4M3.F32.PACK_AB_MERGE_C R38, R38, R85, RZ ;  /* 0x000000552626723e */ /* 0x000fe400048070ff */
[----:B------:R-:W-:Y:S02]  /*6080*/  F2FP.SATFINITE.E4M3.F32.PACK_AB_MERGE_C R9, R9, R30, R6 ;  /* 0x0000001e0909723e */ /* 0x000fe40004807006 */
[----:B------:R-:W-:Y:S02]  /*6090*/  F2FP.SATFINITE.E4M3.F32.PACK_AB_MERGE_C R11, R35, R86, R87 ;  /* 0x00000056230b723e */ /* 0x000fe40004807057 */
[----:B------:R-:W-:Y:S02]  /*60a0*/  F2FP.SATFINITE.E4M3.F32.PACK_AB_MERGE_C R13, R7, R32, R13 ;  /* 0x00000020070d723e */ /* 0x000fe4000480700d */
[----:B------:R-:W-:-:S07]  /*60b0*/  F2FP.SATFINITE.E4M3.F32.PACK_AB_MERGE_C R15, R37, R84, R38 ;  /* 0x00000054250f723e */ /* 0x000fce0004807026 */
.L_x_2220:
[----:B------:R-:W-:Y:S05]  /*60c0*/  BSYNC B1 ;  /* 0x0000000000017941 */ /* 0x000fea0003800000 */
.L_x_2219:
[----:B0-----:R0:W-:Y:S01]  /*60d0*/  ST.E.128 desc[UR42][R28.64], R8 ;  /* 0x000000081c007985 */ /* 0x0011e2000c101d2a */
[----:B------:R-:W-:-:S13]  /*60e0*/  ISETP.GE.AND P5, PT, R31, R88, PT ;  /* 0x000000581f00720c */ /* 0x000fda0003fa6270 */
[----:B------:R-:W-:Y:S05]  /*60f0*/  @P5 BRA `(.L_x_2198) ;  /* 0x0000000400085947 */ /* 0x000fea0003800000 */
[----:B------:R-:W-:-:S04]  /*6100*/  IADD3 R4, P5, R83, R31, RZ ;  /* 0x0000001f53047210 */ /* 0x000fc80007fbe0ff */
[----:B------:R-:W-:-:S05]  /*6110*/  LEA.HI.X.SX32 R5, R31, R82, 0x1, P5 ;  /* 0x000000521f057211 */ /* 0x000fca00028f0eff */
[----:B--2---:R2:W-:Y:S01]  /*6120*/  ST.E.128 desc[UR42][R4.64], R12 ;  /* 0x0000000c04007985 */ /* 0x0045e2000c101d2a */
[----:B------:R-:W-:Y:S05]  /*6130*/  BRA `(.L_x_2198) ;  /* 0x0000000000f87947 */ /* 0x000fea0003800000 */
.L_x_2190:
[----:B------:R-:W-:-:S06]  /*6140*/  UISETP.NE.AND UP0, UPT, UR36, 0x3, UPT ;  /* 0x000000032400788c */ /* 0x000fcc000bf05270 */
[----:B------:R-:W-:-:S13]  /*6150*/  PLOP3.LUT P0, PT, PT, PT, UP0, 0x80, 0x0 ;  /* 0x000000000000781c */ /* 0x000fda0003f0f008 */
[----:B------:R-:W-:Y:S05]  /*6160*/  @!P0 BRA `(.L_x_2221) ;  /* 0x0000000000048947 */ /* 0x000fea0003800000 */
[----:B------:R-:W-:Y:S01]  /*6170*/  BPT.TRAP 0x1 ;  /* 0x000000040000795c */ /* 0x000fe20000300000 */
.L_x_2221:
[----:B------:R-:W2:Y:S01]  /*6180*/  LDL R4, [R1+0x4] ;  /* 0x0000040001047983 */ /* 0x000ea20000100800 */
[----:B------:R-:W-:Y:S01]  /*6190*/  IMAD R69, R19, 0x8, R18 ;  /* 0x0000000813457824 */ /* 0x000fe200078e0212 */
[----:B------:R-:W-:Y:S01]  /*61a0*/  BSSY B1, `(.L_x_2222) ;  /* 0x0000005000017945 */ /* 0x000fe20003800000 */
[----:B------:R-:W-:Y:S02]  /*61b0*/  SHF.R.S32.HI R77, RZ, 0x1f, R78 ;  /* 0x0000001fff4d7819 */ /* 0x000fe4000001144e */
[----:B--2---:R-:W-:-:S04]  /*61c0*/  SHF.L.U32 R80, R4, 0x1f, RZ ;  /* 0x0000001f04507819 */ /* 0x004fc800000006ff */
[----:B------:R-:W0:Y:S02]  /*61d0*/  SYNCS.PHASECHK.TRANS64.TRYWAIT P5, [R69+URZ+0x19c90], R80 ;  /* 0x019c9050450075a7 */ /* 0x000e2400080a017f */
[----:B0-----:R-:W-:Y:S05]  /*61e0*/  @!P5 BRA `(.L_x_2223) ;  /* 0x000001780090d947 */ /* 0x001fea0003800000 */
.L_x_2468:
[----:B------:R-:W-:Y:S05]  /*61f0*/  BSYNC B1 ;  /* 0x0000000000017941 */ /* 0x000fea0003800000 */
.L_x_2222:
        /* <DEDUP_REMOVED lines=9> */
[----:B------:R-:W-:Y:S01]  /*6290*/  IMAD R6, R76, UR4, RZ ;  /* 0x000000044c067c24 */ /* 0x000fe2000f8e02ff */
[----:B------:R-:W-:Y:S02]  /*62a0*/  IADD3 R5, R5, R7, RZ ;  /* 0x0000000705057210 */ /* 0x000fe40007ffe0ff */
        /* <DEDUP_REMOVED lines=18> */
.L_x_2472:
[----:B------:R-:W-:Y:S05]  /*63d0*/  @!P5 BRA `(.L_x_2198) ;  /* 0x000000000050d947 */ /* 0x000fea0003800000 */
[----:B------:R-:W4:Y:S01]  /*63e0*/  LDL R10, [R1+0x10] ;  /* 0x00001000010a7983 */ /* 0x000f220000100800 */
[----:B------:R-:W-:-:S03]  /*63f0*/  ULDC UR4, c[0x0][0x2f4] ;  /* 0x0000bd0000047ab9 */ /* 0x000fc60000000800 */
[----:B------:R-:W5:Y:S04]  /*6400*/  LDL R12, [R1] ;  /* 0x00000000010c7983 */ /* 0x000f680000100800 */
        /* <DEDUP_REMOVED lines=17> */
.L_x_2198:
[----:B------:R-:W-:Y:S05]  /*6520*/  BSYNC B0 ;  /* 0x0000000000007941 */ /* 0x000fea0003800000 */
.L_x_2189:
        /* <DEDUP_REMOVED lines=16> */
.L_x_2226:
[----:B------:R-:W-:Y:S05]  /*6630*/  BSYNC B0 ;  /* 0x0000000000007941 */ /* 0x000fea0003800000 */
.L_x_2225:
[----:B------:R-:W0:Y:S01]  /*6640*/  SYNCS.PHASECHK.TRANS64.TRYWAIT P0, [R69+URZ+0x19cb0], R80 ;  /* 0x019cb050450075a7 */ /* 0x000e22000800017f */
[----:B------:R-:W-:Y:S04]  /*6650*/  BSSY B0, `(.L_x_2227) ;  /* 0x0000002000007945 */ /* 0x000fe80003800000 */
[----:B0-----:R-:W-:Y:S05]  /*6660*/  @!P0 BRA `(.L_x_2228) ;  /* 0x0000017400c88947 */ /* 0x001fea0003800000 */
.L_x_2473:
[----:B------:R-:W-:Y:S05]  /*6670*/  BSYNC B0 ;  /* 0x0000000000007941 */ /* 0x000fea0003800000 */
.L_x_2227:
        /* <DEDUP_REMOVED lines=12> */
[----:B------:R-:W-:-:S04]  /*6740*/  ULDC.64 UR4, c[0x0][0x330] ;  /* 0x0000cc0000047ab9 */ /* 0x000fc80000000a00 */
[----:B------:R-:W-:Y:S01]  /*6750*/  IADD3 R5, R5, R7, RZ ;  /* 0x0000000705057210 */ /* 0x000fe20007ffe0ff */
[----:B------:R-:W-:Y:S02]  /*6760*/  IMAD R7, R58, UR4, RZ ;  /* 0x000000043a077c24 */ /* 0x000fe4000f8e02ff */
[----:B------:R-:W-:-:S04]  /*6770*/  IMAD.WIDE.U32 R4, R154, UR4, R4 ;  /* 0x000000049a047c25 */ /* 0x000fc8000f8e0004 */
[----:B--2---:R-:W-:Y:S01]  /*6780*/  VIADD R6, R6, 0xffffff80 ;  /* 0xffffff8006067836 */ /* 0x004fe20000000000 */
[----:B------:R-:W-:Y:S01]  /*6790*/  IADD3 R4, P0, R4, UR6, RZ ;  /* 0x0000000604047c10 */ /* 0x000fe2000ff1e0ff */
[----:B------:R-:W-:-:S03]  /*67a0*/  IMAD R7, R154, UR5, R7 ;  /* 0x000000059a077c24 */ /* 0x000fc6000f8e0207 */
[----:B------:R-:W-:Y:S01]  /*67b0*/  LEA.HI R6, R6, R6, RZ, 0x1 ;  /* 0x0000000606067211 */ /* 0x000fe200078f08ff */
[----:B------:R1:W2:Y:S01]  /*67c0*/  SHFL.IDX PT, R13, R4, RZ, 0x1e1f ;  /* 0x001e1fff040d7589 */ /* 0x0002a200000e0000 */
[----:B------:R-:W-:Y:S02]  /*67d0*/  IADD3.X R5, R5, UR7, R7, P0, !PT ;  /* 0x0000000705057c10 */ /* 0x000fe400087fe407 */
[----:B------:R-:W-:-:S03]  /*67e0*/  SHF.R.S32.HI R6, RZ, 0x1, R6 ;  /* 0x00000001ff067819 */ /* 0x000fc60000011406 */
[----:B------:R1:W4:Y:S01]  /*67f0*/  SHFL.IDX PT, R11, R5, RZ, 0x1e1f ;  /* 0x001e1fff050b7589 */ /* 0x00032200000e0000 */
[----:B------:R-:W-:-:S13]  /*6800*/  ISETP.GT.AND P0, PT, R71, R6, PT ;  /* 0x000000064700720c */ /* 0x000fda0003f04270 */
[----:B-1----:R-:W-:Y:S05]  /*6810*/  @!P0 BRA `(.L_x_2230) ;  /* 0x0000000000508947 */ /* 0x002fea0003800000 */
[----:B------:R-:W5:Y:S01]  /*6820*/  LDL R10, [R1+0x10] ;  /* 0x00001000010a7983 */ /* 0x000f620000100800 */
[----:B------:R-:W-:-:S03]  /*6830*/  ULDC UR4, c[0x0][0x2f4] ;  /* 0x0000bd0000047ab9 */ /* 0x000fc60000000800 */
[----:B---3--:R-:W3:Y:S04]  /*6840*/  LDL R14, [R1] ;  /* 0x00000000010e7983 */ /* 0x008ee80000100800 */
        /* <DEDUP_REMOVED lines=17> */
.L_x_2230:
[----:B------:R-:W-:Y:S05]  /*6960*/  BSYNC B0 ;  /* 0x0000000000007941 */ /* 0x000fea0003800000 */
.L_x_2229:
        /* <DEDUP_REMOVED lines=19> */
.L_x_2184:
[----:B------:R-:W4:Y:S01]  /*6aa0*/  LDL R4, [R1+0x28] ;  /* 0x0000280001047983 */ /* 0x000f220000100800 */
[----:B------:R-:W1:Y:S01]  /*6ab0*/  LDC R0, c[0x0][0x448] ;  /* 0x00011200ff007b82 */ /* 0x000e620000000800 */
[----:B------:R-:W-:Y:S01]  /*6ac0*/  BSSY B0, `(.L_x_2232) ;  /* 0x000002c000007945 */ /* 0x000fe20003800000 */
[----:B------:R-:W-:Y:S02]  /*6ad0*/  CS2R R134, SRZ ;  /* 0x0000000000867805 */ /* 0x000fe4000001ff00 */
[----:B------:R-:W-:Y:S02]  /*6ae0*/  CS2R R20, SRZ ;  /* 0x0000000000147805 */ /* 0x000fe4000001ff00 */
[----:B------:R-:W-:Y:S02]  /*6af0*/  CS2R R128, SRZ ;  /* 0x0000000000807805 */ /* 0x000fe4000001ff00 */
[----:B--2---:R-:W-:Y:S02]  /*6b00*/  CS2R R12, SRZ ;  /* 0x00000000000c7805 */ /* 0x004fe4000001ff00 */
[----:B------:R-:W-:-:S02]  /*6b10*/  CS2R R126, SRZ ;  /* 0x00000000007e7805 */ /* 0x000fc4000001ff00 */
[----:B------:R-:W-:Y:S02]  /*6b20*/  CS2R R28, SRZ ;  /* 0x00000000001c7805 */ /* 0x000fe4000001ff00 */
[----:B---3--:R-:W-:Y:S02]  /*6b30*/  CS2R R14, SRZ ;  /* 0x00000000000e7805 */ /* 0x008fe4000001ff00 */
[----:B------:R-:W-:Y:S01]  /*6b40*/  CS2R R120, SRZ ;  /* 0x0000000000787805 */ /* 0x000fe2000001ff00 */
        /* <DEDUP_REMOVED lines=8> */
[----:B----4-:R-:W-:Y:S02]  /*6bd0*/  CS2R R10, SRZ ;  /* 0x00000000000a7805 */ /* 0x010fe4000001ff00 */
[----:B------:R-:W-:-:S02]  /*6be0*/  CS2R R104, SRZ ;  /* 0x0000000000687805 */ /* 0x000fc4000001ff00 */
[----:B------:R-:W-:Y:S01]  /*6bf0*/  CS2R R102, SRZ ;  /* 0x0000000000667805 */ /* 0x000fe2000001ff00 */
[----:B------:R-:W-:Y:S01]  /*6c00*/  IMAD.MOV.U32 R34, RZ, RZ, RZ ;  /* 0x000000ffff227224 */ /* 0x000fe200078e00ff */
[----:B------:R-:W-:Y:S02]  /*6c10*/  CS2R R96, SRZ ;  /* 0x0000000000607805 */ /* 0x000fe4000001ff00 */
[----:B------:R-:W-:Y:S02]  /*6c20*/  CS2R R94, SRZ ;  /* 0x00000000005e7805 */ /* 0x000fe4000001ff00 */
[----:B-1----:R-:W-:Y:S01]  /*6c30*/  ISETP.NE.AND P1, PT, R0, 0x1, PT ;  /* 0x000000010000780c */ /* 0x002fe20003f25270 */
[----:B------:R-:W-:Y:S02]  /*6c40*/  IMAD.MOV.U32 R36, RZ, RZ, RZ ;  /* 0x000000ffff247224 */ /* 0x000fe400078e00ff */
[----:B------:R-:W-:-:S10]  /*6c50*/  IMAD.MOV.U32 R89, RZ, RZ, RZ ;  /* 0x000000ffff597224 */ /* 0x000fd400078e00ff */
[----:B------:R-:W1:Y:S08]  /*6c60*/  @P1 LDC R3, c[0x0][0x44c] ;  /* 0x00011300ff031b82 */ /* 0x000e700000000800 */
[----:B------:R-:W2:Y:S01]  /*6c70*/  @P1 LDC R2, c[0x0][0x450] ;  /* 0x00011400ff021b82 */ /* 0x000ea20000000800 */
[----:B------:R-:W-:-:S04]  /*6c80*/  VIADD R0, R4, 0xbf ;  /* 0x000000bf04007836 */ /* 0x000fc80000000000 */
[----:B-1----:R-:W-:-:S05]  /*6c90*/  @P1 IMAD.HI.U32 R3, R0, R3, RZ ;  /* 0x0000000300031227 */ /* 0x002fca00078e00ff */
[----:B--2---:R-:W-:Y:S01]  /*6ca0*/  @P1 SHF.R.U32.HI R0, RZ, R2, R3 ;  /* 0x00000002ff001219 */ /* 0x004fe20000011603 */
[----:B------:R-:W-:Y:S01]  /*6cb0*/  IMAD.MOV.U32 R2, RZ, RZ, RZ ;  /* 0x000000ffff027224 */ /* 0x000fe200078e00ff */
[----:B------:R-:W-:Y:S02]  /*6cc0*/  PLOP3.LUT P1, PT, PT, PT, PT, 0x80, 0x0 ;  /* 0x000000000000781c */ /* 0x000fe40003f2f070 */
[----:B------:R-:W-:-:S04]  /*6cd0*/  IADD3 R0, R27, R0, RZ ;  /* 0x000000001b007210 */ /* 0x000fc80007ffe0ff */
[----:B------:R-:W-:-:S04]  /*6ce0*/  SHF.R.S32.HI R3, RZ, 0x1f, R0 ;  /* 0x0000001fff037819 */ /* 0x000fc80000011400 */
[----:B------:R-:W-:Y:S01]  /*6cf0*/  LEA.HI R3, R3, R0, RZ, 0x7 ;  /* 0x0000000003037211 */ /* 0x000fe200078f38ff */
[----:B------:R-:W-:-:S03]  /*6d00*/  IMAD.MOV.U32 R0, RZ, RZ, RZ ;  /* 0x000000ffff007224 */ /* 0x000fc600078e00ff */
[----:B------:R-:W-:-:S04]  /*6d10*/  SHF.R.S32.HI R3, RZ, 0x7, R3 ;  /* 0x00000007ff037819 */ /* 0x000fc80000011403 */
[----:B------:R-:W-:Y:S02]  /*6d20*/  VIMNMX R88, R26, R3, PT ;  /* 0x000000031a587248 */ /* 0x000fe40003fe0100 */
[----:B------:R-:W-:Y:S02]  /*6d30*/  CS2R R26, SRZ ;  /* 0x00000000001a7805 */ /* 0x000fe4000001ff00 */
[----:B------:R-:W-:Y:S01]  /*6d40*/  ISETP.GE.AND P2, PT, R88, 0x1, PT ;  /* 0x000000015800780c */ /* 0x000fe20003f46270 */
[----:B------:R-:W-:-:S12]  /*6d50*/  @P0 BRA `(.L_x_2233) ;  /* 0x0000000000080947 */ /* 0x000fd80003800000 */
[----:B------:R-:W1:Y:S02]  /*6d60*/  FENCE.VIEW.ASYNC.G ;  /* 0x00000000000073c6 */ /* 0x000e640000000100 */
[----:B-1----:R-:W-:Y:S06]  /*6d70*/  BAR.ARV 0xc, 0x200 ;  /* 0x0308000000007b1d */ /* 0x002fec0000002000 */
.L_x_2233:
[----:B------:R-:W-:Y:S05]  /*6d80*/  BSYNC B0 ;  /* 0x0000000000007941 */ /* 0x000fea0003800000 */
.L_x_2232:
[----:B------:R-:W-:Y:S01]  /*6d90*/  IMAD.MOV.U32 R92, RZ, RZ, RZ ;  /* 0x000000ffff5c7224 */ /* 0x000fe200078e00ff */
[----:B------:R-:W-:Y:S01]  /*6da0*/  MOV R3, RZ ;  /* 0x000000ff00037202 */ /* 0x000fe20000000f00 */
        /* <DEDUP_REMOVED lines=33> */
.L_x_2236:
[----:B------:R-:W-:Y:S05]  /*6fc0*/  BSYNC B6 ;  /* 0x0000000000067941 */ /* 0x000fea0003800000 */
.L_x_2235:
        /* <DEDUP_REMOVED lines=25> */
[C---:B------:R-:W-:Y:S02]  /*7160*/  @P1 IMAD R11, R154.reuse, R13, R6 ;  /* 0x0000000d9a0b1224 */ /* 0x040fe400078e0206 */
[----:B------:R-:W-:-:S04]  /*7170*/  @P0 IMAD.WIDE.U32 R2, R154, R10, R2 ;  /* 0x0000000a9a020225 */ /* 0x000fc800078e0002 */
[----:B------:R-:W-:Y:S01]  /*7180*/  @P1 IMAD.WIDE.U32 R6, R154, R12, R4 ;  /* 0x0000000c9a061225 */ /* 0x000fe200078e0004 */
[----:B------:R-:W-:Y:S01]  /*7190*/  @P0 LEA R4, P2, R2, UR4, 0x2 ;  /* 0x0000000402040c11 */ /* 0x000fe2000f8410ff */
[----:B------:R-:W-:Y:S02]  /*71a0*/  ULDC UR4, c[0x0][0x3f4] ;  /* 0x0000fd0000047ab9 */ /* 0x000fe40000000800 */
[----:B------:R-:W-:Y:S01]  /*71b0*/  @P0 IMAD.IADD R5, R3, 0x1, R9 ;  /* 0x0000000103050824 */ /* 0x000fe200078e0209 */
[----:B------:R-:W-:Y:S01]  /*71c0*/  @P1 IADD3 R3, R7, R11, RZ ;  /* 0x0000000b07031210 */ /* 0x000fe20007ffe0ff */
[----:B------:R-:W-:Y:S01]  /*71d0*/  IMAD.MOV.U32 R0, RZ, RZ, 0x3f800000 ;  /* 0x3f800000ff007424 */ /* 0x000fe200078e00ff */
[----:B------:R-:W-:Y:S02]  /*71e0*/  @P1 LEA R8, P3, R6, UR6, 0x2 ;  /* 0x0000000606081c11 */ /* 0x000fe4000f8610ff */
[----:B------:R-:W-:Y:S02]  /*71f0*/  @P0 LEA.HI.X R5, R2, UR5, R5, 0x2, P2 ;  /* 0x0000000502050c11 */ /* 0x000fe400090f1405 */
        /* <DEDUP_REMOVED lines=19> */
.L_x_2240:
[----:B-1----:R1:W2:Y:S02]  /*7330*/  SYNCS.PHASECHK.TRANS64.TRYWAIT P0, [R18+URZ+0x19c00], R3 ;  /* 0x019c0003120075a7 */ /* 0x0022a4000800017f */
[----:B--2---:R-:W-:Y:S05]  /*7340*/  @!P0 NANOSLEEP.SYNCS 0x989680 ;  /* 0x009896800000895d */ /* 0x004fea0003900000 */
[----:B------:R-:W2:Y:S02]  /*7350*/  @!P0 SYNCS.PHASECHK.TRANS64 P0, [R18+URZ+0x19c00], R3 ;  /* 0x019c0003120085a7 */ /* 0x000ea4000800007f */
[----:B--2---:R-:W-:Y:S05]  /*7360*/  @!P0 BRA `(.L_x_2240) ;  /* 0xfffffffc00f08947 */ /* 0x004fea000383ffff */
.L_x_2239:
[----:B------:R-:W-:Y:S05]  /*7370*/  BSYNC B0 ;  /* 0x0000000000007941 */ /* 0x000fea0003800000 */
.L_x_2238:
[----:B------:R-:W-:Y:S05]  /*7380*/  BRA `(.L_x_2241) ;  /* 0x00000044007c7947 */ /* 0x000fea0003800000 */
.L_x_2237:
        /* <DEDUP_REMOVED lines=21> */
[----:B------:R-:W-:Y:S01]  /*74e0*/  MOV R6, UR6 ;  /* 0x0000000600067c02 */ /* 0x000fe20008000f00 */
        /* <DEDUP_REMOVED lines=8> */
.L_x_2243:
[----:B------:R-:W-:Y:S05]  /*7570*/  BSYNC B6 ;  /* 0x0000000000067941 */ /* 0x000fea0003800000 */
.L_x_2242:
        /* <DEDUP_REMOVED lines=8> */
[----:B------:R-:W-:-:S04]  /*7600*/  SHF.R.S32.HI R39, RZ, 0x1, R39 ;  /* 0x00000001ff277819 */ /* 0x000fc80000011427 */
[----:B--2---:R-:W-:Y:S01]  /*7610*/  IADD3 R10, R39, R21, RZ ;  /* 0x00000015270a7210 */ /* 0x004fe20007ffe0ff */
[----:B---3--:R-:W-:Y:S02]  /*7620*/  IMAD.IADD R37, R18, 0x1, R20 ;  /* 0x0000000112257824 */ /* 0x008fe400078e0214 */
[----:B------:R-:W-:Y:S05]  /*7630*/  @!P0 BRA `(.L_x_2245) ;  /* 0x0000001c00388947 */ /* 0x000fea0003800000 */
        /* <DEDUP_REMOVED lines=16> */
[----:B------:R-:W-:Y:S01]  /*7740*/  IMAD R4, R0, UR4, RZ ;  /* 0x0000000400047c24 */ /* 0x000fe2000f8e02ff */
[----:B------:R-:W-:Y:S01]  /*7750*/  IADD3 R5, P1, R8, UR8, RZ ;  /* 0x0000000808057c10 */ /* 0x000fe2000ff3e0ff */
[----:B------:R-:W-:-:S04]  /*7760*/  IMAD.WIDE.U32 R6, R11, UR4, R6 ;  /* 0x000000040b067c25 */ /* 0x000fc8000f8e0006 */
[----:B------:R-:W-:Y:S02]  /*7770*/  IMAD R0, R0, UR6, RZ ;  /* 0x0000000600007c24 */ /* 0x000fe4000f8e02ff */
        /* <DEDUP_REMOVED lines=11> */
[----:B------:R0:W4:Y:S02]  /*7830*/  SHFL.IDX PT, R14, R5, RZ, 0x1e1f ;  /* 0x001e1fff050e7589 */ /* 0x00012400000e0000 */
.L_x_2479:
[----:B0-----:R-:W5:Y:S04]  /*7840*/  LDL R5, [R1+0x2c] ;  /* 0x00002c0001057983 */ /* 0x001f680000100800 */
[----:B------:R-:W2:Y:S01]  /*7850*/  LDL R6, [R1+0x58] ;  /* 0x0000580001067983 */ /* 0x000ea20000100800 */
[----:B------:R-:W-:Y:S01]  /*7860*/  BSSY B1, `(.L_x_2247) ;  /* 0x000002f000017945 */ /* 0x000fe20003800000 */
[----:B------:R-:W-:Y:S02]  /*7870*/  CS2R R24, SRZ ;  /* 0x0000000000187805 */ /* 0x000fe4000001ff00 */
[----:B------:R-:W-:Y:S02]  /*7880*/  CS2R R20, SRZ ;  /* 0x0000000000147805 */ /* 0x000fe4000001ff00 */
[----:B------:R-:W-:-:S02]  /*7890*/  CS2R R8, SRZ ;  /* 0x0000000000087805 */ /* 0x000fc4000001ff00 */
[----:B------:R-:W-:Y:S02]  /*78a0*/  CS2R R26, SRZ ;  /* 0x00000000001a7805 */ /* 0x000fe4000001ff00 */
[----:B------:R-:W-:Y:S01]  /*78b0*/  CS2R R12, SRZ ;  /* 0x00000000000c7805 */ /* 0x000fe2000001ff00 */
[----:B-----5:R-:W-:Y:S01]  /*78c0*/  IMAD R38, R5, R38, RZ ;  /* 0x0000002605267224 */ /* 0x020fe200078e02ff */
[----:B--2---:R-:W-:-:S04]  /*78d0*/  LEA.HI R5, R6, R6, RZ, 0x1 ;  /* 0x0000000606057211 */ /* 0x004fc800078f08ff */
[----:B------:R-:W-:Y:S02]  /*78e0*/  ISETP.GE.AND P0, PT, R10, R38, PT ;  /* 0x000000260a00720c */ /* 0x000fe40003f06270 */
[----:B------:R-:W-:Y:S02]  /*78f0*/  CS2R R10, SRZ ;  /* 0x00000000000a7805 */ /* 0x000fe4000001ff00 */
[----:B------:R-:W-:-:S05]  /*7900*/  LOP3.LUT R5, R5, 0xfffffffe, RZ, 0xc0, !PT ;  /* 0xfffffffe05057812 */ /* 0x000fca00078ec0ff */
[----:B------:R-:W-:-:S05]  /*7910*/  IMAD.IADD R5, R6, 0x1, -R5 ;  /* 0x0000000106057824 */ /* 0x000fca00078e0a05 */
[----:B------:R-:W-:Y:S01]  /*7920*/  SHF.L.U32 R5, R5, 0x1f, RZ ;  /* 0x0000001f05057819 */ /* 0x000fe200000006ff */
[----:B------:R-:W-:Y:S06]  /*7930*/  @P0 BRA `(.L_x_2248) ;  /* 0x0000000000840947 */ /* 0x000fec0003800000 */
[----:B------:R-:W2:Y:S01]  /*7940*/  LDL R32, [R1+0x1c] ;  /* 0x00001c0001207983 */ /* 0x000ea20000100800 */
[----:B------:R-:W-:-:S03]  /*7950*/  ULDC UR4, c[0x0][0x3f4] ;  /* 0x0000fd0000047ab9 */ /* 0x000fc60000000800 */
[----:B------:R-:W2:Y:S04]  /*7960*/  LDL R15, [R1+0x20] ;  /* 0x00002000010f7983 */ /* 0x000ea80000100800 */
[----:B------:R-:W2:Y:S04]  /*7970*/  LDL R41, [R1+0x6c] ;  /* 0x00006c0001297983 */ /* 0x000ea80000100800 */
[----:B------:R-:W2:Y:S01]  /*7980*/  LDL R40, [R1+0x68] ;  /* 0x0000680001287983 */ /* 0x000ea20000100800 */
[----:B------:R-:W-:Y:S02]  /*7990*/  ISETP.GE.AND P5, PT, R156, UR4, PT ;  /* 0x000000049c007c0c */ /* 0x000fe4000bfa6270 */
[----:B------:R-:W-:-:S02]  /*79a0*/  CS2R R26, SRZ ;  /* 0x00000000001a7805 */ /* 0x000fc4000001ff00 */
[----:B------:R-:W-:Y:S02]  /*79b0*/  CS2R R24, SRZ ;  /* 0x0000000000187805 */ /* 0x000fe4000001ff00 */
[----:B------:R-:W-:-:S07]  /*79c0*/  CS2R R12, SRZ ;  /* 0x00000000000c7805 */ /* 0x000fce000001ff00 */
[----:B------:R-:W-:Y:S02]  /*79d0*/  @!P5 SHF.R.S32.HI R9, RZ, 0x1f, R156 ;  /* 0x0000001fff09d819 */ /* 0x000fe4000001149c */
[C---:B------:R-:W-:Y:S02]  /*79e0*/  @!P5 IADD3 R6, P2, R156.reuse, R3, RZ ;  /* 0x000000039c06d210 */ /* 0x040fe40007f5e0ff */
[----:B----4-:R-:W-:Y:S02]  /*79f0*/  @!P5 IADD3 R28, P3, R156, R14, RZ ;  /* 0x0000000e9c1cd210 */ /* 0x010fe40007f7e0ff */
[----:B-1----:R-:W-:-:S03]  /*7a00*/  @!P5 IADD3.X R7, R0, R9, RZ, P2, !PT ;  /* 0x000000090007d210 */ /* 0x002fc600017fe4ff */
[----:B---3--:R-:W-:Y:S01]  /*7a10*/  @!P5 IMAD.X R29, R4, 0x1, R9, P3 ;  /* 0x00000001041dd824 */ /* 0x008fe200018e0609 */
[----:B------:R-:W-:Y:S02]  /*7a20*/  CS2R R20, SRZ ;  /* 0x0000000000147805 */ /* 0x000fe4000001ff00 */
[----:B------:R-:W-:Y:S02]  /*7a30*/  CS2R R10, SRZ ;  /* 0x00000000000a7805 */ /* 0x000fe4000001ff00 */
[----:B------:R-:W-:Y:S01]  /*7a40*/  CS2R R8, SRZ ;  /* 0x0000000000087805 */ /* 0x000fe2000001ff00 */
[----:B------:R0:W5:Y:S04]  /*7a50*/  @!P5 LD.E.64 R26, desc[UR42][R6.64] ;  /* 0x0000002a061ad980 */ /* 0x000168000c101b00 */
[----:B------:R0:W5:Y:S01]  /*7a60*/  @!P5 LD.E.64 R24, desc[UR42][R28.64] ;  /* 0x0000002a1c18d980 */ /* 0x000162000c101b00 */
[----:B--2---:R-:W-:-:S02]  /*7a70*/  ISETP.GE.AND P1, PT, R32, UR4, PT ;  /* 0x0000000420007c0c */ /* 0x004fc4000bf26270 */
[----:B------:R-:W-:-:S11]  /*7a80*/  ISETP.GE.AND P0, PT, R15, UR4, PT ;  /* 0x000000040f007c0c */ /* 0x000fd6000bf06270 */
[CC--:B------:R-:W-:Y:S02]  /*7a90*/  @!P1 IADD3 R30, P4, R32.reuse, R3.reuse, RZ ;  /* 0x00000003201e9210 */ /* 0x0c0fe40007f9e0ff */
[-C--:B------:R-:W-:Y:S02]  /*7aa0*/  @!P1 IADD3 R32, P2, R32, R14.reuse, RZ ;  /* 0x0000000e20209210 */ /* 0x080fe40007f5e0ff */
[C---:B------:R-:W-:Y:S01]  /*7ab0*/  @!P0 IADD3 R34, P3, R15.reuse, R3, RZ ;  /* 0x000000030f228210 */ /* 0x040fe20007f7e0ff */
[--C-:B------:R-:W-:Y:S01]  /*7ac0*/  @!P1 IMAD.X R31, R0, 0x1, R41.reuse, P4 ;  /* 0x00000001001f9824 */ /* 0x100fe200020e0629 */
[----:B------:R-:W-:Y:S01]  /*7ad0*/  @!P0 IADD3 R14, P4, R15, R14, RZ ;  /* 0x0000000e0f0e8210 */ /* 0x000fe20007f9e0ff */
[----:B------:R-:W-:Y:S02]  /*7ae0*/  @!P1 IMAD.X R33, R4, 0x1, R41, P2 ;  /* 0x0000000104219824 */ /* 0x000fe400010e0629 */
[--C-:B------:R-:W-:Y:S01]  /*7af0*/  @!P0 IMAD.X R35, R0, 0x1, R40.reuse, P3 ;  /* 0x0000000100238824 */ /* 0x100fe200018e0628 */
[----:B------:R0:W5:Y:S01]  /*7b00*/  @!P1 LD.E.64 R12, desc[UR42][R30.64] ;  /* 0x0000002a1e0c9980 */ /* 0x000162000c101b00 */
[----:B------:R-:W-:-:S03]  /*7b10*/  @!P0 IMAD.X R15, R4, 0x1, R40, P4 ;  /* 0x00000001040f8824 */ /* 0x000fc600020e0628 */
[----:B------:R0:W5:Y:S04]  /*7b20*/  @!P1 LD.E.64 R20, desc[UR42][R32.64] ;  /* 0x0000002a20149980 */ /* 0x000168000c101b00 */
[----:B------:R0:W5:Y:S04]  /*7b30*/  @!P0 LD.E.64 R10, desc[UR42][R34.64] ;  /* 0x0000002a220a8980 */ /* 0x000168000c101b00 */
[----:B------:R0:W5:Y:S02]  /*7b40*/  @!P0 LD.E.64 R8, desc[UR42][R14.64] ;  /* 0x0000002a0e088980 */ /* 0x000164000c101b00 */
.L_x_2248:
[----:B------:R-:W-:Y:S05]  /*7b50*/  BSYNC B1 ;  /* 0x0000000000017941 */ /* 0x000fea0003800000 */
.L_x_2247:
[----:B------:R-:W2:Y:S01]  /*7b60*/  SYNCS.PHASECHK.TRANS64.TRYWAIT P0, [R18+URZ+0x19c00], R5 ;  /* 0x019c0005120075a7 */ /* 0x000ea2000800017f */
[----:B------:R-:W-:Y:S01]  /*7b70*/  IMAD R153, R153, -0xc0, R38 ;  /* 0xffffff4099997824 */ /* 0x000fe200078e0226 */
[----:B------:R-:W-:Y:S04]  /*7b80*/  BSSY B1, `(.L_x_2249) ;  /* 0x0000004000017945 */ /* 0x000fe80003800000 */
[----:B------:R-:W-:-:S04]  /*7b90*/  VIMNMX R153, R153, 0xc0, PT ;  /* 0x000000c099997848 */ /* 0x000fc80003fe0100 */
[----:B------:R-:W-:Y:S01]  /*7ba0*/  ISETP.GE.AND P1, PT, R39, R153, PT ;  /* 0x000000992700720c */ /* 0x000fe20003f26270 */
[----:B--2---:R-:W-:-:S12]  /*7bb0*/  @!P0 BRA `(.L_x_2250) ;  /* 0x0000016000f48947 */ /* 0x004fd80003800000 */
.L_x_2480:
[----:B------:R-:W-:Y:S05]  /*7bc0*/  BSYNC B1 ;  /* 0x0000000000017941 */ /* 0x000fea0003800000 */
.L_x_2249:
[----:B------:R-:W-:Y:S05]  /*7bd0*/  @P1 BRA `(.L_x_2251) ;  /* 0x0000003c00441947 */ /* 0x000fea0003800000 */
[----:B---3--:R-:W3:Y:S01]  /*7be0*/  LDL R4, [R1+0x1c] ;  /* 0x00001c0001047983 */ /* 0x008ee20000100800 */
[----:B------:R-:W0:Y:S03]  /*7bf0*/  LDC R3, c[0x0][0x3f4] ;  /* 0x0000fd00ff037b82 */ /* 0x000e260000000800 */
[----:B-1----:R-:W2:Y:S01]  /*7c00*/  LDL R0, [R1+0x20] ;  /* 0x0000200001007983 */ /* 0x002ea20000100800 */
[----:B------:R-:W-:Y:S01]  /*7c10*/  BSSY B1, `(.L_x_2252) ;  /* 0x000007b000017945 */ /* 0x000fe20003800000 */
[-C--:B0-----:R-:W-:Y:S02]  /*7c20*/  ISETP.GE.AND P0, PT, R156, R3.reuse, PT ;  /* 0x000000039c00720c */ /* 0x081fe40003f06270 */
[-C--:B---3--:R-:W-:Y:S02]  /*7c30*/  ISETP.GE.AND P1, PT, R4, R3.reuse, PT ;  /* 0x000000030400720c */ /* 0x088fe40003f26270 */
[----:B--2---:R-:W-:-:S09]  /*7c40*/  ISETP.GE.AND P2, PT, R0, R3, PT ;  /* 0x000000030000720c */ /* 0x004fd20003f46270 */
[----:B------:R-:W-:Y:S05]  /*7c50*/  @P0 BRA `(.L_x_2253) ;  /* 0x0000000400d80947 */ /* 0x000fea0003800000 */
[----:B------:R-:W0:Y:S01]  /*7c60*/  LDS.128 R4, [R37+0xf000] ;  /* 0x00f0000025047984 */ /* 0x000e220000000c00 */
[----:B-----5:R-:W-:Y:S02]  /*7c70*/  SHF.R.U32.HI R15, RZ, 0x8, R27 ;  /* 0x00000008ff0f7819 */ /* 0x020fe4000001161b */
[----:B----4-:R-:W-:Y:S02]  /*7c80*/  LOP3.LUT R14, R27, 0xff, RZ, 0xc0, !PT ;  /* 0x000000ff1b0e7812 */ /* 0x010fe400078ec0ff */
        /* <DEDUP_REMOVED lines=23> */
[-C--:B0-----:R-:W-:Y:S02]  /*7e00*/  F2FP.F16.E4M3.UNPACK_B R0, R6.reuse.H1 ;  /* 0x00000006ff00723e */ /* 0x081fe400030006ff */
[----:B------:R-:W-:Y:S02]  /*7e10*/  LOP3.LUT R29, R29, 0xff0000, R24, 0xf8, !PT ;  /* 0x00ff00001d1d7812 */ /* 0x000fe400078ef818 */
[----:B------:R-:W-:Y:S01]  /*7e20*/  F2FP.F16.E4M3.UNPACK_B R32, R31 ;  /* 0x0000001fff20723e */ /* 0x000fe200020006ff */
[--C-:B------:R-:W-:Y:S01]  /*7e30*/  HADD2.F32 R15, -RZ, R0.reuse.H1_H1 ;  /* 0x30000000ff0f7230 */ /* 0x100fe20000004100 */
[----:B------:R-:W-:Y:S01]  /*7e40*/  F2FP.F16.E4M3.UNPACK_B R28, R27 ;  /* 0x0000001bff1c723e */ /* 0x000fe200020006ff */
[----:B------:R-:W-:Y:S01]  /*7e50*/  HADD2.F32 R14, -RZ, R0.H0_H0 ;  /* 0x20000000ff0e7230 */ /* 0x000fe20000004100 */
        /* <DEDUP_REMOVED lines=13> */
[--C-:B------:R-:W-:Y:S01]  /*7f30*/  HADD2.F32 R5, -RZ, R3.reuse.H1_H1 ;  /* 0x30000003ff057230 */ /* 0x100fe20000004100 */
[----:B------:R-:W-:Y:S01]  /*7f40*/  F2FP.F16.E4M3.UNPACK_B R31, R31.H1 ;  /* 0x0000001fff1f723e */ /* 0x000fe200030006ff */
[C---:B------:R-:W-:Y:S01]  /*7f50*/  FFMA.FTZ R35, R14.reuse, R29, -R35 ;  /* 0x0000001d0e237223 */ /* 0x040fe20000010823 */
        /* <DEDUP_REMOVED lines=70> */
.L_x_2253:
[----:B------:R-:W-:Y:S05]  /*83c0*/  BSYNC B1 ;  /* 0x0000000000017941 */ /* 0x000fea0003800000 */
.L_x_2252:
[----:B------:R-:W-:Y:S04]  /*83d0*/  BSSY B1, `(.L_x_2254) ;  /* 0x000007c000017945 */ /* 0x000fe80003800000 */
[----:B------:R-:W-:Y:S05]  /*83e0*/  @P1 BRA `(.L_x_2255) ;  /* 0x0000000400e81947 */ /* 0x000fea0003800000 */
[----:B0-----:R-:W0:Y:S01]  /*83f0*/  LDS.128 R4, [R37+0x10800] ;  /* 0x0108000025047984 */ /* 0x001e220000000c00 */
[----:B-----5:R-:W-:Y:S02]  /*8400*/  SHF.R.U32.HI R26, RZ, 0x8, R21 ;  /* 0x00000008ff1a7819 */ /* 0x020fe40000011615 */
[----:B----4-:R-:W-:Y:S02]  /*8410*/  SHF.R.U32.HI R14, RZ, 0x8, R13 ;  /* 0x00000008ff0e7819 */ /* 0x010fe4000001160d */
        /* <DEDUP_REMOVED lines=119> */
.L_x_2255:
[----:B------:R-:W-:Y:S05]  /*8b90*/  BSYNC B1 ;  /* 0x0000000000017941 */ /* 0x000fea0003800000 */
.L_x_2254:
[----:B------:R-:W-:Y:S05]  /*8ba0*/  @P2 BRA `(.L_x_2251) ;  /* 0x0000002c00502947 */ /* 0x000fea0003800000 */
[----:B01----:R-:W0:Y:S01]  /*8bb0*/  LDS.128 R4, [R37+0x12000] ;  /* 0x0120000025047984 */ /* 0x003e220000000c00 */
[----:B-----5:R-:W-:Y:S02]  /*8bc0*/  SHF.R.U32.HI R13, RZ, 0x8, R11 ;  /* 0x00000008ff0d7819 */ /* 0x020fe4000001160b */
[----:B------:R-:W-:Y:S02]  /*8bd0*/  LOP3.LUT R12, R11, 0xff, RZ, 0xc0, !PT ;  /* 0x000000ff0b0c7812 */ /* 0x000fe400078ec0ff */
[----:B------:R-:W-:Y:S02]  /*8be0*/  LOP3.LUT R13, R13, 0xff, RZ, 0xc0, !PT ;  /* 0x000000ff0d0d7812 */ /* 0x000fe400078ec0ff */
[----:B------:R-:W-:Y:S02]  /*8bf0*/  SHF.R.U32.HI R21, RZ, 0x8, R9 ;  /* 0x00000008ff157819 */ /* 0x000fe40000011609 */
[----:B------:R-:W-:Y:S02]  /*8c00*/  PRMT R12, R13, 0x7604, R12 ;  /* 0x000076040d0c7816 */ /* 0x000fe4000000000c */
[----:B----4-:R-:W-:-:S02]  /*8c10*/  LOP3.LUT R14, R9, 0xff, RZ, 0xc0, !PT ;  /* 0x000000ff090e7812 */ /* 0x010fc400078ec0ff */
[----:B------:R-:W-:Y:S02]  /*8c20*/  LOP3.LUT R21, R21, 0xff, RZ, 0xc0, !PT ;  /* 0x000000ff15157812 */ /* 0x000fe400078ec0ff */
[----:B------:R-:W-:Y:S02]  /*8c30*/  SHF.R.U32.HI R20, RZ, 0x10, R9 ;  /* 0x00000010ff147819 */ /* 0x000fe40000011609 */
[----:B------:R-:W-:Y:S02]  /*8c40*/  SHF.R.U32.HI R3, RZ, 0x8, R10 ;  /* 0x00000008ff037819 */ /* 0x000fe4000001160a */
[----:B------:R-:W-:Y:S02]  /*8c50*/  SHF.R.U32.HI R13, RZ, 0x8, R8 ;  /* 0x00000008ff0d7819 */ /* 0x000fe40000011608 */
[----:B------:R-:W-:Y:S02]  /*8c60*/  SHF.R.U32.HI R24, RZ, 0x10, R11 ;  /* 0x00000010ff187819 */ /* 0x000fe4000001160b */
[----:B------:R-:W-:Y:S01]  /*8c70*/  PRMT R14, R21, 0x7604, R14 ;  /* 0x00007604150e7816 */ /* 0x000fe2000000000e */
[----:B------:R-:W-:Y:S01]  /*8c80*/  IMAD.U32 R21, R20, 0x10000, RZ ;  /* 0x0001000014157824 */ /* 0x000fe200078e00ff */
[----:B------:R-:W-:-:S02]  /*8c90*/  LOP3.LUT R0, R10, 0xff, RZ, 0xc0, !PT ;  /* 0x000000ff0a007812 */ /* 0x000fc400078ec0ff */
[----:B------:R-:W-:Y:S02]  /*8ca0*/  LOP3.LUT R3, R3, 0xff, RZ, 0xc0, !PT ;  /* 0x000000ff03037812 */ /* 0x000fe400078ec0ff */
[----:B------:R-:W-:Y:S02]  /*8cb0*/  LOP3.LUT R15, R13, 0xff, RZ, 0xc0, !PT ;  /* 0x000000ff0d0f7812 */ /* 0x000fe400078ec0ff */
[----:B------:R-:W-:Y:S02]  /*8cc0*/  SHF.L.U32 R13, R24, 0x10, RZ ;  /* 0x00000010180d7819 */ /* 0x000fe400000006ff */
[----:B------:R-:W-:Y:S02]  /*8cd0*/  PRMT R3, R3, 0x7604, R0 ;  /* 0x0000760403037816 */ /* 0x000fe40000000000 */
[----:B------:R-:W-:Y:S02]  /*8ce0*/  LOP3.LUT R0, R8, 0xff, RZ, 0xc0, !PT ;  /* 0x000000ff08007812 */ /* 0x000fe400078ec0ff */
[----:B------:R-:W-:-:S02]  /*8cf0*/  LOP3.LUT R13, R12, 0xff0000, R13, 0xf8, !PT ;  /* 0x00ff00000c0d7812 */ /* 0x000fc400078ef80d */
[----:B------:R-:W-:Y:S02]  /*8d00*/  LOP3.LUT R21, R14, 0xff0000, R21, 0xf8, !PT ;  /* 0x00ff00000e157812 */ /* 0x000fe400078ef815 */
[----:B------:R-:W-:Y:S02]  /*8d10*/  PRMT R15, R15, 0x7604, R0 ;  /* 0x000076040f0f7816 */ /* 0x000fe40000000000 */
[----:B------:R-:W-:Y:S02]  /*8d20*/  LOP3.LUT R21, R21, 0xff000000, R9, 0xf8, !PT ;  /* 0xff00000015157812 */ /* 0x000fe400078ef809 */
[----:B------:R-:W-:Y:S02]  /*8d30*/  LOP3.LUT R13, R13, 0xff000000, R11, 0xf8, !PT ;  /* 0xff0000000d0d7812 */ /* 0x000fe400078ef80b */
[----:B------:R-:W-:Y:S02]  /*8d40*/  LOP3.LUT R3, R3, 0xff0000, R10, 0xf8, !PT ;  /* 0x00ff000003037812 */ /* 0x000fe400078ef80a */
[----:B0-----:R-:W-:-:S02]  /*8d50*/  F2FP.F16.E4M3.UNPACK_B R0, R6.H1 ;  /* 0x00000006ff00723e */ /* 0x001fc400030006ff */
[----:B------:R-:W-:Y:S02]  /*8d60*/  LOP3.LUT R15, R15, 0xff0000, R8, 0xf8, !PT ;  /* 0x00ff00000f0f7812 */ /* 0x000fe400078ef808 */
[----:B------:R-:W-:Y:S01]  /*8d70*/  F2FP.F16.E4M3.UNPACK_B R24, R21 ;  /* 0x00000015ff18723e */ /* 0x000fe200020006ff */
[----:B------:R-:W-:Y:S01]  /*8d80*/  HADD2.F32 R9, -RZ, R0.H1_H1 ;  /* 0x30000000ff097230 */ /* 0x000fe20000004100 */
[----:B------:R-:W-:Y:S02]  /*8d90*/  F2FP.F16.E4M3.UNPACK_B R14, R13 ;  /* 0x0000000dff0e723e */ /* 0x000fe400020006ff */
        /* <DEDUP_REMOVED lines=88> */
.L_x_2245:
        /* <DEDUP_REMOVED lines=32> */
.L_x_2486:
[----:B------:R-:W5:Y:S04]  /*9520*/  LDL R4, [R1+0x2c] ;  /* 0x00002c0001047983 */ /* 0x000f680000100800 */
[----:B------:R-:W2:Y:S01]  /*9530*/  LDL R13, [R1+0x58] ;  /* 0x00005800010d7983 */ /* 0x000ea20000100800 */
[----:B------:R-:W-:Y:S01]  /*9540*/  BSSY B1, `(.L_x_2257) ;  /* 0x000002c000017945 */ /* 0x000fe20003800000 */
[----:B------:R-:W-:Y:S02]  /*9550*/  CS2R R8, SRZ ;  /* 0x0000000000087805 */ /* 0x000fe4000001ff00 */
[----:B------:R-:W-:Y:S02]  /*9560*/  CS2R R14, SRZ ;  /* 0x00000000000e7805 */ /* 0x000fe4000001ff00 */
[----:B------:R-:W-:Y:S01]  /*9570*/  CS2R R26, SRZ ;  /* 0x00000000001a7805 */ /* 0x000fe2000001ff00 */
[----:B-----5:R-:W-:Y:S01]  /*9580*/  IMAD R38, R4, R25, RZ ;  /* 0x0000001904267224 */ /* 0x020fe200078e02ff */
[----:B------:R-:W-:-:S02]  /*9590*/  CS2R R4, SRZ ;  /* 0x0000000000047805 */ /* 0x000fc4000001ff00 */
[----:B------:R-:W-:Y:S02]  /*95a0*/  CS2R R24, SRZ ;  /* 0x0000000000187805 */ /* 0x000fe4000001ff00 */
[----:B--2---:R-:W-:Y:S02]  /*95b0*/  LEA.HI R6, R13, R13, RZ, 0x1 ;  /* 0x0000000d0d067211 */ /* 0x004fe400078f08ff */
[----:B------:R-:W-:Y:S02]  /*95c0*/  ISETP.GE.AND P0, PT, R10, R38, PT ;  /* 0x000000260a00720c */ /* 0x000fe40003f06270 */
[----:B------:R-:W-:Y:S02]  /*95d0*/  CS2R R10, SRZ ;  /* 0x00000000000a7805 */ /* 0x000fe4000001ff00 */
[----:B------:R-:W-:Y:S02]  /*95e0*/  LOP3.LUT R12, R6, 0xfffffffe, RZ, 0xc0, !PT ;  /* 0xfffffffe060c7812 */ /* 0x000fe400078ec0ff */
[----:B------:R-:W-:-:S03]  /*95f0*/  CS2R R6, SRZ ;  /* 0x0000000000067805 */ /* 0x000fc6000001ff00 */
[----:B------:R-:W-:Y:S01]  /*9600*/  IMAD.IADD R39, R13, 0x1, -R12 ;  /* 0x000000010d277824 */ /* 0x000fe200078e0a0c */
[----:B------:R-:W-:-:S04]  /*9610*/  CS2R R12, SRZ ;  /* 0x00000000000c7805 */ /* 0x000fc8000001ff00 */
[----:B------:R-:W-:Y:S01]  /*9620*/  SHF.L.U32 R39, R39, 0x1f, RZ ;  /* 0x0000001f27277819 */ /* 0x000fe200000006ff */
[----:B------:R-:W-:Y:S06]  /*9630*/  @P0 BRA `(.L_x_2258) ;  /* 0x0000000000700947 */ /* 0x000fec0003800000 */
[----:B------:R-:W2:Y:S01]  /*9640*/  LDL R28, [R1+0x10] ;  /* 0x00001000011c7983 */ /* 0x000ea20000100800 */
[C---:B------:R-:W-:Y:S01]  /*9650*/  IADD3 R4, R16.reuse, 0x20, RZ ;  /* 0x0000002010047810 */ /* 0x040fe20007ffe0ff */
        /* <DEDUP_REMOVED lines=11> */
[----:B----4-:R-:W-:-:S05]  /*9710*/  @!P4 IADD3 R30, P1, R16, R21, RZ ;  /* 0x00000015101ec210 */ /* 0x010fca0007f3e0ff */
[----:B---3--:R-:W-:Y:S02]  /*9720*/  @!P4 IMAD.X R31, R20, 0x1, R5, P1 ;  /* 0x00000001141fc824 */ /* 0x008fe400008e0605 */
[----:B--2---:R-:W-:Y:S01]  /*9730*/  @!P5 IMAD.SHL.U32 R4, R28, 0x10, RZ ;  /* 0x000000101c04d824 */ /* 0x004fe200078e00ff */
[----:B------:R-:W-:-:S04]  /*9740*/  @!P4 IADD3 R28, P0, R16, R3, RZ ;  /* 0x00000003101cc210 */ /* 0x000fc80007f1e0ff */
[----:B------:R-:W-:Y:S01]  /*9750*/  @!P5 IADD3 R32, P2, R4, R3, RZ ;  /* 0x000000030420d210 */ /* 0x000fe20007f5e0ff */
[----:B-1----:R-:W-:Y:S01]  /*9760*/  @!P4 IMAD.X R29, R0, 0x1, R5, P0 ;  /* 0x00000001001dc824 */ /* 0x002fe200000e0605 */
[----:B------:R-:W-:Y:S02]  /*9770*/  @!P5 IADD3 R34, P3, R4, R21, RZ ;  /* 0x000000150422d210 */ /* 0x000fe40007f7e0ff */
[----:B------:R-:W-:Y:S02]  /*9780*/  @!P5 SHF.R.S32.HI R3, RZ, 0x1f, R4 ;  /* 0x0000001fff03d819 */ /* 0x000fe40000011404 */
[----:B------:R-:W-:Y:S01]  /*9790*/  CS2R R4, SRZ ;  /* 0x0000000000047805 */ /* 0x000fe2000001ff00 */
[----:B------:R0:W5:Y:S02]  /*97a0*/  @!P4 LD.E.128 R12, desc[UR42][R28.64] ;  /* 0x0000002a1c0cc980 */ /* 0x000164000c101d00 */
[--C-:B------:R-:W-:Y:S02]  /*97b0*/  @!P5 IMAD.X R33, R0, 0x1, R3.reuse, P2 ;  /* 0x000000010021d824 */ /* 0x100fe400010e0603 */
[----:B------:R-:W-:Y:S01]  /*97c0*/  @!P5 IMAD.X R35, R20, 0x1, R3, P3 ;  /* 0x000000011423d824 */ /* 0x000fe200018e0603 */
[----:B------:R0:W5:Y:S04]  /*97d0*/  @!P4 LD.E.128 R4, desc[UR42][R30.64] ;  /* 0x0000002a1e04c980 */ /* 0x000168000c101d00 */
[----:B------:R0:W5:Y:S04]  /*97e0*/  @!P5 LD.E.128 R24, desc[UR42][R32.64] ;  /* 0x0000002a2018d980 */ /* 0x000168000c101d00 */
[----:B------:R0:W5:Y:S02]  /*97f0*/  @!P5 LD.E.128 R8, desc[UR42][R34.64] ;  /* 0x0000002a2208d980 */ /* 0x000164000c101d00 */
.L_x_2258:
[----:B------:R-:W-:Y:S05]  /*9800*/  BSYNC B1 ;  /* 0x0000000000017941 */ /* 0x000fea0003800000 */
.L_x_2257:
        /* <DEDUP_REMOVED lines=10> */
.L_x_2487:
[----:B------:R-:W-:Y:S05]  /*98b0*/  BSYNC B1 ;  /* 0x0000000000017941 */ /* 0x000fea0003800000 */
.L_x_2259:
        /* <DEDUP_REMOVED lines=26> */
[----:B------:R-:W-:Y:S02]  /*9a60*/  LOP3.LUT R40, R40, 0xff, RZ, 0xc0, !PT ;  /* 0x000000ff28287812 */ /* 0x000fe400078ec0ff */
[----:B0-----:R-:W-:Y:S02]  /*9a70*/  IADD3 R31, R21, -0x80, RZ ;  /* 0xffffff80151f7810 */ /* 0x001fe40007ffe0ff */
[----:B------:R-:W-:-:S02]  /*9a80*/  LOP3.LUT R21, R20, 0xff, RZ, 0xc0, !PT ;  /* 0x000000ff14157812 */ /* 0x000fc400078ec0ff */
[----:B------:R-:W-:Y:S02]  /*9a90*/  LEA.HI R32, R31, R31, RZ, 0x1 ;  /* 0x0000001f1f207211 */ /* 0x000fe400078f08ff */
[----:B------:R-:W-:Y:S02]  /*9aa0*/  LOP3.LUT R20, R14, 0xff, RZ, 0xc0, !PT ;  /* 0x000000ff0e147812 */ /* 0x000fe400078ec0ff */
[----:B------:R-:W-:Y:S02]  /*9ab0*/  LOP3.LUT R32, R32, 0xfffffffe, RZ, 0xc0, !PT ;  /* 0xfffffffe20207812 */ /* 0x000fe400078ec0ff */
[----:B-1----:R-:W-:Y:S02]  /*9ac0*/  PRMT R39, R21, 0x7604, R0 ;  /* 0x0000760415277816 */ /* 0x002fe40000000000 */
[----:B------:R-:W-:Y:S01]  /*9ad0*/  SHF.R.U32.HI R21, RZ, 0x8, R4 ;  /* 0x00000008ff157819 */ /* 0x000fe20000011604 */
        /* <DEDUP_REMOVED lines=17> */
[----:B------:R-:W-:Y:S01]  /*9bf0*/  PRMT R44, R47, 0x7604, R44 ;  /* 0x000076042f2c7816 */ /* 0x000fe2000000002c */
[----:B------:R-:W1:Y:S01]  /*9c00*/  LDS.128 R32, [R0+0xf000] ;  /* 0x00f0000000207984 */ /* 0x000e620000000c00 */
[----:B------:R-:W-:Y:S02]  /*9c10*/  LOP3.LUT R42, R6, 0xff, RZ, 0xc0, !PT ;  /* 0x000000ff062a7812 */ /* 0x000fe400078ec0ff */
[----:B------:R-:W-:Y:S02]  /*9c20*/  LOP3.LUT R43, R43, 0xff, RZ, 0xc0, !PT ;  /* 0x000000ff2b2b7812 */ /* 0x000fe400078ec0ff */
[----:B------:R-:W-:Y:S02]  /*9c30*/  PRMT R40, R40, 0x7604, R21 ;  /* 0x0000760428287816 */ /* 0x000fe40000000015 */
[----:B------:R-:W-:Y:S02]  /*9c40*/  SHF.R.U32.HI R47, RZ, 0x10, R5 ;  /* 0x00000010ff2f7819 */ /* 0x000fe40000011605 */
[----:B------:R-:W-:-:S02]  /*9c50*/  SHF.R.U32.HI R21, RZ, 0x10, R13 ;  /* 0x00000010ff157819 */ /* 0x000fc4000001160d */
[----:B------:R-:W-:Y:S01]  /*9c60*/  PRMT R49, R43, 0x7604, R42 ;  /* 0x000076042b317816 */ /* 0x000fe2000000002a */
[----:B------:R-:W-:Y:S01]  /*9c70*/  IMAD.U32 R47, R47, 0x10000, RZ ;  /* 0x000100002f2f7824 */ /* 0x000fe200078e00ff */
[----:B------:R-:W-:Y:S01]  /*9c80*/  SHF.R.U32.HI R51, RZ, 0x10, R7 ;  /* 0x00000010ff337819 */ /* 0x000fe20000011607 */
[----:B------:R-:W-:Y:S01]  /*9c90*/  IMAD.U32 R21, R21, 0x10000, RZ ;  /* 0x0001000015157824 */ /* 0x000fe200078e00ff */
[----:B------:R-:W-:Y:S02]  /*9ca0*/  SHF.R.U32.HI R43, RZ, 0x10, R15 ;  /* 0x00000010ff2b7819 */ /* 0x000fe4000001160f */
[----:B------:R-:W-:Y:S01]  /*9cb0*/  LOP3.LUT R45, R45, 0xff0000, R4, 0xf8, !PT ;  /* 0x00ff00002d2d7812 */ /* 0x000fe200078ef804 */
[----:B------:R-:W-:Y:S01]  /*9cc0*/  IMAD.U32 R51, R51, 0x10000, RZ ;  /* 0x0001000033337824 */ /* 0x000fe200078e00ff */
[----:B------:R-:W-:Y:S01]  /*9cd0*/  LOP3.LUT R47, R40, 0xff0000, R47, 0xf8, !PT ;  /* 0x00ff0000282f7812 */ /* 0x000fe200078ef82f */
[----:B------:R-:W-:Y:S01]  /*9ce0*/  IMAD.U32 R43, R43, 0x10000, RZ ;  /* 0x000100002b2b7824 */ /* 0x000fe200078e00ff */
        /* <DEDUP_REMOVED lines=11> */
[-C--:B0-----:R-:W-:Y:S02]  /*9da0*/  F2FP.F16.E4M3.UNPACK_B R14, R29.reuse ;  /* 0x0000001dff0e723e */ /* 0x081fe400020006ff */
[----:B------:R-:W-:-:S02]  /*9db0*/  F2FP.F16.E4M3.UNPACK_B R40, R29.H1 ;  /* 0x0000001dff28723e */ /* 0x000fc400030006ff */
        /* <DEDUP_REMOVED lines=179> */
.L_x_2262:
[----:B------:R-:W-:Y:S05]  /*a8f0*/  BSYNC B1 ;  /* 0x0000000000017941 */ /* 0x000fea0003800000 */
.L_x_2261:
        /* <DEDUP_REMOVED lines=255> */
.L_x_2251:
[----:B------:R-:W-:Y:S05]  /*b8f0*/  BSYNC B0 ;  /* 0x0000000000007941 */ /* 0x000fea0003800000 */
.L_x_2244:
        /* <DEDUP_REMOVED lines=8> */
.L_x_2241:
[----:B0-2---:R-:W-:-:S04]  /*b980*/  MOV R0, UR36 ;  /* 0x0000002400007c02 */ /* 0x005fc80008000f00 */
[----:B------:R-:W-:-:S13]  /*b990*/  ISETP.NE.AND P0, PT, R0, 0x3, PT ;  /* 0x000000030000780c */ /* 0x000fda0003f05270 */
[----:B------:R-:W-:Y:S05]  /*b9a0*/  @!P0 BRA `(.L_x_2263) ;  /* 0x0000000000048947 */ /* 0x000fea0003800000 */
[----:B------:R-:W-:Y:S01]  /*b9b0*/  BPT.TRAP 0x1 ;  /* 0x000000040000795c */ /* 0x000fe20000300000 */
.L_x_2263:
[----:B------:R-:W-:Y:S01]  /*b9c0*/  IMAD R0, R22, 0x8, R18 ;  /* 0x0000000816007824 */ /* 0x000fe200078e0212 */
[----:B-----5:R-:W-:-:S04]  /*b9d0*/  SHF.L.U32 R7, R23, 0x1f, RZ ;  /* 0x0000001f17077819 */ /* 0x020fc800000006ff */
[----:B------:R0:W2:Y:S01]  /*b9e0*/  SYNCS.PHASECHK.TRANS64.TRYWAIT P1, [R0+URZ+0x19c30], R7 ;  /* 0x019c3007000075a7 */ /* 0x0000a2000802017f */
[----:B------:R-:W-:Y:S05]  /*b9f0*/  @!P0 BRA `(.L_x_2264) ;  /* 0x0000000000048947 */ /* 0x000fea0003800000 */
[----:B------:R-:W-:Y:S01]  /*ba00*/  BPT.TRAP 0x1 ;  /* 0x000000040000795c */ /* 0x000fe20000300000 */
.L_x_2264:
[----:B-1----:R-:W-:Y:S01]  /*ba10*/  VIADD R3, R18, 0x13800 ;  /* 0x0001380012037836 */ /* 0x002fe20000000000 */
[----:B---3--:R-:W-:Y:S01]  /*ba20*/  LOP3.LUT R4, R36, 0x10000, RZ, 0xfc, !PT ;  /* 0x0001000024047812 */ /* 0x008fe200078efcff */
[----:B------:R-:W-:-:S03]  /*ba30*/  IMAD.MOV.U32 R5, RZ, RZ, -0x3ffffff0 ;  /* 0xc0000010ff057424 */ /* 0x000fc600078e00ff */
[----:B------:R-:W-:-:S04]  /*ba40*/  SHF.R.U32.HI R3, RZ, 0x4, R3 ;  /* 0x00000004ff037819 */ /* 0x000fc80000011603 */
[----:B------:R-:W-:-:S04]  /*ba50*/  LOP3.LUT R3, R3, 0x3fff, RZ, 0xc0, !PT ;  /* 0x00003fff03037812 */ /* 0x000fc800078ec0ff */
[----:B----4-:R-:W-:Y:S01]  /*ba60*/  LOP3.LUT R21, R3, 0x10000, RZ, 0xfc, !PT ;  /* 0x0001000003157812 */ /* 0x010fe200078efcff */
[----:B--2---:R-:W-:Y:S06]  /*ba70*/  @P1 BRA `(.L_x_2265) ;  /* 0x0000000000081947 */ /* 0x004fec0003800000 */
[----:B------:R-:W1:Y:S02]  /*ba80*/  SYNCS.PHASECHK.TRANS64.TRYWAIT P1, [R0+URZ+0x19c30], R7 ;  /* 0x019c3007000075a7 */ /* 0x000e64000802017f */
[----:B-1----:R-:W-:Y:S05]  /*ba90*/  @!P1 BRA `(.L_x_2266) ;  /* 0x0000012400d49947 */ /* 0x002fea0003800000 */
.L_x_2265:
[----:B------:R-:W-:Y:S01]  /*baa0*/  IMAD R6, R22, 0x300, R21 ;  /* 0x0000030016067824 */ /* 0x000fe200078e0215 */
[----:B------:R-:W-:Y:S05]  /*bab0*/  WARPSYNC.ALL ;  /* 0x0000000000007948 */ /* 0x000fea0003800000 */
[----:B01----:R-:W-:Y:S01]  /*bac0*/  IMAD.MOV.U32 R7, RZ, RZ, -0x3ffffff0 ;  /* 0xc0000010ff077424 */ /* 0x003fe200078e00ff */
[C---:B------:R-:W-:Y:S01]  /*bad0*/  R2UR UR4, R4.reuse ;  /* 0x00000000040472ca */ /* 0x040fe200000e0000 */
[----:B------:R-:W-:Y:S01]  /*bae0*/  WARPGROUP.ARRIVE ;  /* 0x00000000000079c5 */ /* 0x000fe20000000000 */
[----:B------:R-:W-:Y:S01]  /*baf0*/  R2UR UR5, R5 ;  /* 0x00000000050572ca */ /* 0x000fe200000e0000 */
[----:B------:R-:W-:Y:S01]  /*bb00*/  VIADD R152, R4, 0x180 ;  /* 0x0000018004987836 */ /* 0x000fe20000000000 */
[C---:B------:R-:W-:Y:S01]  /*bb10*/  R2UR UR6, R6.reuse ;  /* 0x00000000060672ca */ /* 0x040fe200000e0000 */
[C---:B------:R-:W-:Y:S01]  /*bb20*/  VIADD R8, R6.reuse, 0x100 ;  /* 0x0000010006087836 */ /* 0x040fe20000000000 */
[----:B------:R-:W-:Y:S01]  /*bb30*/  R2UR UR7, R7 ;  /* 0x00000000070772ca */ /* 0x000fe200000e0000 */
[----:B------:R-:W-:Y:S01]  /*bb40*/  IMAD.MOV.U32 R153, RZ, RZ, -0x3ffffff0 ;  /* 0xc0000010ff997424 */ /* 0x000fe200078e00ff */
[----:B------:R-:W-:Y:S01]  /*bb50*/  MOV R9, 0xc0000010 ;  /* 0xc000001000097802 */ /* 0x000fe20000000f00 */
[----:B------:R-:W-:-:S02]  /*bb60*/  VIADD R6, R6, 0x200 ;  /* 0x0000020006067836 */ /* 0x000fc40000000000 */
[----:B------:R-:W-:-:S08]  /*bb70*/  IMAD.MOV.U32 R7, RZ, RZ, -0x3ffffff0 ;  /* 0xc0000010ff077424 */ /* 0x000fd000078e00ff */
        /* <DEDUP_REMOVED lines=20> */
.L_x_2267:
[----:B------:R-:W2:Y:S01]  /*bcc0*/  LDL.LU R97, [R1+0x40] ;  /* 0x0000400001617983 */ /* 0x000ea20000300800 */
[----:B------:R-:W0:Y:S01]  /*bcd0*/  LDC R96, c[0x0][0x448] ;  /* 0x00011200ff607b82 */ /* 0x000e220000000800 */
[C---:B------:R-:W-:Y:S01]  /*bce0*/  FMUL.FTZ R15, R2.reuse, R37 ;  /* 0x00000025020f7220 */ /* 0x040fe20000410000 */
[C---:B------:R-:W-:Y:S01]  /*bcf0*/  FMUL.FTZ R13, R2.reuse, R33 ;  /* 0x00000021020d7220 */ /* 0x040fe20000410000 */
[----:B------:R-:W3:Y:S01]  /*bd00*/  LDL R95, [R1+0x3c] ;  /* 0x00003c00015f7983 */ /* 0x000ee20000100800 */
[C---:B------:R-:W-:Y:S01]  /*bd10*/  FMUL.FTZ R92, R2.reuse, R34 ;  /* 0x00000022025c7220 */ /* 0x040fe20000410000 */
[C---:B------:R-:W-:Y:S01]  /*bd20*/  FMUL.FTZ R12, R2.reuse, R32 ;  /* 0x00000020020c7220 */ /* 0x040fe20000410000 */
[C---:B------:R-:W-:Y:S01]  /*bd30*/  FMUL.FTZ R3, R2.reuse, R24 ;  /* 0x0000001802037220 */ /* 0x040fe20000410000 */
[----:B------:R-:W3:Y:S01]  /*bd40*/  LDL R100, [R1+0x28] ;  /* 0x0000280001647983 */ /* 0x000ee20000100800 */
[C---:B------:R-:W-:Y:S01]  /*bd50*/  FMUL.FTZ R24, R2.reuse, R40 ;  /* 0x0000002802187220 */ /* 0x040fe20000410000 */
[C---:B------:R-:W-:Y:S01]  /*bd60*/  FMUL.FTZ R91, R2.reuse, R35 ;  /* 0x00000023025b7220 */ /* 0x040fe20000410000 */
[C---:B------:R-:W-:Y:S01]  /*bd70*/  FMUL.FTZ R10, R2.reuse, R26 ;  /* 0x0000001a020a7220 */ /* 0x040fe20000410000 */
[----:B------:R-:W4:Y:S01]  /*bd80*/  LDL R37, [R1+0x38] ;  /* 0x0000380001257983 */ /* 0x000f220000100800 */
[C---:B------:R-:W-:Y:S01]  /*bd90*/  FMUL.FTZ R20, R2.reuse, R27 ;  /* 0x0000001b02147220 */ /* 0x040fe20000410000 */
[C---:B------:R-:W-:Y:S01]  /*bda0*/  FMUL.FTZ R14, R2.reuse, R36 ;  /* 0x00000024020e7220 */ /* 0x040fe20000410000 */
[C---:B------:R-:W-:Y:S01]  /*bdb0*/  FMUL.FTZ R90, R2.reuse, R30 ;  /* 0x0000001e025a7220 */ /* 0x040fe20000410000 */
[----:B------:R-:W5:Y:S01]  /*bdc0*/  LDL R98, [R1+0x2c] ;  /* 0x00002c0001627983 */ /* 0x000f620000100800 */
        /* <DEDUP_REMOVED lines=8> */
[----:B0-----:R-:W-:Y:S01]  /*be50*/  ISETP.NE.AND P4, PT, R96, 0x1, PT ;  /* 0x000000016000780c */ /* 0x001fe20003f85270 */
[----:B------:R-:W-:Y:S01]  /*be60*/  IMAD.MOV.U32 R35, RZ, RZ, -0x80 ;  /* 0xffffff80ff237424 */ /* 0x000fe200078e00ff */
[----:B------:R-:W4:Y:S01]  /*be70*/  LDL R96, [R1+0x30] ;  /* 0x0000300001607983 */ /* 0x000f220000100800 */
        /* <DEDUP_REMOVED lines=10> */
[----:B------:R-:W0:Y:S01]  /*bf20*/  @P4 LDC R33, c[0x0][0x44c] ;  /* 0x00011300ff214b82 */ /* 0x000e220000000800 */
[C---:B------:R-:W-:Y:S01]  /*bf30*/  FMUL.FTZ R99, R2.reuse, R70 ;  /* 0x0000004602637220 */ /* 0x040fe20000410000 */
[C---:B------:R-:W-:Y:S01]  /*bf40*/  FMUL.FTZ R103, R2.reuse, R74 ;  /* 0x0000004a02677220 */ /* 0x040fe20000410000 */
[C---:B------:R-:W-:Y:S01]  /*bf50*/  FMUL.FTZ R105, R2.reuse, R78 ;  /* 0x0000004e02697220 */ /* 0x040fe20000410000 */
[C---:B------:R-:W-:Y:S01]  /*bf60*/  FMUL.FTZ R82, R2.reuse, R82 ;  /* 0x0000005202527220 */ /* 0x040fe20000410000 */
[----:B------:R-:W-:Y:S01]  /*bf70*/  FMUL.FTZ R86, R2, R86 ;  /* 0x0000005602567220 */ /* 0x000fe20000410000 */
[----:B------:R-:W1:Y:S01]  /*bf80*/  MUFU.TANH R90, R90 ;  /* 0x0000005a005a7308 */ /* 0x000e620000002400 */
[----:B------:R-:W-:Y:S01]  /*bf90*/  ULDC UR4, c[0x0][0x988] ;  /* 0x0002620000047ab9 */ /* 0x000fe20000000800 */
[----:B------:R-:W1:Y:S01]  /*bfa0*/  @P4 LDC R34, c[0x0][0x450] ;  /* 0x00011400ff224b82 */ /* 0x000e620000000800 */
[----:B------:R-:W-:Y:S01]  /*bfb0*/  VIADD R0, R0, 0x19c40 ;  /* 0x00019c4000007836 */ /* 0x000fe20000000000 */
[----:B------:R-:W-:Y:S01]  /*bfc0*/  ULDC UR38, c[0x0][0x988] ;  /* 0x0002620000267ab9 */ /* 0x000fe20000000800 */
[----:B------:R-:W-:-:S03]  /*bfd0*/  ULDC UR39, c[0x0][0x988] ;  /* 0x0002620000277ab9 */ /* 0x000fc60000000800 */
[----:B------:R-:W5:Y:S08]  /*bfe0*/  MUFU.TANH R89, R89 ;  /* 0x0000005900597308 */ /* 0x000f700000002400 */
[----:B------:R-:W5:Y:S08]  /*bff0*/  MUFU.TANH R92, R92 ;  /* 0x0000005c005c7308 */ /* 0x000f700000002400 */
[----:B------:R-:W5:Y:S08]  /*c000*/  MUFU.TANH R91, R91 ;  /* 0x0000005b005b7308 */ /* 0x000f700000002400 */
[----:B------:R-:W5:Y:S08]  /*c010*/  MUFU.TANH R93, R93 ;  /* 0x0000005d005d7308 */ /* 0x000f700000002400 */
[----:B------:R-:W-:Y:S01]  /*c020*/  MUFU.TANH R94, R94 ;  /* 0x0000005e005e7308 */ /* 0x000fe20000002400 */
[C---:B------:R-:W-:Y:S01]  /*c030*/  FMUL.FTZ R29, R2.reuse, R49 ;  /* 0x00000031021d7220 */ /* 0x040fe20000410000 */
[----:B------:R-:W-:-:S06]  /*c040*/  FMUL.FTZ R28, R2, R48 ;  /* 0x00000030021c7220 */ /* 0x000fcc0000410000 */
[----:B------:R-:W5:Y:S08]  /*c050*/  MUFU.TANH R38, R38 ;  /* 0x0000002600267308 */ /* 0x000f700000002400 */
[----:B------:R-:W5:Y:S01]  /*c060*/  MUFU.TANH R42, R42 ;  /* 0x0000002a002a7308 */ /* 0x000f620000002400 */
[----:B------:R-:W-:-:S07]  /*c070*/  FMUL.FTZ R48, R2, R51 ;  /* 0x0000003302307220 */ /* 0x000fce0000410000 */
[----:B------:R-:W5:Y:S01]  /*c080*/  MUFU.TANH R46, R46 ;  /* 0x0000002e002e7308 */ /* 0x000f620000002400 */
[C---:B------:R-:W-:Y:S01]  /*c090*/  FMUL.FTZ R31, R2.reuse, R53 ;  /* 0x00000035021f7220 */ /* 0x040fe20000410000 */
[----:B------:R-:W-:-:S06]  /*c0a0*/  FMUL.FTZ R30, R2, R52 ;  /* 0x00000034021e7220 */ /* 0x000fcc0000410000 */
[----:B------:R-:W5:Y:S01]  /*c0b0*/  MUFU.TANH R44, R44 ;  /* 0x0000002c002c7308 */ /* 0x000f620000002400 */
[C---:B------:R-:W-:Y:S01]  /*c0c0*/  FMUL.FTZ R52, R2.reuse, R54 ;  /* 0x0000003602347220 */ /* 0x040fe20000410000 */
[----:B------:R-:W-:-:S06]  /*c0d0*/  FMUL.FTZ R54, R2, R55 ;  /* 0x0000003702367220 */ /* 0x000fcc0000410000 */
[----:B------:R-:W5:Y:S08]  /*c0e0*/  MUFU.TANH R50, R50 ;  /* 0x0000003200327308 */ /* 0x000f700000002400 */
[----:B------:R-:W5:Y:S08]  /*c0f0*/  MUFU.TANH R48, R48 ;  /* 0x0000003000307308 */ /* 0x000f700000002400 */
[----:B------:R-:W5:Y:S08]  /*c100*/  MUFU.TANH R52, R52 ;  /* 0x0000003400347308 */ /* 0x000f700000002400 */
[----:B------:R-:W5:Y:S08]  /*c110*/  MUFU.TANH R54, R54 ;  /* 0x0000003600367308 */ /* 0x000f700000002400 */
        /* <DEDUP_REMOVED lines=8> */
[----:B---3--:R-:W-:Y:S01]  /*c1a0*/  IMAD.IADD R32, R95, 0x1, R100 ;  /* 0x000000015f207824 */ /* 0x008fe200078e0264 */
[----:B--2---:R-:W-:-:S06]  /*c1b0*/  LOP3.LUT R97, R97, 0xfffffffd, RZ, 0xc0, !PT ;  /* 0xfffffffd61617812 */ /* 0x004fcc00078ec0ff */
[----:B------:R-:W-:Y:S01]  /*c1c0*/  MUFU.TANH R105, R105 ;  /* 0x0000006900697308 */ /* 0x000fe20000002400 */
[----:B0-----:R-:W-:-:S05]  /*c1d0*/  @P4 IMAD.HI.U32 R33, R32, R33, RZ ;  /* 0x0000002120214227 */ /* 0x001fca00078e00ff */
[----:B-1----:R-:W-:Y:S02]  /*c1e0*/  @P4 SHF.R.U32.HI R32, RZ, R34, R33 ;  /* 0x00000022ff204219 */ /* 0x002fe40000011621 */
[----:B------:R-:W-:Y:S03]  /*c1f0*/  MUFU.TANH R82, R82 ;  /* 0x0000005200527308 */ /* 0x000fe60000002400 */
[----:B------:R-:W0:Y:S01]  /*c200*/  SHFL.IDX PT, R40, R32, 0x1, 0x1c1f ;  /* 0x003c1f0020287f89 */ /* 0x000e2200000e0000 */
[----:B------:R-:W-:-:S04]  /*c210*/  IMAD R34, R88, R35, 0x80 ;  /* 0x0000008058227424 */ /* 0x000fc800078e0223 */
[----:B------:R-:W-:Y:S01]  /*c220*/  MUFU.TANH R86, R86 ;  /* 0x0000005600567308 */ /* 0x000fe20000002400 */
[----:B------:R-:W-:Y:S01]  /*c230*/  VIADD R36, R34, 0x1 ;  /* 0x0000000122247836 */ /* 0x000fe20000000000 */
[----:B----4-:R-:W-:-:S03]  /*c240*/  IADD3 R35, R96, R34, RZ ;  /* 0x0000002260237210 */ /* 0x010fc60007ffe0ff */
[C---:B------:R-:W-:Y:S02]  /*c250*/  IMAD R34, R37.reuse, -0x2, R36 ;  /* 0xfffffffe25227824 */ /* 0x040fe400078e0224 */
[----:B------:R-:W-:Y:S01]  /*c260*/  IMAD R35, R37, -0x2, R35 ;  /* 0xfffffffe25237824 */ /* 0x000fe200078e0223 */
[----:B------:R-:W-:Y:S02]  /*c270*/  MUFU.TANH R6, R6 ;  /* 0x0000000600067308 */ /* 0x000fe40000002400 */
[----:B-----5:R-:W-:-:S06]  /*c280*/  IADD3 R34, -R98, R34, R96 ;  /* 0x0000002262227210 */ /* 0x020fcc0007ffe160 */
[----:B------:R-:W-:Y:S01]  /*c290*/  MUFU.TANH R7, R7 ;  /* 0x0000000700077308 */ /* 0x000fe20000002400 */
[----:B0-----:R-:W-:-:S04]  /*c2a0*/  VIADDMNMX R40, R40, R34, R35, PT ;  /* 0x0000002228287246 */ /* 0x001fc80003800123 */
[----:B------:R-:W-:-:S03]  /*c2b0*/  ISETP.GT.AND P1, PT, R40, RZ, PT ;  /* 0x000000ff2800720c */ /* 0x000fc60003f24270 */
[----:B------:R-:W-:Y:S01]  /*c2c0*/  MUFU.TANH R11, R11 ;  /* 0x0000000b000b7308 */ /* 0x000fe20000002400 */
[C---:B------:R-:W-:Y:S02]  /*c2d0*/  ISETP.GT.AND P2, PT, R40.reuse, 0x1, PT ;  /* 0x000000012800780c */ /* 0x040fe40003f44270 */
[----:B------:R-:W-:Y:S02]  /*c2e0*/  ISETP.GT.AND P3, PT, R40, 0x8, PT ;  /* 0x000000082800780c */ /* 0x000fe40003f64270 */
[----:B------:R-:W-:Y:S02]  /*c2f0*/  FSEL R37, R10, -INF , P1 ;  /* 0xff8000000a257808 */ /* 0x000fe40000800000 */
[----:B------:R-:W-:Y:S01]  /*c300*/  FSEL R36, R20, -INF , P2 ;  /* 0xff80000014247808 */ /* 0x000fe20001000000 */
[----:B------:R-:W-:Y:S01]  /*c310*/  MUFU.TANH R14, R14 ;  /* 0x0000000e000e7308 */ /* 0x000fe20000002400 */
[----:B------:R-:W-:Y:S02]  /*c320*/  ISETP.GT.AND P1, PT, R40, 0x9, PT ;  /* 0x000000092800780c */ /* 0x000fe40003f24270 */
[----:B------:R-:W-:-:S02]  /*c330*/  FSEL R41, R90, -INF , P3 ;  /* 0xff8000005a297808 */ /* 0x000fc40001800000 */
[----:B------:R-:W-:Y:S02]  /*c340*/  FMNMX.FTZ R20, R37, R36, !PT ;  /* 0x0000002425147209 */ /* 0x000fe40007810000 */
[C---:B------:R-:W-:Y:S01]  /*c350*/  ISETP.GT.AND P2, PT, R40.reuse, 0x10, PT ;  /* 0x000000102800780c */ /* 0x040fe20003f44270 */
[----:B------:R-:W-:Y:S01]  /*c360*/  MUFU.TANH R24, R24 ;  /* 0x0000001800187308 */ /* 0x000fe20000002400 */
[----:B------:R-:W-:Y:S02]  /*c370*/  FSEL R39, R89, -INF , P1 ;  /* 0xff80000059277808 */ /* 0x000fe40000800000 */
[----:B------:R-:W-:Y:S02]  /*c380*/  FMNMX.FTZ R20, R41, R20, !PT ;  /* 0x0000001429147209 */ /* 0x000fe40007810000 */
[----:B------:R-:W-:Y:S02]  /*c390*/  ISETP.GT.AND P1, PT, R40, 0x11, PT ;  /* 0x000000112800780c */ /* 0x000fe40003f24270 */
[----:B------:R-:W-:Y:S01]  /*c3a0*/  FSEL R45, R92, -INF , P2 ;  /* 0xff8000005c2d7808 */ /* 0x000fe20001000000 */
[----:B------:R-:W-:Y:S01]  /*c3b0*/  MUFU.TANH R25, R25 ;  /* 0x0000001900197308 */ /* 0x000fe20000002400 */
[----:B------:R-:W-:-:S02]  /*c3c0*/  FMNMX.FTZ R20, R39, R20, !PT ;  /* 0x0000001427147209 */ /* 0x000fc40007810000 */
[C---:B------:R-:W-:Y:S02]  /*c3d0*/  ISETP.GT.AND P2, PT, R40.reuse, 0x18, PT ;  /* 0x000000182800780c */ /* 0x040fe40003f44270 */
[----:B------:R-:W-:Y:S02]  /*c3e0*/  FSEL R43, R91, -INF , P1 ;  /* 0xff8000005b2b7808 */ /* 0x000fe40000800000 */
[----:B------:R-:W-:Y:S01]  /*c3f0*/  FMNMX.FTZ R20, R45, R20, !PT ;  /* 0x000000142d147209 */ /* 0x000fe20007810000 */
[----:B------:R-:W-:Y:S01]  /*c400*/  MUFU.TANH R26, R26 ;  /* 0x0000001a001a7308 */ /* 0x000fe20000002400 */
[----:B------:R-:W-:Y:S02]  /*c410*/  ISETP.GT.AND P1, PT, R40, 0x19, PT ;  /* 0x000000192800780c */ /* 0x000fe40003f24270 */
[----:B------:R-:W-:Y:S02]  /*c420*/  FSEL R49, R93, -INF , P2 ;  /* 0xff8000005d317808 */ /* 0x000fe40001000000 */
[----:B------:R-:W-:-:S02]  /*c430*/  FMNMX.FTZ R20, R43, R20, !PT ;  /* 0x000000142b147209 */ /* 0x000fc40007810000 */
[----:B------:R-:W-:Y:S01]  /*c440*/  ISETP.GT.AND P2, PT, R40, 0x20, PT ;  /* 0x000000202800780c */ /* 0x000fe20003f44270 */
[----:B------:R-:W-:Y:S01]  /*c450*/  MUFU.TANH R27, R27 ;  /* 0x0000001b001b7308 */ /* 0x000fe20000002400 */
[----:B------:R-:W-:Y:S02]  /*c460*/  FSEL R47, R38, -INF , P1 ;  /* 0xff800000262f7808 */ /* 0x000fe40000800000 */
[----:B------:R-:W-:Y:S02]  /*c470*/  FMNMX.FTZ R20, R49, R20, !PT ;  /* 0x0000001431147209 */ /* 0x000fe40007810000 */
[----:B------:R-:W-:Y:S02]  /*c480*/  ISETP.GT.AND P1, PT, R40, 0x21, PT ;  /* 0x000000212800780c */ /* 0x000fe40003f24270 */
[----:B------:R-:W-:Y:S01]  /*c490*/  FSEL R53, R94, -INF , P2 ;  /* 0xff8000005e357808 */ /* 0x000fe20001000000 */
[----:B------:R-:W-:Y:S01]  /*c4a0*/  MUFU.TANH R28, R28 ;  /* 0x0000001c001c7308 */ /* 0x000fe20000002400 */
[----:B------:R-:W-:Y:S01]  /*c4b0*/  FMNMX.FTZ R20, R47, R20, !PT ;  /* 0x000000142f147209 */ /* 0x000fe20007810000 */
[----:B------:R-:W-:Y:S01]  /*c4c0*/  FMUL.FTZ R33, R2, R56 ;  /* 0x0000003802217220 */ /* 0x000fe20000410000 */
[----:B------:R-:W-:-:S02]  /*c4d0*/  ISETP.GT.AND P2, PT, R40, 0x28, PT ;  /* 0x000000282800780c */ /* 0x000fc40003f44270 */
[----:B------:R-:W-:Y:S02]  /*c4e0*/  FSEL R51, R42, -INF , P1 ;  /* 0xff8000002a337808 */ /* 0x000fe40000800000 */
[----:B------:R-:W-:Y:S01]  /*c4f0*/  FMNMX.FTZ R38, R53, R20, !PT ;  /* 0x0000001435267209 */ /* 0x000fe20007810000 */
[C---:B------:R-:W-:Y:S01]  /*c500*/  FMUL.FTZ R56, R2.reuse, R58 ;  /* 0x0000003a02387220 */ /* 0x040fe20000410000 */
[----:B------:R-:W-:Y:S01]  /*c510*/  FMUL.FTZ R58, R2, R59 ;  /* 0x0000003b023a7220 */ /* 0x000fe20000410000 */
[----:B------:R-:W-:Y:S02]  /*c520*/  ISETP.GT.AND P1, PT, R40, 0x29, PT ;  /* 0x000000292800780c */ /* 0x000fe40003f24270 */
[----:B------:R-:W-:Y:S02]  /*c530*/  FSEL R59, R46, -INF , P2 ;  /* 0xff8000002e3b7808 */ /* 0x000fe40001000000 */
[----:B------:R-:W-:Y:S02]  /*c540*/  FMNMX.FTZ R38, R51, R38, !PT ;  /* 0x0000002633267209 */ /* 0x000fe40007810000 */
[----:B------:R-:W-:-:S02]  /*c550*/  ISETP.GT.AND P2, PT, R40, 0x30, PT ;  /* 0x000000302800780c */ /* 0x000fc40003f44270 */
[----:B------:R-:W-:Y:S02]  /*c560*/  FSEL R55, R44, -INF , P1 ;  /* 0xff8000002c377808 */ /* 0x000fe40000800000 */
[----:B------:R-:W-:Y:S01]  /*c570*/  FMNMX.FTZ R38, R59, R38, !PT ;  /* 0x000000263b267209 */ /* 0x000fe20007810000 */
[----:B------:R-:W0:Y:S01]  /*c580*/  MUFU.TANH R56, R56 ;  /* 0x0000003800387308 */ /* 0x000e220000002400 */
[----:B------:R-:W-:Y:S01]  /*c590*/  FMUL.FTZ R95, R2, R67 ;  /* 0x00000043025f7220 */ /* 0x000fe20000410000 */
[----:B------:R-:W-:Y:S02]  /*c5a0*/  ISETP.GT.AND P1, PT, R40, 0x31, PT ;  /* 0x000000312800780c */ /* 0x000fe40003f24270 */
[----:B------:R-:W-:Y:S02]  /*c5b0*/  FSEL R67, R50, -INF , P2 ;  /* 0xff80000032437808 */ /* 0x000fe40001000000 */
[----:B------:R-:W-:Y:S01]  /*c5c0*/  FMNMX.FTZ R38, R55, R38, !PT ;  /* 0x0000002637267209 */ /* 0x000fe20007810000 */
[----:B------:R-:W-:Y:S01]  /*c5d0*/  FMUL.FTZ R10, R2, R63 ;  /* 0x0000003f020a7220 */ /* 0x000fe20000410000 */
[----:B------:R-:W-:Y:S01]  /*c5e0*/  @P4 LOP3.LUT R97, R97, 0x2, RZ, 0xfc, !PT ;  /* 0x0000000261614812 */ /* 0x000fe200078efcff */
[----:B------:R-:W1:Y:S01]  /*c5f0*/  MUFU.TANH R58, R58 ;  /* 0x0000003a003a7308 */ /* 0x000e620000002400 */
[----:B------:R-:W-:-:S02]  /*c600*/  ISETP.GT.AND P2, PT, R40, 0x38, PT ;  /* 0x000000382800780c */ /* 0x000fc40003f44270 */
[----:B------:R-:W-:Y:S02]  /*c610*/  FSEL R63, R48, -INF , P1 ;  /* 0xff800000303f7808 */ /* 0x000fe40000800000 */
[----:B------:R-:W-:Y:S01]  /*c620*/  FMNMX.FTZ R38, R67, R38, !PT ;  /* 0x0000002643267209 */ /* 0x000fe20007810000 */
[----:B------:R2:W-:Y:S01]  /*c630*/  STL [R1+0x40], R97 ;  /* 0x0000406101007387 */ /* 0x0005e20000100800 */
[----:B------:R-:W-:Y:S02]  /*c640*/  ISETP.GT.AND P1, PT, R40, 0x39, PT ;  /* 0x000000392800780c */ /* 0x000fe40003f24270 */
[----:B------:R-:W-:Y:S01]  /*c650*/  FSEL R75, R52, -INF , P2 ;  /* 0xff800000344b7808 */ /* 0x000fe20001000000 */
[----:B------:R-:W3:Y:S01]  /*c660*/  MUFU.TANH R10, R10 ;  /* 0x0000000a000a7308 */ /* 0x000ee20000002400 */
[----:B------:R-:W-:Y:S01]  /*c670*/  FMNMX.FTZ R38, R63, R38, !PT ;  /* 0x000000263f267209 */ /* 0x000fe20007810000 */
[----:B------:R-:W-:Y:S01]  /*c680*/  FMUL.FTZ R20, R2, R71 ;  /* 0x0000004702147220 */ /* 0x000fe20000410000 */
[----:B------:R-:W-:Y:S01]  /*c690*/  ISETP.GT.AND P2, PT, R40, 0x40, PT ;  /* 0x000000402800780c */ /* 0x000fe20003f44270 */
[C---:B------:R-:W-:Y:S01]  /*c6a0*/  FMUL.FTZ R46, R2.reuse, R65 ;  /* 0x00000041022e7220 */ /* 0x040fe20000410000 */
[----:B--2---:R-:W-:Y:S01]  /*c6b0*/  FMUL.FTZ R97, R2, R66 ;  /* 0x0000004202617220 */ /* 0x004fe20000410000 */
[----:B------:R-:W-:-:S02]  /*c6c0*/  FSEL R71, R54, -INF , P1 ;  /* 0xff80000036477808 */ /* 0x000fc40000800000 */
[----:B------:R-:W-:Y:S01]  /*c6d0*/  MUFU.TANH R95, R95 ;  /* 0x0000005f005f7308 */ /* 0x000fe20000002400 */
[----:B------:R-:W-:Y:S01]  /*c6e0*/  FMNMX.FTZ R38, R75, R38, !PT ;  /* 0x000000264b267209 */ /* 0x000fe20007810000 */
[----:B------:R-:W2:Y:S01]  /*c6f0*/  LDL R102, [R1+0xc] ;  /* 0x00000c0001667983 */ /* 0x000ea20000100800 */
[----:B------:R-:W-:Y:S02]  /*c700*/  ISETP.GT.AND P1, PT, R40, 0x41, PT ;  /* 0x000000412800780c */ /* 0x000fe40003f24270 */
[----:B0-----:R-:W-:Y:S02]  /*c710*/  FSEL R91, R56, -INF , P2 ;  /* 0xff800000385b7808 */ /* 0x001fe40001000000 */
[----:B------:R-:W-:Y:S01]  /*c720*/  FMNMX.FTZ R38, R71, R38, !PT ;  /* 0x0000002647267209 */ /* 0x000fe20007810000 */
[----:B------:R-:W0:Y:S01]  /*c730*/  MUFU.TANH R97, R97 ;  /* 0x0000006100617308 */ /* 0x000e220000002400 */
[----:B------:R-:W-:Y:S02]  /*c740*/  ISETP.GT.AND P2, PT, R40, 0x48, PT ;  /* 0x000000482800780c */ /* 0x000fe40003f44270 */
[----:B-1----:R-:W-:-:S02]  /*c750*/  FSEL R89, R58, -INF , P1 ;  /* 0xff8000003a597808 */ /* 0x002fc40000800000 */
[----:B------:R-:W-:Y:S01]  /*c760*/  FMNMX.FTZ R42, R91, R38, !PT ;  /* 0x000000265b2a7209 */ /* 0x000fe20007810000 */
[----:B------:R-:W-:Y:S01]  /*c770*/  FMUL.FTZ R38, R2, R79 ;  /* 0x0000004f02267220 */ /* 0x000fe20000410000 */
[----:B------:R-:W-:Y:S02]  /*c780*/  ISETP.GT.AND P1, PT, R40, 0x49, PT ;  /* 0x000000492800780c */ /* 0x000fe40003f24270 */
[----:B------:R-:W-:Y:S02]  /*c790*/  FSEL R79, R62, -INF , P2 ;  /* 0xff8000003e4f7808 */ /* 0x000fe40001000000 */
[----:B------:R-:W-:Y:S01]  /*c7a0*/  FMNMX.FTZ R42, R89, R42, !PT ;  /* 0x0000002a592a7209 */ /* 0x000fe20007810000 */
[----:B------:R-:W1:Y:S01]  /*c7b0*/  MUFU.TANH R20, R20 ;  /* 0x0000001400147308 */ /* 0x000e620000002400 */
[----:B------:R-:W-:Y:S02]  /*c7c0*/  ISETP.GT.AND P2, PT, R40, 0x50, PT ;  /* 0x000000502800780c */ /* 0x000fe40003f44270 */
[----:B---3--:R-:W-:-:S02]  /*c7d0*/  FSEL R93, R10, -INF , P1 ;  /* 0xff8000000a5d7808 */ /* 0x008fc40000800000 */
[----:B------:R-:W-:Y:S02]  /*c7e0*/  FMNMX.FTZ R42, R79, R42, !PT ;  /* 0x0000002a4f2a7209 */ /* 0x000fe40007810000 */
[C---:B------:R-:W-:Y:S02]  /*c7f0*/  ISETP.GT.AND P1, PT, R40.reuse, 0x51, PT ;  /* 0x000000512800780c */ /* 0x040fe40003f24270 */
[----:B0-----:R-:W-:Y:S02]  /*c800*/  FSEL R97, R97, -INF , P2 ;  /* 0xff80000061617808 */ /* 0x001fe40001000000 */
[----:B------:R-:W-:Y:S02]  /*c810*/  FMNMX.FTZ R42, R93, R42, !PT ;  /* 0x0000002a5d2a7209 */ /* 0x000fe40007810000 */
[----:B------:R-:W-:Y:S02]  /*c820*/  ISETP.GT.AND P2, PT, R40, 0x58, PT ;  /* 0x000000582800780c */ /* 0x000fe40003f44270 */
[----:B------:R-:W-:-:S02]  /*c830*/  FSEL R95, R95, -INF , P1 ;  /* 0xff8000005f5f7808 */ /* 0x000fc40000800000 */
[----:B------:R-:W-:Y:S02]  /*c840*/  FMNMX.FTZ R42, R97, R42, !PT ;  /* 0x0000002a612a7209 */ /* 0x000fe40007810000 */
[----:B------:R-:W-:Y:S02]  /*c850*/  ISETP.GT.AND P1, PT, R40, 0x59, PT ;  /* 0x000000592800780c */ /* 0x000fe40003f24270 */
[----:B------:R-:W-:Y:S02]  /*c860*/  FSEL R99, R99, -INF , P2 ;  /* 0xff80000063637808 */ /* 0x000fe40001000000 */
[----:B------:R-:W-:Y:S01]  /*c870*/  FMNMX.FTZ R42, R95, R42, !PT ;  /* 0x0000002a5f2a7209 */ /* 0x000fe20007810000 */
[----:B------:R-:W0:Y:S01]  /*c880*/  MUFU.TANH R38, R38 ;  /* 0x0000002600267308 */ /* 0x000e220000002400 */
[----:B------:R-:W-:Y:S01]  /*c890*/  FMUL.FTZ R10, R2, R83 ;  /* 0x00000053020a7220 */ /* 0x000fe20000410000 */
[----:B------:R-:W-:Y:S02]  /*c8a0*/  ISETP.GT.AND P2, PT, R40, 0x60, PT ;  /* 0x000000602800780c */ /* 0x000fe40003f44270 */
[----:B-1----:R-:W-:-:S02]  /*c8b0*/  FSEL R83, R20, -INF , P1 ;  /* 0xff80000014537808 */ /* 0x002fc40000800000 */
[----:B------:R-:W-:Y:S02]  /*c8c0*/  FMNMX.FTZ R42, R99, R42, !PT ;  /* 0x0000002a632a7209 */ /* 0x000fe40007810000 */
[C---:B------:R-:W-:Y:S02]  /*c8d0*/  ISETP.GT.AND P1, PT, R40.reuse, 0x61, PT ;  /* 0x000000612800780c */ /* 0x040fe40003f24270 */
[----:B------:R-:W-:Y:S02]  /*c8e0*/  FSEL R103, R103, -INF , P2 ;  /* 0xff80000067677808 */ /* 0x000fe40001000000 */
[----:B------:R-:W-:Y:S01]  /*c8f0*/  FMNMX.FTZ R42, R83, R42, !PT ;  /* 0x0000002a532a7209 */ /* 0x000fe20007810000 */
[----:B------:R1:W3:Y:S01]  /*c900*/  MUFU.TANH R44, R10 ;  /* 0x0000000a002c7308 */ /* 0x0002e20000002400 */
[----:B------:R-:W-:Y:S02]  /*c910*/  ISETP.GT.AND P2, PT, R40, 0x68, PT ;  /* 0x000000682800780c */ /* 0x000fe40003f44270 */
[----:B------:R-:W-:-:S02]  /*c920*/  FSEL R101, R101, -INF , P1 ;  /* 0xff80000065657808 */ /* 0x000fc40000800000 */
[----:B------:R-:W-:Y:S01]  /*c930*/  FMNMX.FTZ R42, R103, R42, !PT ;  /* 0x0000002a672a7209 */ /* 0x000fe20007810000 */
[----:B-1----:R-:W-:Y:S01]  /*c940*/  FMUL.FTZ R10, R2, R87 ;  /* 0x00000057020a7220 */ /* 0x002fe20000410000 */
[C---:B------:R-:W-:Y:S02]  /*c950*/  ISETP.GT.AND P1, PT, R40.reuse, 0x69, PT ;  /* 0x000000692800780c */ /* 0x040fe40003f24270 */
[----:B------:R-:W-:Y:S02]  /*c960*/  FSEL R105, R105, -INF , P2 ;  /* 0xff80000069697808 */ /* 0x000fe40001000000 */
[----:B------:R-:W-:Y:S01]  /*c970*/  FMNMX.FTZ R42, R101, R42, !PT ;  /* 0x0000002a652a7209 */ /* 0x000fe20007810000 */
[----:B------:R-:W1:Y:S01]  /*c980*/  MUFU.TANH R10, R10 ;  /* 0x0000000a000a7308 */ /* 0x000e620000002400 */
[----:B------:R-:W-:Y:S02]  /*c990*/  ISETP.GT.AND P2, PT, R40, 0x70, PT ;  /* 0x000000702800780c */ /* 0x000fe40003f44270 */
[----:B0-----:R-:W-:-:S02]  /*c9a0*/  FSEL R87, R38, -INF , P1 ;  /* 0xff80000026577808 */ /* 0x001fc40000800000 */
[----:B------:R-:W-:Y:S02]  /*c9b0*/  FMNMX.FTZ R42, R105, R42, !PT ;  /* 0x0000002a692a7209 */ /* 0x000fe40007810000 */
[----:B------:R-:W-:Y:S02]  /*c9c0*/  ISETP.GT.AND P1, PT, R40, 0x71, PT ;  /* 0x000000712800780c */ /* 0x000fe40003f24270 */
[----:B------:R-:W-:Y:S02]  /*c9d0*/  FSEL R111, R82, -INF , P2 ;  /* 0xff800000526f7808 */ /* 0x000fe40001000000 */
[----:B------:R-:W-:Y:S01]  /*c9e0*/  FMNMX.FTZ R42, R87, R42, !PT ;  /* 0x0000002a572a7209 */ /* 0x000fe20007810000 */
[----:B------:R-:W-:Y:S01]  /*c9f0*/  FMUL.FTZ R38, R2, R57 ;  /* 0x0000003902267220 */ /* 0x000fe20000410000 */
[----:B------:R-:W-:Y:S02]  /*ca00*/  ISETP.GT.AND P2, PT, R40, 0x78, PT ;  /* 0x000000782800780c */ /* 0x000fe40003f44270 */
[----:B---3--:R-:W-:-:S02]  /*ca10*/  FSEL R57, R44, -INF , P1 ;  /* 0xff8000002c397808 */ /* 0x008fc40000800000 */
[----:B------:R-:W-:Y:S02]  /*ca20*/  FMNMX.FTZ R42, R111, R42, !PT ;  /* 0x0000002a6f2a7209 */ /* 0x000fe40007810000 */
[----:B------:R-:W-:Y:S02]  /*ca30*/  ISETP.GT.AND P1, PT, R40, 0x79, PT ;  /* 0x000000792800780c */ /* 0x000fe40003f24270 */
[----:B------:R-:W-:Y:S02]  /*ca40*/  FSEL R109, R86, -INF , P2 ;  /* 0xff800000566d7808 */ /* 0x000fe40001000000 */
[----:B------:R-:W-:Y:S02]  /*ca50*/  FMNMX.FTZ R42, R57, R42, !PT ;  /* 0x0000002a392a7209 */ /* 0x000fe40007810000 */
[----:B-1----:R-:W-:Y:S02]  /*ca60*/  FSEL R107, R10, -INF , P1 ;  /* 0xff8000000a6b7808 */ /* 0x002fe40000800000 */
[----:B------:R-:W-:-:S04]  /*ca70*/  FMNMX.FTZ R10, R109, R42, !PT ;  /* 0x0000002a6d0a7209 */ /* 0x000fc80007810000 */
[----:B------:R-:W-:Y:S01]  /*ca80*/  FMNMX.FTZ R10, R107, R10, !PT ;  /* 0x0000000a6b0a7209 */ /* 0x000fe20007810000 */
[----:B------:R-:W-:-:S04]  /*ca90*/  FMUL.FTZ R42, R2, R61 ;  /* 0x0000003d022a7220 */ /* 0x000fc80000410000 */
[----:B------:R-:W0:Y:S04]  /*caa0*/  SHFL.BFLY PT, R61, R10, 0x2, 0x1f ;  /* 0x0c401f000a3d7f89 */ /* 0x000e2800000e0000 */
[----:B------:R-:W1:Y:S01]  /*cab0*/  SHFL.IDX PT, R66, R32, RZ, 0x1c1f ;  /* 0x001c1fff20427589 */ /* 0x000e6200000e0000 */
[----:B0-----:R-:W-:-:S05]  /*cac0*/  FMNMX.FTZ R20, R10, R61, !PT ;  /* 0x0000003d0a147209 */ /* 0x001fca0007810000 */
[----:B------:R-:W0:Y:S01]  /*cad0*/  SHFL.BFLY PT, R65, R20, 0x1, 0x1f ;  /* 0x0c201f0014417f89 */ /* 0x000e2200000e0000 */
[----:B-1----:R-:W-:Y:S01]  /*cae0*/  VIADDMNMX R34, R66, R34, R35, PT ;  /* 0x0000002242227246 */ /* 0x002fe20003800123 */
[----:B------:R-:W-:-:S03]  /*caf0*/  FMUL.FTZ R48, R2, R68 ;  /* 0x0000004402307220 */ /* 0x000fc60000410000 */
[C---:B------:R-:W-:Y:S02]  /*cb00*/  ISETP.GT.AND P2, PT, R34.reuse, 0x1, PT ;  /* 0x000000012200780c */ /* 0x040fe40003f44270 */
[----:B------:R-:W-:Y:S02]  /*cb10*/  ISETP.GT.AND P3, PT, R34, 0x8, PT ;  /* 0x000000082200780c */ /* 0x000fe40003f64270 */
[----:B0-----:R-:W-:Y:S01]  /*cb20*/  FMNMX.FTZ R10, R20, R65, !PT ;  /* 0x00000041140a7209 */ /* 0x001fe20007810000 */
[----:B------:R-:W-:-:S03]  /*cb30*/  IMAD.U32 R20, RZ, RZ, UR4 ;  /* 0x00000004ff147e24 */ /* 0x000fc6000f8e00ff */
[C---:B------:R-:W-:Y:S01]  /*cb40*/  FSETP.NEU.FTZ.AND P1, PT, R10.reuse, -INF , PT ;  /* 0xff8000000a00780b */ /* 0x040fe20003f3d000 */
[----:B------:R-:W-:-:S05]  /*cb50*/  FFMA.FTZ R62, R10, R20, -8 ;  /* 0xc10000000a3e7423 */ /* 0x000fca0000010014 */
[----:B------:R-:W-:Y:S02]  /*cb60*/  FSEL R62, R62, RZ, P1 ;  /* 0x000000ff3e3e7208 */ /* 0x000fe40000800000 */
[----:B------:R-:W-:Y:S02]  /*cb70*/  ISETP.GT.AND P1, PT, R34, RZ, PT ;  /* 0x000000ff2200720c */ /* 0x000fe40003f24270 */
[----:B------:R-:W-:Y:S01]  /*cb80*/  FSEL R6, R6, -INF , P2 ;  /* 0xff80000006067808 */ /* 0x000fe20001000000 */
[----:B------:R-:W-:-:S01]  /*cb90*/  FFMA.FTZ R68, R37, R20, -R62 ;  /* 0x0000001425447223 */ /* 0x000fc2000001083e */
[----:B------:R-:W-:Y:S02]  /*cba0*/  FSEL R37, R3, -INF , P1 ;  /* 0xff80000003257808 */ /* 0x000fe40000800000 */
[----:B------:R-:W-:Y:S02]  /*cbb0*/  ISETP.GT.AND P1, PT, R34, 0x9, PT ;  /* 0x000000092200780c */ /* 0x000fe40003f24270 */
[----:B------:R-:W-:-:S02]  /*cbc0*/  FSEL R7, R7, -INF , P3 ;  /* 0xff80000007077808 */ /* 0x000fc40001800000 */
[----:B------:R-:W-:Y:S01]  /*cbd0*/  FMNMX.FTZ R66, R37, R6, !PT ;  /* 0x0000000625427209 */ /* 0x000fe20007810000 */
[----:B------:R0:W-:Y:S01]  /*cbe0*/  MUFU.EX2 R32, R68 ;  /* 0x0000004400207308 */ /* 0x0001e20000000800 */
[----:B------:R-:W-:-:S01]  /*cbf0*/  FFMA.FTZ R41, R41, R20, -R62 ;  /* 0x0000001429297223 */ /* 0x000fc2000001083e */
[C---:B------:R-:W-:Y:S02]  /*cc00*/  ISETP.GT.AND P2, PT, R34.reuse, 0x10, PT ;  /* 0x000000102200780c */ /* 0x040fe40003f44270 */
[----:B------:R-:W-:Y:S01]  /*cc10*/  FMNMX.FTZ R66, R7, R66, !PT ;  /* 0x0000004207427209 */ /* 0x000fe20007810000 */
[----:B0-----:R-:W-:Y:S01]  /*cc20*/  FFMA.FTZ R68, R39, R20, -R62 ;  /* 0x0000001427447223 */ /* 0x001fe2000001083e */
[----:B------:R-:W-:Y:S02]  /*cc30*/  FSEL R39, R11, -INF , P1 ;  /* 0xff8000000b277808 */ /* 0x000fe40000800000 */
[----:B------:R0:W-:Y:S01]  /*cc40*/  MUFU.EX2 R3, R41 ;  /* 0x0000002900037308 */ /* 0x0001e20000000800 */
[----:B------:R-:W-:-:S02]  /*cc50*/  ISETP.GT.AND P1, PT, R34, 0x11, PT ;  /* 0x000000112200780c */ /* 0x000fc40003f24270 */
[----:B------:R-:W-:Y:S02]  /*cc60*/  FMNMX.FTZ R66, R39, R66, !PT ;  /* 0x0000004227427209 */ /* 0x000fe40007810000 */
[----:B------:R-:W-:Y:S02]  /*cc70*/  FSEL R13, R13, -INF , P1 ;  /* 0xff8000000d0d7808 */ /* 0x000fe40000800000 */
[----:B0-----:R-:W-:Y:S02]  /*cc80*/  FSEL R41, R12, -INF , P2 ;  /* 0xff8000000c297808 */ /* 0x001fe40001000000 */
[----:B------:R-:W-:Y:S02]  /*cc90*/  ISETP.GT.AND P2, PT, R34, 0x18, PT ;  /* 0x000000182200780c */ /* 0x000fe40003f44270 */
[----:B------:R-:W-:Y:S01]  /*cca0*/  FMNMX.FTZ R66, R41, R66, !PT ;  /* 0x0000004229427209 */ /* 0x000fe20007810000 */
[----:B------:R-:W-:-:S01]  /*ccb0*/  FFMA.FTZ R12, R45, R20, -R62 ;  /* 0x000000142d0c7223 */ /* 0x000fc2000001083e */
[----:B------:R-:W-:-:S02]  /*ccc0*/  ISETP.GT.AND P1, PT, R34, 0x19, PT ;  /* 0x000000192200780c */ /* 0x000fc40003f24270 */
[----:B------:R-:W-:Y:S02]  /*ccd0*/  FSEL R45, R14, -INF , P2 ;  /* 0xff8000000e2d7808 */ /* 0x000fe40001000000 */
[----:B------:R-:W-:Y:S02]  /*cce0*/  FMNMX.FTZ R66, R13, R66, !PT ;  /* 0x000000420d427209 */ /* 0x000fe40007810000 */
[----:B------:R-:W-:Y:S02]  /*ccf0*/  ISETP.GT.AND P2, PT, R34, 0x20, PT ;  /* 0x000000202200780c */ /* 0x000fe40003f44270 */
[----:B------:R-:W-:Y:S02]  /*cd00*/  FSEL R15, R15, -INF , P1 ;  /* 0xff8000000f0f7808 */ /* 0x000fe40000800000 */
[----:B------:R-:W-:Y:S01]  /*cd10*/  FMNMX.FTZ R66, R45, R66, !PT ;  /* 0x000000422d427209 */ /* 0x000fe20007810000 */
[----:B------:R-:W-:Y:S01]  /*cd20*/  FMUL.FTZ R50, R2, R69 ;  /* 0x0000004502327220 */ /* 0x000fe20000410000 */
[----:B------:R-:W-:-:S02]  /*cd30*/  ISETP.GT.AND P1, PT, R34, 0x21, PT ;  /* 0x000000212200780c */ /* 0x000fc40003f24270 */
[----:B------:R-:W-:Y:S02]  /*cd40*/  FSEL R69, R24, -INF , P2 ;  /* 0xff80000018457808 */ /* 0x000fe40001000000 */
[----:B------:R-:W-:Y:S01]  /*cd50*/  FMNMX.FTZ R66, R15, R66, !PT ;  /* 0x000000420f427209 */ /* 0x000fe20007810000 */
[----:B------:R-:W0:Y:S01]  /*cd60*/  MUFU.TANH R29, R29 ;  /* 0x0000001d001d7308 */ /* 0x000e220000002400 */
[C---:B------:R-:W-:Y:S02]  /*cd70*/  ISETP.GT.AND P2, PT, R34.reuse, 0x28, PT ;  /* 0x000000282200780c */ /* 0x040fe40003f44270 */
[----:B------:R-:W-:Y:S02]  /*cd80*/  FSEL R25, R25, -INF , P1 ;  /* 0xff80000019197808 */ /* 0x000fe40000800000 */
[----:B------:R-:W-:Y:S01]  /*cd90*/  FMNMX.FTZ R66, R69, R66, !PT ;  /* 0x0000004245427209 */ /* 0x000fe20007810000 */
[----:B------:R-:W-:Y:S01]  /*cda0*/  FFMA.FTZ R14, R49, R20, -R62 ;  /* 0x00000014310e7223 */ /* 0x000fe2000001083e */
[----:B------:R-:W-:Y:S01]  /*cdb0*/  ISETP.GT.AND P1, PT, R34, 0x29, PT ;  /* 0x000000292200780c */ /* 0x000fe20003f24270 */
[----:B------:R-:W1:Y:S01]  /*cdc0*/  MUFU.TANH R30, R30 ;  /* 0x0000001e001e7308 */ /* 0x000e620000002400 */
[----:B------:R-:W-:-:S02]  /*cdd0*/  FSEL R49, R26, -INF , P2 ;  /* 0xff8000001a317808 */ /* 0x000fc40001000000 */
[----:B------:R-:W-:Y:S02]  /*cde0*/  FMNMX.FTZ R66, R25, R66, !PT ;  /* 0x0000004219427209 */ /* 0x000fe40007810000 */
[----:B------:R-:W-:Y:S02]  /*cdf0*/  ISETP.GT.AND P2, PT, R34, 0x30, PT ;  /* 0x000000302200780c */ /* 0x000fe40003f44270 */
[----:B------:R-:W-:Y:S01]  /*ce00*/  FSEL R27, R27, -INF , P1 ;  /* 0xff8000001b1b7808 */ /* 0x000fe20000800000 */
[----:B------:R-:W3:Y:S01]  /*ce10*/  MUFU.TANH R31, R31 ;  /* 0x0000001f001f7308 */ /* 0x000ee20000002400 */
[----:B------:R-:W-:Y:S01]  /*ce20*/  FMNMX.FTZ R66, R49, R66, !PT ;  /* 0x0000004231427209 */ /* 0x000fe20007810000 */
[----:B------:R-:W-:Y:S01]  /*ce30*/  FMUL.FTZ R54, R2, R73 ;  /* 0x0000004902367220 */ /* 0x000fe20000410000 */
[----:B------:R-:W-:Y:S01]  /*ce40*/  ISETP.GT.AND P1, PT, R34, 0x31, PT ;  /* 0x000000312200780c */ /* 0x000fe20003f24270 */
[----:B------:R-:W-:Y:S01]  /*ce50*/  FMUL.FTZ R40, R2, R60 ;  /* 0x0000003c02287220 */ /* 0x000fe20000410000 */
[----:B------:R-:W-:-:S02]  /*ce60*/  FSEL R73, R28, -INF , P2 ;  /* 0xff8000001c497808 */ /* 0x000fc40001000000 */
[----:B------:R-:W-:Y:S01]  /*ce70*/  FMNMX.FTZ R66, R27, R66, !PT ;  /* 0x000000421b427209 */ /* 0x000fe20007810000 */
[----:B------:R-:W4:Y:S01]  /*ce80*/  MUFU.TANH R33, R33 ;  /* 0x0000002100217308 */ /* 0x000f220000002400 */
[----:B------:R-:W-:Y:S02]  /*ce90*/  ISETP.GT.AND P2, PT, R34, 0x38, PT ;  /* 0x000000382200780c */ /* 0x000fe40003f44270 */
[----:B0-----:R-:W-:Y:S02]  /*cea0*/  FSEL R29, R29, -INF , P1 ;  /* 0xff8000001d1d7808 */ /* 0x001fe40000800000 */
[----:B------:R-:W-:-:S03]  /*ceb0*/  FMNMX.FTZ R66, R73, R66, !PT ;  /* 0x0000004249427209 */ /* 0x000fc60007810000 */
[----:B------:R-:W0:Y:S01]  /*cec0*/  MUFU.TANH R38, R38 ;  /* 0x0000002600267308 */ /* 0x000e220000002400 */
[----:B------:R-:W-:-:S01]  /*ced0*/  FFMA.FTZ R24, R53, R20, -R62 ;  /* 0x0000001435187223 */ /* 0x000fc2000001083e */
[----:B------:R-:W-:Y:S01]  /*cee0*/  ISETP.GT.AND P1, PT, R34, 0x39, PT ;  /* 0x000000392200780c */ /* 0x000fe20003f24270 */
[----:B------:R-:W-:Y:S01]  /*cef0*/  FMUL.FTZ R44, R2, R64 ;  /* 0x00000040022c7220 */ /* 0x000fe20000410000 */
[----:B-1----:R-:W-:Y:S02]  /*cf00*/  FSEL R53, R30, -INF , P2 ;  /* 0xff8000001e357808 */ /* 0x002fe40001000000 */
[----:B------:R-:W-:Y:S02]  /*cf10*/  FMNMX.FTZ R66, R29, R66, !PT ;  /* 0x000000421d427209 */ /* 0x000fe40007810000 */
[----:B------:R-:W1:Y:S01]  /*cf20*/  MUFU.TANH R40, R40 ;  /* 0x0000002800287308 */ /* 0x000e620000002400 */
[----:B------:R-:W-:Y:S02]  /*cf30*/  ISETP.GT.AND P2, PT, R34, 0x40, PT ;  /* 0x000000402200780c */ /* 0x000fe40003f44270 */
[----:B---3--:R-:W-:-:S02]  /*cf40*/  FSEL R31, R31, -INF , P1 ;  /* 0xff8000001f1f7808 */ /* 0x008fc40000800000 */
[----:B------:R-:W-:-:S03]  /*cf50*/  FMNMX.FTZ R66, R53, R66, !PT ;  /* 0x0000004235427209 */ /* 0x000fc60007810000 */
[----:B------:R-:W3:Y:S01]  /*cf60*/  MUFU.TANH R42, R42 ;  /* 0x0000002a002a7308 */ /* 0x000ee20000002400 */
[----:B------:R-:W-:Y:S02]  /*cf70*/  ISETP.GT.AND P1, PT, R34, 0x41, PT ;  /* 0x000000412200780c */ /* 0x000fe40003f24270 */
[----:B----4-:R-:W-:Y:S02]  /*cf80*/  FSEL R33, R33, -INF , P2 ;  /* 0xff80000021217808 */ /* 0x010fe40001000000 */
[----:B------:R-:W-:-:S03]  /*cf90*/  FMNMX.FTZ R66, R31, R66, !PT ;  /* 0x000000421f427209 */ /* 0x000fc60007810000 */
[----:B------:R-:W4:Y:S01]  /*cfa0*/  MUFU.TANH R44, R44 ;  /* 0x0000002c002c7308 */ /* 0x000f220000002400 */
[----:B------:R-:W-:-:S01]  /*cfb0*/  FFMA.FTZ R26, R59, R20, -R62 ;  /* 0x000000143b1a7223 */ /* 0x000fc2000001083e */
[----:B------:R-:W-:Y:S02]  /*cfc0*/  ISETP.GT.AND P2, PT, R34, 0x48, PT ;  /* 0x000000482200780c */ /* 0x000fe40003f44270 */
[----:B0-----:R-:W-:Y:S02]  /*cfd0*/  FSEL R59, R38, -INF , P1 ;  /* 0xff800000263b7808 */ /* 0x001fe40000800000 */
[----:B------:R-:W-:Y:S02]  /*cfe0*/  FMNMX.FTZ R66, R33, R66, !PT ;  /* 0x0000004221427209 */ /* 0x000fe40007810000 */
[----:B------:R-:W0:Y:S01]  /*cff0*/  MUFU.TANH R46, R46 ;  /* 0x0000002e002e7308 */ /* 0x000e220000002400 */
[----:B------:R-:W-:Y:S01]  /*d000*/  FMUL.FTZ R58, R2, R77 ;  /* 0x0000004d023a7220 */ /* 0x000fe20000410000 */
[----:B------:R-:W-:Y:S01]  /*d010*/  ISETP.GT.AND P1, PT, R34, 0x49, PT ;  /* 0x000000492200780c */ /* 0x000fe20003f24270 */
[----:B------:R-:W-:Y:S01]  /*d020*/  FMUL.FTZ R52, R2, R72 ;  /* 0x0000004802347220 */ /* 0x000fe20000410000 */
[----:B-1----:R-:W-:-:S02]  /*d030*/  FSEL R77, R40, -INF , P2 ;  /* 0xff800000284d7808 */ /* 0x002fc40001000000 */
[----:B------:R-:W-:Y:S02]  /*d040*/  FMNMX.FTZ R66, R59, R66, !PT ;  /* 0x000000423b427209 */ /* 0x000fe40007810000 */
[----:B------:R-:W1:Y:S01]  /*d050*/  MUFU.TANH R48, R48 ;  /* 0x0000003000307308 */ /* 0x000e620000002400 */
[----:B------:R-:W-:Y:S01]  /*d060*/  FMUL.FTZ R61, R2, R81 ;  /* 0x00000051023d7220 */ /* 0x000fe20000410000 */
[----:B------:R-:W-:Y:S01]  /*d070*/  FFMA.FTZ R81, R55, R20, -R62 ;  /* 0x0000001437517223 */ /* 0x000fe2000001083e */
[----:B------:R-:W-:Y:S02]  /*d080*/  ISETP.GT.AND P2, PT, R34, 0x50, PT ;  /* 0x000000502200780c */ /* 0x000fe40003f44270 */
[----:B---3--:R-:W-:Y:S02]  /*d090*/  FSEL R55, R42, -INF , P1 ;  /* 0xff8000002a377808 */ /* 0x008fe40000800000 */
[----:B------:R-:W-:Y:S01]  /*d0a0*/  FMNMX.FTZ R66, R77, R66, !PT ;  /* 0x000000424d427209 */ /* 0x000fe20007810000 */
[----:B------:R-:W3:Y:S01]  /*d0b0*/  MUFU.TANH R50, R50 ;  /* 0x0000003200327308 */ /* 0x000ee20000002400 */
[----:B------:R-:W-:Y:S01]  /*d0c0*/  FMUL.FTZ R65, R2, R85 ;  /* 0x0000005502417220 */ /* 0x000fe20000410000 */
[----:B------:R-:W-:Y:S01]  /*d0d0*/  ISETP.GT.AND P1, PT, R34, 0x51, PT ;  /* 0x000000512200780c */ /* 0x000fe20003f24270 */
[----:B------:R-:W-:Y:S01]  /*d0e0*/  FMUL.FTZ R56, R2, R76 ;  /* 0x0000004c02387220 */ /* 0x000fe20000410000 */
[----:B----4-:R-:W-:-:S02]  /*d0f0*/  FSEL R85, R44, -INF , P2 ;  /* 0xff8000002c557808 */ /* 0x010fc40001000000 */
[----:B------:R-:W-:Y:S02]  /*d100*/  FMNMX.FTZ R66, R55, R66, !PT ;  /* 0x0000004237427209 */ /* 0x000fe40007810000 */
[----:B------:R-:W4:Y:S01]  /*d110*/  MUFU.TANH R52, R52 ;  /* 0x0000003400347308 */ /* 0x000f220000002400 */
[----:B------:R-:W-:-:S01]  /*d120*/  FFMA.FTZ R28, R67, R20, -R62 ;  /* 0x00000014431c7223 */ /* 0x000fc2000001083e */
[----:B------:R-:W-:Y:S02]  /*d130*/  ISETP.GT.AND P2, PT, R34, 0x58, PT ;  /* 0x000000582200780c */ /* 0x000fe40003f44270 */
[----:B0-----:R-:W-:Y:S02]  /*d140*/  FSEL R67, R46, -INF , P1 ;  /* 0xff8000002e437808 */ /* 0x001fe40000800000 */
[----:B------:R-:W-:Y:S02]  /*d150*/  FMNMX.FTZ R66, R85, R66, !PT ;  /* 0x0000004255427209 */ /* 0x000fe40007810000 */
[----:B------:R-:W0:Y:S01]  /*d160*/  MUFU.TANH R54, R54 ;  /* 0x0000003600367308 */ /* 0x000e220000002400 */
[----:B------:R-:W-:Y:S01]  /*d170*/  ISETP.GT.AND P1, PT, R34, 0x59, PT ;  /* 0x000000592200780c */ /* 0x000fe20003f24270 */
[----:B------:R-:W-:Y:S01]  /*d180*/  FMUL.FTZ R60, R2, R80 ;  /* 0x00000050023c7220 */ /* 0x000fe20000410000 */
[----:B-1----:R-:W-:-:S02]  /*d190*/  FSEL R113, R48, -INF , P2 ;  /* 0xff80000030717808 */ /* 0x002fc40001000000 */
[----:B------:R-:W-:-:S03]  /*d1a0*/  FMNMX.FTZ R66, R67, R66, !PT ;  /* 0x0000004243427209 */ /* 0x000fc60007810000 */
[----:B------:R-:W1:Y:S01]  /*d1b0*/  MUFU.TANH R56, R56 ;  /* 0x0000003800387308 */ /* 0x000e620000002400 */
[----:B------:R-:W-:Y:S02]  /*d1c0*/  ISETP.GT.AND P2, PT, R34, 0x60, PT ;  /* 0x000000602200780c */ /* 0x000fe40003f44270 */
[----:B---3--:R-:W-:Y:S02]  /*d1d0*/  FSEL R115, R50, -INF , P1 ;  /* 0xff80000032737808 */ /* 0x008fe40000800000 */
[----:B------:R-:W-:-:S03]  /*d1e0*/  FMNMX.FTZ R66, R113, R66, !PT ;  /* 0x0000004271427209 */ /* 0x000fc60007810000 */
[----:B------:R-:W3:Y:S01]  /*d1f0*/  MUFU.TANH R58, R58 ;  /* 0x0000003a003a7308 */ /* 0x000ee20000002400 */
[----:B------:R-:W-:Y:S01]  /*d200*/  ISETP.GT.AND P1, PT, R34, 0x61, PT ;  /* 0x000000612200780c */ /* 0x000fe20003f24270 */
[----:B------:R-:W-:Y:S01]  /*d210*/  FMUL.FTZ R64, R2, R84 ;  /* 0x0000005402407220 */ /* 0x000fe20000410000 */
        /* <DEDUP_REMOVED lines=8> */
[----:B------:R-:W-:Y:S02]  /*d2a0*/  ISETP.GT.AND P1, PT, R34, 0x69, PT ;  /* 0x000000692200780c */ /* 0x000fe40003f24270 */
[----:B-1----:R-:W-:-:S02]  /*d2b0*/  FSEL R119, R56, -INF , P2 ;  /* 0xff80000038777808 */ /* 0x002fc40001000000 */
[----:B------:R-:W-:-:S03]  /*d2c0*/  FMNMX.FTZ R66, R75, R66, !PT ;  /* 0x000000424b427209 */ /* 0x000fc60007810000 */
[----:B------:R-:W1:Y:S01]  /*d2d0*/  MUFU.TANH R64, R64 ;  /* 0x0000004000407308 */ /* 0x000e620000002400 */
[----:B------:R-:W-:Y:S02]  /*d2e0*/  ISETP.GT.AND P2, PT, R34, 0x70, PT ;  /* 0x000000702200780c */ /* 0x000fe40003f44270 */
[----:B---3--:R-:W-:Y:S02]  /*d2f0*/  FSEL R121, R58, -INF , P1 ;  /* 0xff8000003a797808 */ /* 0x008fe40000800000 */
[----:B------:R-:W-:-:S03]  /*d300*/  FMNMX.FTZ R66, R119, R66, !PT ;  /* 0x0000004277427209 */ /* 0x000fc60007810000 */
[----:B------:R-:W3:Y:S01]  /*d310*/  MUFU.TANH R65, R65 ;  /* 0x0000004100417308 */ /* 0x000ee20000002400 */
[----:B------:R-:W-:Y:S02]  /*d320*/  ISETP.GT.AND P1, PT, R34, 0x71, PT ;  /* 0x000000712200780c */ /* 0x000fe40003f24270 */
[----:B----4-:R-:W-:Y:S02]  /*d330*/  FSEL R123, R60, -INF , P2 ;  /* 0xff8000003c7b7808 */ /* 0x010fe40001000000 */
[----:B------:R-:W-:Y:S01]  /*d340*/  FMNMX.FTZ R66, R121, R66, !PT ;  /* 0x0000004279427209 */ /* 0x000fe20007810000 */
[----:B------:R-:W-:Y:S01]  /*d350*/  FFMA.FTZ R38, R91, R20, -R62 ;  /* 0x000000145b267223 */ /* 0x000fe2000001083e */
[----:B------:R-:W-:Y:S02]  /*d360*/  ISETP.GT.AND P2, PT, R34, 0x78, PT ;  /* 0x000000782200780c */ /* 0x000fe40003f44270 */
[----:B0-----:R-:W-:Y:S02]  /*d370*/  FSEL R91, R61, -INF , P1 ;  /* 0xff8000003d5b7808 */ /* 0x001fe40000800000 */
[----:B------:R-:W-:-:S02]  /*d380*/  FMNMX.FTZ R66, R123, R66, !PT ;  /* 0x000000427b427209 */ /* 0x000fc40007810000 */
[----:B------:R-:W-:Y:S02]  /*d390*/  ISETP.GT.AND P1, PT, R34, 0x79, PT ;  /* 0x000000792200780c */ /* 0x000fe40003f24270 */
[----:B-1----:R-:W-:Y:S02]  /*d3a0*/  FSEL R125, R64, -INF , P2 ;  /* 0xff800000407d7808 */ /* 0x002fe40001000000 */
[----:B------:R-:W-:Y:S02]  /*d3b0*/  FMNMX.FTZ R66, R91, R66, !PT ;  /* 0x000000425b427209 */ /* 0x000fe40007810000 */
[----:B---3--:R-:W-:Y:S02]  /*d3c0*/  FSEL R127, R65, -INF , P1 ;  /* 0xff800000417f7808 */ /* 0x008fe40000800000 */
[----:B------:R-:W-:-:S04]  /*d3d0*/  FMNMX.FTZ R66, R125, R66, !PT ;  /* 0x000000427d427209 */ /* 0x000fc80007810000 */
[----:B------:R-:W-:-:S05]  /*d3e0*/  FMNMX.FTZ R66, R127, R66, !PT ;  /* 0x000000427f427209 */ /* 0x000fca0007810000 */
[----:B------:R-:W0:Y:S02]  /*d3f0*/  SHFL.BFLY PT, R11, R66, 0x2, 0x1f ;  /* 0x0c401f00420b7f89 */ /* 0x000e2400000e0000 */
[----:B0-----:R-:W-:-:S05]  /*d400*/  FMNMX.FTZ R50, R66, R11, !PT ;  /* 0x0000000b42327209 */ /* 0x001fca0007810000 */
[----:B------:R-:W0:Y:S01]  /*d410*/  SHFL.BFLY PT, R11, R50, 0x1, 0x1f ;  /* 0x0c201f00320b7f89 */ /* 0x000e2200000e0000 */
[----:B------:R-:W-:-:S04]  /*d420*/  FFMA.FTZ R36, R36, R20, -R62 ;  /* 0x0000001424247223 */ /* 0x000fc8000001083e */
[----:B------:R-:W1:Y:S01]  /*d430*/  MUFU.EX2 R35, R36 ;  /* 0x0000002400237308 */ /* 0x000e620000000800 */
[----:B0-----:R-:W-:-:S04]  /*d440*/  FMNMX.FTZ R11, R50, R11, !PT ;  /* 0x0000000b320b7209 */ /* 0x001fc80007810000 */
[C---:B------:R-:W-:Y:S01]  /*d450*/  FSETP.NEU.FTZ.AND P1, PT, R11.reuse, -INF , PT ;  /* 0xff8000000b00780b */ /* 0x040fe20003f3d000 */
[----:B------:R-:W-:-:S05]  /*d460*/  FFMA.FTZ R52, R11, R20, -8 ;  /* 0xc10000000b347423 */ /* 0x000fca0000010014 */
[----:B------:R-:W-:-:S05]  /*d470*/  FSEL R52, R52, RZ, P1 ;  /* 0x000000ff34347208 */ /* 0x000fca0000800000 */
[-CC-:B------:R-:W-:Y:S01]  /*d480*/  FFMA.FTZ R148, R37, R20.reuse, -R52.reuse ;  /* 0x0000001425947223 */ /* 0x180fe20000010834 */
[----:B------:R-:W-:-:S01]  /*d490*/  FFMA.FTZ R37, R6, R20, -R52 ;  /* 0x0000001406257223 */ /* 0x000fc20000010834 */
[-CC-:B------:R-:W-:Y:S01]  /*d4a0*/  FFMA.FTZ R6, R7, R20.reuse, -R52.reuse ;  /* 0x0000001407067223 */ /* 0x180fe20000010834 */
[----:B------:R-:W-:-:S03]  /*d4b0*/  FFMA.FTZ R39, R39, R20, -R52 ;  /* 0x0000001427277223 */ /* 0x000fc60000010834 */
[----:B------:R-:W-:Y:S01]  /*d4c0*/  MUFU.EX2 R148, R148 ;  /* 0x0000009400947308 */ /* 0x000fe20000000800 */
[----:B------:R-:W-:-:S07]  /*d4d0*/  FFMA.FTZ R150, R41, R20, -R52 ;  /* 0x0000001429967223 */ /* 0x000fce0000010834 */
[----:B------:R-:W0:Y:S01]  /*d4e0*/  MUFU.EX2 R37, R37 ;  /* 0x0000002500257308 */ /* 0x000e220000000800 */
[----:B------:R-:W-:-:S01]  /*d4f0*/  FFMA.FTZ R43, R43, R20, -R62 ;  /* 0x000000142b2b7223 */ /* 0x000fc2000001083e */
[----:B------:R-:W-:-:S06]  /*d500*/  FFMA.FTZ R7, R13, R20, -R52 ;  /* 0x000000140d077223 */ /* 0x000fcc0000010834 */
[----:B------:R-:W3:Y:S08]  /*d510*/  MUFU.EX2 R6, R6 ;  /* 0x0000000600067308 */ /* 0x000ef00000000800 */
[----:B------:R-:W4:Y:S01]  /*d520*/  MUFU.EX2 R36, R68 ;  /* 0x0000004400247308 */ /* 0x000f220000000800 */
[----:B------:R-:W-:-:S01]  /*d530*/  FFMA.FTZ R41, R45, R20, -R52 ;  /* 0x000000142d297223 */ /* 0x000fc20000010834 */
[----:B-1----:R-:W-:-:S06]  /*d540*/  FADD.FTZ R60, R32, R35 ;  /* 0x00000023203c7221 */ /* 0x002fcc0000010000 */
[----:B------:R-:W1:Y:S01]  /*d550*/  MUFU.EX2 R39, R39 ;  /* 0x0000002700277308 */ /* 0x000e620000000800 */
[----:B------:R-:W-:-:S01]  /*d560*/  FFMA.FTZ R47, R47, R20, -R62 ;  /* 0x000000142f2f7223 */ /* 0x000fc2000001083e */
[----:B------:R-:W-:-:S06]  /*d570*/  FFMA.FTZ R13, R25, R20, -R52 ;  /* 0x00000014190d7223 */ /* 0x000fcc0000010834 */
[----:B------:R-:W5:Y:S01]  /*d580*/  MUFU.EX2 R12, R12 ;  /* 0x0000000c000c7308 */ /* 0x000f620000000800 */
[----:B------:R-:W-:-:S01]  /*d590*/  FFMA.FTZ R25, R49, R20, -R52 ;  /* 0x0000001431197223 */ /* 0x000fc20000010834 */
[-CC-:B------:R-:W-:Y:S01]  /*d5a0*/  FFMA.FTZ R56, R27, R20.reuse, -R52.reuse ;  /* 0x000000141b387223 */ /* 0x180fe20000010834 */
[----:B------:R-:W-:-:S05]  /*d5b0*/  FFMA.FTZ R27, R53, R20, -R52 ;  /* 0x00000014351b7223 */ /* 0x000fca0000010834 */
[----:B------:R-:W2:Y:S01]  /*d5c0*/  MUFU.EX2 R150, R150 ;  /* 0x0000009600967308 */ /* 0x000ea20000000800 */
[----:B0-----:R-:W-:-:S01]  /*d5d0*/  FADD.FTZ R49, R148, R37 ;  /* 0x0000002594317221 */ /* 0x001fc20000010000 */
[-C--:B------:R-:W-:Y:S01]  /*d5e0*/  FFMA.FTZ R34, R79, R20.reuse, -R62 ;  /* 0x000000144f227223 */ /* 0x080fe2000001083e */
[----:B------:R-:W-:-:S05]  /*d5f0*/  FFMA.FTZ R54, R15, R20, -R52 ;  /* 0x000000140f367223 */ /* 0x000fca0000010834 */
[----:B------:R-:W0:Y:S01]  /*d600*/  MUFU.EX2 R43, R43 ;  /* 0x0000002b002b7308 */ /* 0x000e220000000800 */
[----:B------:R-:W-:-:S01]  /*d610*/  FADD.FTZ R53, R3, R60 ;  /* 0x0000003c03357221 */ /* 0x000fc20000010000 */
[-CC-:B------:R-:W-:Y:S01]  /*d620*/  FFMA.FTZ R61, R89, R20.reuse, -R62.reuse ;  /* 0x00000014593d7223 */ /* 0x180fe2000001083e */
[----:B------:R-:W-:-:S01]  /*d630*/  FFMA.FTZ R79, R93, R20, -R62 ;  /* 0x000000145d4f7223 */ /* 0x000fc2000001083e */
[----:B------:R-:W-:-:S04]  /*d640*/  FFMA.FTZ R51, R51, R20, -R62 ;  /* 0x0000001433337223 */ /* 0x000fc8000001083e */
[----:B------:R-:W0:Y:S01]  /*d650*/  MUFU.EX2 R7, R7 ;  /* 0x0000000700077308 */ /* 0x000e220000000800 */
[----:B------:R-:W-:-:S01]  /*d660*/  FFMA.FTZ R63, R63, R20, -R62 ;  /* 0x000000143f3f7223 */ /* 0x000fc2000001083e */
[-CC-:B------:R-:W-:Y:S01]  /*d670*/  FFMA.FTZ R71, R71, R20.reuse, -R62.reuse ;  /* 0x0000001447477223 */ /* 0x180fe2000001083e */
[----:B------:R-:W-:-:S01]  /*d680*/  FFMA.FTZ R40, R97, R20, -R62 ;  /* 0x0000001461287223 */ /* 0x000fc2000001083e */
[-CC-:B------:R-:W-:Y:S01]  /*d690*/  FFMA.FTZ R65, R95, R20.reuse, -R62.reuse ;  /* 0x000000145f417223 */ /* 0x180fe2000001083e */
[----:B------:R-:W-:-:S03]  /*d6a0*/  FFMA.FTZ R42, R99, R20, -R62 ;  /* 0x00000014632a7223 */ /* 0x000fc6000001083e */
        /* <DEDUP_REMOVED lines=11> */
[----:B---3--:R-:W-:-:S01]  /*d760*/  FADD.FTZ R62, R6, R49 ;  /* 0x00000031063e7221 */ /* 0x008fc20000010000 */
[----:B------:R-:W-:Y:S01]  /*d770*/  FFMA.FTZ R144, R69, R20, -R52 ;  /* 0x0000001445907223 */ /* 0x000fe20000010834 */
[----:B----4-:R-:W-:-:S05]  /*d780*/  FADD.FTZ R53, R36, R53 ;  /* 0x0000003524357221 */ /* 0x010fca0000010000 */
[----:B------:R-:W3:Y:S01]  /*d790*/  MUFU.EX2 R47, R47 ;  /* 0x0000002f002f7308 */ /* 0x000ee20000000800 */
[----:B-1----:R-:W-:-:S01]  /*d7a0*/  FADD.FTZ R49, R39, R62 ;  /* 0x0000003e27317221 */ /* 0x002fc20000010000 */
[----:B-----5:R-:W-:-:S06]  /*d7b0*/  FADD.FTZ R64, R12, R53 ;  /* 0x000000350c407221 */ /* 0x020fcc0000010000 */
[----:B------:R-:W1:Y:S01]  /*d7c0*/  MUFU.EX2 R54, R54 ;  /* 0x0000003600367308 */ /* 0x000e620000000800 */
[----:B--2---:R-:W-:-:S01]  /*d7d0*/  FADD.FTZ R62, R150, R49 ;  /* 0x00000031963e7221 */ /* 0x004fc20000010000 */
[----:B0-----:R-:W-:-:S06]  /*d7e0*/  FADD.FTZ R49, R43, R64 ;  /* 0x000000402b317221 */ /* 0x001fcc0000010000 */
[----:B------:R-:W0:Y:S01]  /*d7f0*/  MUFU.EX2 R24, R24 ;  /* 0x0000001800187308 */ /* 0x000e220000000800 */
[----:B------:R-:W-:-:S01]  /*d800*/  FADD.FTZ R62, R7, R62 ;  /* 0x0000003e073e7221 */ /* 0x000fc20000010000 */
[----:B------:R-:W-:-:S06]  /*d810*/  FADD.FTZ R64, R14, R49 ;  /* 0x000000310e407221 */ /* 0x000fcc0000010000 */
[----:B------:R-:W2:Y:S08]  /*d820*/  MUFU.EX2 R144, R144 ;  /* 0x0000009000907308 */ /* 0x000eb00000000800 */
[----:B------:R-:W4:Y:S01]  /*d830*/  MUFU.EX2 R51, R51 ;  /* 0x0000003300337308 */ /* 0x000f220000000800 */
[----:B------:R-:W-:-:S01]  /*d840*/  FADD.FTZ R49, R41, R62 ;  /* 0x0000003e29317221 */ /* 0x000fc20000010000 */
[----:B------:R-:W-:-:S06]  /*d850*/  FFMA.FTZ R146, R73, R20, -R52 ;  /* 0x0000001449927223 */ /* 0x000fcc0000010834 */
[----:B------:R-:W5:Y:S01]  /*d860*/  MUFU.EX2 R13, R13 ;  /* 0x0000000d000d7308 */ /* 0x000f620000000800 */
[----:B---3--:R-:W-:-:S07]  /*d870*/  FADD.FTZ R53, R47, R64 ;  /* 0x000000402f357221 */ /* 0x008fce0000010000 */
[----:B------:R-:W3:Y:S01]  /*d880*/  MUFU.EX2 R26, R26 ;  /* 0x0000001a001a7308 */ /* 0x000ee20000000800 */
[----:B-1----:R-:W-:-:S01]  /*d890*/  FADD.FTZ R49, R54, R49 ;  /* 0x0000003136317221 */ /* 0x002fc20000010000 */
[----:B------:R-:W-:-:S06]  /*d8a0*/  FFMA.FTZ R15, R29, R20, -R52 ;  /* 0x000000141d0f7223 */ /* 0x000fcc0000010834 */
[----:B------:R-:W1:Y:S01]  /*d8b0*/  MUFU.EX2 R25, R25 ;  /* 0x0000001900197308 */ /* 0x000e620000000800 */
[----:B0-----:R-:W-:-:S07]  /*d8c0*/  FADD.FTZ R64, R24, R53 ;  /* 0x0000003518407221 */ /* 0x001fce0000010000 */
[----:B------:R-:W0:Y:S01]  /*d8d0*/  MUFU.EX2 R81, R81 ;  /* 0x0000005100517308 */ /* 0x000e220000000800 */
[----:B--2---:R-:W-:-:S01]  /*d8e0*/  FADD.FTZ R62, R144, R49 ;  /* 0x00000031903e7221 */ /* 0x004fc20000010000 */
[----:B----4-:R-:W-:-:S06]  /*d8f0*/  FADD.FTZ R49, R51, R64 ;  /* 0x0000004033317221 */ /* 0x010fcc0000010000 */
[----:B------:R-:W2:Y:S08]  /*d900*/  MUFU.EX2 R56, R56 ;  /* 0x0000003800387308 */ /* 0x000eb00000000800 */
[----:B------:R-:W4:Y:S01]  /*d910*/  MUFU.EX2 R28, R28 ;  /* 0x0000001c001c7308 */ /* 0x000f220000000800 */
[----:B------:R-:W-:Y:S01]  /*d920*/  F2FP.SATFINITE.E4M3.F32.PACK_AB_MERGE_C R151, R47, R14, RZ ;  /* 0x0000000e2f97723e */ /* 0x000fe200048070ff */
[----:B-----5:R-:W-:-:S06]  /*d930*/  FADD.FTZ R62, R13, R62 ;  /* 0x0000003e0d3e7221 */ /* 0x020fcc0000010000 */
[----:B------:R-:W5:Y:S01]  /*d940*/  MUFU.EX2 R146, R146 ;  /* 0x0000009200927308 */ /* 0x000f620000000800 */
[----:B------:R-:W-:-:S01]  /*d950*/  FFMA.FTZ R58, R31, R20, -R52 ;  /* 0x000000141f3a7223 */ /* 0x000fc20000010834 */
[----:B---3--:R-:W-:-:S06]  /*d960*/  FADD.FTZ R14, R26, R49 ;  /* 0x000000311a0e7221 */ /* 0x008fcc0000010000 */
[----:B------:R-:W3:Y:S01]  /*d970*/  MUFU.EX2 R63, R63 ;  /* 0x0000003f003f7308 */ /* 0x000ee20000000800 */
[----:B------:R-:W-:Y:S01]  /*d980*/  F2FP.SATFINITE.E4M3.F32.PACK_AB_MERGE_C R47, R39, R6, RZ ;  /* 0x00000006272f723e */ /* 0x000fe200048070ff */
[----:B-1----:R-:W-:Y:S01]  /*d990*/  FADD.FTZ R39, R25, R62 ;  /* 0x0000003e19277221 */ /* 0x002fe20000010000 */
[----:B------:R-:W-:-:S05]  /*d9a0*/  F2FP.SATFINITE.E4M3.F32.PACK_AB_MERGE_C R54, R54, R41, RZ ;  /* 0x000000293636723e */ /* 0x000fca00048070ff */
[----:B------:R-:W1:Y:S01]  /*d9b0*/  MUFU.EX2 R15, R15 ;  /* 0x0000000f000f7308 */ /* 0x000e620000000800 */
[----:B------:R-:W-:-:S01]  /*d9c0*/  FFMA.FTZ R140, R33, R20, -R52 ;  /* 0x00000014218c7223 */ /* 0x000fc20000010834 */
[----:B0-----:R-:W-:-:S06]  /*d9d0*/  FADD.FTZ R41, R81, R14 ;  /* 0x0000000e51297221 */ /* 0x001fcc0000010000 */
[----:B------:R-:W0:Y:S01]  /*d9e0*/  MUFU.EX2 R30, R30 ;  /* 0x0000001e001e7308 */ /* 0x000e220000000800 */
[----:B------:R-:W-:Y:S01]  /*d9f0*/  F2FP.SATFINITE.E4M3.F32.PACK_AB_MERGE_C R149, R36, R3, RZ ;  /* 0x000000032495723e */ /* 0x000fe200048070ff */
[----:B--2---:R-:W-:-:S06]  /*da00*/  FADD.FTZ R39, R56, R39 ;  /* 0x0000002738277221 */ /* 0x004fcc0000010000 */
[----:B------:R-:W-:Y:S01]  /*da10*/  MUFU.EX2 R71, R71 ;  /* 0x0000004700477308 */ /* 0x000fe20000000800 */
[----:B------:R-:W-:-:S01]  /*da20*/  FFMA.FTZ R29, R59, R20, -R52 ;  /* 0x000000143b1d7223 */ /* 0x000fc20000010834 */
[----:B----4-:R-:W-:-:S06]  /*da30*/  FADD.FTZ R36, R28, R41 ;  /* 0x000000291c247221 */ /* 0x010fcc0000010000 */
[----:B------:R-:W2:Y:S01]  /*da40*/  MUFU.EX2 R27, R27 ;  /* 0x0000001b001b7308 */ /* 0x000ea20000000800 */
[----:B------:R-:W-:Y:S01]  /*da50*/  F2FP.SATFINITE.E4M3.F32.PACK_AB_MERGE_C R49, R56, R25, RZ ;  /* 0x000000193831723e */ /* 0x000fe200048070ff */
[----:B-----5:R-:W-:-:S06]  /*da60*/  FADD.FTZ R14, R146, R39 ;  /* 0x00000027920e7221 */ /* 0x020fcc0000010000 */
[----:B------:R-:W4:Y:S01]  /*da70*/  MUFU.EX2 R58, R58 ;  /* 0x0000003a003a7308 */ /* 0x000f220000000800 */
[----:B------:R-:W-:-:S01]  /*da80*/  FFMA.FTZ R31, R77, R20, -R52 ;  /* 0x000000144d1f7223 */ /* 0x000fc20000010834 */
[----:B---3--:R-:W-:-:S06]  /*da90*/  FADD.FTZ R25, R63, R36 ;  /* 0x000000243f197221 */ /* 0x008fcc0000010000 */
[----:B------:R-:W3:Y:S01]  /*daa0*/  MUFU.EX2 R38, R38 ;  /* 0x0000002600267308 */ /* 0x000ee20000000800 */
[----:B------:R-:W-:Y:S01]  /*dab0*/  F2FP.SATFINITE.E4M3.F32.PACK_AB_MERGE_C R151, R43, R12, R151 ;  /* 0x0000000c2b97723e */ /* 0x000fe20004807097 */
[----:B-1----:R-:W-:-:S06]  /*dac0*/  FADD.FTZ R14, R15, R14 ;  /* 0x0000000e0f0e7221 */ /* 0x002fcc0000010000 */
[----:B------:R-:W1:Y:S01]  /*dad0*/  MUFU.EX2 R140, R140 ;  /* 0x0000008c008c7308 */ /* 0x000e620000000800 */
[----:B0-----:R-:W-:-:S07]  /*dae0*/  FADD.FTZ R12, R30, R25 ;  /* 0x000000191e0c7221 */ /* 0x001fce0000010000 */
[----:B------:R-:W0:Y:S01]  /*daf0*/  MUFU.EX2 R61, R61 ;  /* 0x0000003d003d7308 */ /* 0x000e220000000800 */
[----:B------:R-:W-:-:S01]  /*db00*/  FFMA.FTZ R55, R55, R20, -R52 ;  /* 0x0000001437377223 */ /* 0x000fc20000010834 */
[----:B--2---:R-:W-:Y:S01]  /*db10*/  FADD.FTZ R25, R27, R14 ;  /* 0x0000000e1b197221 */ /* 0x004fe20000010000 */
[----:B------:R-:W-:-:S05]  /*db20*/  F2FP.SATFINITE.E4M3.F32.PACK_AB_MERGE_C R147, R71, R30, RZ ;  /* 0x0000001e4793723e */ /* 0x000fca00048070ff */
[----:B------:R-:W2:Y:S01]  /*db30*/  MUFU.EX2 R29, R29 ;  /* 0x0000001d001d7308 */ /* 0x000ea20000000800 */
[----:B------:R-:W-:Y:S01]  /*db40*/  PRMT R33, R102, 0x654, R0 ;  /* 0x0000065466217816 */ /* 0x000fe20000000000 */
[----:B------:R-:W-:Y:S01]  /*db50*/  FFMA.FTZ R142, R85, R20, -R52 ;  /* 0x00000014558e7223 */ /* 0x000fe20000010834 */
[----:B------:R-:W-:-:S05]  /*db60*/  FADD.FTZ R71, R71, R12 ;  /* 0x0000000c47477221 */ /* 0x000fca0000010000 */
[----:B------:R-:W5:Y:S01]  /*db70*/  MUFU.EX2 R34, R34 ;  /* 0x0000002200227308 */ /* 0x000f620000000800 */
[----:B------:R-:W-:Y:S01]  /*db80*/  F2FP.SATFINITE.E4M3.F32.PACK_AB_MERGE_C R145, R81, R26, RZ ;  /* 0x0000001a5191723e */ /* 0x000fe200048070ff */
[----:B----4-:R-:W-:Y:S01]  /*db90*/  FADD.FTZ R25, R58, R25 ;  /* 0x000000193a197221 */ /* 0x010fe20000010000 */
[----:B------:R4:W-:Y:S05]  /*dba0*/  SYNCS.ARRIVE.TRANS64.RED.A1T0 RZ, [R33+URZ], RZ ;  /* 0x000000ff21ff79a7 */ /* 0x0009ea000810043f */
[----:B------:R-:W-:Y:S01]  /*dbb0*/  MUFU.EX2 R79, R79 ;  /* 0x0000004f004f7308 */ /* 0x000fe20000000800 */
[----:B---3--:R-:W-:-:S07]  /*dbc0*/  FADD.FTZ R26, R38, R71 ;  /* 0x00000047261a7221 */ /* 0x008fce0000010000 */
[----:B------:R-:W3:Y:S01]  /*dbd0*/  MUFU.EX2 R31, R31 ;  /* 0x0000001f001f7308 */ /* 0x000ee20000000800 */
[----:B----4-:R-:W-:-:S01]  /*dbe0*/  FFMA.FTZ R33, R67, R20, -R52 ;  /* 0x0000001443217223 */ /* 0x010fc20000010834 */
[----:B------:R-:W-:Y:S01]  /*dbf0*/  F2FP.SATFINITE.E4M3.F32.PACK_AB_MERGE_C R150, R7, R150, R54 ;  /* 0x000000960796723e */ /* 0x000fe20004807036 */
[----:B-1----:R-:W-:-:S05]  /*dc00*/  FADD.FTZ R14, R140, R25 ;  /* 0x000000198c0e7221 */ /* 0x002fca0000010000 */
[----:B------:R-:W1:Y:S01]  /*dc10*/  MUFU.EX2 R0, R55 ;  /* 0x0000003700007308 */ /* 0x000e620000000800 */
[----:B0-----:R-:W-:-:S01]  /*dc20*/  FADD.FTZ R7, R61, R26 ;  /* 0x0000001a3d077221 */ /* 0x001fc20000010000 */
[----:B------:R-:W-:-:S06]  /*dc30*/  FFMA.FTZ R45, R113, R20, -R52 ;  /* 0x00000014712d7223 */ /* 0x000fcc0000010834 */
[----:B------:R-:W0:Y:S01]  /*dc40*/  MUFU.EX2 R40, R40 ;  /* 0x0000002800287308 */ /* 0x000e220000000800 */
[----:B------:R-:W-:Y:S01]  /*dc50*/  F2FP.SATFINITE.E4M3.F32.PACK_AB_MERGE_C R145, R51, R24, R145 ;  /* 0x000000183391723e */ /* 0x000fe20004807091 */
[----:B--2---:R-:W-:-:S06]  /*dc60*/  FADD.FTZ R14, R29, R14 ;  /* 0x0000000e1d0e7221 */ /* 0x004fcc0000010000 */
[----:B------:R-:W2:Y:S01]  /*dc70*/  MUFU.EX2 R142, R142 ;  /* 0x0000008e008e7308 */ /* 0x000ea20000000800 */
[----:B------:R-:W-:-:S01]  /*dc80*/  FFMA.FTZ R60, R115, R20, -R52 ;  /* 0x00000014733c7223 */ /* 0x000fc20000010834 */
[----:B-----5:R-:W-:-:S06]  /*dc90*/  FADD.FTZ R24, R34, R7 ;  /* 0x0000000722187221 */ /* 0x020fcc0000010000 */
[----:B------:R-:W4:Y:S01]  /*dca0*/  MUFU.EX2 R65, R65 ;  /* 0x0000004100417308 */ /* 0x000f220000000800 */
[----:B---3--:R-:W-:-:S01]  /*dcb0*/  FADD.FTZ R7, R31, R14 ;  /* 0x0000000e1f077221 */ /* 0x008fc20000010000 */
[C---:B------:R-:W-:Y:S01]  /*dcc0*/  F2FP.SATFINITE.E4M3.F32.PACK_AB_MERGE_C R141, R79.reuse, R34, RZ ;  /* 0x000000224f8d723e */ /* 0x040fe200048070ff */
[----:B------:R-:W-:-:S05]  /*dcd0*/  FADD.FTZ R79, R79, R24 ;  /* 0x000000184f4f7221 */ /* 0x000fca0000010000 */
[----:B------:R-:W-:Y:S08]  /*dce0*/  MUFU.EX2 R42, R42 ;  /* 0x0000002a002a7308 */ /* 0x000ff00000000800 */
[----:B------:R-:W3:Y:S01]  /*dcf0*/  MUFU.EX2 R33, R33 ;  /* 0x0000002100217308 */ /* 0x000ee20000000800 */
[----:B------:R-:W-:-:S01]  /*dd00*/  FFMA.FTZ R117, R117, R20, -R52 ;  /* 0x0000001475757223 */ /* 0x000fc20000010834 */
[----:B------:R-:W-:Y:S01]  /*dd10*/  F2FP.SATFINITE.E4M3.F32.PACK_AB_MERGE_C R27, R58, R27, RZ ;  /* 0x0000001b3a1b723e */ /* 0x000fe200048070ff */
[----:B-1----:R-:W-:-:S05]  /*dd20*/  FADD.FTZ R7, R0, R7 ;  /* 0x0000000700077221 */ /* 0x002fca0000010000 */
[----:B------:R-:W1:Y:S01]  /*dd30*/  MUFU.EX2 R83, R83 ;  /* 0x0000005300537308 */ /* 0x000e620000000800 */
[----:B0-----:R-:W-:-:S07]  /*dd40*/  FADD.FTZ R14, R40, R79 ;  /* 0x0000004f280e7221 */ /* 0x001fce0000010000 */
[----:B------:R-:W0:Y:S01]  /*dd50*/  MUFU.EX2 R45, R45 ;  /* 0x0000002d002d7308 */ /* 0x000e220000000800 */
[----:B------:R-:W-:Y:S01]  /*dd60*/  F2FP.SATFINITE.E4M3.F32.PACK_AB_MERGE_C R31, R0, R31, RZ ;  /* 0x0000001f001f723e */ /* 0x000fe200048070ff */
[----:B------:R-:W-:Y:S01]  /*dd70*/  FFMA.FTZ R75, R75, R20, -R52 ;  /* 0x000000144b4b7223 */ /* 0x000fe20000010834 */
[----:B------:R-:W-:-:S05]  /*dd80*/  F2FP.SATFINITE.E4M3.F32.PACK_AB_MERGE_C R146, R15, R146, R27 ;  /* 0x000000920f92723e */ /* 0x000fca000480701b */
[----:B------:R-:W5:Y:S01]  /*dd90*/  MUFU.EX2 R60, R60 ;  /* 0x0000003c003c7308 */ /* 0x000f620000000800 */
[----:B--2---:R-:W-:-:S01]  /*dda0*/  FADD.FTZ R0, R142, R7 ;  /* 0x000000078e007221 */ /* 0x004fc20000010000 */
[----:B------:R-:W-:Y:S01]  /*ddb0*/  FFMA.FTZ R119, R119, R20, -R52 ;  /* 0x0000001477777223 */ /* 0x000fe20000010834 */
[----:B------:R-:W2:Y:S05]  /*ddc0*/  @P4 LDC R15, c[0x0][0x44c] ;  /* 0x00011300ff0f4b82 */ /* 0x000eaa0000000800 */
[----:B------:R-:W5:Y:S01]  /*ddd0*/  MUFU.EX2 R44, R44 ;  /* 0x0000002c002c7308 */ /* 0x000f620000000800 */
[----:B----4-:R-:W-:-:S01]  /*dde0*/  FADD.FTZ R7, R65, R14 ;  /* 0x0000000e41077221 */ /* 0x010fc20000010000 */
[----:B------:R-:W-:Y:S01]  /*ddf0*/  FFMA.FTZ R121, R121, R20, -R52 ;  /* 0x0000001479797223 */ /* 0x000fe20000010834 */
[----:B---3--:R-:W-:-:S01]  /*de00*/  FADD.FTZ R0, R33, R0 ;  /* 0x0000000021007221 */ /* 0x008fc20000010000 */
[----:B------:R-:W3:Y:S04]  /*de10*/  @P4 LDC R24, c[0x0][0x450] ;  /* 0x00011400ff184b82 */ /* 0x000ee80000000800 */
[----:B------:R-:W-:Y:S01]  /*de20*/  MUFU.EX2 R89, R89 ;  /* 0x0000005900597308 */ /* 0x000fe20000000800 */
[----:B------:R-:W-:-:S07]  /*de30*/  FADD.FTZ R14, R42, R7 ;  /* 0x000000072a0e7221 */ /* 0x000fce0000010000 */
[----:B------:R-:W4:Y:S01]  /*de40*/  MUFU.EX2 R3, R117 ;  /* 0x0000007500037308 */ /* 0x000f220000000800 */
[----:B-1----:R-:W-:Y:S01]  /*de50*/  F2FP.SATFINITE.E4M3.F32.PACK_AB_MERGE_C R143, R83, R42, RZ ;  /* 0x0000002a538f723e */ /* 0x002fe200048070ff */
[----:B0-----:R-:W-:-:S06]  /*de60*/  FADD.FTZ R7, R45, R0 ;  /* 0x000000002d077221 */ /* 0x001fcc0000010000 */
[----:B------:R-:W-:Y:S01]  /*de70*/  MUFU.EX2 R46, R46 ;  /* 0x0000002e002e7308 */ /* 0x000fe20000000800 */
[----:B------:R-:W-:-:S07]  /*de80*/  FADD.FTZ R83, R83, R14 ;  /* 0x0000000e53537221 */ /* 0x000fce0000010000 */
[----:B------:R-:W0:Y:S01]  /*de90*/  MUFU.EX2 R87, R87 ;  /* 0x0000005700577308 */ /* 0x000e220000000800 */
[----:B------:R-:W-:-:S07]  /*dea0*/  FFMA.FTZ R123, R123, R20, -R52 ;  /* 0x000000147b7b7223 */ /* 0x000fce0000010834 */
[----:B------:R-:W1:Y:S01]  /*deb0*/  MUFU.EX2 R6, R75 ;  /* 0x0000004b00067308 */ /* 0x000e620000000800 */
[C---:B-----5:R-:W-:Y:S01]  /*dec0*/  F2FP.SATFINITE.E4M3.F32.PACK_AB_MERGE_C R45, R60.reuse, R45, RZ ;  /* 0x0000002d3c2d723e */ /* 0x060fe200048070ff */
[----:B------:R-:W-:-:S06]  /*ded0*/  FADD.FTZ R60, R60, R7 ;  /* 0x000000073c3c7221 */ /* 0x000fcc0000010000 */
[----:B------:R-:W-:Y:S01]  /*dee0*/  MUFU.EX2 R119, R119 ;  /* 0x0000007700777308 */ /* 0x000fe20000000800 */
[----:B------:R-:W-:-:S07]  /*def0*/  FADD.FTZ R14, R44, R83 ;  /* 0x000000532c0e7221 */ /* 0x000fce0000010000 */
[----:B------:R-:W5:Y:S01]  /*df00*/  MUFU.EX2 R12, R121 ;  /* 0x00000079000c7308 */ /* 0x000f620000000800 */
[----:B------:R-:W-:Y:S01]  /*df10*/  F2FP.SATFINITE.E4M3.F32.PACK_AB_MERGE_C R144, R13, R144, R49 ;  /* 0x000000900d90723e */ /* 0x000fe20004807031 */
[----:B----4-:R-:W-:Y:S01]  /*df20*/  FADD.FTZ R7, R3, R60 ;  /* 0x0000003c03077221 */ /* 0x010fe20000010000 */
[----:B------:R-:W-:-:S05]  /*df30*/  FADD.FTZ R13, R89, R14 ;  /* 0x0000000e590d7221 */ /* 0x000fca0000010000 */
[----:B------:R-:W4:Y:S01]  /*df40*/  MUFU.EX2 R48, R48 ;  /* 0x0000003000307308 */ /* 0x000f220000000800 */
[----:B0-----:R-:W-:Y:S01]  /*df50*/  F2FP.SATFINITE.E4M3.F32.PACK_AB_MERGE_C R137, R87, R46, RZ ;  /* 0x0000002e5789723e */ /* 0x001fe200048070ff */
[----:B-1----:R-:W-:Y:S01]  /*df60*/  FADD.FTZ R14, R6, R7 ;  /* 0x00000007060e7221 */ /* 0x002fe20000010000 */
[----:B------:R-:W-:-:S05]  /*df70*/  FADD.FTZ R46, R46, R13 ;  /* 0x0000000d2e2e7221 */ /* 0x000fca0000010000 */
[----:B------:R-:W-:Y:S08]  /*df80*/  MUFU.EX2 R57, R57 ;  /* 0x0000003900397308 */ /* 0x000ff00000000800 */
[----:B------:R-:W0:Y:S01]  /*df90*/  MUFU.EX2 R123, R123 ;  /* 0x0000007b007b7308 */ /* 0x000e220000000800 */
[----:B-----5:R-:W-:Y:S01]  /*dfa0*/  F2FP.SATFINITE.E4M3.F32.PACK_AB_MERGE_C R136, R12, R119, RZ ;  /* 0x000000770c88723e */ /* 0x020fe200048070ff */
[----:B------:R-:W-:-:S06]  /*dfb0*/  FADD.FTZ R119, R119, R14 ;  /* 0x0000000e77777221 */ /* 0x000fcc0000010000 */
[----:B------:R-:W-:Y:S01]  /*dfc0*/  MUFU.EX2 R50, R50 ;  /* 0x0000003200327308 */ /* 0x000fe20000000800 */
[----:B------:R-:W-:-:S01]  /*dfd0*/  FADD.FTZ R87, R87, R46 ;  /* 0x0000002e57577221 */ /* 0x000fc20000010000 */
[----:B--2---:R-:W-:-:S06]  /*dfe0*/  @P4 IMAD.HI.U32 R7, R100, R15, RZ ;  /* 0x0000000f64074227 */ /* 0x004fcc00078e00ff */
[----:B------:R-:W1:Y:S01]  /*dff0*/  MUFU.EX2 R93, R93 ;  /* 0x0000005d005d7308 */ /* 0x000e620000000800 */
[----:B------:R-:W-:Y:S01]  /*e000*/  F2FP.SATFINITE.E4M3.F32.PACK_AB_MERGE_C R136, R6, R3, R136 ;  /* 0x000000030688723e */ /* 0x000fe20004807088 */
[----:B------:R-:W-:Y:S01]  /*e010*/  FADD.FTZ R12, R12, R119 ;  /* 0x000000770c0c7221 */ /* 0x000fe20000010000 */
[----:B------:R-:W-:Y:S02]  /*e020*/  IMAD.MOV.U32 R13, RZ, RZ, R100 ;  /* 0x000000ffff0d7224 */ /* 0x000fe400078e0064 */
[----:B----4-:R-:W-:Y:S01]  /*e030*/  FADD.FTZ R6, R48, R87 ;  /* 0x0000005730067221 */ /* 0x010fe20000010000 */
[----:B---3--:R-:W-:Y:S01]  /*e040*/  @P4 SHF.R.U32.HI R13, RZ, R24, R7 ;  /* 0x00000018ff0d4219 */ /* 0x008fe20000011607 */
[-CC-:B------:R-:W-:Y:S01]  /*e050*/  FFMA.FTZ R91, R91, R20.reuse, -R52.reuse ;  /* 0x000000145b5b7223 */ /* 0x180fe20000010834 */
[----:B------:R-:W-:-:S01]  /*e060*/  FFMA.FTZ R125, R125, R20, -R52 ;  /* 0x000000147d7d7223 */ /* 0x000fc20000010834 */
[----:B------:R-:W-:Y:S01]  /*e070*/  FFMA.FTZ R52, R127, R20, -R52 ;  /* 0x000000147f347223 */ /* 0x000fe20000010834 */
[----:B0-----:R-:W-:-:S01]  /*e080*/  FADD.FTZ R3, R123, R12 ;  /* 0x0000000c7b037221 */ /* 0x001fc20000010000 */
[----:B------:R-:W-:Y:S01]  /*e090*/  FADD.FTZ R7, R57, R6 ;  /* 0x0000000639077221 */ /* 0x000fe20000010000 */
[----:B------:R-:W-:-:S02]  /*e0a0*/  IADD3 R12, R13, R96, -R98 ;  /* 0x000000600d0c7210 */ /* 0x000fc40007ffe862 */
[----:B------:R-:W-:Y:S01]  /*e0b0*/  MUFU.EX2 R125, R125 ;  /* 0x0000007d007d7308 */ /* 0x000fe20000000800 */
[----:B-1----:R-:W-:Y:S01]  /*e0c0*/  F2FP.SATFINITE.E4M3.F32.PACK_AB_MERGE_C R6, R93, R50, RZ ;  /* 0x000000325d06723e */ /* 0x002fe200048070ff */
[----:B------:R-:W-:Y:S01]  /*e0d0*/  FADD.FTZ R50, R50, R7 ;  /* 0x0000000732327221 */ /* 0x000fe20000010000 */
[----:B------:R-:W-:-:S05]  /*e0e0*/  SHF.R.S32.HI R7, RZ, 0x1f, R12 ;  /* 0x0000001fff077819 */ /* 0x000fca000001140c */
[----:B------:R-:W0:Y:S01]  /*e0f0*/  MUFU.EX2 R52, R52 ;  /* 0x0000003400347308 */ /* 0x000e220000000800 */
[----:B------:R-:W-:-:S07]  /*e100*/  LEA.HI R7, R7, R12, RZ, 0x7 ;  /* 0x0000000c07077211 */ /* 0x000fce00078f38ff */
[----:B------:R-:W1:Y:S01]  /*e110*/  MUFU.EX2 R0, R91 ;  /* 0x0000005b00007308 */ /* 0x000e620000000800 */
[----:B------:R-:W-:Y:S01]  /*e120*/  SHF.R.S32.HI R7, RZ, 0x7, R7 ;  /* 0x00000007ff077819 */ /* 0x000fe20000011407 */
[----:B------:R-:W-:-:S03]  /*e130*/  VIADD R15, R88, 0xfffffffe ;  /* 0xfffffffe580f7836 */ /* 0x000fc60000000000 */
[----:B------:R-:W-:-:S04]  /*e140*/  VIMNMX R155, RZ, R7, !PT ;  /* 0x00000007ff9b7248 */ /* 0x000fc80007fe0100 */
[----:B------:R-:W-:Y:S02]  /*e150*/  ISETP.GE.AND P1, PT, R15, R155, PT ;  /* 0x0000009b0f00720c */ /* 0x000fe40003f26270 */
[----:B0-----:R-:W-:-:S04]  /*e160*/  F2FP.SATFINITE.E4M3.F32.PACK_AB_MERGE_C R138, R52, R125, RZ ;  /* 0x0000007d348a723e */ /* 0x001fc800048070ff */
[C---:B-1----:R-:W-:Y:S01]  /*e170*/  F2FP.SATFINITE.E4M3.F32.PACK_AB_MERGE_C R138, R0.reuse, R123, R138 ;  /* 0x0000007b008a723e */ /* 0x042fe2000480708a */
[----:B------:R-:W-:-:S01]  /*e180*/  FADD.FTZ R0, R0, R3 ;  /* 0x0000000300007221 */ /* 0x000fc20000010000 */
[----:B------:R-:W-:Y:S03]  /*e190*/  BSSY B0, `(.L_x_2268) ;  /* 0x000031d000007945 */ /* 0x000fe60003800000 */
[----:B------:R-:W-:-:S01]  /*e1a0*/  FADD.FTZ R3, R125, R0 ;  /* 0x000000007d037221 */ /* 0x000fc20000010000 */
[----:B------:R-:W-:Y:S01]  /*e1b0*/  F2FP.SATFINITE.E4M3.F32.PACK_AB_MERGE_C R137, R89, R44, R137 ;  /* 0x0000002c5989723e */ /* 0x000fe20004807089 */
[----:B------:R-:W-:-:S01]  /*e1c0*/  FADD.FTZ R0, R93, R50 ;  /* 0x000000325d007221 */ /* 0x000fc20000010000 */
[----:B------:R-:W-:Y:S01]  /*e1d0*/  F2FP.SATFINITE.E4M3.F32.PACK_AB_MERGE_C R149, R35, R32, R149 ;  /* 0x000000202395723e */ /* 0x000fe20004807095 */
[----:B------:R-:W-:-:S01]  /*e1e0*/  FADD.FTZ R3, R52, R3 ;  /* 0x0000000334037221 */ /* 0x000fc20000010000 */
[----:B------:R-:W-:-:S02]  /*e1f0*/  F2FP.SATFINITE.E4M3.F32.PACK_AB_MERGE_C R148, R37, R148, R47 ;  /* 0x000000942594723e */ /* 0x000fc4000480702f */
[----:B------:R-:W-:Y:S02]  /*e200*/  CS2R R134, SRZ ;  /* 0x0000000000867805 */ /* 0x000fe4000001ff00 */
[----:B------:R-:W-:Y:S02]  /*e210*/  F2FP.SATFINITE.E4M3.F32.PACK_AB_MERGE_C R147, R63, R28, R147 ;  /* 0x0000001c3f93723e */ /* 0x000fe40004807093 */
[----:B------:R-:W-:Y:S02]  /*e220*/  CS2R R132, SRZ ;  /* 0x0000000000847805 */ /* 0x000fe4000001ff00 */
[----:B------:R-:W-:Y:S02]  /*e230*/  F2FP.SATFINITE.E4M3.F32.PACK_AB_MERGE_C R140, R29, R140, R31 ;  /* 0x0000008c1d8c723e */ /* 0x000fe4000480701f */
[----:B------:R-:W-:Y:S02]  /*e240*/  CS2R R130, SRZ ;  /* 0x0000000000827805 */ /* 0x000fe4000001ff00 */
        /* <DEDUP_REMOVED lines=26> */
[----:B------:R-:W-:Y:S01]  /*e3f0*/  BSSY B1, `(.L_x_2269) ;  /* 0x00002f6000017945 */ /* 0x000fe20003800000 */
[----:B------:R-:W-:Y:S01]  /*e400*/  IMAD.MOV.U32 R12, RZ, RZ, R10 ;  /* 0x000000ffff0c7224 */ /* 0x000fe200078e000a */
[----:B------:R-:W-:Y:S01]  /*e410*/  MOV R6, R22 ;  /* 0x0000001600067202 */ /* 0x000fe20000000f00 */
[----:B------:R-:W-:Y:S02]  /*e420*/  IMAD.MOV.U32 R13, RZ, RZ, R11 ;  /* 0x000000ffff0d7224 */ /* 0x000fe400078e000b */
[----:B------:R-:W-:Y:S02]  /*e430*/  IMAD.MOV.U32 R7, RZ, RZ, R23 ;  /* 0x000000ffff077224 */ /* 0x000fe400078e0017 */
[----:B------:R-:W-:-:S07]  /*e440*/  IMAD.MOV.U32 R135, RZ, RZ, RZ ;  /* 0x000000ffff877224 */ /* 0x000fce00078e00ff */
.L_x_2282:
[----:B------:R-:W-:-:S04]  /*e450*/  ISETP.NE.AND P1, PT, R6, 0x1, PT ;  /* 0x000000010600780c */ /* 0x000fc80003f25270 */
[----:B------:R-:W-:-:S04]  /*e460*/  SEL R10, RZ, 0x1, P1 ;  /* 0x00000001ff0a7807 */ /* 0x000fc80000800000 */
[----:B------:R-:W-:Y:S01]  /*e470*/  LOP3.LUT R23, R7, R10, RZ, 0x3c, !PT ;  /* 0x0000000a07177212 */ /* 0x000fe200078e3cff */
[----:B------:R-:W-:Y:S06]  /*e480*/  @!P0 BRA `(.L_x_2270) ;  /* 0x0000000000048947 */ /* 0x000fec0003800000 */
[----:B------:R-:W-:Y:S01]  /*e490*/  BPT.TRAP 0x1 ;  /* 0x000000040000795c */ /* 0x000fe20000300000 */
.L_x_2270:
[----:B------:R-:W-:Y:S01]  /*e4a0*/  VIADD R22, R6, 0x1 ;  /* 0x0000000106167836 */ /* 0x000fe20000000000 */
[----:B------:R-:W-:-:S04]  /*e4b0*/  SHF.L.U32 R11, R23, 0x1f, RZ ;  /* 0x0000001f170b7819 */ /* 0x000fc800000006ff */
[----:B------:R-:W-:-:S04]  /*e4c0*/  ISETP.NE.AND P1, PT, R22, 0x2, PT ;  /* 0x000000021600780c */ /* 0x000fc80003f25270 */
[----:B------:R-:W-:-:S05]  /*e4d0*/  SEL R22, R22, RZ, P1 ;  /* 0x000000ff16167207 */ /* 0x000fca0000800000 */
[----:B------:R-:W-:-:S04]  /*e4e0*/  IMAD R20, R22, 0x8, R18 ;  /* 0x0000000816147824 */ /* 0x000fc800078e0212 */
[----:B------:R0:W1:Y:S01]  /*e4f0*/  SYNCS.PHASECHK.TRANS64.TRYWAIT P1, [R20+URZ+0x19c30], R11 ;  /* 0x019c300b140075a7 */ /* 0x000062000802017f */
[----:B------:R-:W-:Y:S05]  /*e500*/  @!P0 BRA `(.L_x_2271) ;  /* 0x0000000000048947 */ /* 0x000fea0003800000 */
[----:B------:R-:W-:Y:S01]  /*e510*/  BPT.TRAP 0x1 ;  /* 0x000000040000795c */ /* 0x000fe20000300000 */
.L_x_2271:
[----:B------:R-:W-:Y:S01]  /*e520*/  BSSY B2, `(.L_x_2272) ;  /* 0x0000006000027945 */ /* 0x000fe20003800000 */
[----:B------:R-:W-:Y:S02]  /*e530*/  IMAD R24, R22, 0x300, R21 ;  /* 0x0000030016187824 */ /* 0x000fe400078e0215 */
[----:B------:R-:W-:Y:S01]  /*e540*/  IMAD.MOV.U32 R25, RZ, RZ, -0x3ffffff0 ;  /* 0xc0000010ff197424 */ /* 0x000fe200078e00ff */
[----:B-1----:R-:W-:Y:S06]  /*e550*/  @P1 BRA `(.L_x_2273) ;  /* 0x0000000000081947 */ /* 0x002fec0003800000 */
[----:B------:R-:W1:Y:S02]  /*e560*/  SYNCS.PHASECHK.TRANS64.TRYWAIT P1, [R20+URZ+0x19c30], R11 ;  /* 0x019c300b140075a7 */ /* 0x000e64000802017f */
[----:B-1----:R-:W-:Y:S05]  /*e570*/  @!P1 BRA `(.L_x_2274) ;  /* 0x000000fc00309947 */ /* 0x002fea0003800000 */
.L_x_2273:
[----:B------:R-:W-:Y:S05]  /*e580*/  BSYNC B2 ;  /* 0x0000000000027941 */ /* 0x000fea0003800000 */
.L_x_2272:
[C---:B------:R-:W-:Y:S01]  /*e590*/  R2UR UR6, R24.reuse ;  /* 0x00000000180672ca */ /* 0x040fe200000e0000 */
[C---:B------:R-:W-:Y:S01]  /*e5a0*/  VIADD R10, R24.reuse, 0x100 ;  /* 0x00000100180a7836 */ /* 0x040fe20000000000 */
[----:B------:R-:W-:Y:S01]  /*e5b0*/  R2UR UR7, R25 ;  /* 0x00000000190772ca */ /* 0x000fe200000e0000 */
[----:B------:R-:W-:Y:S01]  /*e5c0*/  VIADD R24, R24, 0x200 ;  /* 0x0000020018187836 */ /* 0x000fe20000000000 */
[----:B------:R-:W-:Y:S01]  /*e5d0*/  R2UR UR4, R4 ;  /* 0x00000000040472ca */ /* 0x000fe200000e0000 */
[----:B01----:R-:W-:Y:S01]  /*e5e0*/  IMAD.MOV.U32 R11, RZ, RZ, -0x3ffffff0 ;  /* 0xc0000010ff0b7424 */ /* 0x003fe200078e00ff */
[----:B------:R-:W-:Y:S02]  /*e5f0*/  R2UR UR5, R5 ;  /* 0x00000000050572ca */ /* 0x000fe400000e0000 */
[----:B------:R-:W-:Y:S02]  /*e600*/  MOV R25, 0xc0000010 ;  /* 0xc000001000197802 */ /* 0x000fe40000000f00 */
[----:B------:R-:W-:-:S02]  /*e610*/  R2UR UR14, R24 ;  /* 0x00000000180e72ca */ /* 0x000fc400000e0000 */
[----:B------:R-:W-:Y:S02]  /*e620*/  R2UR UR15, R25 ;  /* 0x00000000190f72ca */ /* 0x000fe400000e0000 */
[----:B------:R-:W-:Y:S01]  /*e630*/  WARPGROUP.ARRIVE ;  /* 0x00000000000079c5 */ /* 0x000fe20000000000 */
[----:B------:R-:W-:Y:S02]  /*e640*/  R2UR UR10, R10 ;  /* 0x000000000a0a72ca */ /* 0x000fe400000e0000 */
[----:B------:R-:W-:Y:S02]  /*e650*/  R2UR UR11, R11 ;  /* 0x000000000b0b72ca */ /* 0x000fe400000e0000 */
[----:B------:R-:W-:Y:S01]  /*e660*/  R2UR UR8, R152 ;  /* 0x00000000980872ca */ /* 0x000fe200000e0000 */
        /* <DEDUP_REMOVED lines=13> */
.L_x_2275:
[----:B------:R-:W-:Y:S01]  /*e740*/  SHF.L.U32 R7, R7, 0x1f, RZ ;  /* 0x0000001f07077819 */ /* 0x000fe200000006ff */
[----:B------:R-:W-:-:S04]  /*e750*/  IMAD R14, R6, 0x8, R18 ;  /* 0x00000008060e7824 */ /* 0x000fc800078e0212 */
[----:B------:R0:W1:Y:S01]  /*e760*/  SYNCS.PHASECHK.TRANS64.TRYWAIT P1, [R14+URZ+0x19c50], R7 ;  /* 0x019c50070e0075a7 */ /* 0x000062000802017f */
[----:B------:R-:W-:Y:S05]  /*e770*/  @!P0 BRA `(.L_x_2276) ;  /* 0x0000000000048947 */ /* 0x000fea0003800000 */
[----:B------:R-:W-:Y:S01]  /*e780*/  BPT.TRAP 0x1 ;  /* 0x000000040000795c */ /* 0x000fe20000300000 */
.L_x_2276:
[----:B------:R-:W-:Y:S04]  /*e790*/  BSSY B2, `(.L_x_2277) ;  /* 0x0000004000027945 */ /* 0x000fe80003800000 */
[----:B-1----:R-:W-:Y:S05]  /*e7a0*/  @P1 BRA `(.L_x_2278) ;  /* 0x0000000000081947 */ /* 0x002fea0003800000 */
[----:B------:R-:W1:Y:S02]  /*e7b0*/  SYNCS.PHASECHK.TRANS64.TRYWAIT P1, [R14+URZ+0x19c50], R7 ;  /* 0x019c50070e0075a7 */ /* 0x000e64000802017f */
[----:B-1----:R-:W-:Y:S05]  /*e7c0*/  @!P1 BRA `(.L_x_2279) ;  /* 0x000000f800b09947 */ /* 0x002fea0003800000 */
.L_x_2278:
[----:B------:R-:W-:Y:S05]  /*e7d0*/  BSYNC B2 ;  /* 0x0000000000027941 */ /* 0x000fea0003800000 */
.L_x_2277:
        /* <DEDUP_REMOVED lines=16> */
[----:B------:R-:W-:Y:S01]  /*e8e0*/  IMAD.MOV.U32 R11, RZ, RZ, 0x40000040 ;  /* 0x40000040ff0b7424 */ /* 0x000fe200078e00ff */
[----:B------:R-:W-:Y:S01]  /*e8f0*/  IADD3 R6, R6, 0x6, RZ ;  /* 0x0000000606067810 */ /* 0x000fe20007ffe0ff */
[----:B------:R-:W-:Y:S02]  /*e900*/  WARPGROUP.DEPBAR.LE gsb0, 0x0 ;  /* 0x00008000000079c5 */ /* 0x000fe40000010000 */
[----:B------:R-:W-:-:S08]  /*e910*/  WARPGROUP.ARRIVE ;  /* 0x00000000000079c5 */ /* 0x000fd00000000000 */
        /* <DEDUP_REMOVED lines=14> */
.L_x_2280:
[----:B------:R-:W2:Y:S01]  /*ea00*/  LDL R11, [R1+0x28] ;  /* 0x00002800010b7983 */ /* 0x000ea20000100800 */
[----:B------:R-:W0:Y:S03]  /*ea10*/  LDC R7, c[0x0][0x448] ;  /* 0x00011200ff077b82 */ /* 0x000e260000000800 */
[----:B------:R-:W2:Y:S04]  /*ea20*/  LDL R6, [R1+0x3c] ;  /* 0x00003c0001067983 */ /* 0x000ea80000100800 */
[----:B------:R-:W3:Y:S04]  /*ea30*/  LDL R139, [R1+0x38] ;  /* 0x00003800018b7983 */ /* 0x000ee80000100800 */
[----:B------:R-:W4:Y:S04]  /*ea40*/  LDL R138, [R1+0x30] ;  /* 0x00003000018a7983 */ /* 0x000f280000100800 */
[----:B------:R-:W4:Y:S04]  /*ea50*/  LDL R137, [R1+0x2c] ;  /* 0x00002c0001897983 */ /* 0x000f280000100800 */
[----:B------:R-:W5:Y:S01]  /*ea60*/  LDL R136, [R1+0xc] ;  /* 0x00000c0001887983 */ /* 0x000f620000100800 */
[----:B0-----:R-:W-:-:S13]  /*ea70*/  ISETP.NE.AND P1, PT, R7, 0x1, PT ;  /* 0x000000010700780c */ /* 0x001fda0003f25270 */
[----:B------:R-:W0:Y:S08]  /*ea80*/  @P1 LDC R10, c[0x0][0x44c] ;  /* 0x00011300ff0a1b82 */ /* 0x000e300000000800 */
[----:B------:R-:W1:Y:S01]  /*ea90*/  @P1 LDC R7, c[0x0][0x450] ;  /* 0x00011400ff071b82 */ /* 0x000e620000000800 */
[----:B------:R-:W-:Y:S01]  /*eaa0*/  FMUL.FTZ R80, R2, R80 ;  /* 0x0000005002507220 */ /* 0x000fe20000410000 */
[----:B------:R-:W-:-:S02]  /*eab0*/  VIADD R20, R20, 0x19c40 ;  /* 0x00019c4014147836 */ /* 0x000fc40000000000 */
[----:B------:R-:W-:Y:S01]  /*eac0*/  FMUL.FTZ R85, R2, R85 ;  /* 0x0000005502557220 */ /* 0x000fe20000410000 */
[----:B--2---:R-:W-:Y:S02]  /*ead0*/  IMAD.IADD R6, R6, 0x1, R11 ;  /* 0x0000000106067824 */ /* 0x004fe400078e020b */
[----:B------:R-:W-:Y:S02]  /*eae0*/  FMUL.FTZ R11, R2, R26 ;  /* 0x0000001a020b7220 */ /* 0x000fe40000410000 */
[----:B0-----:R-:W-:-:S04]  /*eaf0*/  @P1 IMAD.HI.U32 R10, R6, R10, RZ ;  /* 0x0000000a060a1227 */ /* 0x001fc800078e00ff */
[C---:B------:R-:W-:Y:S01]  /*eb00*/  FMUL.FTZ R26, R2.reuse, R30 ;  /* 0x0000001e021a7220 */ /* 0x040fe20000410000 */
[C---:B------:R-:W-:Y:S01]  /*eb10*/  FMUL.FTZ R30, R2.reuse, R34 ;  /* 0x00000022021e7220 */ /* 0x040fe20000410000 */
[C---:B------:R-:W-:Y:S01]  /*eb20*/  FMUL.FTZ R34, R2.reuse, R38 ;  /* 0x0000002602227220 */ /* 0x040fe20000410000 */
        /* <DEDUP_REMOVED lines=21> */
[----:B------:R-:W0:Y:S01]  /*ec80*/  SHFL.IDX PT, R74, R6, RZ, 0x1c1f ;  /* 0x001c1fff064a7589 */ /* 0x000e2200000e0000 */
[C---:B------:R-:W-:Y:S01]  /*ec90*/  FMUL.FTZ R64, R2.reuse, R68 ;  /* 0x0000004402407220 */ /* 0x040fe20000410000 */
[C---:B------:R-:W-:Y:S01]  /*eca0*/  FMUL.FTZ R68, R2.reuse, R72 ;  /* 0x0000004802447220 */ /* 0x040fe20000410000 */
[----:B------:R-:W-:-:S02]  /*ecb0*/  FMUL.FTZ R72, R2, R77 ;  /* 0x0000004d02487220 */ /* 0x000fc40000410000 */
[----:B------:R1:W2:Y:S01]  /*ecc0*/  SHFL.IDX PT, R77, R6, 0x1, 0x1c1f ;  /* 0x003c1f00064d7f89 */ /* 0x0002a200000e0000 */
[C---:B------:R-:W-:Y:S01]  /*ecd0*/  FMUL.FTZ R10, R2.reuse, R25 ;  /* 0x00000019020a7220 */ /* 0x040fe20000410000 */
[----:B-1----:R1:W-:Y:S01]  /*ece0*/  MUFU.TANH R6, R80 ;  /* 0x0000005000067308 */ /* 0x0023e20000002400 */
[----:B------:R-:W-:Y:S01]  /*ecf0*/  FMUL.FTZ R25, R2, R29 ;  /* 0x0000001d02197220 */ /* 0x000fe20000410000 */
[----:B-1----:R-:W-:-:S04]  /*ed00*/  IMAD.MOV.U32 R80, RZ, RZ, -0x80 ;  /* 0xffffff80ff507424 */ /* 0x002fc800078e00ff */
[----:B------:R-:W-:Y:S02]  /*ed10*/  IMAD R80, R15, R80, 0x1 ;  /* 0x000000010f507424 */ /* 0x000fe400078e0250 */
[C---:B------:R-:W-:Y:S01]  /*ed20*/  FMUL.FTZ R29, R2.reuse, R33 ;  /* 0x00000021021d7220 */ /* 0x040fe20000410000 */
[----:B------:R-:W-:Y:S01]  /*ed30*/  FMUL.FTZ R33, R2, R37 ;  /* 0x0000002502217220 */ /* 0x000fe20000410000 */
[----:B---3--:R-:W-:Y:S01]  /*ed40*/  IMAD R80, R139, -0x2, R80 ;  /* 0xfffffffe8b507824 */ /* 0x008fe200078e0250 */
[----:B------:R-:W1:Y:S01]  /*ed50*/  MUFU.TANH R24, R24 ;  /* 0x0000001800187308 */ /* 0x000e620000002400 */
[----:B-----5:R-:W-:Y:S01]  /*ed60*/  PRMT R20, R136, 0x654, R20 ;  /* 0x0000065488147816 */ /* 0x020fe20000000014 */
[C---:B------:R-:W-:Y:S02]  /*ed70*/  FMUL.FTZ R37, R2.reuse, R41 ;  /* 0x0000002902257220 */ /* 0x040fe40000410000 */
[----:B----4-:R-:W-:Y:S01]  /*ed80*/  IADD3 R80, -R137, R80, R138 ;  /* 0x0000005089507210 */ /* 0x010fe20007ffe18a */
[----:B------:R-:W-:-:S03]  /*ed90*/  FMUL.FTZ R41, R2, R45 ;  /* 0x0000002d02297220 */ /* 0x000fc60000410000 */
[----:B------:R-:W3:Y:S01]  /*eda0*/  MUFU.TANH R7, R7 ;  /* 0x0000000700077308 */ /* 0x000ee20000002400 */
[C---:B------:R-:W-:Y:S01]  /*edb0*/  FMUL.FTZ R45, R2.reuse, R49 ;  /* 0x00000031022d7220 */ /* 0x040fe20000410000 */
[----:B------:R-:W-:Y:S01]  /*edc0*/  FMUL.FTZ R49, R2, R53 ;  /* 0x0000003502317220 */ /* 0x000fe20000410000 */
[----:B0-----:R-:W-:Y:S01]  /*edd0*/  IMAD.IADD R74, R80, 0x1, R74 ;  /* 0x00000001504a7824 */ /* 0x001fe200078e024a */
[----:B------:R0:W-:Y:S04]  /*ede0*/  SYNCS.ARRIVE.TRANS64.RED.A1T0 RZ, [R20+URZ], RZ ;  /* 0x000000ff14ff79a7 */ /* 0x0001e8000810043f */
[----:B------:R-:W4:Y:S01]  /*edf0*/  MUFU.TANH R10, R10 ;  /* 0x0000000a000a7308 */ /* 0x000f220000002400 */
[----:B------:R-:W-:-:S07]  /*ee00*/  FMUL.FTZ R53, R2, R57 ;  /* 0x0000003902357220 */ /* 0x000fce0000410000 */
[----:B------:R-:W5:Y:S01]  /*ee10*/  MUFU.TANH R33, R33 ;  /* 0x0000002100217308 */ /* 0x000f620000002400 */
[C---:B0-----:R-:W-:Y:S01]  /*ee20*/  FMUL.FTZ R20, R2.reuse, R27 ;  /* 0x0000001b02147220 */ /* 0x041fe20000410000 */
[C---:B------:R-:W-:Y:S01]  /*ee30*/  FMUL.FTZ R27, R2.reuse, R31 ;  /* 0x0000001f021b7220 */ /* 0x040fe20000410000 */
[----:B------:R-:W-:-:S05]  /*ee40*/  FMUL.FTZ R31, R2, R35 ;  /* 0x00000023021f7220 */ /* 0x000fca0000410000 */
[----:B------:R-:W0:Y:S01]  /*ee50*/  MUFU.TANH R25, R25 ;  /* 0x0000001900197308 */ /* 0x000e220000002400 */
[----:B------:R-:W-:Y:S01]  /*ee60*/  FMUL.FTZ R35, R2, R39 ;  /* 0x0000002702237220 */ /* 0x000fe20000410000 */
[----:B------:R-:W-:-:S06]  /*ee70*/  ISETP.GT.AND P4, PT, R74, 0x8, PT ;  /* 0x000000084a00780c */ /* 0x000fcc0003f84270 */
[----:B------:R-:W2:Y:S01]  /*ee80*/  MUFU.TANH R28, R28 ;  /* 0x0000001c001c7308 */ /* 0x000ea20000002400 */
[----:B------:R-:W-:-:S07]  /*ee90*/  FMUL.FTZ R39, R2, R43 ;  /* 0x0000002b02277220 */ /* 0x000fce0000410000 */
[----:B------:R-:W2:Y:S01]  /*eea0*/  MUFU.TANH R29, R29 ;  /* 0x0000001d001d7308 */ /* 0x000ea20000002400 */
[----:B------:R-:W-:-:S07]  /*eeb0*/  FMUL.FTZ R43, R2, R47 ;  /* 0x0000002f022b7220 */ /* 0x000fce0000410000 */
[----:B------:R-:W2:Y:S01]  /*eec0*/  MUFU.TANH R32, R32 ;  /* 0x0000002000207308 */ /* 0x000ea20000002400 */
[C---:B------:R-:W-:Y:S01]  /*eed0*/  FMUL.FTZ R47, R2.reuse, R51 ;  /* 0x00000033022f7220 */ /* 0x040fe20000410000 */
[----:B------:R-:W-:-:S06]  /*eee0*/  FMUL.FTZ R57, R2, R61 ;  /* 0x0000003d02397220 */ /* 0x000fcc0000410000 */
[----:B------:R-:W2:Y:S01]  /*eef0*/  MUFU.TANH R44, R44 ;  /* 0x0000002c002c7308 */ /* 0x000ea20000002400 */
[----:B------:R-:W-:Y:S01]  /*ef00*/  ISETP.GT.AND P2, PT, R74, RZ, PT ;  /* 0x000000ff4a00720c */ /* 0x000fe20003f44270 */
[----:B------:R-:W-:Y:S01]  /*ef10*/  FMUL.FTZ R51, R2, R55 ;  /* 0x0000003702337220 */ /* 0x000fe20000410000 */
[----:B------:R-:W-:Y:S01]  /*ef20*/  ISETP.GT.AND P3, PT, R74, 0x1, PT ;  /* 0x000000014a00780c */ /* 0x000fe20003f64270 */
[----:B------:R-:W-:-:S04]  /*ef30*/  FMUL.FTZ R61, R2, R65 ;  /* 0x00000041023d7220 */ /* 0x000fc80000410000 */
[----:B------:R-:W2:Y:S01]  /*ef40*/  MUFU.TANH R36, R36 ;  /* 0x0000002400247308 */ /* 0x000ea20000002400 */
[----:B-1----:R-:W-:Y:S01]  /*ef50*/  FSEL R24, R24, -INF , P4 ;  /* 0xff80000018187808 */ /* 0x002fe20002000000 */
[----:B------:R-:W-:Y:S01]  /*ef60*/  FMUL.FTZ R55, R2, R59 ;  /* 0x0000003b02377220 */ /* 0x000fe20000410000 */
[----:B------:R-:W-:-:S05]  /*ef70*/  ISETP.GT.AND P4, PT, R74, 0x19, PT ;  /* 0x000000194a00780c */ /* 0x000fca0003f84270 */
[----:B------:R-:W1:Y:S01]  /*ef80*/  MUFU.TANH R37, R37 ;  /* 0x0000002500257308 */ /* 0x000e620000002400 */
[----:B------:R-:W-:-:S07]  /*ef90*/  FMUL.FTZ R59, R2, R63 ;  /* 0x0000003f023b7220 */ /* 0x000fce0000410000 */
[----:B------:R-:W1:Y:S01]  /*efa0*/  MUFU.TANH R40, R40 ;  /* 0x0000002800287308 */ /* 0x000e620000002400 */
[----:B------:R-:W-:-:S07]  /*efb0*/  FMUL.FTZ R63, R2, R67 ;  /* 0x00000043023f7220 */ /* 0x000fce0000410000 */
[----:B------:R-:W1:Y:S01]  /*efc0*/  MUFU.TANH R41, R41 ;  /* 0x0000002900297308 */ /* 0x000e620000002400 */
[----:B---3--:R-:W-:Y:S01]  /*efd0*/  FSEL R7, R7, -INF , P2 ;  /* 0xff80000007077808 */ /* 0x008fe20001000000 */
[----:B------:R-:W-:Y:S01]  /*efe0*/  FMUL.FTZ R65, R2, R69 ;  /* 0x0000004502417220 */ /* 0x000fe20000410000 */
[----:B----4-:R-:W-:-:S05]  /*eff0*/  FSEL R10, R10, -INF , P3 ;  /* 0xff8000000a0a7808 */ /* 0x010fca0001800000 */
[----:B------:R-:W3:Y:S01]  /*f000*/  MUFU.TANH R53, R53 ;  /* 0x0000003500357308 */ /* 0x000ee20000002400 */
[----:B------:R-:W-:Y:S01]  /*f010*/  FMUL.FTZ R67, R2, R71 ;  /* 0x0000004702437220 */ /* 0x000fe20000410000 */
[----:B------:R-:W-:Y:S01]  /*f020*/  ISETP.GT.AND P5, PT, R74, 0x9, PT ;  /* 0x000000094a00780c */ /* 0x000fe20003fa4270 */
[----:B------:R-:W-:Y:S01]  /*f030*/  FMUL.FTZ R69, R2, R73 ;  /* 0x0000004902457220 */ /* 0x000fe20000410000 */
[----:B------:R-:W-:-:S04]  /*f040*/  ISETP.GT.AND P1, PT, R74, 0x10, PT ;  /* 0x000000104a00780c */ /* 0x000fc80003f24270 */
[----:B------:R-:W4:Y:S01]  /*f050*/  MUFU.TANH R45, R45 ;  /* 0x0000002d002d7308 */ /* 0x000f220000002400 */
[----:B------:R-:W-:Y:S01]  /*f060*/  ISETP.GT.AND P2, PT, R74, 0x11, PT ;  /* 0x000000114a00780c */ /* 0x000fe20003f44270 */
[----:B------:R-:W-:Y:S01]  /*f070*/  FMUL.FTZ R71, R2, R76 ;  /* 0x0000004c02477220 */ /* 0x000fe20000410000 */
[----:B------:R-:W-:-:S05]  /*f080*/  ISETP.GT.AND P3, PT, R74, 0x18, PT ;  /* 0x000000184a00780c */ /* 0x000fca0003f64270 */
[----:B------:R-:W4:Y:S01]  /*f090*/  MUFU.TANH R48, R48 ;  /* 0x0000003000307308 */ /* 0x000f220000002400 */
[----:B-----5:R-:W-:Y:S02]  /*f0a0*/  FSEL R33, R33, -INF , P4 ;  /* 0xff80000021217808 */ /* 0x020fe40002000000 */
[----:B------:R-:W-:-:S05]  /*f0b0*/  ISETP.GT.AND P4, PT, R74, 0x30, PT ;  /* 0x000000304a00780c */ /* 0x000fca0003f84270 */
[----:B------:R-:W5:Y:S01]  /*f0c0*/  MUFU.TANH R49, R49 ;  /* 0x0000003100317308 */ /* 0x000f620000002400 */
[----:B0-----:R-:W-:-:S07]  /*f0d0*/  FSEL R25, R25, -INF , P5 ;  /* 0xff80000019197808 */ /* 0x001fce0002800000 */
[----:B------:R-:W0:Y:S01]  /*f0e0*/  MUFU.TANH R52, R52 ;  /* 0x0000003400347308 */ /* 0x000e220000002400 */
[----:B--2---:R-:W-:Y:S02]  /*f0f0*/  FSEL R28, R28, -INF , P1 ;  /* 0xff8000001c1c7808 */ /* 0x004fe40000800000 */
[----:B------:R-:W-:-:S05]  /*f100*/  FSEL R29, R29, -INF , P2 ;  /* 0xff8000001d1d7808 */ /* 0x000fca0001000000 */
[----:B------:R-:W2:Y:S01]  /*f110*/  MUFU.TANH R64, R64 ;  /* 0x0000004000407308 */ /* 0x000ea20000002400 */
[----:B------:R-:W-:Y:S02]  /*f120*/  FSEL R32, R32, -INF , P3 ;  /* 0xff80000020207808 */ /* 0x000fe40001800000 */
[C---:B------:R-:W-:Y:S02]  /*f130*/  ISETP.GT.AND P5, PT, R74.reuse, 0x20, PT ;  /* 0x000000204a00780c */ /* 0x040fe40003fa4270 */
[----:B------:R-:W-:-:S03]  /*f140*/  ISETP.GT.AND P1, PT, R74, 0x21, PT ;  /* 0x000000214a00780c */ /* 0x000fc60003f24270 */
[----:B------:R-:W2:Y:S01]  /*f150*/  MUFU.TANH R56, R56 ;  /* 0x0000003800387308 */ /* 0x000ea20000002400 */
[C---:B------:R-:W-:Y:S02]  /*f160*/  ISETP.GT.AND P2, PT, R74.reuse, 0x28, PT ;  /* 0x000000284a00780c */ /* 0x040fe40003f44270 */
[----:B------:R-:W-:-:S05]  /*f170*/  ISETP.GT.AND P3, PT, R74, 0x29, PT ;  /* 0x000000294a00780c */ /* 0x000fca0003f64270 */
[----:B------:R-:W2:Y:S01]  /*f180*/  MUFU.TANH R57, R57 ;  /* 0x0000003900397308 */ /* 0x000ea20000002400 */
[----:B------:R-:W-:Y:S02]  /*f190*/  FSEL R44, R44, -INF , P4 ;  /* 0xff8000002c2c7808 */ /* 0x000fe40002000000 */
[----:B------:R-:W-:-:S05]  /*f1a0*/  ISETP.GT.AND P4, PT, R74, 0x41, PT ;  /* 0x000000414a00780c */ /* 0x000fca0003f84270 */
[----:B------:R-:W2:Y:S01]  /*f1b0*/  MUFU.TANH R60, R60 ;  /* 0x0000003c003c7308 */ /* 0x000ea20000002400 */
[----:B------:R-:W-:-:S07]  /*f1c0*/  FSEL R36, R36, -INF , P5 ;  /* 0xff80000024247808 */ /* 0x000fce0002800000 */
[----:B------:R-:W2:Y:S01]  /*f1d0*/  MUFU.TANH R61, R61 ;  /* 0x0000003d003d7308 */ /* 0x000ea20000002400 */
[----:B-1----:R-:W-:Y:S02]  /*f1e0*/  FSEL R37, R37, -INF , P1 ;  /* 0xff80000025257808 */ /* 0x002fe40000800000 */
[----:B------:R-:W-:-:S05]  /*f1f0*/  FSEL R40, R40, -INF , P2 ;  /* 0xff80000028287808 */ /* 0x000fca0001000000 */
[----:B------:R-:W1:Y:S01]  /*f200*/  MUFU.TANH R72, R72 ;  /* 0x0000004800487308 */ /* 0x000e620000002400 */
[----:B------:R-:W-:Y:S02]  /*f210*/  FSEL R41, R41, -INF , P3 ;  /* 0xff80000029297808 */ /* 0x000fe40001800000 */
[C---:B------:R-:W-:Y:S02]  /*f220*/  ISETP.GT.AND P5, PT, R74.reuse, 0x31, PT ;  /* 0x000000314a00780c */ /* 0x040fe40003fa4270 */
[----:B------:R-:W-:-:S03]  /*f230*/  ISETP.GT.AND P1, PT, R74, 0x38, PT ;  /* 0x000000384a00780c */ /* 0x000fc60003f24270 */
[----:B------:R-:W1:Y:S01]  /*f240*/  MUFU.TANH R65, R65 ;  /* 0x0000004100417308 */ /* 0x000e620000002400 */
[C---:B------:R-:W-:Y:S02]  /*f250*/  ISETP.GT.AND P2, PT, R74.reuse, 0x39, PT ;  /* 0x000000394a00780c */ /* 0x040fe40003f44270 */
[----:B------:R-:W-:-:S05]  /*f260*/  ISETP.GT.AND P3, PT, R74, 0x40, PT ;  /* 0x000000404a00780c */ /* 0x000fca0003f64270 */
[----:B------:R-:W1:Y:S01]  /*f270*/  MUFU.TANH R68, R68 ;  /* 0x0000004400447308 */ /* 0x000e620000002400 */
[----:B---3--:R-:W-:Y:S02]  /*f280*/  FSEL R53, R53, -INF , P4 ;  /* 0xff80000035357808 */ /* 0x008fe40002000000 */
[----:B------:R-:W-:-:S05]  /*f290*/  ISETP.GT.AND P4, PT, R74, 0x58, PT ;  /* 0x000000584a00780c */ /* 0x000fca0003f84270 */
[----:B------:R-:W3:Y:S01]  /*f2a0*/  MUFU.TANH R69, R69 ;  /* 0x0000004500457308 */ /* 0x000ee20000002400 */
[----:B----4-:R-:W-:-:S07]  /*f2b0*/  FSEL R45, R45, -INF , P5 ;  /* 0xff8000002d2d7808 */ /* 0x010fce0002800000 */
[----:B------:R-:W4:Y:S01]  /*f2c0*/  MUFU.TANH R71, R71 ;  /* 0x0000004700477308 */ /* 0x000f220000002400 */
[----:B------:R-:W-:Y:S02]  /*f2d0*/  FSEL R48, R48, -INF , P1 ;  /* 0xff80000030307808 */ /* 0x000fe40000800000 */
[----:B-----5:R-:W-:-:S05]  /*f2e0*/  FSEL R49, R49, -INF , P2 ;  /* 0xff80000031317808 */ /* 0x020fca0001000000 */
[----:B------:R-:W5:Y:S01]  /*f2f0*/  MUFU.TANH R11, R11 ;  /* 0x0000000b000b7308 */ /* 0x000f620000002400 */
[----:B0-----:R-:W-:Y:S02]  /*f300*/  FSEL R52, R52, -INF , P3 ;  /* 0xff80000034347808 */ /* 0x001fe40001800000 */
[C---:B------:R-:W-:Y:S02]  /*f310*/  ISETP.GT.AND P5, PT, R74.reuse, 0x48, PT ;  /* 0x000000484a00780c */ /* 0x040fe40003fa4270 */
[C---:B------:R-:W-:Y:S02]  /*f320*/  ISETP.GT.AND P1, PT, R74.reuse, 0x49, PT ;  /* 0x000000494a00780c */ /* 0x040fe40003f24270 */
[C---:B------:R-:W-:Y:S02]  /*f330*/  ISETP.GT.AND P2, PT, R74.reuse, 0x50, PT ;  /* 0x000000504a00780c */ /* 0x040fe40003f44270 */
[----:B------:R-:W-:Y:S01]  /*f340*/  ISETP.GT.AND P3, PT, R74, 0x51, PT ;  /* 0x000000514a00780c */ /* 0x000fe20003f64270 */
[----:B------:R-:W-:Y:S01]  /*f350*/  IMAD.IADD R77, R80, 0x1, R77 ;  /* 0x00000001504d7824 */ /* 0x000fe200078e024d */
[----:B--2---:R-:W-:-:S02]  /*f360*/  FSEL R64, R64, -INF , P4 ;  /* 0xff80000040407808 */ /* 0x004fc40002000000 */
[----:B------:R-:W-:Y:S02]  /*f370*/  ISETP.GT.AND P4, PT, R74, 0x69, PT ;  /* 0x000000694a00780c */ /* 0x000fe40003f84270 */
[----:B------:R-:W-:Y:S02]  /*f380*/  FSEL R56, R56, -INF , P5 ;  /* 0xff80000038387808 */ /* 0x000fe40002800000 */
[----:B------:R-:W-:Y:S02]  /*f390*/  FSEL R57, R57, -INF , P1 ;  /* 0xff80000039397808 */ /* 0x000fe40000800000 */
[----:B------:R-:W-:Y:S02]  /*f3a0*/  FSEL R60, R60, -INF , P2 ;  /* 0xff8000003c3c7808 */ /* 0x000fe40001000000 */
[----:B------:R-:W-:Y:S02]  /*f3b0*/  FSEL R61, R61, -INF , P3 ;  /* 0xff8000003d3d7808 */ /* 0x000fe40001800000 */
[----:B------:R-:W-:-:S02]  /*f3c0*/  ISETP.GT.AND P5, PT, R74, 0x59, PT ;  /* 0x000000594a00780c */ /* 0x000fc40003fa4270 */
[C---:B------:R-:W-:Y:S02]  /*f3d0*/  ISETP.GT.AND P1, PT, R74.reuse, 0x60, PT ;  /* 0x000000604a00780c */ /* 0x040fe40003f24270 */
[C---:B------:R-:W-:Y:S02]  /*f3e0*/  ISETP.GT.AND P2, PT, R74.reuse, 0x61, PT ;  /* 0x000000614a00780c */ /* 0x040fe40003f44270 */
[----:B------:R-:W-:Y:S02]  /*f3f0*/  ISETP.GT.AND P3, PT, R74, 0x68, PT ;  /* 0x000000684a00780c */ /* 0x000fe40003f64270 */
[----:B-1----:R-:W-:Y:S02]  /*f400*/  FSEL R72, R72, -INF , P4 ;  /* 0xff80000048487808 */ /* 0x002fe40002000000 */
[----:B------:R-:W-:Y:S02]  /*f410*/  ISETP.GT.AND P4, PT, R77, RZ, PT ;  /* 0x000000ff4d00720c */ /* 0x000fe40003f84270 */
[----:B------:R-:W-:-:S02]  /*f420*/  FSEL R65, R65, -INF , P5 ;  /* 0xff80000041417808 */ /* 0x000fc40002800000 */
[----:B------:R-:W-:Y:S02]  /*f430*/  FSEL R68, R68, -INF , P1 ;  /* 0xff80000044447808 */ /* 0x000fe40000800000 */
[----:B---3--:R-:W-:Y:S02]  /*f440*/  FSEL R69, R69, -INF , P2 ;  /* 0xff80000045457808 */ /* 0x008fe40001000000 */
[----:B----4-:R-:W-:Y:S02]  /*f450*/  FSEL R71, R71, -INF , P3 ;  /* 0xff80000047477808 */ /* 0x010fe40001800000 */
[C---:B------:R-:W-:Y:S02]  /*f460*/  ISETP.GT.AND P5, PT, R74.reuse, 0x70, PT ;  /* 0x000000704a00780c */ /* 0x040fe40003fa4270 */
[C---:B------:R-:W-:Y:S02]  /*f470*/  ISETP.GT.AND P1, PT, R74.reuse, 0x71, PT ;  /* 0x000000714a00780c */ /* 0x040fe40003f24270 */
[----:B------:R-:W-:-:S02]  /*f480*/  ISETP.GT.AND P2, PT, R74, 0x78, PT ;  /* 0x000000784a00780c */ /* 0x000fc40003f44270 */
[----:B------:R-:W-:Y:S02]  /*f490*/  ISETP.GT.AND P3, PT, R74, 0x79, PT ;  /* 0x000000794a00780c */ /* 0x000fe40003f64270 */
[----:B-----5:R-:W-:Y:S02]  /*f4a0*/  FSEL R74, R11, -INF , P4 ;  /* 0xff8000000b4a7808 */ /* 0x020fe40002000000 */
        /* <DEDUP_REMOVED lines=21> */
[----:B------:R-:W-:Y:S01]  /*f600*/  FMNMX.FTZ R11, R61, R11, !PT ;  /* 0x0000000b3d0b7209 */ /* 0x000fe20007810000 */
[----:B------:R-:W-:-:S03]  /*f610*/  FMUL.FTZ R73, R2, R81 ;  /* 0x0000005102497220 */ /* 0x000fc60000410000 */
[----:B------:R-:W-:Y:S01]  /*f620*/  FMNMX.FTZ R11, R64, R11, !PT ;  /* 0x0000000b400b7209 */ /* 0x000fe20007810000 */
[----:B------:R-:W-:-:S03]  /*f630*/  FMUL.FTZ R76, R2, R84 ;  /* 0x00000054024c7220 */ /* 0x000fc60000410000 */
[----:B------:R-:W-:Y:S01]  /*f640*/  FMNMX.FTZ R11, R65, R11, !PT ;  /* 0x0000000b410b7209 */ /* 0x000fe20007810000 */
[----:B------:R-:W0:Y:S03]  /*f650*/  MUFU.TANH R73, R73 ;  /* 0x0000004900497308 */ /* 0x000e260000002400 */
[----:B------:R-:W-:Y:S01]  /*f660*/  FMNMX.FTZ R11, R68, R11, !PT ;  /* 0x0000000b440b7209 */ /* 0x000fe20007810000 */
[----:B------:R-:W-:-:S03]  /*f670*/  FMUL.FTZ R80, R2, R75 ;  /* 0x0000004b02507220 */ /* 0x000fc60000410000 */
[----:B------:R-:W-:Y:S01]  /*f680*/  FMNMX.FTZ R11, R69, R11, !PT ;  /* 0x0000000b450b7209 */ /* 0x000fe20007810000 */
[----:B------:R-:W1:Y:S03]  /*f690*/  MUFU.TANH R76, R76 ;  /* 0x0000004c004c7308 */ /* 0x000e660000002400 */
[----:B------:R-:W-:-:S05]  /*f6a0*/  FMNMX.FTZ R11, R71, R11, !PT ;  /* 0x0000000b470b7209 */ /* 0x000fca0007810000 */
[----:B------:R-:W2:Y:S01]  /*f6b0*/  MUFU.TANH R75, R85 ;  /* 0x00000055004b7308 */ /* 0x000ea20000002400 */
[----:B------:R-:W-:Y:S02]  /*f6c0*/  FSEL R6, R6, -INF , P5 ;  /* 0xff80000006067808 */ /* 0x000fe40002800000 */
[----:B------:R-:W-:Y:S02]  /*f6d0*/  FMNMX.FTZ R11, R72, R11, !PT ;  /* 0x0000000b480b7209 */ /* 0x000fe40007810000 */
[----:B0-----:R-:W-:Y:S02]  /*f6e0*/  FSEL R73, R73, -INF , P1 ;  /* 0xff80000049497808 */ /* 0x001fe40000800000 */
[----:B------:R-:W-:Y:S01]  /*f6f0*/  FMNMX.FTZ R11, R6, R11, !PT ;  /* 0x0000000b060b7209 */ /* 0x000fe20007810000 */
[----:B------:R-:W0:Y:S01]  /*f700*/  MUFU.TANH R20, R20 ;  /* 0x0000001400147308 */ /* 0x000e220000002400 */
[----:B-1----:R-:W-:Y:S02]  /*f710*/  FSEL R76, R76, -INF , P2 ;  /* 0xff8000004c4c7808 */ /* 0x002fe40001000000 */
[----:B------:R-:W-:-:S04]  /*f720*/  FMNMX.FTZ R11, R73, R11, !PT ;  /* 0x0000000b490b7209 */ /* 0x000fc80007810000 */
[----:B------:R-:W-:Y:S02]  /*f730*/  FMNMX.FTZ R11, R76, R11, !PT ;  /* 0x0000000b4c0b7209 */ /* 0x000fe40007810000 */
[----:B--2---:R-:W-:Y:S02]  /*f740*/  FSEL R75, R75, -INF , P3 ;  /* 0xff8000004b4b7808 */ /* 0x004fe40001800000 */
[----:B------:R-:W-:Y:S02]  /*f750*/  ISETP.GT.AND P5, PT, R77, 0x1, PT ;  /* 0x000000014d00780c */ /* 0x000fe40003fa4270 */
[----:B------:R-:W-:Y:S02]  /*f760*/  FMNMX.FTZ R11, R75, R11, !PT ;  /* 0x0000000b4b0b7209 */ /* 0x000fe40007810000 */
[----:B0-----:R-:W-:-:S03]  /*f770*/  FSEL R81, R20, -INF , P5 ;  /* 0xff80000014517808 */ /* 0x001fc60002800000 */
[----:B------:R-:W0:Y:S01]  /*f780*/  SHFL.BFLY PT, R20, R11, 0x2, 0x1f ;  /* 0x0c401f000b147f89 */ /* 0x000e2200000e0000 */
[----:B------:R-:W1:Y:S08]  /*f790*/  MUFU.TANH R26, R26 ;  /* 0x0000001a001a7308 */ /* 0x000e700000002400 */
[----:B------:R-:W2:Y:S01]  /*f7a0*/  MUFU.TANH R27, R27 ;  /* 0x0000001b001b7308 */ /* 0x000ea20000002400 */
[----:B0-----:R-:W-:-:S05]  /*f7b0*/  FMNMX.FTZ R11, R11, R20, !PT ;  /* 0x000000140b0b7209 */ /* 0x001fca0007810000 */
[----:B------:R-:W0:Y:S02]  /*f7c0*/  SHFL.BFLY PT, R20, R11, 0x1, 0x1f ;  /* 0x0c201f000b147f89 */ /* 0x000e2400000e0000 */
[----:B------:R-:W3:Y:S08]  /*f7d0*/  MUFU.TANH R30, R30 ;  /* 0x0000001e001e7308 */ /* 0x000ef00000002400 */
[----:B------:R-:W4:Y:S08]  /*f7e0*/  MUFU.TANH R31, R31 ;  /* 0x0000001f001f7308 */ /* 0x000f300000002400 */
[----:B------:R-:W5:Y:S08]  /*f7f0*/  MUFU.TANH R34, R34 ;  /* 0x0000002200227308 */ /* 0x000f700000002400 */
[----:B------:R-:W5:Y:S08]  /*f800*/  MUFU.TANH R35, R35 ;  /* 0x0000002300237308 */ /* 0x000f700000002400 */
[----:B------:R-:W5:Y:S08]  /*f810*/  MUFU.TANH R38, R38 ;  /* 0x0000002600267308 */ /* 0x000f700000002400 */
[----:B------:R-:W5:Y:S08]  /*f820*/  MUFU.TANH R39, R39 ;  /* 0x0000002700277308 */ /* 0x000f700000002400 */
[----:B------:R-:W5:Y:S01]  /*f830*/  MUFU.TANH R42, R42 ;  /* 0x0000002a002a7308 */ /* 0x000f620000002400 */
[----:B------:R-:W-:-:S02]  /*f840*/  ISETP.GT.AND P1, PT, R77, 0x8, PT ;  /* 0x000000084d00780c */ /* 0x000fc40003f24270 */
[C---:B------:R-:W-:Y:S02]  /*f850*/  ISETP.GT.AND P2, PT, R77.reuse, 0x9, PT ;  /* 0x000000094d00780c */ /* 0x040fe40003f44270 */
[----:B------:R-:W-:-:S03]  /*f860*/  ISETP.GT.AND P3, PT, R77, 0x10, PT ;  /* 0x000000104d00780c */ /* 0x000fc60003f64270 */
[----:B------:R-:W5:Y:S01]  /*f870*/  MUFU.TANH R43, R43 ;  /* 0x0000002b002b7308 */ /* 0x000f620000002400 */
[----:B------:R-:W-:Y:S02]  /*f880*/  ISETP.GT.AND P4, PT, R77, 0x11, PT ;  /* 0x000000114d00780c */ /* 0x000fe40003f84270 */
[----:B0-----:R-:W-:-:S05]  /*f890*/  FMNMX.FTZ R11, R11, R20, !PT ;  /* 0x000000140b0b7209 */ /* 0x001fca0007810000 */
[----:B------:R-:W0:Y:S01]  /*f8a0*/  MUFU.TANH R46, R46 ;  /* 0x0000002e002e7308 */ /* 0x000e220000002400 */
[----:B-1----:R-:W-:-:S07]  /*f8b0*/  FSEL R26, R26, -INF , P1 ;  /* 0xff8000001a1a7808 */ /* 0x002fce0000800000 */
[----:B------:R-:W1:Y:S01]  /*f8c0*/  MUFU.TANH R47, R47 ;  /* 0x0000002f002f7308 */ /* 0x000e620000002400 */
[----:B--2---:R-:W-:-:S07]  /*f8d0*/  FSEL R27, R27, -INF , P2 ;  /* 0xff8000001b1b7808 */ /* 0x004fce0001000000 */
[----:B------:R-:W2:Y:S01]  /*f8e0*/  MUFU.TANH R50, R50 ;  /* 0x0000003200327308 */ /* 0x000ea20000002400 */
[----:B---3--:R-:W-:-:S07]  /*f8f0*/  FSEL R30, R30, -INF , P3 ;  /* 0xff8000001e1e7808 */ /* 0x008fce0001800000 */
[----:B------:R-:W3:Y:S01]  /*f900*/  MUFU.TANH R51, R51 ;  /* 0x0000003300337308 */ /* 0x000ee20000002400 */
[----:B----4-:R-:W-:Y:S02]  /*f910*/  FSEL R31, R31, -INF , P4 ;  /* 0xff8000001f1f7808 */ /* 0x010fe40002000000 */
[C---:B------:R-:W-:Y:S02]  /*f920*/  ISETP.GT.AND P5, PT, R77.reuse, 0x18, PT ;  /* 0x000000184d00780c */ /* 0x040fe40003fa4270 */
[----:B------:R-:W-:-:S03]  /*f930*/  ISETP.GT.AND P1, PT, R77, 0x19, PT ;  /* 0x000000194d00780c */ /* 0x000fc60003f24270 */
[----:B------:R-:W4:Y:S01]  /*f940*/  MUFU.TANH R54, R54 ;  /* 0x0000003600367308 */ /* 0x000f220000002400 */
[C---:B------:R-:W-:Y:S02]  /*f950*/  ISETP.GT.AND P2, PT, R77.reuse, 0x20, PT ;  /* 0x000000204d00780c */ /* 0x040fe40003f44270 */
[C---:B------:R-:W-:Y:S02]  /*f960*/  ISETP.GT.AND P3, PT, R77.reuse, 0x21, PT ;  /* 0x000000214d00780c */ /* 0x040fe40003f64270 */
[----:B------:R-:W-:-:S03]  /*f970*/  ISETP.GT.AND P4, PT, R77, 0x28, PT ;  /* 0x000000284d00780c */ /* 0x000fc60003f84270 */
[----:B------:R-:W4:Y:S01]  /*f980*/  MUFU.TANH R55, R55 ;  /* 0x0000003700377308 */ /* 0x000f220000002400 */
[----:B------:R-:W-:-:S07]  /*f990*/  FSETP.NEU.FTZ.AND P6, PT, R11, -INF , PT ;  /* 0xff8000000b00780b */ /* 0x000fce0003fdd000 */
[----:B------:R-:W4:Y:S01]  /*f9a0*/  MUFU.TANH R58, R58 ;  /* 0x0000003a003a7308 */ /* 0x000f220000002400 */
[----:B-----5:R-:W-:-:S07]  /*f9b0*/  FSEL R34, R34, -INF , P5 ;  /* 0xff80000022227808 */ /* 0x020fce0002800000 */
[----:B------:R-:W5:Y:S01]  /*f9c0*/  MUFU.TANH R59, R59 ;  /* 0x0000003b003b7308 */ /* 0x000f620000002400 */
[----:B------:R-:W-:-:S07]  /*f9d0*/  FSEL R35, R35, -INF , P1 ;  /* 0xff80000023237808 */ /* 0x000fce0000800000 */
[----:B------:R-:W5:Y:S01]  /*f9e0*/  MUFU.TANH R62, R62 ;  /* 0x0000003e003e7308 */ /* 0x000f620000002400 */
[----:B------:R-:W-:Y:S02]  /*f9f0*/  FSEL R38, R38, -INF , P2 ;  /* 0xff80000026267808 */ /* 0x000fe40001000000 */
[----:B------:R-:W-:Y:S02]  /*fa00*/  FSEL R39, R39, -INF , P3 ;  /* 0xff80000027277808 */ /* 0x000fe40001800000 */
[----:B------:R-:W-:-:S03]  /*fa10*/  FSEL R42, R42, -INF , P4 ;  /* 0xff8000002a2a7808 */ /* 0x000fc60002000000 */
[----:B------:R-:W5:Y:S01]  /*fa20*/  MUFU.TANH R63, R63 ;  /* 0x0000003f003f7308 */ /* 0x000f620000002400 */
[----:B------:R-:W-:Y:S02]  /*fa30*/  FSEL R20, R11, RZ, P6 ;  /* 0x000000ff0b147208 */ /* 0x000fe40003000000 */
[C---:B------:R-:W-:Y:S02]  /*fa40*/  ISETP.GT.AND P5, PT, R77.reuse, 0x29, PT ;  /* 0x000000294d00780c */ /* 0x040fe40003fa4270 */
[----:B------:R-:W-:-:S03]  /*fa50*/  ISETP.GT.AND P1, PT, R77, 0x30, PT ;  /* 0x000000304d00780c */ /* 0x000fc60003f24270 */
[----:B------:R-:W5:Y:S01]  /*fa60*/  MUFU.TANH R66, R66 ;  /* 0x0000004200427308 */ /* 0x000f620000002400 */
[C---:B------:R-:W-:Y:S02]  /*fa70*/  ISETP.GT.AND P2, PT, R77.reuse, 0x31, PT ;  /* 0x000000314d00780c */ /* 0x040fe40003f44270 */
[C---:B------:R-:W-:Y:S02]  /*fa80*/  ISETP.GT.AND P3, PT, R77.reuse, 0x38, PT ;  /* 0x000000384d00780c */ /* 0x040fe40003f64270 */
[----:B------:R-:W-:-:S03]  /*fa90*/  ISETP.GT.AND P4, PT, R77, 0x39, PT ;  /* 0x000000394d00780c */ /* 0x000fc60003f84270 */
[----:B------:R-:W5:Y:S01]  /*faa0*/  MUFU.TANH R67, R67 ;  /* 0x0000004300437308 */ /* 0x000f620000002400 */
[----:B------:R-:W-:-:S07]  /*fab0*/  FSEL R43, R43, -INF , P5 ;  /* 0xff8000002b2b7808 */ /* 0x000fce0002800000 */
[----:B------:R-:W5:Y:S01]  /*fac0*/  MUFU.TANH R70, R70 ;  /* 0x0000004600467308 */ /* 0x000f620000002400 */
[----:B0-----:R-:W-:-:S07]  /*fad0*/  FSEL R46, R46, -INF , P1 ;  /* 0xff8000002e2e7808 */ /* 0x001fce0000800000 */
[----:B------:R-:W0:Y:S01]  /*fae0*/  MUFU.TANH R80, R80 ;  /* 0x0000005000507308 */ /* 0x000e220000002400 */
[----:B-1----:R-:W-:Y:S01]  /*faf0*/  FSEL R47, R47, -INF , P2 ;  /* 0xff8000002f2f7808 */ /* 0x002fe20001000000 */
[----:B------:R-:W-:-:S01]  /*fb00*/  FADD.FTZ R13, -R20, R13 ;  /* 0x0000000d140d7221 */ /* 0x000fc20000010100 */
[----:B--2---:R-:W-:Y:S01]  /*fb10*/  FSEL R50, R50, -INF , P3 ;  /* 0xff80000032327808 */ /* 0x004fe20001800000 */
[----:B------:R-:W-:Y:S01]  /*fb20*/  IMAD.U32 R20, RZ, RZ, UR39 ;  /* 0x00000027ff147e24 */ /* 0x000fe2000f8e00ff */
[----:B---3--:R-:W-:Y:S02]  /*fb30*/  FSEL R51, R51, -INF , P4 ;  /* 0xff80000033337808 */ /* 0x008fe40002000000 */
[C---:B------:R-:W-:Y:S02]  /*fb40*/  ISETP.GT.AND P5, PT, R77.reuse, 0x40, PT ;  /* 0x000000404d00780c */ /* 0x040fe40003fa4270 */
[C---:B------:R-:W-:Y:S02]  /*fb50*/  ISETP.GT.AND P1, PT, R77.reuse, 0x41, PT ;  /* 0x000000414d00780c */ /* 0x040fe40003f24270 */
[----:B------:R-:W-:-:S02]  /*fb60*/  ISETP.GT.AND P2, PT, R77, 0x48, PT ;  /* 0x000000484d00780c */ /* 0x000fc40003f44270 */
[C---:B------:R-:W-:Y:S02]  /*fb70*/  ISETP.GT.AND P3, PT, R77.reuse, 0x49, PT ;  /* 0x000000494d00780c */ /* 0x040fe40003f64270 */
[----:B------:R-:W-:Y:S01]  /*fb80*/  ISETP.GT.AND P4, PT, R77, 0x50, PT ;  /* 0x000000504d00780c */ /* 0x000fe20003f84270 */
[----:B------:R-:W-:Y:S01]  /*fb90*/  FFMA.FTZ R85, R11, R20, -8 ;  /* 0xc10000000b557423 */ /* 0x000fe20000010014 */
[----:B----4-:R-:W-:Y:S02]  /*fba0*/  FSEL R54, R54, -INF , P5 ;  /* 0xff80000036367808 */ /* 0x010fe40002800000 */
[----:B------:R-:W-:Y:S02]  /*fbb0*/  FSEL R55, R55, -INF , P1 ;  /* 0xff80000037377808 */ /* 0x000fe40000800000 */
[----:B------:R-:W-:Y:S02]  /*fbc0*/  FSEL R58, R58, -INF , P2 ;  /* 0xff8000003a3a7808 */ /* 0x000fe40001000000 */
[----:B-----5:R-:W-:-:S02]  /*fbd0*/  FSEL R59, R59, -INF , P3 ;  /* 0xff8000003b3b7808 */ /* 0x020fc40001800000 */
[----:B------:R-:W-:Y:S02]  /*fbe0*/  FSEL R62, R62, -INF , P4 ;  /* 0xff8000003e3e7808 */ /* 0x000fe40002000000 */
[C---:B------:R-:W-:Y:S02]  /*fbf0*/  ISETP.GT.AND P5, PT, R77.reuse, 0x51, PT ;  /* 0x000000514d00780c */ /* 0x040fe40003fa4270 */
[C---:B------:R-:W-:Y:S02]  /*fc00*/  ISETP.GT.AND P1, PT, R77.reuse, 0x58, PT ;  /* 0x000000584d00780c */ /* 0x040fe40003f24270 */
[C---:B------:R-:W-:Y:S02]  /*fc10*/  ISETP.GT.AND P2, PT, R77.reuse, 0x59, PT ;  /* 0x000000594d00780c */ /* 0x040fe40003f44270 */
[C---:B------:R-:W-:Y:S02]  /*fc20*/  ISETP.GT.AND P3, PT, R77.reuse, 0x60, PT ;  /* 0x000000604d00780c */ /* 0x040fe40003f64270 */
[----:B------:R-:W-:Y:S01]  /*fc30*/  ISETP.GT.AND P4, PT, R77, 0x61, PT ;  /* 0x000000614d00780c */ /* 0x000fe20003f84270 */
[----:B------:R-:W-:Y:S01]  /*fc40*/  FMUL.FTZ R78, R2, R78 ;  /* 0x0000004e024e7220 */ /* 0x000fe20000410000 */
[----:B------:R-:W-:-:S02]  /*fc50*/  FSEL R63, R63, -INF , P5 ;  /* 0xff8000003f3f7808 */ /* 0x000fc40002800000 */
[----:B------:R-:W-:Y:S02]  /*fc60*/  FSEL R66, R66, -INF , P1 ;  /* 0xff80000042427808 */ /* 0x000fe40000800000 */
[----:B------:R-:W-:Y:S02]  /*fc70*/  FSEL R67, R67, -INF , P2 ;  /* 0xff80000043437808 */ /* 0x000fe40001000000 */
[----:B------:R-:W-:Y:S02]  /*fc80*/  FSEL R70, R70, -INF , P3 ;  /* 0xff80000046467808 */ /* 0x000fe40001800000 */
[----:B0-----:R-:W-:Y:S02]  /*fc90*/  FSEL R80, R80, -INF , P4 ;  /* 0xff80000050507808 */ /* 0x001fe40002000000 */
[----:B------:R-:W-:Y:S02]  /*fca0*/  FSEL R85, R85, RZ, P6 ;  /* 0x000000ff55557208 */ /* 0x000fe40003000000 */
[----:B------:R-:W-:-:S02]  /*fcb0*/  ISETP.GT.AND P1, PT, R77, 0x69, PT ;  /* 0x000000694d00780c */ /* 0x000fc40003f24270 */
[C---:B------:R-:W-:Y:S02]  /*fcc0*/  ISETP.GT.AND P2, PT, R77.reuse, 0x70, PT ;  /* 0x000000704d00780c */ /* 0x040fe40003f44270 */
[C---:B------:R-:W-:Y:S02]  /*fcd0*/  ISETP.GT.AND P3, PT, R77.reuse, 0x71, PT ;  /* 0x000000714d00780c */ /* 0x040fe40003f64270 */
[C---:B------:R-:W-:Y:S02]  /*fce0*/  ISETP.GT.AND P4, PT, R77.reuse, 0x78, PT ;  /* 0x000000784d00780c */ /* 0x040fe40003f84270 */
[C---:B------:R-:W-:Y:S02]  /*fcf0*/  ISETP.GT.AND P5, PT, R77.reuse, 0x79, PT ;  /* 0x000000794d00780c */ /* 0x040fe40003fa4270 */
[----:B------:R-:W-:Y:S02]  /*fd00*/  ISETP.GT.AND P6, PT, R77, 0x68, PT ;  /* 0x000000684d00780c */ /* 0x000fe40003fc4270 */
[----:B------:R0:W1:Y:S02]  /*fd10*/  MUFU.TANH R77, R78 ;  /* 0x0000004e004d7308 */ /* 0x0000640000002400 */
[----:B0-----:R-:W-:-:S04]  /*fd20*/  FMNMX.FTZ R78, R74, R12, !PT ;  /* 0x0000000c4a4e7209 */ /* 0x001fc80007810000 */
        /* <DEDUP_REMOVED lines=21> */
[----:B------:R0:W2:Y:S03]  /*fe80*/  MUFU.TANH R78, R79 ;  /* 0x0000004f004e7308 */ /* 0x0000a60000002400 */
[----:B------:R-:W-:Y:S01]  /*fe90*/  FMNMX.FTZ R84, R63, R84, !PT ;  /* 0x000000543f547209 */ /* 0x000fe20007810000 */
[----:B0-----:R-:W-:-:S03]  /*fea0*/  FMUL.FTZ R79, R2, R82 ;  /* 0x00000052024f7220 */ /* 0x001fc60000410000 */
[----:B------:R-:W-:Y:S01]  /*feb0*/  FMNMX.FTZ R84, R66, R84, !PT ;  /* 0x0000005442547209 */ /* 0x000fe20007810000 */
[C---:B------:R-:W-:Y:S01]  /*fec0*/  FMUL.FTZ R82, R2.reuse, R83 ;  /* 0x0000005302527220 */ /* 0x040fe20000410000 */
[----:B------:R-:W-:Y:S02]  /*fed0*/  FMUL.FTZ R83, R2, R86 ;  /* 0x0000005602537220 */ /* 0x000fe40000410000 */
[----:B------:R-:W-:Y:S01]  /*fee0*/  FMNMX.FTZ R84, R67, R84, !PT ;  /* 0x0000005443547209 */ /* 0x000fe20007810000 */
[----:B------:R-:W0:Y:S03]  /*fef0*/  MUFU.TANH R79, R79 ;  /* 0x0000004f004f7308 */ /* 0x000e260000002400 */
[----:B------:R-:W-:Y:S01]  /*ff00*/  FMNMX.FTZ R84, R70, R84, !PT ;  /* 0x0000005446547209 */ /* 0x000fe20007810000 */
[----:B------:R-:W-:-:S04]  /*ff10*/  FFMA.FTZ R7, R7, R20, -R85 ;  /* 0x0000001407077223 */ /* 0x000fc80000010855 */
[----:B------:R-:W3:Y:S01]  /*ff20*/  MUFU.TANH R82, R82 ;  /* 0x0000005200527308 */ /* 0x000ee20000002400 */
        /* <DEDUP_REMOVED lines=31> */
[----:B------:R-:W4:Y:S01]  /*10120*/  MUFU.TANH R83, R83 ;  /* 0x0000005300537308 */ /* 0x000f220000002400 */
[----:B------:R-:W-:Y:S01]  /*10130*/  FMUL.FTZ R87, R2, R87 ;  /* 0x0000005702577220 */ /* 0x000fe20000410000 */
[----:B-1----:R-:W-:-:S02]  /*10140*/  FSEL R77, R77, -INF , P6 ;  /* 0xff8000004d4d7808 */ /* 0x002fc40003000000 */
[----:B------:R-:W-:Y:S02]  /*10150*/  FMNMX.FTZ R85, R80, R84, !PT ;  /* 0x0000005450557209 */ /* 0x000fe40007810000 */
[----:B--2---:R-:W-:Y:S02]  /*10160*/  FSEL R78, R78, -INF , P1 ;  /* 0xff8000004e4e7808 */ /* 0x004fe40000800000 */
[----:B------:R-:W1:Y:S01]  /*10170*/  MUFU.TANH R84, R87 ;  /* 0x0000005700547308 */ /* 0x000e620000002400 */
[----:B------:R-:W-:Y:S02]  /*10180*/  FMNMX.FTZ R85, R77, R85, !PT ;  /* 0x000000554d557209 */ /* 0x000fe40007810000 */
[----:B0-----:R-:W-:Y:S02]  /*10190*/  FSEL R79, R79, -INF , P2 ;  /* 0xff8000004f4f7808 */ /* 0x001fe40001000000 */
[----:B------:R-:W-:Y:S02]  /*101a0*/  FMNMX.FTZ R85, R78, R85, !PT ;  /* 0x000000554e557209 */ /* 0x000fe40007810000 */
[----:B---3--:R-:W-:-:S02]  /*101b0*/  FSEL R82, R82, -INF , P3 ;  /* 0xff80000052527808 */ /* 0x008fc40001800000 */
[----:B------:R-:W-:Y:S02]  /*101c0*/  FMNMX.FTZ R85, R79, R85, !PT ;  /* 0x000000554f557209 */ /* 0x000fe40007810000 */
[----:B----4-:R-:W-:Y:S02]  /*101d0*/  FSEL R83, R83, -INF , P4 ;  /* 0xff80000053537808 */ /* 0x010fe40002000000 */
[----:B------:R-:W-:Y:S02]  /*101e0*/  FMNMX.FTZ R85, R82, R85, !PT ;  /* 0x0000005552557209 */ /* 0x000fe40007810000 */
[----:B-1----:R-:W-:Y:S02]  /*101f0*/  FSEL R84, R84, -INF , P5 ;  /* 0xff80000054547808 */ /* 0x002fe40002800000 */
[----:B------:R-:W-:-:S04]  /*10200*/  FMNMX.FTZ R85, R83, R85, !PT ;  /* 0x0000005553557209 */ /* 0x000fc80007810000 */
[----:B------:R-:W-:-:S05]  /*10210*/  FMNMX.FTZ R85, R84, R85, !PT ;  /* 0x0000005554557209 */ /* 0x000fca0007810000 */
[----:B------:R-:W0:Y:S01]  /*10220*/  SHFL.BFLY PT, R86, R85, 0x2, 0x1f ;  /* 0x0c401f0055567f89 */ /* 0x000e2200000e0000 */
[----:B------:R1:W-:Y:S01]  /*10230*/  MUFU.EX2 R87, R10 ;  /* 0x0000000a00577308 */ /* 0x0003e20000000800 */
[----:B0-----:R-:W-:-:S05]  /*10240*/  FMNMX.FTZ R86, R85, R86, !PT ;  /* 0x0000005655567209 */ /* 0x001fca0007810000 */
[----:B-1----:R-:W0:Y:S01]  /*10250*/  SHFL.BFLY PT, R10, R86, 0x1, 0x1f ;  /* 0x0c201f00560a7f89 */ /* 0x002e2200000e0000 */
[----:B------:R-:W-:Y:S01]  /*10260*/  FMUL.FTZ R13, R13, R20 ;  /* 0x000000140d0d7220 */ /* 0x000fe20000410000 */
[----:B0-----:R-:W-:-:S04]  /*10270*/  FMNMX.FTZ R10, R86, R10, !PT ;  /* 0x0000000a560a7209 */ /* 0x001fc80007810000 */
[----:B------:R-:W-:-:S04]  /*10280*/  FSETP.NEU.FTZ.AND P1, PT, R10, -INF , PT ;  /* 0xff8000000a00780b */ /* 0x000fc80003f3d000 */
[----:B------:R-:W-:-:S05]  /*10290*/  FSEL R85, R10, RZ, P1 ;  /* 0x000000ff0a557208 */ /* 0x000fca0000800000 */
[----:B------:R-:W-:Y:S01]  /*102a0*/  FADD.FTZ R12, -R85, R12 ;  /* 0x0000000c550c7221 */ /* 0x000fe20000010100 */
[----:B------:R-:W-:-:S05]  /*102b0*/  FFMA.FTZ R85, R10, R20, -8 ;  /* 0xc10000000a557423 */ /* 0x000fca0000010014 */
[----:B------:R-:W-:Y:S01]  /*102c0*/  FSEL R85, R85, RZ, P1 ;  /* 0x000000ff55557208 */ /* 0x000fe20000800000 */
[----:B------:R-:W-:-:S04]  /*102d0*/  FMUL.FTZ R12, R12, R20 ;  /* 0x000000140c0c7220 */ /* 0x000fc80000410000 */
[-CC-:B------:R-:W-:Y:S01]  /*102e0*/  FFMA.FTZ R74, R74, R20.reuse, -R85.reuse ;  /* 0x000000144a4a7223 */ /* 0x180fe20000010855 */
[----:B------:R-:W-:-:S01]  /*102f0*/  FFMA.FTZ R81, R81, R20, -R85 ;  /* 0x0000001451517223 */ /* 0x000fc20000010855 */
[----:B------:R-:W-:Y:S01]  /*10300*/  MUFU.EX2 R7, R7 ;  /* 0x0000000700077308 */ /* 0x000fe20000000800 */
[----:B------:R-:W-:-:S07]  /*10310*/  FFMA.FTZ R26, R26, R20, -R85 ;  /* 0x000000141a1a7223 */ /* 0x000fce0000010855 */
[----:B------:R-:W0:Y:S01]  /*10320*/  MUFU.EX2 R13, R13 ;  /* 0x0000000d000d7308 */ /* 0x000e220000000800 */
[----:B------:R-:W-:-:S07]  /*10330*/  FFMA.FTZ R27, R27, R20, -R85 ;  /* 0x000000141b1b7223 */ /* 0x000fce0000010855 */
[----:B------:R-:W-:Y:S08]  /*10340*/  MUFU.EX2 R74, R74 ;  /* 0x0000004a004a7308 */ /* 0x000ff00000000800 */
[----:B------:R-:W1:Y:S01]  /*10350*/  MUFU.EX2 R12, R12 ;  /* 0x0000000c000c7308 */ /* 0x000e620000000800 */
[----:B------:R-:W-:-:S07]  /*10360*/  FFMA.FTZ R30, R30, R20, -R85 ;  /* 0x000000141e1e7223 */ /* 0x000fce0000010855 */
[----:B------:R-:W2:Y:S01]  /*10370*/  MUFU.EX2 R81, R81 ;  /* 0x0000005100517308 */ /* 0x000ea20000000800 */
[----:B------:R-:W-:-:S07]  /*10380*/  FFMA.FTZ R31, R31, R20, -R85 ;  /* 0x000000141f1f7223 */ /* 0x000fce0000010855 */
[----:B------:R-:W3:Y:S08]  /*10390*/  MUFU.EX2 R24, R24 ;  /* 0x0000001800187308 */ /* 0x000ef00000000800 */
[----:B------:R-:W4:Y:S01]  /*103a0*/  MUFU.EX2 R26, R26 ;  /* 0x0000001a001a7308 */ /* 0x000f220000000800 */
[----:B0-----:R-:W-:-:S01]  /*103b0*/  FFMA.FTZ R3, R13, R3, R7 ;  /* 0x000000030d037223 */ /* 0x001fc20000010007 */
[----:B-1----:R-:W-:-:S06]  /*103c0*/  FFMA.FTZ R0, R12, R0, R74 ;  /* 0x000000000c007223 */ /* 0x002fcc000001004a */
[----:B------:R-:W0:Y:S01]  /*103d0*/  MUFU.EX2 R25, R25 ;  /* 0x0000001900197308 */ /* 0x000e220000000800 */
[----:B------:R-:W-:-:S07]  /*103e0*/  FFMA.FTZ R34, R34, R20, -R85 ;  /* 0x0000001422227223 */ /* 0x000fce0000010855 */
[----:B------:R-:W1:Y:S01]  /*103f0*/  MUFU.EX2 R27, R27 ;  /* 0x0000001b001b7308 */ /* 0x000e620000000800 */
[----:B------:R-:W-:-:S01]  /*10400*/  FFMA.FTZ R35, R35, R20, -R85 ;  /* 0x0000001423237223 */ /* 0x000fc20000010855 */
[-CC-:B------:R-:W-:Y:S01]  /*10410*/  FFMA.FTZ R38, R38, R20.reuse, -R85.reuse ;  /* 0x0000001426267223 */ /* 0x180fe20000010855 */
[----:B------:R-:W-:-:S05]  /*10420*/  FFMA.FTZ R39, R39, R20, -R85 ;  /* 0x0000001427277223 */ /* 0x000fca0000010855 */
[----:B------:R-:W5:Y:S01]  /*10430*/  MUFU.EX2 R28, R28 ;  /* 0x0000001c001c7308 */ /* 0x000f620000000800 */
[----:B------:R-:W-:-:S01]  /*10440*/  FFMA.FTZ R42, R42, R20, -R85 ;  /* 0x000000142a2a7223 */ /* 0x000fc20000010855 */
[-CC-:B------:R-:W-:Y:S01]  /*10450*/  FFMA.FTZ R43, R43, R20.reuse, -R85.reuse ;  /* 0x000000142b2b7223 */ /* 0x180fe20000010855 */
[----:B------:R-:W-:-:S01]  /*10460*/  FFMA.FTZ R46, R46, R20, -R85 ;  /* 0x000000142e2e7223 */ /* 0x000fc20000010855 */
[----:B------:R-:W-:-:S04]  /*10470*/  FFMA.FTZ R47, R47, R20, -R85 ;  /* 0x000000142f2f7223 */ /* 0x000fc80000010855 */
[----:B------:R-:W5:Y:S01]  /*10480*/  MUFU.EX2 R30, R30 ;  /* 0x0000001e001e7308 */ /* 0x000f620000000800 */
[----:B------:R-:W-:-:S01]  /*10490*/  FFMA.FTZ R50, R50, R20, -R85 ;  /* 0x0000001432327223 */ /* 0x000fc20000010855 */
[-CC-:B------:R-:W-:Y:S01]  /*104a0*/  FFMA.FTZ R51, R51, R20.reuse, -R85.reuse ;  /* 0x0000001433337223 */ /* 0x180fe20000010855 */
[----:B------:R-:W-:-:S01]  /*104b0*/  FFMA.FTZ R54, R54, R20, -R85 ;  /* 0x0000001436367223 */ /* 0x000fc20000010855 */
[-CC-:B------:R-:W-:Y:S01]  /*104c0*/  FFMA.FTZ R55, R55, R20.reuse, -R85.reuse ;  /* 0x0000001437377223 */ /* 0x180fe20000010855 */
[----:B------:R-:W-:-:S01]  /*104d0*/  FFMA.FTZ R58, R58, R20, -R85 ;  /* 0x000000143a3a7223 */ /* 0x000fc20000010855 */
[-CC-:B------:R-:W-:Y:S01]  /*104e0*/  FFMA.FTZ R59, R59, R20.reuse, -R85.reuse ;  /* 0x000000143b3b7223 */ /* 0x180fe20000010855 */
[----:B------:R-:W-:-:S01]  /*104f0*/  FFMA.FTZ R62, R62, R20, -R85 ;  /* 0x000000143e3e7223 */ /* 0x000fc20000010855 */
        /* <DEDUP_REMOVED lines=13> */
[----:B------:R-:W-:-:S01]  /*105d0*/  FADD.FTZ R3, R87, R3 ;  /* 0x0000000357037221 */ /* 0x000fc20000010000 */
[----:B--2---:R-:W-:-:S03]  /*105e0*/  FADD.FTZ R85, R81, R0 ;  /* 0x0000000051557221 */ /* 0x004fc60000010000 */
[----:B---3--:R-:W-:Y:S01]  /*105f0*/  FADD.FTZ R0, R24, R3 ;  /* 0x0000000318007221 */ /* 0x008fe20000010000 */
[----:B----4-:R-:W-:-:S02]  /*10600*/  FADD.FTZ R3, R26, R85 ;  /* 0x000000551a037221 */ /* 0x010fc40000010000 */
[----:B------:R-:W2:Y:S01]  /*10610*/  MUFU.EX2 R32, R32 ;  /* 0x0000002000207308 */ /* 0x000ea20000000800 */
[----:B0-----:R-:W-:-:S01]  /*10620*/  FADD.FTZ R0, R25, R0 ;  /* 0x0000000019007221 */ /* 0x001fc20000010000 */
[----:B-1----:R-:W-:-:S06]  /*10630*/  FADD.FTZ R3, R27, R3 ;  /* 0x000000031b037221 */ /* 0x002fcc0000010000 */
[----:B------:R-:W0:Y:S01]  /*10640*/  MUFU.EX2 R34, R34 ;  /* 0x0000002200227308 */ /* 0x000e220000000800 */
[----:B-----5:R-:W-:-:S01]  /*10650*/  FADD.FTZ R0, R28, R0 ;  /* 0x000000001c007221 */ /* 0x020fc20000010000 */
[----:B------:R-:W-:-:S06]  /*10660*/  FADD.FTZ R3, R30, R3 ;  /* 0x000000031e037221 */ /* 0x000fcc0000010000 */
[----:B------:R-:W1:Y:S08]  /*10670*/  MUFU.EX2 R33, R33 ;  /* 0x0000002100217308 */ /* 0x000e700000000800 */
[----:B------:R-:W3:Y:S01]  /*10680*/  MUFU.EX2 R35, R35 ;  /* 0x0000002300237308 */ /* 0x000ee20000000800 */
[----:B------:R-:W-:-:S01]  /*10690*/  FADD.FTZ R0, R29, R0 ;  /* 0x000000001d007221 */ /* 0x000fc20000010000 */
[----:B------:R-:W-:-:S06]  /*106a0*/  FADD.FTZ R3, R31, R3 ;  /* 0x000000031f037221 */ /* 0x000fcc0000010000 */
[----:B------:R-:W4:Y:S08]  /*106b0*/  MUFU.EX2 R36, R36 ;  /* 0x0000002400247308 */ /* 0x000f300000000800 */
[----:B------:R-:W5:Y:S01]  /*106c0*/  MUFU.EX2 R38, R38 ;  /* 0x0000002600267308 */ /* 0x000f620000000800 */
[----:B--2---:R-:W-:-:S01]  /*106d0*/  FADD.FTZ R0, R32, R0 ;  /* 0x0000000020007221 */ /* 0x004fc20000010000 */
[----:B0-----:R-:W-:-:S06]  /*106e0*/  FADD.FTZ R3, R34, R3 ;  /* 0x0000000322037221 */ /* 0x001fcc0000010000 */
[----:B------:R-:W0:Y:S08]  /*106f0*/  MUFU.EX2 R37, R37 ;  /* 0x0000002500257308 */ /* 0x000e300000000800 */
[----:B------:R-:W2:Y:S01]  /*10700*/  MUFU.EX2 R39, R39 ;  /* 0x0000002700277308 */ /* 0x000ea20000000800 */
[----:B-1----:R-:W-:-:S01]  /*10710*/  FADD.FTZ R0, R33, R0 ;  /* 0x0000000021007221 */ /* 0x002fc20000010000 */
[----:B---3--:R-:W-:-:S06]  /*10720*/  FADD.FTZ R3, R35, R3 ;  /* 0x0000000323037221 */ /* 0x008fcc0000010000 */
[----:B------:R-:W1:Y:S08]  /*10730*/  MUFU.EX2 R40, R40 ;  /* 0x0000002800287308 */ /* 0x000e700000000800 */
[----:B------:R-:W3:Y:S01]  /*10740*/  MUFU.EX2 R42, R42 ;  /* 0x0000002a002a7308 */ /* 0x000ee20000000800 */
[----:B----4-:R-:W-:-:S01]  /*10750*/  FADD.FTZ R0, R36, R0 ;  /* 0x0000000024007221 */ /* 0x010fc20000010000 */
[----:B-----5:R-:W-:-:S06]  /*10760*/  FADD.FTZ R3, R38, R3 ;  /* 0x0000000326037221 */ /* 0x020fcc0000010000 */
[----:B------:R-:W4:Y:S08]  /*10770*/  MUFU.EX2 R41, R41 ;  /* 0x0000002900297308 */ /* 0x000f300000000800 */
[----:B------:R-:W5:Y:S01]  /*10780*/  MUFU.EX2 R43, R43 ;  /* 0x0000002b002b7308 */ /* 0x000f620000000800 */
[----:B0-----:R-:W-:-:S01]  /*10790*/  FADD.FTZ R0, R37, R0 ;  /* 0x0000000025007221 */ /* 0x001fc20000010000 */
[----:B--2---:R-:W-:-:S06]  /*107a0*/  FADD.FTZ R3, R39, R3 ;  /* 0x0000000327037221 */ /* 0x004fcc0000010000 */
        /* <DEDUP_REMOVED lines=79> */
[----:B-----5:R-:W-:-:S03]  /*10ca0*/  FADD.FTZ R3, R82, R3 ;  /* 0x0000000352037221 */ /* 0x020fc60000010000 */
[----:B0-----:R-:W-:Y:S01]  /*10cb0*/  FADD.FTZ R0, R76, R0 ;  /* 0x000000004c007221 */ /* 0x001fe20000010000 */
[----:B--2---:R-:W-:-:S03]  /*10cc0*/  FADD.FTZ R85, R83, R3 ;  /* 0x0000000353557221 */ /* 0x004fc60000010000 */
[----:B-1----:R-:W-:Y:S01]  /*10cd0*/  FADD.FTZ R3, R75, R0 ;  /* 0x000000004b037221 */ /* 0x002fe20000010000 */
[----:B---3--:R-:W-:-:S01]  /*10ce0*/  FADD.FTZ R0, R84, R85 ;  /* 0x0000005554007221 */ /* 0x008fc20000010000 */
[----:B------:R-:W-:Y:S06]  /*10cf0*/  @!P0 BRA `(.L_x_2281) ;  /* 0x0000000000048947 */ /* 0x000fec0003800000 */
[----:B------:R-:W-:Y:S01]  /*10d00*/  BPT.TRAP 0x1 ;  /* 0x000000040000795c */ /* 0x000fe20000300000 */
.L_x_2281:
[----:B------:R-:W-:Y:S01]  /*10d10*/  ISETP.GT.AND P1, PT, R15, R155, PT ;  /* 0x0000009b0f00720c */ /* 0x000fe20003f24270 */
[-C--:B------:R-:W-:Y:S01]  /*10d20*/  FMUL.FTZ R88, R88, R13.reuse ;  /* 0x0000000d58587220 */ /* 0x080fe20000410000 */
[----:B------:R-:W-:Y:S01]  /*10d30*/  IADD3 R14, R14, 0x19c60, RZ ;  /* 0x00019c600e0e7810 */ /* 0x000fe20007ffe0ff */
        /* <DEDUP_REMOVED lines=86> */
[----:B------:R-:W-:Y:S01]  /*112a0*/  MOV R150, R32 ;  /* 0x0000002000967202 */ /* 0x000fe20000000f00 */
        /* <DEDUP_REMOVED lines=11> */
.L_x_2269:
[----:B------:R-:W-:Y:S05]  /*11360*/  BSYNC B0 ;  /* 0x0000000000007941 */ /* 0x000fea0003800000 */
.L_x_2268:
[----:B------:R-:W-:Y:S01]  /*11370*/  ISETP.GE.AND P1, PT, R15, RZ, PT ;  /* 0x000000ff0f00720c */ /* 0x000fe20003f26270 */
[----:B------:R-:W-:-:S12]  /*11380*/  BSSY B0, `(.L_x_2283) ;  /* 0x0000259000007945 */ /* 0x000fd80003800000 */
[----:B------:R-:W-:Y:S05]  /*11390*/  @!P1 BRA `(.L_x_2284) ;  /* 0x00000024005c9947 */ /* 0x000fea0003800000 */
[----:B------:R-:W-:Y:S01]  /*113a0*/  MOV R13, R10 ;  /* 0x0000000a000d7202 */ /* 0x000fe20000000f00 */
[----:B------:R-:W-:Y:S02]  /*113b0*/  IMAD.MOV.U32 R14, RZ, RZ, R11 ;  /* 0x000000ffff0e7224 */ /* 0x000fe400078e000b */
[----:B------:R-:W-:Y:S02]  /*113c0*/  IMAD.MOV.U32 R7, RZ, RZ, R23 ;  /* 0x000000ffff077224 */ /* 0x000fe400078e0017 */
[----:B------:R-:W-:-:S07]  /*113d0*/  IMAD.MOV.U32 R6, RZ, RZ, R22 ;  /* 0x000000ffff067224 */ /* 0x000fce00078e0016 */
.L_x_2297:
        /* <DEDUP_REMOVED lines=8> */
.L_x_2285:
[----:B------:R-:W-:Y:S01]  /*11460*/  IMAD R10, R22, 0x8, R18 ;  /* 0x00000008160a7824 */ /* 0x000fe200078e0212 */
[----:B------:R-:W-:-:S04]  /*11470*/  SHF.L.U32 R11, R23, 0x1f, RZ ;  /* 0x0000001f170b7819 */ /* 0x000fc800000006ff */
[----:B------:R0:W1:Y:S01]  /*11480*/  SYNCS.PHASECHK.TRANS64.TRYWAIT P1, [R10+URZ+0x19c30], R11 ;  /* 0x019c300b0a0075a7 */ /* 0x000062000802017f */
[----:B------:R-:W-:Y:S05]  /*11490*/  @!P0 BRA `(.L_x_2286) ;  /* 0x0000000000048947 */ /* 0x000fea0003800000 */
[----:B------:R-:W-:Y:S01]  /*114a0*/  BPT.TRAP 0x1 ;  /* 0x000000040000795c */ /* 0x000fe20000300000 */
.L_x_2286:
[----:B------:R-:W-:Y:S01]  /*114b0*/  BSSY B1, `(.L_x_2287) ;  /* 0x0000006000017945 */ /* 0x000fe20003800000 */
[----:B------:R-:W-:Y:S02]  /*114c0*/  IMAD R24, R22, 0x300, R21 ;  /* 0x0000030016187824 */ /* 0x000fe400078e0215 */
[----:B------:R-:W-:Y:S01]  /*114d0*/  IMAD.MOV.U32 R25, RZ, RZ, -0x3ffffff0 ;  /* 0xc0000010ff197424 */ /* 0x000fe200078e00ff */
[----:B-1----:R-:W-:Y:S06]  /*114e0*/  @P1 BRA `(.L_x_2288) ;  /* 0x0000000000081947 */ /* 0x002fec0003800000 */
[----:B------:R-:W1:Y:S02]  /*114f0*/  SYNCS.PHASECHK.TRANS64.TRYWAIT P1, [R10+URZ+0x19c30], R11 ;  /* 0x019c300b0a0075a7 */ /* 0x000e64000802017f */
[----:B-1----:R-:W-:Y:S05]  /*11500*/  @!P1 BRA `(.L_x_2289) ;  /* 0x000000cc00749947 */ /* 0x002fea0003800000 */
.L_x_2288:
[----:B------:R-:W-:Y:S05]  /*11510*/  BSYNC B1 ;  /* 0x0000000000017941 */ /* 0x000fea0003800000 */
.L_x_2287:
[----:B------:R-:W-:Y:S01]  /*11520*/  R2UR UR6, R24 ;  /* 0x00000000180672ca */ /* 0x000fe200000e0000 */
[----:B01----:R-:W-:Y:S01]  /*11530*/  IMAD.MOV.U32 R11, RZ, RZ, -0x3ffffff0 ;  /* 0xc0000010ff0b7424 */ /* 0x003fe200078e00ff */
[----:B------:R-:W-:Y:S01]  /*11540*/  R2UR UR7, R25 ;  /* 0x00000000190772ca */ /* 0x000fe200000e0000 */
[----:B------:R-:W-:Y:S01]  /*11550*/  IMAD.MOV.U32 R25, RZ, RZ, -0x3ffffff0 ;  /* 0xc0000010ff197424 */ /* 0x000fe200078e00ff */
[----:B------:R-:W-:Y:S02]  /*11560*/  R2UR UR4, R4 ;  /* 0x00000000040472ca */ /* 0x000fe400000e0000 */
[----:B------:R-:W-:Y:S02]  /*11570*/  R2UR UR5, R5 ;  /* 0x00000000050572ca */ /* 0x000fe400000e0000 */
[C---:B------:R-:W-:Y:S01]  /*11580*/  IADD3 R10, R24.reuse, 0x100, RZ ;  /* 0x00000100180a7810 */ /* 0x040fe20007ffe0ff */
[----:B------:R-:W-:Y:S01]  /*11590*/  VIADD R24, R24, 0x200 ;  /* 0x0000020018187836 */ /* 0x000fe20000000000 */
[----:B------:R-:W-:-:S02]  /*115a0*/  R2UR UR15, R25 ;  /* 0x00000000190f72ca */ /* 0x000fc400000e0000 */
[----:B------:R-:W-:Y:S02]  /*115b0*/  R2UR UR10, R10 ;  /* 0x000000000a0a72ca */ /* 0x000fe400000e0000 */
[----:B------:R-:W-:Y:S02]  /*115c0*/  R2UR UR14, R24 ;  /* 0x00000000180e72ca */ /* 0x000fe400000e0000 */
[----:B------:R-:W-:Y:S01]  /*115d0*/  WARPGROUP.ARRIVE ;  /* 0x00000000000079c5 */ /* 0x000fe20000000000 */
[----:B------:R-:W-:Y:S02]  /*115e0*/  R2UR UR11, R11 ;  /* 0x000000000b0b72ca */ /* 0x000fe400000e0000 */
[----:B------:R-:W-:Y:S02]  /*115f0*/  R2UR UR8, R152 ;  /* 0x00000000980872ca */ /* 0x000fe400000e0000 */
[----:B------:R-:W-:Y:S01]  /*11600*/  R2UR UR9, R153 ;  /* 0x00000000990972ca */ /* 0x000fe200000e0000 */
[----:B------:R-:W-:Y:S01]  /*11610*/  QGMMA.64x128x32.F32.E4M3.E4M3 R24, gdesc[UR4], RZ, !UPT, gsb0 ;  /* 0x01e00000041879f3 */ /* 0x000fe2000c0008ff */
        /* <DEDUP_REMOVED lines=11> */
.L_x_2290:
[----:B------:R-:W-:Y:S01]  /*116d0*/  SHF.L.U32 R7, R7, 0x1f, RZ ;  /* 0x0000001f07077819 */ /* 0x000fe200000006ff */
[----:B------:R-:W-:-:S04]  /*116e0*/  IMAD R12, R6, 0x8, R18 ;  /* 0x00000008060c7824 */ /* 0x000fc800078e0212 */
[----:B------:R0:W1:Y:S01]  /*116f0*/  SYNCS.PHASECHK.TRANS64.TRYWAIT P1, [R12+URZ+0x19c50], R7 ;  /* 0x019c50070c0075a7 */ /* 0x000062000802017f */
[----:B------:R-:W-:Y:S05]  /*11700*/  @!P0 BRA `(.L_x_2291) ;  /* 0x0000000000048947 */ /* 0x000fea0003800000 */
[----:B------:R-:W-:Y:S01]  /*11710*/  BPT.TRAP 0x1 ;  /* 0x000000040000795c */ /* 0x000fe20000300000 */
.L_x_2291:
[----:B------:R-:W-:Y:S04]  /*11720*/  BSSY B1, `(.L_x_2292) ;  /* 0x0000004000017945 */ /* 0x000fe80003800000 */
[----:B-1----:R-:W-:Y:S05]  /*11730*/  @P1 BRA `(.L_x_2293) ;  /* 0x0000000000081947 */ /* 0x002fea0003800000 */
[----:B------:R-:W1:Y:S02]  /*11740*/  SYNCS.PHASECHK.TRANS64.TRYWAIT P1, [R12+URZ+0x19c50], R7 ;  /* 0x019c50070c0075a7 */ /* 0x000e64000802017f */
[----:B-1----:R-:W-:Y:S05]  /*11750*/  @!P1 BRA `(.L_x_2294) ;  /* 0x000000c800f49947 */ /* 0x002fea0003800000 */
.L_x_2293:
[----:B------:R-:W-:Y:S05]  /*11760*/  BSYNC B1 ;  /* 0x0000000000017941 */ /* 0x000fea0003800000 */
.L_x_2292:
[----:B01----:R-:W-:Y:S01]  /*11770*/  VIADD R7, R18, 0x3000 ;  /* 0x0000300012077836 */ /* 0x003fe20000000000 */
[----:B------:R-:W-:Y:S01]  /*11780*/  WARPGROUP.ARRIVE ;  /* 0x00000000000079c5 */ /* 0x000fe20000000000 */
[----:B------:R-:W-:-:S03]  /*11790*/  MOV R11, 0x40000040 ;  /* 0x40000040000b7802 */ /* 0x000fc60000000f00 */
        /* <DEDUP_REMOVED lines=31> */
.L_x_2295:
[----:B------:R-:W2:Y:S01]  /*11990*/  LDL R136, [R1+0xc] ;  /* 0x00000c0001887983 */ /* 0x000ea20000100800 */
[C---:B------:R-:W-:Y:S01]  /*119a0*/  FMUL.FTZ R6, R2.reuse, R24 ;  /* 0x0000001802067220 */ /* 0x040fe20000410000 */
[C---:B------:R-:W-:Y:S01]  /*119b0*/  FMUL.FTZ R7, R2.reuse, R25 ;  /* 0x0000001902077220 */ /* 0x040fe20000410000 */
[C---:B------:R-:W-:Y:S01]  /*119c0*/  FMUL.FTZ R24, R2.reuse, R26 ;  /* 0x0000001a02187220 */ /* 0x040fe20000410000 */
[----:B------:R-:W-:Y:S01]  /*119d0*/  FMUL.FTZ R26, R2, R28 ;  /* 0x0000001c021a7220 */ /* 0x000fe20000410000 */
[----:B------:R-:W-:Y:S02]  /*119e0*/  IMAD R10, R20, 0x8, R18 ;  /* 0x00000008140a7824 */ /* 0x000fe400078e0212 */
[C---:B------:R-:W-:Y:S01]  /*119f0*/  FMUL.FTZ R25, R2.reuse, R27 ;  /* 0x0000001b02197220 */ /* 0x040fe20000410000 */
[----:B------:R-:W0:Y:S01]  /*11a00*/  MUFU.TANH R6, R6 ;  /* 0x0000000600067308 */ /* 0x000e220000002400 */
[----:B------:R-:W-:Y:S01]  /*11a10*/  FMUL.FTZ R27, R2, R29 ;  /* 0x0000001d021b7220 */ /* 0x000fe20000410000 */
[----:B------:R-:W-:-:S02]  /*11a20*/  VIADD R10, R10, 0x19c40 ;  /* 0x00019c400a0a7836 */ /* 0x000fc40000000000 */
        /* <DEDUP_REMOVED lines=199> */
[-C--:B------:R-:W-:Y:S02]  /*126a0*/  FMUL.FTZ R14, R14, R20.reuse ;  /* 0x000000140e0e7220 */ /* 0x080fe40000410000 */
[-C--:B------:R-:W-:Y:S01]  /*126b0*/  FMUL.FTZ R86, R86, R20.reuse ;  /* 0x0000001456567220 */ /* 0x080fe20000410000 */
        /* <DEDUP_REMOVED lines=32> */
[-C--:B------:R-:W-:Y:S01]  /*128c0*/  FFMA.FTZ R81, R10, R20.reuse, -8 ;  /* 0xc10000000a517423 */ /* 0x080fe20000010014 */
[----:B------:R-:W-:Y:S03]  /*128d0*/  MUFU.EX2 R14, R14 ;  /* 0x0000000e000e7308 */ /* 0x000fe60000000800 */
        /* <DEDUP_REMOVED lines=163> */
.L_x_2296:
[----:B------:R-:W-:Y:S01]  /*13310*/  ISETP.GT.AND P1, PT, R15, RZ, PT ;  /* 0x000000ff0f00720c */ /* 0x000fe20003f24270 */
[-C--:B------:R-:W-:Y:S01]  /*13320*/  FMUL.FTZ R88, R88, R14.reuse ;  /* 0x0000000e58587220 */ /* 0x080fe20000410000 */
[----:B------:R-:W-:Y:S01]  /*13330*/  IADD3 R12, R12, 0x19c60, RZ ;  /* 0x00019c600c0c7810 */ /* 0x000fe20007ffe0ff */
        /* <DEDUP_REMOVED lines=13> */
[----:B------:R-:W-:Y:S01]  /*13410*/  PRMT R12, R136, 0x654, R12 ;  /* 0x00000654880c7816 */ /* 0x000fe2000000000c */
[----:B------:R-:W-:Y:S01]  /*13420*/  FMUL.FTZ R104, R104, R14 ;  /* 0x0000000e68687220 */ /* 0x000fe20000410000 */
        /* <DEDUP_REMOVED lines=78> */
.L_x_2284:
[----:B------:R-:W-:Y:S05]  /*13910*/  BSYNC B0 ;  /* 0x0000000000007941 */ /* 0x000fea0003800000 */
.L_x_2283:
[----:B------:R-:W-:Y:S06]  /*13920*/  BAR.ARV 0x8, 0x200 ;  /* 0x0208000000007b1d */ /* 0x000fec0000002000 */
[----:B------:R-:W-:Y:S05]  /*13930*/  @!P0 BRA `(.L_x_2298) ;  /* 0x0000000000048947 */ /* 0x000fea0003800000 */
[----:B------:R-:W-:Y:S01]  /*13940*/  BPT.TRAP 0x1 ;  /* 0x000000040000795c */ /* 0x000fe20000300000 */
.L_x_2298:
[----:B------:R-:W-:Y:S01]  /*13950*/  IMAD R12, R22, 0x8, R18 ;  /* 0x00000008160c7824 */ /* 0x000fe200078e0212 */
[----:B------:R-:W-:-:S04]  /*13960*/  SHF.L.U32 R5, R23, 0x1f, RZ ;  /* 0x0000001f17057819 */ /* 0x000fc800000006ff */
[----:B------:R0:W1:Y:S01]  /*13970*/  SYNCS.PHASECHK.TRANS64.TRYWAIT P1, [R12+URZ+0x19c50], R5 ;  /* 0x019c50050c0075a7 */ /* 0x000062000802017f */
[----:B------:R-:W-:Y:S05]  /*13980*/  @!P0 BRA `(.L_x_2299) ;  /* 0x0000000000048947 */ /* 0x000fea0003800000 */
[----:B------:R-:W-:Y:S01]  /*13990*/  BPT.TRAP 0x1 ;  /* 0x000000040000795c */ /* 0x000fe20000300000 */
.L_x_2299:
[----:B------:R-:W-:Y:S04]  /*139a0*/  BSSY B0, `(.L_x_2300) ;  /* 0x0000004000007945 */ /* 0x000fe80003800000 */
[----:B-1----:R-:W-:Y:S05]  /*139b0*/  @P1 BRA `(.L_x_2301) ;  /* 0x0000000000081947 */ /* 0x002fea0003800000 */
[----:B------:R-:W1:Y:S02]  /*139c0*/  SYNCS.PHASECHK.TRANS64.TRYWAIT P1, [R12+URZ+0x19c50], R5 ;  /* 0x019c50050c0075a7 */ /* 0x000e64000802017f */
[----:B-1----:R-:W-:Y:S05]  /*139d0*/  @!P1 BRA `(.L_x_2302) ;  /* 0x000000a800689947 */ /* 0x002fea0003800000 */
.L_x_2301:
[----:B------:R-:W-:Y:S05]  /*139e0*/  BSYNC B0 ;  /* 0x0000000000007941 */ /* 0x000fea0003800000 */
.L_x_2300:
[----:B------:R-:W2:Y:S04]  /*139f0*/  LDL R2, [R1+0x5c] ;  /* 0x00005c0001027983 */ /* 0x000ea80000100800 */
[----:B------:R-:W3:Y:S01]  /*13a00*/  LDL R14, [R1+0x44] ;  /* 0x00004400010e7983 */ /* 0x000ee20000100800 */
[----:B------:R-:W-:Y:S01]  /*13a10*/  VIADD R18, R18, 0x3000 ;  /* 0x0000300012127836 */ /* 0x000fe20000000000 */
[----:B------:R-:W-:Y:S01]  /*13a20*/  ULDC.64 UR4, c[0x0][0x9a0] ;  /* 0x0002680000047ab9 */ /* 0x000fe20000000a00 */
[----:B------:R-:W-:Y:S01]  /*13a30*/  WARPGROUP.ARRIVE ;  /* 0x00000000000079c5 */ /* 0x000fe20000000000 */
[----:B------:R-:W-:Y:S02]  /*13a40*/  ISETP.NE.U32.AND P1, PT, RZ, UR4, PT ;  /* 0x00000004ff007c0c */ /* 0x000fe4000bf25070 */
[----:B------:R-:W-:-:S02]  /*13a50*/  SHF.R.U32.HI R18, RZ, 0x4, R18 ;  /* 0x00000004ff127819 */ /* 0x000fc40000011612 */
[----:B------:R-:W-:Y:S02]  /*13a60*/  ISETP.NE.AND.EX P1, PT, RZ, UR5, PT, P1 ;  /* 0x00000005ff007c0c */ /* 0x000fe4000bf25310 */
[----:B------:R-:W-:-:S04]  /*13a70*/  LOP3.LUT R18, R18, 0x3fff, RZ, 0xc0, !PT ;  /* 0x00003fff12127812 */ /* 0x000fc800078ec0ff */
[----:B01----:R-:W-:-:S05]  /*13a80*/  LOP3.LUT R5, R18, 0x10000, RZ, 0xfc, !PT ;  /* 0x0001000012057812 */ /* 0x003fca00078efcff */
[----:B------:R-:W-:Y:S02]  /*13a90*/  IMAD R4, R22, 0x300, R5 ;  /* 0x0000030016047824 */ /* 0x000fe400078e0205 */
[----:B------:R-:W-:Y:S01]  /*13aa0*/  IMAD.MOV.U32 R5, RZ, RZ, 0x40000040 ;  /* 0x40000040ff057424 */ /* 0x000fe200078e00ff */
[----:B------:R-:W2:Y:S01]  /*13ab0*/  @P1 LDC.64 R8, c[0x0][0x9c8] ;  /* 0x00027200ff081b82 */ /* 0x000ea20000000a00 */
[----:B------:R-:W-:Y:S02]  /*13ac0*/  @P1 SHF.R.S32.HI R13, RZ, 0x1f, R154 ;  /* 0x0000001fff0d1819 */ /* 0x000fe4000001149a */
[----:B------:R-:W-:Y:S02]  /*13ad0*/  R2UR UR6, R4 ;  /* 0x00000000040672ca */ /* 0x000fe400000e0000 */
[----:B------:R-:W-:-:S03]  /*13ae0*/  R2UR UR7, R5 ;  /* 0x00000000050772ca */ /* 0x000fc600000e0000 */
[----:B------:R-:W0:Y:S10]  /*13af0*/  @P1 LDC.64 R6, c[0x0][0x9d0] ;  /* 0x00027400ff061b82 */ /* 0x000e340000000a00 */
[----:B------:R-:W-:Y:S03]  /*13b00*/  QGMMA.64x96x32.F32.E4M3.E4M3 R88, R148, gdesc[UR4], R88, gsb0 ;  /* 0x0160000494587df3 */ /* 0x000fe60008000858 */
[----:B------:R-:W-:-:S02]  /*13b10*/  WARPGROUP.DEPBAR.LE gsb0, 0x0 ;  /* 0x00008000000079c5 */ /* 0x000fc40000010000 */
[----:B------:R-:W-:Y:S01]  /*13b20*/  WARPGROUP.ARRIVE ;  /* 0x00000000000079c5 */ /* 0x000fe20000000000 */
[----:B--2---:R-:W-:-:S04]  /*13b30*/  @P1 IMAD R2, R2, R8, RZ ;  /* 0x0000000802021224 */ /* 0x004fc800078e02ff */
[C---:B---3--:R-:W-:Y:S02]  /*13b40*/  @P1 IMAD R5, R14.reuse, R9, R2 ;  /* 0x000000090e051224 */ /* 0x048fe400078e0202 */
[----:B------:R-:W-:-:S04]  /*13b50*/  @P1 IMAD.WIDE.U32 R8, R14, R8, RZ ;  /* 0x000000080e081225 */ /* 0x000fc800078e00ff */
[-C--:B0-----:R-:W-:Y:S02]  /*13b60*/  @P1 IMAD R2, R13, R6.reuse, RZ ;  /* 0x000000060d021224 */ /* 0x081fe400078e02ff */
[----:B------:R-:W-:Y:S02]  /*13b70*/  @P1 IMAD.IADD R9, R9, 0x1, R5 ;  /* 0x0000000109091824 */ /* 0x000fe400078e0205 */
[C---:B------:R-:W-:Y:S02]  /*13b80*/  @P1 IMAD R5, R154.reuse, R7, R2 ;  /* 0x000000079a051224 */ /* 0x040fe400078e0202 */
[----:B------:R-:W-:-:S04]  /*13b90*/  @P1 IMAD.WIDE.U32 R6, R154, R6, R8 ;  /* 0x000000069a061225 */ /* 0x000fc800078e0008 */
[----:B------:R-:W-:Y:S01]  /*13ba0*/  IMAD.MOV.U32 R13, RZ, RZ, 0x3f800000 ;  /* 0x3f800000ff0d7424 */ /* 0x000fe200078e00ff */
[----:B------:R-:W-:Y:S02]  /*13bb0*/  @P1 IADD3 R5, R7, R5, RZ ;  /* 0x0000000507051210 */ /* 0x000fe40007ffe0ff */
[----:B------:R-:W-:-:S04]  /*13bc0*/  @P1 LEA R8, P2, R6, UR4, 0x2 ;  /* 0x0000000406081c11 */ /* 0x000fc8000f8410ff */
[----:B------:R-:W-:-:S05]  /*13bd0*/  @P1 LEA.HI.X R9, R6, UR5, R5, 0x2, P2 ;  /* 0x0000000506091c11 */ /* 0x000fca00090f1405 */
[----:B------:R0:W2:Y:S01]  /*13be0*/  @P1 LDG.E R13, desc[UR42][R8.64] ;  /* 0x0000002a080d1981 */ /* 0x0000a2000c1e1900 */
[----:B------:R-:W-:Y:S02]  /*13bf0*/  VIADD R6, R4, 0x2 ;  /* 0x0000000204067836 */ /* 0x000fe40000000000 */
[----:B------:R-:W-:Y:S01]  /*13c00*/  IMAD.MOV.U32 R7, RZ, RZ, 0x40000040 ;  /* 0x40000040ff077424 */ /* 0x000fe200078e00ff */
[----:B------:R-:W1:Y:S01]  /*13c10*/  SHFL.BFLY PT, R2, R3, 0x2, 0x1f ;  /* 0x0c401f0003027f89 */ /* 0x000e6200000e0000 */
[----:B------:R-:W-:Y:S01]  /*13c20*/  IMAD.MOV.U32 R5, RZ, RZ, 0x40000040 ;  /* 0x40000040ff057424 */ /* 0x000fe200078e00ff */
[----:B------:R-:W-:Y:S01]  /*13c30*/  R2UR UR6, R6 ;  /* 0x00000000060672ca */ /* 0x000fe200000e0000 */
[C---:B------:R-:W-:Y:S01]  /*13c40*/  VIADD R6, R4.reuse, 0x4 ;  /* 0x0000000404067836 */ /* 0x040fe20000000000 */
[----:B------:R-:W-:Y:S01]  /*13c50*/  R2UR UR7, R7 ;  /* 0x00000000070772ca */ /* 0x000fe200000e0000 */
[----:B------:R-:W-:Y:S02]  /*13c60*/  IMAD.MOV.U32 R7, RZ, RZ, 0x40000040 ;  /* 0x40000040ff077424 */ /* 0x000fe400078e00ff */
[----:B------:R-:W-:-:S02]  /*13c70*/  VIADD R4, R4, 0x6 ;  /* 0x0000000604047836 */ /* 0x000fc40000000000 */
[----:B0-----:R-:W-:-:S08]  /*13c80*/  IMAD.MOV.U32 R8, RZ, RZ, RZ ;  /* 0x000000ffff087224 */ /* 0x001fd000078e00ff */
[----:B------:R-:W-:Y:S01]  /*13c90*/  QGMMA.64x96x32.F32.E4M3.E4M3 R88, R144, gdesc[UR4], R88, gsb0 ;  /* 0x0160000490587df3 */ /* 0x000fe20008000858 */
[----:B------:R-:W-:Y:S02]  /*13ca0*/  R2UR UR6, R6 ;  /* 0x00000000060672ca */ /* 0x000fe400000e0000 */
[----:B------:R-:W-:Y:S02]  /*13cb0*/  R2UR UR7, R7 ;  /* 0x00000000070772ca */ /* 0x000fe400000e0000 */
[----:B------:R-:W0:Y:S01]  /*13cc0*/  SHFL.BFLY PT, R7, R0, 0x2, 0x1f ;  /* 0x0c401f0000077f89 */ /* 0x000e2200000e0000 */
[----:B-1----:R-:W-:-:S01]  /*13cd0*/  FADD.FTZ R2, R2, R3 ;  /* 0x0000000302027221 */ /* 0x002fc20000010000 */
[----:B0-----:R-:W-:Y:S01]  /*13ce0*/  FADD.FTZ R7, R7, R0 ;  /* 0x0000000007077221 */ /* 0x001fe20000010000 */
[----:B------:R-:W-:Y:S01]  /*13cf0*/  IMAD.MOV.U32 R0, RZ, RZ, -0x800000 ;  /* 0xff800000ff007424 */ /* 0x000fe200078e00ff */
[----:B------:R-:W-:Y:S02]  /*13d00*/  WARPGROUP.DEPBAR.LE gsb0, 0x0 ;  /* 0x00008000000079c5 */ /* 0x000fe40000010000 */
[----:B------:R-:W-:-:S06]  /*13d10*/  WARPGROUP.ARRIVE ;  /* 0x00000000000079c5 */ /* 0x000fcc0000000000 */
[----:B------:R-:W-:Y:S01]  /*13d20*/  QGMMA.64x96x32.F32.E4M3.E4M3 R88, R140, gdesc[UR4], R88, gsb0 ;  /* 0x016000048c587df3 */ /* 0x000fe20008000858 */
[----:B------:R-:W-:Y:S02]  /*13d30*/  R2UR UR6, R4 ;  /* 0x00000000040672ca */ /* 0x000fe400000e0000 */
[----:B------:R-:W-:Y:S01]  /*13d40*/  R2UR UR7, R5 ;  /* 0x00000000050772ca */ /* 0x000fe200000e0000 */
[----:B------:R-:W0:Y:S04]  /*13d50*/  SHFL.BFLY PT, R4, R7, 0x1, 0x1f ;  /* 0x0c201f0007047f89 */ /* 0x000e2800000e0000 */
[----:B------:R-:W1:Y:S01]  /*13d60*/  SHFL.BFLY PT, R5, R2, 0x1, 0x1f ;  /* 0x0c201f0002057f89 */ /* 0x000e6200000e0000 */
[----:B0-----:R-:W-:-:S01]  /*13d70*/  FADD.FTZ R14, R7, R4 ;  /* 0x00000004070e7221 */ /* 0x001fc20000010000 */
[----:B------:R-:W-:Y:S01]  /*13d80*/  MOV R4, RZ ;  /* 0x000000ff00047202 */ /* 0x000fe20000000f00 */
[----:B-1----:R-:W-:-:S02]  /*13d90*/  FADD.FTZ R9, R2, R5 ;  /* 0x0000000502097221 */ /* 0x002fc40000010000 */
[----:B------:R-:W-:Y:S01]  /*13da0*/  FMUL.FTZ R18, R14, 0.00390625 ;  /* 0x3b8000000e127820 */ /* 0x000fe20000410000 */
[----:B------:R-:W-:Y:S02]  /*13db0*/  IMAD.MOV.U32 R2, RZ, RZ, -0x800000 ;  /* 0xff800000ff027424 */ /* 0x000fe400078e00ff */
[C---:B------:R-:W-:Y:S01]  /*13dc0*/  FMUL.FTZ R15, R9.reuse, 0.00390625 ;  /* 0x3b800000090f7820 */ /* 0x040fe20000410000 */
[----:B------:R-:W-:Y:S02]  /*13dd0*/  FSETP.NE.FTZ.AND P1, PT, R9, RZ, PT ;  /* 0x000000ff0900720b */ /* 0x000fe40003f35000 */
[----:B------:R-:W-:Y:S02]  /*13de0*/  FSETP.NE.FTZ.AND P3, PT, R18, RZ, PT ;  /* 0x000000ff1200720b */ /* 0x000fe40003f75000 */
[----:B------:R-:W-:-:S09]  /*13df0*/  FSETP.NE.FTZ.AND P2, PT, R15, RZ, PT ;  /* 0x000000ff0f00720b */ /* 0x000fd20003f55000 */
[----:B------:R-:W-:Y:S01]  /*13e00*/  @P1 MUFU.RCP R4, R9 ;  /* 0x0000000900041308 */ /* 0x000fe20000001000 */
[----:B------:R-:W-:-:S03]  /*13e10*/  FSETP.NE.FTZ.AND P1, PT, R14, RZ, PT ;  /* 0x000000ff0e00720b */ /* 0x000fc60003f35000 */
[C---:B------:R-:W-:Y:S01]  /*13e20*/  @P2 FMUL.FTZ R6, R20.reuse, 0.69314718246459960938 ;  /* 0x3f31721814062820 */ /* 0x040fe20000410000 */
[----:B------:R-:W-:-:S03]  /*13e30*/  @P3 FMUL.FTZ R20, R20, 0.69314718246459960938 ;  /* 0x3f31721814143820 */ /* 0x000fc60000410000 */
[----:B------:R-:W0:Y:S08]  /*13e40*/  @P3 MUFU.LG2 R5, R18 ;  /* 0x0000001200053308 */ /* 0x000e300000000c00 */
[----:B------:R-:W1:Y:S08]  /*13e50*/  @P2 MUFU.LG2 R3, R15 ;  /* 0x0000000f00032308 */ /* 0x000e700000000c00 */
[----:B------:R-:W3:Y:S01]  /*13e60*/  @P1 MUFU.RCP R8, R14 ;  /* 0x0000000e00081308 */ /* 0x000ee20000001000 */
[----:B0-----:R-:W-:-:S04]  /*13e70*/  @P3 FMUL.FTZ R5, R5, 0.69314718246459960938 ;  /* 0x3f31721805053820 */ /* 0x001fc80000410000 */
[----:B------:R-:W-:Y:S01]  /*13e80*/  @P3 FFMA.FTZ R0, R20, R10, R5 ;  /* 0x0000000a14003223 */ /* 0x000fe20000010005 */
[----:B-1----:R-:W-:-:S04]  /*13e90*/  @P2 FMUL.FTZ R3, R3, 0.69314718246459960938 ;  /* 0x3f31721803032820 */ /* 0x002fc80000410000 */
[----:B------:R-:W-:Y:S01]  /*13ea0*/  @P2 FFMA.FTZ R2, R6, R11, R3 ;  /* 0x0000000b06022223 */ /* 0x000fe20000010003 */
[----:B------:R-:W-:Y:S02]  /*13eb0*/  WARPGROUP.DEPBAR.LE gsb0, 0x0 ;  /* 0x00008000000079c5 */ /* 0x000fe40000010000 */
[----:B------:R-:W-:-:S06]  /*13ec0*/  WARPGROUP.ARRIVE ;  /* 0x00000000000079c5 */ /* 0x000fcc0000000000 */
[----:B------:R-:W-:Y:S01]  /*13ed0*/  QGMMA.64x96x32.F32.E4M3.E4M3 R88, R136, gdesc[UR4], R88, gsb0 ;  /* 0x0160000488587df3 */ /* 0x000fe20008000858 */
[-C--:B--2---:R-:W-:Y:S01]  /*13ee0*/  FMUL.FTZ R20, R4, R13.reuse ;  /* 0x0000000d04147220 */ /* 0x084fe20000410000 */
[----:B---3--:R-:W-:Y:S01]  /*13ef0*/  FMUL.FTZ R5, R8, R13 ;  /* 0x0000000d08057220 */ /* 0x008fe20000410000 */
[----:B------:R-:W-:Y:S02]  /*13f00*/  WARPGROUP.DEPBAR.LE gsb0, 0x0 ;  /* 0x00008000000079c5 */ /* 0x000fe40000010000 */
[----:B------:R-:W-:Y:S05]  /*13f10*/  @!P0 BRA `(.L_x_2303) ;  /* 0x0000000000048947 */ /* 0x000fea0003800000 */
[----:B------:R-:W-:Y:S01]  /*13f20*/  BPT.TRAP 0x1 ;  /* 0x000000040000795c */ /* 0x000fe20000300000 */
.L_x_2303:
[----:B------:R-:W2:Y:S01]  /*13f30*/  LDL.LU R4, [R1+0xc] ;  /* 0x00000c0001047983 */ /* 0x000ea20000300800 */
[----:B------:R-:W-:Y:S02]  /*13f40*/  VIADD R12, R12, 0x19c60 ;  /* 0x00019c600c0c7836 */ /* 0x000fe40000000000 */
[-C--:B------:R-:W-:Y:S01]  /*13f50*/  FMUL.FTZ R3, R88, R20.reuse ;  /* 0x0000001458037220 */ /* 0x080fe20000410000 */
[----:B------:R-:W-:Y:S01]  /*13f60*/  FMUL.FTZ R89, R89, R20 ;  /* 0x0000001459597220 */ /* 0x000fe20000410000 */
[----:B------:R-:W3:Y:S01]  /*13f70*/  LDL.LU R18, [R1+0x58] ;  /* 0x0000580001127983 */ /* 0x000ee20000300800 */
[----:B------:R-:W-:-:S05]  /*13f80*/  VIADD R22, R22, 0x1 ;  /* 0x0000000116167836 */ /* 0x000fca0000000000 */
[----:B------:R-:W-:Y:S01]  /*13f90*/  ISETP.NE.AND P0, PT, R22, 0x2, PT ;  /* 0x000000021600780c */ /* 0x000fe20003f05270 */
        /* <DEDUP_REMOVED lines=45> */
[----:B------:R-:W-:-:S02]  /*14270*/  SEL R22, R22, RZ, P0 ;  /* 0x000000ff16167207 */ /* 0x000fc40000000000 */
[----:B--2---:R-:W-:Y:S01]  /*14280*/  PRMT R4, R4, 0x654, R12 ;  /* 0x0000065404047816 */ /* 0x004fe2000000000c */
[----:B---3--:R-:W-:-:S03]  /*14290*/  VIADD R18, R18, 0x1 ;  /* 0x0000000112127836 */ /* 0x008fc60000000000 */
[----:B------:R0:W-:Y:S02]  /*142a0*/  SYNCS.ARRIVE.TRANS64.RED.A1T0 RZ, [R4+URZ], RZ ;  /* 0x000000ff04ff79a7 */ /* 0x0001e4000810043f */
[----:B------:R1:W-:Y:S01]  /*142b0*/  STL [R1+0x58], R18 ;  /* 0x0000581201007387 */ /* 0x0003e20000100800 */
[-C--:B------:R-:W-:Y:S01]  /*142c0*/  FMUL.FTZ R12, R117, R20.reuse ;  /* 0x00000014750c7220 */ /* 0x080fe20000410000 */
[----:B0-----:R-:W-:Y:S01]  /*142d0*/  SEL R4, RZ, 0x1, P0 ;  /* 0x00000001ff047807 */ /* 0x001fe20000000000 */
[----:B------:R-:W-:-:S03]  /*142e0*/  FMUL.FTZ R20, R133, R20 ;  /* 0x0000001485147220 */ /* 0x000fc60000410000 */
[----:B------:R-:W-:-:S07]  /*142f0*/  LOP3.LUT R23, R23, R4, RZ, 0x3c, !PT ;  /* 0x0000000417177212 */ /* 0x000fce00078e3cff */
.L_x_2234:
[----:B------:R-:W2:Y:S08]  /*14300*/  S2UR UR4, SR_CgaCtaId ;  /* 0x00000000000479c3 */ /* 0x000eb00000008800 */
[----:B------:R-:W-:Y:S01]  /*14310*/  BAR.SYNC.DEFER_BLOCKING 0x5, 0x200 ;  /* 0x0148000000007b1d */ /* 0x000fe20000010000 */
[----:B-1----:R-:W-:-:S05]  /*14320*/  MOV R18, 0x400 ;  /* 0x0000040000127802 */ /* 0x002fca0000000f00 */
[----:B------:R-:W-:Y:S01]  /*14330*/  BSSY B0, `(.L_x_2304) ;  /* 0x000021f000007945 */ /* 0x000fe20003800000 */
[----:B--2---:R-:W-:-:S05]  /*14340*/  IMAD.U32 R4, RZ, RZ, UR4 ;  /* 0x00000004ff047e24 */ /* 0x004fca000f8e00ff */
[----:B------:R1:W-:Y:S01]  /*14350*/  STL [R1+0xc], R4 ;  /* 0x00000c0401007387 */ /* 0x0003e20000100800 */
[----:B------:R-:W-:-:S05]  /*14360*/  LEA R18, R4, R18, 0x18 ;  /* 0x0000001204127211 */ /* 0x000fca00078ec0ff */
[----:B------:R1:W2:Y:S01]  /*14370*/  LDS.128 R152, [R18+0x19cd0] ;  /* 0x019cd00012987984 */ /* 0x0002a20000000c00 */
[----:B------:R-:W-:Y:S06]  /*14380*/  BAR.ARV 0x4, 0x200 ;  /* 0x0108000000007b1d */ /* 0x000fec0000002000 */
[----:B------:R-:W-:Y:S05]  /*14390*/  @P1 BRA `(.L_x_2305) ;  /* 0x0000001400d01947 */ /* 0x000fea0003800000 */
[----:B-----5:R-:W1:Y:S01]  /*143a0*/  S2R R24, SR_TID.X ;  /* 0x0000000000187919 */ /* 0x020e620000002100 */
[----:B------:R-:W-:Y:S01]  /*143b0*/  ULDC.64 UR4, c[0x4][0x38] ;  /* 0x01000e0000047ab9 */ /* 0x000fe20000000a00 */
[----:B------:R-:W3:Y:S04]  /*143c0*/  LDL R37, [R1+0x7c] ;  /* 0x00007c0001257983 */ /* 0x000ee80000100800 */
[----:B------:R-:W4:Y:S04]  /*143d0*/  LDL.LU R59, [R1+0x50] ;  /* 0x00005000013b7983 */ /* 0x000f280000300800 */
[----:B------:R-:W2:Y:S01]  /*143e0*/  LDL.LU R57, [R1+0x54] ;  /* 0x0000540001397983 */ /* 0x000ea20000300800 */
[----:B------:R-:W0:Y:S01]  /*143f0*/  S2R R35, SR_SWINHI ;  /* 0x0000000000237919 */ /* 0x000e220000002f00 */
[----:B------:R-:W-:-:S02]  /*14400*/  F2FP.BF16.F32.PACK_AB R126, R126, R25 ;  /* 0x000000197e7e723e */ /* 0x000fc400000010ff */
[----:B------:R-:W-:Y:S01]  /*14410*/  F2FP.BF16.F32.PACK_AB R11, R11, R96 ;  /* 0x000000600b0b723e */ /* 0x000fe200000010ff */
[----:B------:R-:W2:Y:S01]  /*14420*/  LDL R55, [R1+0x3c] ;  /* 0x00003c0001377983 */ /* 0x000ea20000100800 */
[----:B------:R-:W-:Y:S02]  /*14430*/  F2FP.BF16.F32.PACK_AB R8, R8, R97 ;  /* 0x000000610808723e */ /* 0x000fe400000010ff */
[----:B------:R-:W-:Y:S01]  /*14440*/  F2FP.BF16.F32.PACK_AB R9, R9, R120 ;  /* 0x000000780909723e */ /* 0x000fe200000010ff */
[----:B------:R-:W2:Y:S01]  /*14450*/  LDL R53, [R1+0x28] ;  /* 0x0000280001357983 */ /* 0x000ea20000100800 */
[----:B-1----:R-:W-:-:S04]  /*14460*/  SHF.L.U32 R4, R24, 0x2, RZ ;  /* 0x0000000218047819 */ /* 0x002fc800000006ff */
[----:B------:R-:W-:-:S04]  /*14470*/  LOP3.LUT R4, R4, 0xc, RZ, 0xc0, !PT ;  /* 0x0000000c04047812 */ /* 0x000fc800078ec0ff */
[----:B------:R-:W-:-:S05]  /*14480*/  IADD3 R4, P0, R4, UR4, RZ ;  /* 0x0000000404047c10 */ /* 0x000fca000ff1e0ff */
[----:B0-----:R-:W-:Y:S01]  /*14490*/  IMAD.X R5, RZ, RZ, UR5, P0 ;  /* 0x00000005ff057e24 */ /* 0x001fe200080e06ff */
[----:B------:R-:W-:Y:S01]  /*144a0*/  F2FP.BF16.F32.PACK_AB R14, R14, R121 ;  /* 0x000000790e0e723e */ /* 0x000fe200000010ff */
[----:B------:R-:W-:-:S04]  /*144b0*/  ULDC.64 UR4, c[0x0][0xc00] ;  /* 0x0003000000047ab9 */ /* 0x000fc80000000a00 */
[----:B------:R0:W4:Y:S01]  /*144c0*/  LDG.E.CONSTANT R5, desc[UR42][R4.64] ;  /* 0x0000002a04057981 */ /* 0x000122000c1e9900 */
[----:B------:R-:W-:Y:S02]  /*144d0*/  F2FP.BF16.F32.PACK_AB R3, R92, R3 ;  /* 0x000000035c03723e */ /* 0x000fe400000010ff */
[----:B------:R-:W-:Y:S02]  /*144e0*/  F2FP.BF16.F32.PACK_AB R6, R6, R89 ;  /* 0x000000590606723e */ /* 0x000fe400000010ff */
[----:B------:R-:W-:Y:S02]  /*144f0*/  F2FP.BF16.F32.PACK_AB R15, R15, R104 ;  /* 0x000000680f0f723e */ /* 0x000fe400000010ff */
[----:B------:R-:W-:Y:S02]  /*14500*/  F2FP.BF16.F32.PACK_AB R10, R10, R105 ;  /* 0x000000690a0a723e */ /* 0x000fe400000010ff */
[----:B------:R-:W-:Y:S02]  /*14510*/  F2FP.BF16.F32.PACK_AB R127, R127, R28 ;  /* 0x0000001c7f7f723e */ /* 0x000fe400000010ff */
[----:B0-----:R-:W-:-:S02]  /*14520*/  LOP3.LUT P0, R4, R24, 0x3, RZ, 0xc0, !PT ;  /* 0x0000000318047812 */ /* 0x001fc4000780c0ff */
[----:B------:R-:W-:Y:S02]  /*14530*/  MOV R24, R18 ;  /* 0x0000001200187202 */ /* 0x000fe40000000f00 */
[----:B------:R-:W-:Y:S02]  /*14540*/  MOV R25, R35 ;  /* 0x0000002300197202 */ /* 0x000fe40000000f00 */
        /* <DEDUP_REMOVED lines=17> */
[----:B------:R-:W-:Y:S02]  /*14660*/  F2FP.BF16.F32.PACK_AB R7, R7, R112 ;  /* 0x000000700707723e */ /* 0x000fe400000010ff */
[----:B------:R-:W-:Y:S02]  /*14670*/  F2FP.BF16.F32.PACK_AB R12, R12, R113 ;  /* 0x000000710c0c723e */ /* 0x000fe400000010ff */
[----:B------:R-:W-:Y:S02]  /*14680*/  F2FP.BF16.F32.PACK_AB R33, R94, R33 ;  /* 0x000000215e21723e */ /* 0x000fe400000010ff */
[----:B------:R-:W-:Y:S02]  /*14690*/  SEL R46, R7, R12, P0 ;  /* 0x0000000c072e7207 */ /* 0x000fe40000000000 */
[----:B------:R-:W-:-:S02]  /*146a0*/  SEL R48, R12, R7, P0 ;  /* 0x000000070c307207 */ /* 0x000fc40000000000 */
[----:B------:R-:W-:Y:S02]  /*146b0*/  F2FP.BF16.F32.PACK_AB R36, R95, R36 ;  /* 0x000000245f24723e */ /* 0x000fe400000010ff */
[----:B------:R-:W-:Y:S02]  /*146c0*/  F2FP.BF16.F32.PACK_AB R13, R13, R128 ;  /* 0x000000800d0d723e */ /* 0x000fe400000010ff */
[----:B------:R-:W-:Y:S02]  /*146d0*/  F2FP.BF16.F32.PACK_AB R20, R20, R129 ;  /* 0x000000811414723e */ /* 0x000fe400000010ff */
[----:B------:R-:W-:Y:S02]  /*146e0*/  F2FP.BF16.F32.PACK_AB R31, R102, R31 ;  /* 0x0000001f661f723e */ /* 0x000fe400000010ff */
[----:B------:R-:W-:Y:S02]  /*146f0*/  F2FP.BF16.F32.PACK_AB R34, R103, R34 ;  /* 0x000000226722723e */ /* 0x000fe400000010ff */
[----:B------:R-:W-:-:S02]  /*14700*/  F2FP.BF16.F32.PACK_AB R21, R134, R21 ;  /* 0x000000158615723e */ /* 0x000fc400000010ff */
[----:B------:R-:W-:Y:S02]  /*14710*/  F2FP.BF16.F32.PACK_AB R26, R135, R26 ;  /* 0x0000001a871a723e */ /* 0x000fe400000010ff */
[----:B------:R-:W-:Y:S02]  /*14720*/  SEL R54, R13, R20, P0 ;  /* 0x000000140d367207 */ /* 0x000fe40000000000 */
[----:B------:R-:W-:Y:S02]  /*14730*/  SEL R56, R20, R13, P0 ;  /* 0x0000000d14387207 */ /* 0x000fe40000000000 */
[----:B------:R-:W-:Y:S02]  /*14740*/  SEL R58, R33, R36, P0 ;  /* 0x00000024213a7207 */ /* 0x000fe40000000000 */
[----:B------:R-:W-:Y:S02]  /*14750*/  SEL R36, R36, R33, P0 ;  /* 0x0000002124247207 */ /* 0x000fe40000000000 */
[----:B------:R-:W-:-:S02]  /*14760*/  SEL R60, R31, R34, P0 ;  /* 0x000000221f3c7207 */ /* 0x000fc40000000000 */
[----:B------:R-:W-:Y:S02]  /*14770*/  SEL R34, R34, R31, P0 ;  /* 0x0000001f22227207 */ /* 0x000fe40000000000 */
[----:B------:R-:W-:Y:S02]  /*14780*/  SEL R68, R21, R26, P0 ;  /* 0x0000001a15447207 */ /* 0x000fe40000000000 */
[----:B------:R-:W-:Y:S02]  /*14790*/  SEL R26, R26, R21, P0 ;  /* 0x000000151a1a7207 */ /* 0x000fe40000000000 */
[----:B------:R-:W-:Y:S02]  /*147a0*/  SEL R66, R126, R127, P0 ;  /* 0x0000007f7e427207 */ /* 0x000fe40000000000 */
[----:B------:R-:W-:Y:S01]  /*147b0*/  SEL R126, R127, R126, P0 ;  /* 0x0000007e7f7e7207 */ /* 0x000fe20000000000 */
[----:B---3--:R-:W-:-:S03]  /*147c0*/  IMAD.WIDE R8, R37, 0x2, R24 ;  /* 0x0000000225087825 */ /* 0x008fc600078e0218 */
        /* <DEDUP_REMOVED lines=21> */
[----:B------:R-:W-:Y:S01]  /*14920*/  IMAD.X R7, RZ, RZ, R9, P2 ;  /* 0x000000ffff077224 */ /* 0x000fe200010e0609 */
[----:B------:R-:W-:-:S02]  /*14930*/  LOP3.LUT R31, R70, 0x180, RZ, 0xc0, !PT ;  /* 0x00000180461f7812 */ /* 0x000fc400078ec0ff */
[----:B----4-:R-:W-:Y:S01]  /*14940*/  LOP3.LUT R3, R5, 0x2, RZ, 0x3c, !PT ;  /* 0x0000000205037812 */ /* 0x010fe200078e3cff */
[----:B------:R-:W-:Y:S01]  /*14950*/  IMAD.X R21, RZ, RZ, R9, P1 ;  /* 0x000000ffff157224 */ /* 0x000fe200008e0609 */
        /* <DEDUP_REMOVED lines=8> */
[----:B------:R-:W1:Y:S01]  /*149e0*/  SHFL.IDX PT, R11, R40, R3, 0x1c1f ;  /* 0x001c1f03280b7589 */ /* 0x000e6200000e0000 */
[----:B------:R-:W-:-:S03]  /*149f0*/  SHF.R.U64 R31, R31, 0x3, RZ ;  /* 0x000000031f1f7819 */ /* 0x000fc600000012ff */
[----:B------:R-:W-:Y:S04]  /*14a00*/  SHFL.IDX PT, R58, R58, R5, 0x1c1f ;  /* 0x001c1f053a3a7589 */ /* 0x000fe800000e0000 */
[----:B------:R-:W3:Y:S04]  /*14a10*/  SHFL.IDX PT, R15, R36, R3, 0x1c1f ;  /* 0x001c1f03240f7589 */ /* 0x000ee800000e0000 */
[----:B------:R-:W-:Y:S04]  /*14a20*/  SHFL.IDX PT, R42, R42, R5, 0x1c1f ;  /* 0x001c1f052a2a7589 */ /* 0x000fe800000e0000 */
[----:B------:R-:W4:Y:S04]  /*14a30*/  SHFL.IDX PT, R13, R44, R3, 0x1c1f ;  /* 0x001c1f032c0d7589 */ /* 0x000f2800000e0000 */
[----:B------:R-:W-:Y:S04]  /*14a40*/  SHFL.IDX PT, R60, R60, R5, 0x1c1f ;  /* 0x001c1f053c3c7589 */ /* 0x000fe800000e0000 */
[----:B------:R-:W2:Y:S04]  /*14a50*/  SHFL.IDX PT, R33, R34, R3, 0x1c1f ;  /* 0x001c1f0322217589 */ /* 0x000ea800000e0000 */
[----:B------:R-:W-:Y:S04]  /*14a60*/  SHFL.IDX PT, R62, R62, R5, 0x1c1f ;  /* 0x001c1f053e3e7589 */ /* 0x000fe800000e0000 */
[----:B------:R-:W2:Y:S01]  /*14a70*/  SHFL.IDX PT, R35, R32, R3, 0x1c1f ;  /* 0x001c1f0320237589 */ /* 0x000ea200000e0000 */
[----:B------:R-:W-:-:S02]  /*14a80*/  LOP3.LUT R6, R20, R29, RZ, 0x3c, !PT ;  /* 0x0000001d14067212 */ /* 0x000fc400078e3cff */
[----:B------:R-:W-:Y:S01]  /*14a90*/  LOP3.LUT R20, R31, R70, RZ, 0x3c, !PT ;  /* 0x000000461f147212 */ /* 0x000fe200078e3cff */
[----:B------:R-:W-:Y:S04]  /*14aa0*/  SHFL.IDX PT, R46, R46, R5, 0x1c1f ;  /* 0x001c1f052e2e7589 */ /* 0x000fe800000e0000 */
[----:B------:R-:W-:Y:S04]  /*14ab0*/  SHFL.IDX PT, R64, R64, R5, 0x1c1f ;  /* 0x001c1f0540407589 */ /* 0x000fe800000e0000 */
[----:B------:R-:W2:Y:S04]  /*14ac0*/  SHFL.IDX PT, R27, R48, R3, 0x1c1f ;  /* 0x001c1f03301b7589 */ /* 0x000ea800000e0000 */
[----:B------:R-:W2:Y:S04]  /*14ad0*/  SHFL.IDX PT, R37, R30, R3, 0x1c1f ;  /* 0x001c1f031e257589 */ /* 0x000ea800000e0000 */
[----:B------:R-:W-:Y:S04]  /*14ae0*/  SHFL.IDX PT, R50, R50, R5, 0x1c1f ;  /* 0x001c1f0532327589 */ /* 0x000fe800000e0000 */
[----:B------:R-:W-:Y:S04]  /*14af0*/  SHFL.IDX PT, R66, R66, R5, 0x1c1f ;  /* 0x001c1f0542427589 */ /* 0x000fe800000e0000 */
[----:B------:R-:W2:Y:S04]  /*14b00*/  SHFL.IDX PT, R29, R52, R3, 0x1c1f ;  /* 0x001c1f03341d7589 */ /* 0x000ea800000e0000 */
[----:B------:R-:W2:Y:S04]  /*14b10*/  SHFL.IDX PT, R39, R126, R3, 0x1c1f ;  /* 0x001c1f037e277589 */ /* 0x000ea800000e0000 */
[----:B------:R-:W-:Y:S04]  /*14b20*/  SHFL.IDX PT, R54, R54, R5, 0x1c1f ;  /* 0x001c1f0536367589 */ /* 0x000fe800000e0000 */
[----:B------:R-:W-:Y:S04]  /*14b30*/  SHFL.IDX PT, R68, R68, R5, 0x1c1f ;  /* 0x001c1f0544447589 */ /* 0x000fe800000e0000 */
[----:B------:R-:W2:Y:S04]  /*14b40*/  SHFL.IDX PT, R31, R56, R3, 0x1c1f ;  /* 0x001c1f03381f7589 */ /* 0x000ea800000e0000 */
[----:B------:R3:W2:Y:S01]  /*14b50*/  SHFL.IDX PT, R41, R26, R3, 0x1c1f ;  /* 0x001c1f031a297589 */ /* 0x0006a200000e0000 */
[----:B------:R-:W-:-:S02]  /*14b60*/  MOV R43, R6 ;  /* 0x00000006002b7202 */ /* 0x000fc40000000f00 */
[----:B0-----:R-:W-:Y:S02]  /*14b70*/  SEL R4, R8, R9, P0 ;  /* 0x0000000908047207 */ /* 0x001fe40000000000 */
[----:B------:R-:W-:Y:S02]  /*14b80*/  SEL R6, R9, R8, P0 ;  /* 0x0000000809067207 */ /* 0x000fe40000000000 */
[----:B-1----:R-:W-:Y:S02]  /*14b90*/  SEL R8, R38, R11, P0 ;  /* 0x0000000b26087207 */ /* 0x002fe40000000000 */
[----:B------:R-:W-:Y:S01]  /*14ba0*/  SEL R10, R11, R38, P0 ;  /* 0x000000260b0a7207 */ /* 0x000fe20000000000 */
[----:B---3--:R-:W0:Y:S01]  /*14bb0*/  LDC R3, c[0x0][0xbe8] ;  /* 0x0002fa00ff037b82 */ /* 0x008e220000000800 */
[----:B------:R-:W-:Y:S02]  /*14bc0*/  SEL R5, R58, R15, P0 ;  /* 0x0000000f3a057207 */ /* 0x000fe40000000000 */
[----:B------:R-:W-:-:S05]  /*14bd0*/  SEL R7, R15, R58, P0 ;  /* 0x0000003a0f077207 */ /* 0x000fca0000000000 */
[----:B------:R-:W-:Y:S01]  /*14be0*/  BAR.SYNC.DEFER_BLOCKING 0x1, 0x180 ;  /* 0x0046000000007b1d */ /* 0x000fe20000010000 */
[----:B----4-:R-:W-:Y:S02]  /*14bf0*/  SEL R12, R42, R13, P0 ;  /* 0x0000000d2a0c7207 */ /* 0x010fe40000000000 */
[----:B------:R-:W-:Y:S02]  /*14c00*/  SEL R14, R13, R42, P0 ;  /* 0x0000002a0d0e7207 */ /* 0x000fe40000000000 */
[----:B--2---:R-:W-:Y:S02]  /*14c10*/  SEL R9, R60, R33, P0 ;  /* 0x000000213c097207 */ /* 0x004fe40000000000 */
[----:B------:R-:W-:Y:S02]  /*14c20*/  SEL R11, R33, R60, P0 ;  /* 0x0000003c210b7207 */ /* 0x000fe40000000000 */
[----:B------:R-:W-:Y:S02]  /*14c30*/  SEL R13, R62, R35, P0 ;  /* 0x000000233e0d7207 */ /* 0x000fe40000000000 */
[----:B------:R-:W-:-:S02]  /*14c40*/  SEL R15, R35, R62, P0 ;  /* 0x0000003e230f7207 */ /* 0x000fc40000000000 */
[----:B------:R-:W-:Y:S02]  /*14c50*/  ISETP.NE.U32.AND P2, PT, RZ, UR4, PT ;  /* 0x00000004ff007c0c */ /* 0x000fe4000bf45070 */
[----:B------:R-:W-:Y:S02]  /*14c60*/  IADD3 R26, P1, R59, UR4, RZ ;  /* 0x000000043b1a7c10 */ /* 0x000fe4000ff3e0ff */
        /* <DEDUP_REMOVED lines=9> */
[----:B--2---:R-:W-:Y:S02]  /*14d00*/  SEL R8, R50, R29, P0 ;  /* 0x0000001d32087207 */ /* 0x004fe40000000000 */
[----:B------:R-:W-:Y:S02]  /*14d10*/  SEL R10, R29, R50, P0 ;  /* 0x000000321d0a7207 */ /* 0x000fe40000000000 */
[----:B------:R-:W-:-:S02]  /*14d20*/  SEL R9, R66, R39, P0 ;  /* 0x0000002742097207 */ /* 0x000fc40000000000 */
[----:B------:R-:W-:Y:S02]  /*14d30*/  SEL R11, R39, R66, P0 ;  /* 0x00000042270b7207 */ /* 0x000fe40000000000 */
[----:B---3--:R-:W-:Y:S02]  /*14d40*/  SEL R12, R54, R31, P0 ;  /* 0x0000001f360c7207 */ /* 0x008fe40000000000 */
[----:B------:R-:W-:Y:S02]  /*14d50*/  SEL R14, R31, R54, P0 ;  /* 0x000000361f0e7207 */ /* 0x000fe40000000000 */
[----:B------:R-:W-:Y:S02]  /*14d60*/  SEL R13, R68, R41, P0 ;  /* 0x00000029440d7207 */ /* 0x000fe40000000000 */
[----:B------:R-:W-:Y:S02]  /*14d70*/  SEL R15, R41, R68, P0 ;  /* 0x00000044290f7207 */ /* 0x000fe40000000000 */
[----:B------:R-:W-:Y:S01]  /*14d80*/  IADD3.X R27, R57, UR5, RZ, P1, !PT ;  /* 0x00000005391b7c10 */ /* 0x000fe20008ffe4ff */
[----:B------:R-:W-:Y:S01]  /*14d90*/  ULDC.64 UR4, c[0x0][0xc08] ;  /* 0x0003020000047ab9 */ /* 0x000fe20000000a00 */
[----:B------:R1:W-:Y:S01]  /*14da0*/  STSM.16.M88.4 [R45], R4 ;  /* 0x000000042d007844 */ /* 0x0003e20000000200 */
[----:B------:R-:W-:-:S03]  /*14db0*/  ISETP.NE.U32.AND P0, PT, RZ, UR4, PT ;  /* 0x00000004ff007c0c */ /* 0x000fc6000bf05070 */
[----:B------:R-:W-:Y:S01]  /*14dc0*/  STSM.16.M88.4 [R43], R8 ;  /* 0x000000082b007844 */ /* 0x000fe20000000200 */
[----:B------:R-:W-:-:S03]  /*14dd0*/  ISETP.NE.AND.EX P0, PT, RZ, UR5, PT, P0 ;  /* 0x00000005ff007c0c */ /* 0x000fc6000bf05300 */
[----:B------:R2:W-:Y:S01]  /*14de0*/  STSM.16.M88.4 [R21], R12 ;  /* 0x0000000c15007844 */ /* 0x0005e20000000200 */
[----:B------:R-:W-:Y:S01]  /*14df0*/  IMAD.MOV.U32 R20, RZ, RZ, RZ ;  /* 0x000000ffff147224 */ /* 0x000fe200078e00ff */
[----:B------:R-:W-:Y:S08]  /*14e00*/  BAR.SYNC.DEFER_BLOCKING 0x1, 0x180 ;  /* 0x0046000000007b1d */ /* 0x000ff00000010000 */
[----:B-1----:R-:W-:Y:S01]  /*14e10*/  @P0 IADD3 R4, P3, R59, UR4, RZ ;  /* 0x000000043b040c10 */ /* 0x002fe2000ff7e0ff */
[----:B------:R-:W-:-:S02]  /*14e20*/  ULDC UR4, c[0x0][0xa88] ;  /* 0x0002a20000047ab9 */ /* 0x000fc40000000800 */
[----:B------:R-:W-:Y:S02]  /*14e30*/  MOV R6, UR4 ;  /* 0x0000000400067c02 */ /* 0x000fe40008000f00 */
[----:B------:R-:W-:Y:S01]  /*14e40*/  @P0 IADD3.X R5, R57, UR5, RZ, P3, !PT ;  /* 0x0000000539050c10 */ /* 0x000fe20009ffe4ff */
[----:B------:R1:W5:Y:S04]  /*14e50*/  @P2 LDG.E R20, desc[UR42][R26.64] ;  /* 0x0000002a1a142981 */ /* 0x000368000c1e1900 */
[----:B------:R1:W5:Y:S01]  /*14e60*/  @P0 LDG.E R6, desc[UR42][R4.64] ;  /* 0x0000002a04060981 */ /* 0x000362000c1e1900 */
[----:B0-----:R-:W-:-:S13]  /*14e70*/  ISETP.NE.AND P1, PT, R3, 0x1, PT ;  /* 0x000000010300780c */ /* 0x001fda0003f25270 */
[----:B------:R-:W0:Y:S08]  /*14e80*/  @P1 LDC R28, c[0x0][0xbec] ;  /* 0x0002fb00ff1c1b82 */ /* 0x000e300000000800 */
[----:B------:R-:W3:Y:S01]  /*14e90*/  @P1 LDC R29, c[0x0][0xbf0] ;  /* 0x0002fc00ff1d1b82 */ /* 0x000ee20000000800 */
[----:B--2---:R-:W-:Y:S01]  /*14ea0*/  IMAD.IADD R13, R55, 0x1, R53 ;  /* 0x00000001370d7824 */ /* 0x004fe200078e0235 */
[----:B-1----:R-:W-:Y:S06]  /*14eb0*/  @P0 BRA `(.L_x_2306) ;  /* 0x0000000000100947 */ /* 0x002fec0003800000 */
[----:B------:R-:W-:Y:S05]  /*14ec0*/  @!P2 BRA `(.L_x_2306) ;  /* 0x00000000000ca947 */ /* 0x000fea0003800000 */
[----:B------:R-:W2:Y:S04]  /*14ed0*/  LDG.E R5, desc[UR42][R26.64] ;  /* 0x0000002a1a057981 */ /* 0x000ea8000c1e1900 */
[----:B-----5:R-:W2:Y:S02]  /*14ee0*/  LDG.E R6, desc[UR42][R26.64+0x4] ;  /* 0x0000042a1a067981 */ /* 0x020ea4000c1e1900 */
[----:B--2---:R-:W-:-:S07]  /*14ef0*/  IMAD.IADD R6, R6, 0x1, -R5 ;  /* 0x0000000106067824 */ /* 0x004fce00078e0a05 */
.L_x_2306:
[----:B------:R-:W2:Y:S01]  /*14f00*/  LDL.LU R5, [R1+0x44] ;  /* 0x0000440001057983 */ /* 0x000ea20000300800 */
[----:B------:R-:W-:Y:S01]  /*14f10*/  ULDC.64 UR4, c[0x0][0xb90] ;  /* 0x0002e40000047ab9 */ /* 0x000fe20000000a00 */
[----:B------:R-:W1:Y:S01]  /*14f20*/  S2R R4, SR_TID.X ;  /* 0x0000000000047919 */ /* 0x000e620000002100 */
[----:B------:R-:W4:Y:S01]  /*14f30*/  S2R R15, SR_TID.X ;  /* 0x00000000000f7919 */ /* 0x000f220000002100 */
[----:B-----5:R-:W-:Y:S01]  /*14f40*/  SHF.R.S32.HI R21, RZ, 0x1f, R20 ;  /* 0x0000001fff157819 */ /* 0x020fe20000011414 */
[----:B------:R-:W-:Y:S01]  /*14f50*/  IMAD.MOV.U32 R7, RZ, RZ, R13 ;  /* 0x000000ffff077224 */ /* 0x000fe200078e000d */
[----:B------:R-:W2:Y:S01]  /*14f60*/  @P1 LDC R45, c[0x0][0xbec] ;  /* 0x0002fb00ff2d1b82 */ /* 0x000ea20000000800 */
[----:B------:R-:W2:Y:S04]  /*14f70*/  LDL.LU R12, [R1+0x5c] ;  /* 0x00005c00010c7983 */ /* 0x000ea80000300800 */
[----:B------:R-:W2:Y:S04]  /*14f80*/  LDL.LU R46, [R1+0x4c] ;  /* 0x00004c00012e7983 */ /* 0x000ea80000300800 */
[----:B------:R-:W2:Y:S04]  /*14f90*/  LDL R50, [R1+0x48] ;  /* 0x0000480001327983 */ /* 0x000ea80000100800 */
[----:B------:R-:W2:Y:S01]  /*14fa0*/  LDL R14, [R1+0x78] ;  /* 0x00007800010e7983 */ /* 0x000ea20000100800 */
[----:B------:R-:W-:-:S03]  /*14fb0*/  IMAD R39, R6, R3, RZ ;  /* 0x0000000306277224 */ /* 0x000fc600078e02ff */
[----:B------:R0:W5:Y:S01]  /*14fc0*/  LDL R49, [R1+0x84] ;  /* 0x0000840001317983 */ /* 0x0001620000100800 */
[----:B-1----:R-:W-:-:S05]  /*14fd0*/  VIADD R48, R4, 0xffffff80 ;  /* 0xffffff8004307836 */ /* 0x002fca0000000000 */
[----:B------:R-:W-:Y:S01]  /*14fe0*/  SHF.R.S32.HI R44, RZ, 0x1f, R48 ;  /* 0x0000001fff2c7819 */ /* 0x000fe20000011430 */
[----:B0-----:R-:W-:-:S03]  /*14ff0*/  @P1 IMAD.HI.U32 R4, R13, R28, RZ ;  /* 0x0000001c0d041227 */ /* 0x001fc600078e00ff */
[----:B------:R-:W-:Y:S02]  /*15000*/  LEA.HI R44, R44, R48, RZ, 0x2 ;  /* 0x000000302c2c7211 */ /* 0x000fe400078f10ff */
[----:B---3--:R-:W-:Y:S02]  /*15010*/  @P1 SHF.R.U32.HI R7, RZ, R29, R4 ;  /* 0x0000001dff071219 */ /* 0x008fe40000011604 */
[----:B------:R-:W-:-:S03]  /*15020*/  SHF.R.S32.HI R44, RZ, 0x2, R44 ;  /* 0x00000002ff2c7819 */ /* 0x000fc6000001142c */
[----:B------:R-:W-:Y:S02]  /*15030*/  IMAD.MOV R8, RZ, RZ, -R7 ;  /* 0x000000ffff087224 */ /* 0x000fe400078e0a07 */
[----:B----4-:R-:W-:-:S05]  /*15040*/  VIADD R30, R15, 0xffffff80 ;  /* 0xffffff800f1e7836 */ /* 0x010fca0000000000 */
        /* <DEDUP_REMOVED lines=10> */
[----:B------:R-:W-:-:S05]  /*150f0*/  SHF.R.S32.HI R38, RZ, 0x1f, R46 ;  /* 0x0000001fff267819 */ /* 0x000fca000001142e */
[----:B------:R-:W-:-:S04]  /*15100*/  IMAD R5, R38, UR4, RZ ;  /* 0x0000000426057c24 */ /* 0x000fc8000f8e02ff */
[C---:B------:R-:W-:Y:S02]  /*15110*/  IMAD R11, R46.reuse, UR5, R5 ;  /* 0x000000052e0b7c24 */ /* 0x040fe4000f8e0205 */
[----:B------:R-:W-:Y:S01]  /*15120*/  IMAD.WIDE.U32 R4, R46, UR4, R20 ;  /* 0x000000042e047c25 */ /* 0x000fe2000f8e0014 */
[----:B------:R-:W-:Y:S01]  /*15130*/  SEL R37, R12, RZ, !P2 ;  /* 0x000000ff0c257207 */ /* 0x000fe20005000000 */
[----:B------:R-:W-:Y:S02]  /*15140*/  ULDC.64 UR4, c[0x0][0xb98] ;  /* 0x0002e60000047ab9 */ /* 0x000fe40000000a00 */
[----:B------:R-:W-:Y:S01]  /*15150*/  IMAD R9, R44, 0x20, R50 ;  /* 0x000000202c097824 */ /* 0x000fe200078e0232 */
[----:B------:R-:W-:Y:S02]  /*15160*/  SEL R36, R10, RZ, !P2 ;  /* 0x000000ff0a247207 */ /* 0x000fe40005000000 */
[----:B------:R-:W-:Y:S01]  /*15170*/  IADD3 R5, R5, R11, RZ ;  /* 0x0000000b05057210 */ /* 0x000fe20007ffe0ff */
[----:B------:R-:W-:-:S04]  /*15180*/  IMAD.WIDE R24, R9, 0x2, R24 ;  /* 0x0000000209187825 */ /* 0x000fc800078e0218 */
[----:B------:R-:W-:Y:S01]  /*15190*/  IMAD R9, R3, R8, R13 ;  /* 0x0000000803097224 */ /* 0x000fe200078e020d */
[----:B------:R-:W-:Y:S01]  /*151a0*/  IADD3 R12, P2, R24, 0x1800, RZ ;  /* 0x00001800180c7810 */ /* 0x000fe20007f5e0ff */
[----:B------:R-:W-:Y:S02]  /*151b0*/  IMAD R11, R37, UR4, RZ ;  /* 0x00000004250b7c24 */ /* 0x000fe4000f8e02ff */
[----:B------:R-:W-:Y:S01]  /*151c0*/  IMAD.WIDE.U32 R4, R36, UR4, R4 ;  /* 0x0000000424047c25 */ /* 0x000fe2000f8e0004 */
[----:B------:R-:W-:Y:S02]  /*151d0*/  LOP3.LUT R10, R12, 0x180, RZ, 0xc0, !PT ;  /* 0x000001800c0a7812 */ /* 0x000fe400078ec0ff */
[----:B------:R-:W-:Y:S01]  /*151e0*/  SHF.R.S32.HI R8, RZ, 0x1f, R9 ;  /* 0x0000001fff087819 */ /* 0x000fe20000011409 */
[----:B------:R-:W-:Y:S01]  /*151f0*/  IMAD R13, R36, UR5, R11 ;  /* 0x00000005240d7c24 */ /* 0x000fe2000f8e020b */
[----:B------:R-:W-:Y:S01]  /*15200*/  SHF.R.S32.HI R11, RZ, 0x1f, R7 ;  /* 0x0000001fff0b7819 */ /* 0x000fe20000011407 */
[----:B------:R-:W-:Y:S01]  /*15210*/  ULDC.64 UR4, c[0x0][0xb88] ;  /* 0x0002e20000047ab9 */ /* 0x000fe20000000a00 */
[----:B------:R-:W-:-:S02]  /*15220*/  IADD3 R4, P0, R7, R4, RZ ;  /* 0x0000000407047210 */ /* 0x000fc40007f1e0ff */
[----:B------:R-:W-:Y:S01]  /*15230*/  SHF.R.U64 R7, R10, 0x3, RZ ;  /* 0x000000030a077819 */ /* 0x000fe200000012ff */
[----:B------:R-:W-:Y:S01]  /*15240*/  IMAD R10, R8, UR4, RZ ;  /* 0x00000004080a7c24 */ /* 0x000fe2000f8e02ff */
[----:B------:R-:W-:Y:S02]  /*15250*/  IADD3.X R5, R11, R5, R13, P0, !PT ;  /* 0x000000050b057210 */ /* 0x000fe400007fe40d */
[----:B------:R-:W-:Y:S01]  /*15260*/  LOP3.LUT R8, R7, R12, RZ, 0x3c, !PT ;  /* 0x0000000c07087212 */ /* 0x000fe200078e3cff */
[C---:B------:R-:W-:Y:S02]  /*15270*/  IMAD R7, R9.reuse, UR5, R10 ;  /* 0x0000000509077c24 */ /* 0x040fe4000f8e020a */
[----:B------:R-:W-:Y:S01]  /*15280*/  IMAD.WIDE.U32 R4, R9, UR4, R4 ;  /* 0x0000000409047c25 */ /* 0x000fe2000f8e0004 */
[----:B------:R-:W-:-:S03]  /*15290*/  ULDC.64 UR4, c[0x0][0xb50] ;  /* 0x0002d40000047ab9 */ /* 0x000fc60000000a00 */
[----:B------:R-:W-:Y:S01]  /*152a0*/  IMAD.IADD R5, R5, 0x1, R7 ;  /* 0x0000000105057824 */ /* 0x000fe200078e0207 */
[----:B------:R-:W-:-:S04]  /*152b0*/  LEA R10, P0, R4, UR4, 0x2 ;  /* 0x00000004040a7c11 */ /* 0x000fc8000f8010ff */
[----:B------:R-:W-:Y:S01]  /*152c0*/  LEA.HI.X R11, R4, UR5, R5, 0x2, P0 ;  /* 0x00000005040b7c11 */ /* 0x000fe200080f1405 */
[----:B------:R-:W-:Y:S01]  /*152d0*/  SHFL.IDX PT, R40, R10, RZ, 0x1c1f ;  /* 0x001c1fff0a287589 */ /* 0x000fe200000e0000 */
[----:B------:R-:W-:Y:S01]  /*152e0*/  IMAD.IADD R14, R14, 0x1, R53 ;  /* 0x000000010e0e7824 */ /* 0x000fe200078e0235 */
[----:B------:R-:W-:Y:S02]  /*152f0*/  ULDC.64 UR4, c[0x0][0xaa0] ;  /* 0x0002a80000047ab9 */ /* 0x000fe40000000a00 */
[----:B------:R-:W1:Y:S01]  /*15300*/  SHFL.IDX PT, R41, R11, RZ, 0x1c1f ;  /* 0x001c1fff0b297589 */ /* 0x000e6200000e0000 */
[----:B------:R-:W-:Y:S01]  /*15310*/  LOP3.LUT P0, RZ, R15, 0x3, RZ, 0xc0, !PT ;  /* 0x000000030fff7812 */ /* 0x000fe2000780c0ff */
[----:B------:R-:W-:Y:S02]  /*15320*/  IMAD.X R9, RZ, RZ, R25, P2 ;  /* 0x000000ffff097224 */ /* 0x000fe400010e0619 */
[----:B------:R-:W-:Y:S01]  /*15330*/  SHFL.IDX PT, R42, R10, 0x1, 0x1c1f ;  /* 0x003c1f000a2a7f89 */ /* 0x000fe200000e0000 */
[----:B------:R-:W-:-:S03]  /*15340*/  ISETP.GE.OR P2, PT, R14, R39, P0 ;  /* 0x000000270e00720c */ /* 0x000fc60000746670 */
[----:B------:R-:W2:Y:S01]  /*15350*/  SHFL.IDX PT, R43, R11, 0x1, 0x1c1f ;  /* 0x003c1f000b2b7f89 */ /* 0x000ea200000e0000 */
[----:B------:R-:W-:Y:S02]  /*15360*/  VIADD R4, R14, 0x8 ;  /* 0x000000080e047836 */ /* 0x000fe40000000000 */
[----:B------:R-:W-:-:S03]  /*15370*/  IMAD R21, R21, UR4, RZ ;  /* 0x0000000415157c24 */ /* 0x000fc6000f8e02ff */
[----:B------:R-:W-:-:S04]  /*15380*/  ISETP.GE.OR P0, PT, R4, R39, P0 ;  /* 0x000000270400720c */ /* 0x000fc80000706670 */
[----:B-1----:R1:W-:Y:S02]  /*15390*/  @!P2 ST.E desc[UR42][R40.64], R2 ;  /* 0x000000022800a985 */ /* 0x0023e4000c10192a */
[C---:B-1----:R-:W-:Y:S02]  /*153a0*/  IMAD R41, R20.reuse, UR5, R21 ;  /* 0x0000000514297c24 */ /* 0x042fe4000f8e0215 */
[----:B------:R-:W-:Y:S01]  /*153b0*/  IMAD.WIDE.U32 R20, R20, UR4, RZ ;  /* 0x0000000414147c25 */ /* 0x000fe2000f8e00ff */
[----:B------:R-:W-:-:S03]  /*153c0*/  ULDC.64 UR4, c[0x0][0xae8] ;  /* 0x0002ba0000047ab9 */ /* 0x000fc60000000a00 */
[----:B------:R-:W-:Y:S02]  /*153d0*/  IMAD.IADD R21, R21, 0x1, R41 ;  /* 0x0000000115157824 */ /* 0x000fe400078e0229 */
[----:B------:R-:W-:Y:S01]  /*153e0*/  IMAD R38, R38, UR4, RZ ;  /* 0x0000000426267c24 */ /* 0x000fe2000f8e02ff */
[----:B--2---:R1:W-:Y:S01]  /*153f0*/  @!P0 ST.E desc[UR42][R42.64], R0 ;  /* 0x000000002a008985 */ /* 0x0043e2000c10192a */
[----:B------:R-:W-:Y:S01]  /*15400*/  IMAD.WIDE.U32 R20, R46, UR4, R20 ;  /* 0x000000042e147c25 */ /* 0x000fe2000f8e0014 */
[C---:B------:R-:W-:Y:S02]  /*15410*/  IADD3 R13, P6, R24.reuse, 0x3000, RZ ;  /* 0x00003000180d7810 */ /* 0x040fe40007fde0ff */
[----:B------:R-:W-:Y:S01]  /*15420*/  IADD3 R27, P5, R24, 0x4800, RZ ;  /* 0x00004800181b7810 */ /* 0x000fe20007fbe0ff */
[----:B------:R-:W-:Y:S02]  /*15430*/  IMAD R41, R46, UR5, R38 ;  /* 0x000000052e297c24 */ /* 0x000fe4000f8e0226 */
[----:B-1----:R-:W-:Y:S01]  /*15440*/  IMAD R0, R47, 0x60, R44 ;  /* 0x000000602f007824 */ /* 0x002fe200078e022c */
[----:B------:R0:W5:Y:S01]  /*15450*/  LDL R46, [R1+0x64] ;  /* 0x00006400012e7983 */ /* 0x0001620000100800 */
[----:B------:R-:W1:Y:S01]  /*15460*/  @P1 LDC R43, c[0x0][0xbf0] ;  /* 0x0002fc00ff2b1b82 */ /* 0x000e620000000800 */
[C---:B------:R-:W-:Y:S01]  /*15470*/  IADD3 R29, P4, R24.reuse, 0x6000, RZ ;  /* 0x00006000181d7810 */ /* 0x040fe20007f9e0ff */
[----:B------:R-:W-:Y:S01]  /*15480*/  ULDC.64 UR4, c[0x0][0xaf0] ;  /* 0x0002bc0000047ab9 */ /* 0x000fe20000000a00 */
[----:B------:R0:W5:Y:S01]  /*15490*/  LDL R47, [R1+0x80] ;  /* 0x00008000012f7983 */ /* 0x0001620000100800 */
[----:B------:R-:W-:Y:S01]  /*154a0*/  IMAD.IADD R40, R53, 0x1, R0 ;  /* 0x0000000135287824 */ /* 0x000fe200078e0200 */
[----:B------:R-:W-:-:S02]  /*154b0*/  IADD3 R7, P3, R24, 0x7800, RZ ;  /* 0x0000780018077810 */ /* 0x000fc40007f7e0ff */
[----:B------:R-:W-:Y:S01]  /*154c0*/  LOP3.LUT R5, R24, 0x180, RZ, 0xc0, !PT ;  /* 0x0000018018057812 */ /* 0x000fe200078ec0ff */
[----:B------:R-:W-:Y:S01]  /*154d0*/  @P1 IMAD.HI.U32 R0, R40, R45, RZ ;  /* 0x0000002d28001227 */ /* 0x000fe200078e00ff */
[----:B------:R-:W-:Y:S01]  /*154e0*/  LOP3.LUT R12, R13, 0x180, RZ, 0xc0, !PT ;  /* 0x000001800d0c7812 */ /* 0x000fe200078ec0ff */
[----:B------:R-:W5:Y:S01]  /*154f0*/  LD.E.128 R8, desc[UR42][R8.64] ;  /* 0x0000002a08087980 */ /* 0x000f62000c101d00 */
[----:B------:R-:W-:Y:S01]  /*15500*/  LOP3.LUT R26, R27, 0x180, RZ, 0xc0, !PT ;  /* 0x000001801b1a7812 */ /* 0x000fe200078ec0ff */
[----:B------:R-:W-:Y:S01]  /*15510*/  IMAD.IADD R21, R21, 0x1, R41 ;  /* 0x0000000115157824 */ /* 0x000fe200078e0229 */
[----:B------:R-:W-:Y:S02]  /*15520*/  LOP3.LUT R28, R29, 0x180, RZ, 0xc0, !PT ;  /* 0x000001801d1c7812 */ /* 0x000fe400078ec0ff */
[----:B------:R-:W-:Y:S02]  /*15530*/  LOP3.LUT R6, R7, 0x180, RZ, 0xc0, !PT ;  /* 0x0000018007067812 */ /* 0x000fe400078ec0ff */
[----:B------:R-:W-:Y:S01]  /*15540*/  MOV R41, R40 ;  /* 0x0000002800297202 */ /* 0x000fe20000000f00 */
[----:B------:R-:W-:Y:S01]  /*15550*/  IMAD R37, R37, UR4, RZ ;  /* 0x0000000425257c24 */ /* 0x000fe2000f8e02ff */
[----:B------:R-:W-:-:S02]  /*15560*/  SHF.R.U64 R12, R12, 0x3, RZ ;  /* 0x000000030c0c7819 */ /* 0x000fc400000012ff */
[----:B------:R-:W-:Y:S02]  /*15570*/  SHF.R.U64 R26, R26, 0x3, RZ ;  /* 0x000000031a1a7819 */ /* 0x000fe400000012ff */
[----:B------:R-:W-:Y:S02]  /*15580*/  SHF.R.U64 R28, R28, 0x3, RZ ;  /* 0x000000031c1c7819 */ /* 0x000fe400000012ff */
[----:B-1----:R-:W-:Y:S02]  /*15590*/  @P1 SHF.R.U32.HI R41, RZ, R43, R0 ;  /* 0x0000002bff291219 */ /* 0x002fe40000011600 */
[----:B------:R-:W-:Y:S02]  /*155a0*/  SHF.R.U64 R5, R5, 0x3, RZ ;  /* 0x0000000305057819 */ /* 0x000fe400000012ff */
[----:B------:R-:W-:Y:S01]  /*155b0*/  SHF.R.U64 R6, R6, 0x3, RZ ;  /* 0x0000000306067819 */ /* 0x000fe200000012ff */
[----:B------:R-:W-:Y:S01]  /*155c0*/  IMAD R43, R36, UR5, R37 ;  /* 0x00000005242b7c24 */ /* 0x000fe2000f8e0225 */
[--C-:B------:R-:W-:Y:S01]  /*155d0*/  SHF.R.S32.HI R0, RZ, 0x1f, R41.reuse ;  /* 0x0000001fff007819 */ /* 0x100fe20000011429 */
        /* <DEDUP_REMOVED lines=8> */
[----:B------:R-:W-:Y:S01]  /*15660*/  IMAD.MOV.U32 R5, RZ, RZ, R25 ;  /* 0x000000ffff057224 */ /* 0x000fe200078e0019 */
[----:B------:R-:W-:Y:S01]  /*15670*/  IADD3.X R27, RZ, R25, RZ, P5, !PT ;  /* 0x00000019ff1b7210 */ /* 0x000fe20002ffe4ff */
[----:B------:R-:W-:Y:S01]  /*15680*/  IMAD.WIDE.U32 R36, R36, UR4, R20 ;  /* 0x0000000424247c25 */ /* 0x000fe2000f8e0014 */
[----:B------:R-:W-:Y:S01]  /*15690*/  LOP3.LUT R32, R6, R7, RZ, 0x3c, !PT ;  /* 0x0000000706207212 */ /* 0x000fe200078e3cff */
[----:B------:R-:W-:Y:S01]  /*156a0*/  ULDC.64 UR4, c[0x0][0xae0] ;  /* 0x0002b80000047ab9 */ /* 0x000fe20000000a00 */
[----:B------:R-:W5:Y:S01]  /*156b0*/  LD.E.128 R12, desc[UR42][R12.64] ;  /* 0x0000002a0c0c7980 */ /* 0x000f62000c101d00 */
[----:B------:R-:W-:-:S02]  /*156c0*/  IMAD R0, R0, UR4, RZ ;  /* 0x0000000400007c24 */ /* 0x000fc4000f8e02ff */
[----:B------:R-:W-:Y:S01]  /*156d0*/  IMAD R21, R3, R2, R40 ;  /* 0x0000000203157224 */ /* 0x000fe200078e0228 */
[----:B------:R-:W5:Y:S01]  /*156e0*/  LD.E.128 R4, desc[UR42][R4.64] ;  /* 0x0000002a04047980 */ /* 0x000f62000c101d00 */
[----:B------:R-:W-:Y:S02]  /*156f0*/  IMAD.IADD R37, R37, 0x1, R43 ;  /* 0x0000000125257824 */ /* 0x000fe400078e022b */
[----:B------:R-:W-:Y:S01]  /*15700*/  IMAD R43, R41, UR5, R0 ;  /* 0x00000005292b7c24 */ /* 0x000fe2000f8e0200 */
[----:B------:R-:W5:Y:S01]  /*15710*/  LD.E.128 R24, desc[UR42][R26.64] ;  /* 0x0000002a1a187980 */ /* 0x000f62000c101d00 */
[----:B------:R-:W-:-:S03]  /*15720*/  SHF.R.S32.HI R0, RZ, 0x1f, R21 ;  /* 0x0000001fff007819 */ /* 0x000fc60000011415 */
[----:B------:R-:W5:Y:S01]  /*15730*/  LD.E.128 R28, desc[UR42][R28.64] ;  /* 0x0000002a1c1c7980 */ /* 0x000f62000c101d00 */
[----:B------:R-:W-:Y:S01]  /*15740*/  IMAD.WIDE.U32 R2, R41, UR4, R36 ;  /* 0x0000000429027c25 */ /* 0x000fe2000f8e0024 */
[----:B------:R-:W-:Y:S02]  /*15750*/  ULDC.64 UR4, c[0x0][0xad8] ;  /* 0x0002b60000047ab9 */ /* 0x000fe40000000a00 */
        /* <DEDUP_REMOVED lines=36> */
.L_x_2308:
[----:B------:R-:W-:Y:S05]  /*159a0*/  BSYNC B1 ;  /* 0x0000000000017941 */ /* 0x000fea0003800000 */
.L_x_2307:
        /* <DEDUP_REMOVED lines=19> */
.L_x_2305:
[----:B-1----:R-:W3:Y:S01]  /*15ae0*/  LDL.LU R4, [R1+0x50] ;  /* 0x0000500001047983 */ /* 0x002ee20000300800 */
[----:B------:R-:W-:Y:S01]  /*15af0*/  ULDC.64 UR4, c[0x0][0xc00] ;  /* 0x0003000000047ab9 */ /* 0x000fe20000000a00 */
[----:B------:R-:W-:Y:S01]  /*15b00*/  MOV R6, RZ ;  /* 0x000000ff00067202 */ /* 0x000fe20000000f00 */
[----:B------:R-:W1:Y:S01]  /*15b10*/  LDC R25, c[0x0][0xbe8] ;  /* 0x0002fa00ff197b82 */ /* 0x000e620000000800 */
[----:B------:R-:W4:Y:S01]  /*15b20*/  LDL.LU R0, [R1+0x54] ;  /* 0x0000540001007983 */ /* 0x000f220000300800 */
[----:B------:R-:W-:-:S04]  /*15b30*/  ISETP.NE.U32.AND P0, PT, RZ, UR4, PT ;  /* 0x00000004ff007c0c */ /* 0x000fc8000bf05070 */
[----:B------:R-:W-:Y:S02]  /*15b40*/  ISETP.NE.AND.EX P0, PT, RZ, UR5, PT, P0 ;  /* 0x00000005ff007c0c */ /* 0x000fe4000bf05300 */
[----:B---3--:R-:W-:-:S04]  /*15b50*/  IADD3 R2, P1, R4, UR4, RZ ;  /* 0x0000000404027c10 */ /* 0x008fc8000ff3e0ff */
[----:B----4-:R-:W-:Y:S01]  /*15b60*/  IADD3.X R3, R0, UR5, RZ, P1, !PT ;  /* 0x0000000500037c10 */ /* 0x010fe20008ffe4ff */
[----:B------:R-:W-:Y:S02]  /*15b70*/  ULDC.64 UR4, c[0x0][0xc08] ;  /* 0x0003020000047ab9 */ /* 0x000fe40000000a00 */
[----:B------:R-:W-:-:S04]  /*15b80*/  ISETP.NE.U32.AND P1, PT, RZ, UR4, PT ;  /* 0x00000004ff007c0c */ /* 0x000fc8000bf25070 */
[----:B------:R3:W5:Y:S01]  /*15b90*/  @P0 LDG.E R6, desc[UR42][R2.64] ;  /* 0x0000002a02060981 */ /* 0x000762000c1e1900 */
[----:B------:R-:W-:Y:S01]  /*15ba0*/  ISETP.NE.AND.EX P1, PT, RZ, UR5, PT, P1 ;  /* 0x00000005ff007c0c */ /* 0x000fe2000bf25310 */
[----:B------:R-:W4:-:S12]  /*15bb0*/  S2R R7, SR_TID.X ;  /* 0x0000000000077919 */ /* 0x000f180000002100 */
[----:B------:R-:W-:Y:S01]  /*15bc0*/  @P1 IADD3 R4, P2, R4, UR4, RZ ;  /* 0x0000000404041c10 */ /* 0x000fe2000ff5e0ff */
[----:B------:R-:W-:-:S03]  /*15bd0*/  ULDC UR4, c[0x0][0xa88] ;  /* 0x0002a20000047ab9 */ /* 0x000fc60000000800 */
[----:B0-----:R-:W-:Y:S01]  /*15be0*/  @P1 IADD3.X R5, R0, UR5, RZ, P2, !PT ;  /* 0x0000000500051c10 */ /* 0x001fe200097fe4ff */
[----:B------:R-:W-:-:S06]  /*15bf0*/  IMAD.U32 R0, RZ, RZ, UR4 ;  /* 0x00000004ff007e24 */ /* 0x000fcc000f8e00ff */
[----:B------:R3:W5:Y:S01]  /*15c00*/  @P1 LDG.E R0, desc[UR42][R4.64] ;  /* 0x0000002a04001981 */ /* 0x000762000c1e1900 */
[----:B-1----:R-:W-:Y:S01]  /*15c10*/  ISETP.NE.AND P2, PT, R25, 0x1, PT ;  /* 0x000000011900780c */ /* 0x002fe20003f45270 */
[----:B----4-:R-:W-:-:S12]  /*15c20*/  VIADD R30, R7, 0xffffff80 ;  /* 0xffffff80071e7836 */ /* 0x010fd80000000000 */
[----:B------:R-:W0:Y:S01]  /*15c30*/  @P2 LDC R27, c[0x0][0xbec] ;  /* 0x0002fb00ff1b2b82 */ /* 0x000e220000000800 */
[----:B------:R-:W-:Y:S01]  /*15c40*/  ISETP.GE.AND P3, PT, R30, 0xc0, PT ;  /* 0x000000c01e00780c */ /* 0x000fe20003f66270 */
[----:B---3--:R-:W-:-:S12]  /*15c50*/  @P1 BRA `(.L_x_2310) ;  /* 0x0000000000101947 */ /* 0x008fd80003800000 */
[----:B------:R-:W-:Y:S05]  /*15c60*/  @!P0 BRA `(.L_x_2310) ;  /* 0x00000000000c8947 */ /* 0x000fea0003800000 */
[----:B------:R-:W3:Y:S04]  /*15c70*/  LDG.E R5, desc[UR42][R2.64] ;  /* 0x0000002a02057981 */ /* 0x000ee8000c1e1900 */
[----:B-----5:R-:W3:Y:S02]  /*15c80*/  LDG.E R0, desc[UR42][R2.64+0x4] ;  /* 0x0000042a02007981 */ /* 0x020ee4000c1e1900 */
[----:B---3--:R-:W-:-:S07]  /*15c90*/  IMAD.IADD R0, R0, 0x1, -R5 ;  /* 0x0000000100007824 */ /* 0x008fce00078e0a05 */
.L_x_2310:
[----:B------:R-:W3:Y:S04]  /*15ca0*/  LDL.LU R3, [R1+0x44] ;  /* 0x0000440001037983 */ /* 0x000ee80000300800 */
[----:B------:R-:W4:Y:S04]  /*15cb0*/  LDL.LU R2, [R1+0x5c] ;  /* 0x00005c0001027983 */ /* 0x000f280000300800 */
[----:B------:R-:W2:Y:S04]  /*15cc0*/  LDL R29, [R1+0x4c] ;  /* 0x00004c00011d7983 */ /* 0x000ea80000100800 */
[----:B------:R1:W5:Y:S01]  /*15cd0*/  LDL R28, [R1+0x28] ;  /* 0x00002800011c7983 */ /* 0x0003620000100800 */
[----:B------:R-:W-:Y:S01]  /*15ce0*/  BSSY B1, `(.L_x_2311) ;  /* 0x000002c000017945 */ /* 0x000fe20003800000 */
[----:B-----5:R-:W-:-:S02]  /*15cf0*/  SHF.R.S32.HI R11, RZ, 0x1f, R6 ;  /* 0x0000001fff0b7819 */ /* 0x020fc40000011406 */
[----:B---3--:R-:W-:Y:S02]  /*15d00*/  SEL R13, R3, RZ, !P0 ;  /* 0x000000ff030d7207 */ /* 0x008fe40004000000 */
[----:B----4-:R-:W-:Y:S02]  /*15d10*/  SEL R12, R2, RZ, !P0 ;  /* 0x000000ff020c7207 */ /* 0x010fe40004000000 */
[----:B--2---:R-:W-:Y:S01]  /*15d20*/  SHF.R.S32.HI R10, RZ, 0x1f, R29 ;  /* 0x0000001fff0a7819 */ /* 0x004fe2000001141d */
[----:B-1----:R-:W-:Y:S06]  /*15d30*/  @P3 BRA `(.L_x_2312) ;  /* 0x0000000000983947 */ /* 0x002fec0003800000 */
[----:B------:R-:W1:Y:S01]  /*15d40*/  LDC R9, c[0x0][0xbe8] ;  /* 0x0002fa00ff097b82 */ /* 0x000e620000000800 */
[----:B------:R-:W-:Y:S01]  /*15d50*/  IADD3 R8, R28, -0x80, R7 ;  /* 0xffffff801c087810 */ /* 0x000fe20007ffe007 */
[----:B-1----:R-:W-:-:S05]  /*15d60*/  IMAD R2, R0, R9, RZ ;  /* 0x0000000900027224 */ /* 0x002fca00078e02ff */
        /* <DEDUP_REMOVED lines=9> */
[----:B------:R-:W1:Y:S01]  /*15e00*/  @P0 LDC R15, c[0x0][0xbec] ;  /* 0x0002fb00ff0f0b82 */ /* 0x000e620000000800 */
[----:B------:R-:W-:Y:S01]  /*15e10*/  IMAD R7, R29, UR5, R7 ;  /* 0x000000051d077c24 */ /* 0x000fe2000f8e0207 */
[----:B------:R-:W-:-:S03]  /*15e20*/  ULDC.64 UR4, c[0x0][0xb98] ;  /* 0x0002e60000047ab9 */ /* 0x000fc60000000a00 */
[----:B------:R-:W-:-:S03]  /*15e30*/  IMAD.IADD R3, R3, 0x1, R7 ;  /* 0x0000000103037824 */ /* 0x000fc600078e0207 */
[----:B------:R-:W2:Y:S01]  /*15e40*/  @P0 LDC R21, c[0x0][0xbf0] ;  /* 0x0002fc00ff150b82 */ /* 0x000ea20000000800 */
[----:B------:R-:W-:-:S04]  /*15e50*/  IMAD.WIDE.U32 R2, R13, UR4, R2 ;  /* 0x000000040d027c25 */ /* 0x000fc8000f8e0002 */
[----:B-1----:R-:W-:-:S05]  /*15e60*/  @P0 IMAD.HI.U32 R4, R8, R15, RZ ;  /* 0x0000000f08040227 */ /* 0x002fca00078e00ff */
[----:B--2---:R-:W-:Y:S01]  /*15e70*/  @P0 SHF.R.U32.HI R5, RZ, R21, R4 ;  /* 0x00000015ff050219 */ /* 0x004fe20000011604 */
[----:B------:R-:W-:-:S03]  /*15e80*/  IMAD R4, R12, UR4, RZ ;  /* 0x000000040c047c24 */ /* 0x000fc6000f8e02ff */
[C---:B------:R-:W-:Y:S02]  /*15e90*/  IADD3 R7, -R5.reuse, RZ, RZ ;  /* 0x000000ff05077210 */ /* 0x040fe40007ffe1ff */
[----:B------:R-:W-:-:S03]  /*15ea0*/  IADD3 R2, P0, R5, R2, RZ ;  /* 0x0000000205027210 */ /* 0x000fc60007f1e0ff */
        /* <DEDUP_REMOVED lines=15> */
.L_x_2312:
[----:B------:R-:W-:Y:S05]  /*15fa0*/  BSYNC B1 ;  /* 0x0000000000017941 */ /* 0x000fea0003800000 */
.L_x_2311:
[----:B------:R2:W5:Y:S04]  /*15fb0*/  LDL R14, [R1+0x64] ;  /* 0x00006400010e7983 */ /* 0x0005680000100800 */
[----:B------:R2:W5:Y:S04]  /*15fc0*/  LDL R15, [R1+0x80] ;  /* 0x00008000010f7983 */ /* 0x0005680000100800 */
[----:B------:R2:W5:Y:S04]  /*15fd0*/  LDL R20, [R1+0x60] ;  /* 0x0000600001147983 */ /* 0x0005680000100800 */
[----:B------:R2:W5:Y:S04]  /*15fe0*/  LDL R21, [R1+0x84] ;  /* 0x0000840001157983 */ /* 0x0005680000100800 */
[----:B------:R2:W5:Y:S01]  /*15ff0*/  LDL R24, [R1+0x48] ;  /* 0x0000480001187983 */ /* 0x0005620000100800 */
[--C-:B-1----:R-:W-:Y:S01]  /*16000*/  SHF.R.S32.HI R4, RZ, 0x1f, R30.reuse ;  /* 0x0000001fff047819 */ /* 0x102fe2000001141e */
[----:B------:R-:W1:Y:S01]  /*16010*/  @P2 LDC R9, c[0x0][0xbf0] ;  /* 0x0002fc00ff092b82 */ /* 0x000e620000000800 */
        /* <DEDUP_REMOVED lines=17> */
[----:B0-----:R-:W-:-:S04]  /*16130*/  @P2 IMAD.HI.U32 R4, R8, R27, RZ ;  /* 0x0000001b08042227 */ /* 0x001fc800078e00ff */
[----:B------:R-:W-:Y:S01]  /*16140*/  IMAD.WIDE.U32 R2, R29, UR4, R2 ;  /* 0x000000041d027c25 */ /* 0x000fe2000f8e0002 */
[----:B------:R-:W-:-:S03]  /*16150*/  ULDC.64 UR4, c[0x0][0xaf0] ;  /* 0x0002bc0000047ab9 */ /* 0x000fc60000000a00 */
[----:B------:R-:W-:Y:S01]  /*16160*/  IMAD.MOV.U32 R5, RZ, RZ, R8 ;  /* 0x000000ffff057224 */ /* 0x000fe200078e0008 */
[----:B-1----:R-:W-:Y:S01]  /*16170*/  @P2 SHF.R.U32.HI R5, RZ, R9, R4 ;  /* 0x00000009ff052219 */ /* 0x002fe20000011604 */
[----:B------:R-:W-:Y:S02]  /*16180*/  IMAD.IADD R3, R3, 0x1, R7 ;  /* 0x0000000103037824 */ /* 0x000fe400078e0207 */
[----:B------:R-:W-:Y:S01]  /*16190*/  IMAD R6, R12, UR4, RZ ;  /* 0x000000040c067c24 */ /* 0x000fe2000f8e02ff */
[----:B------:R-:W-:Y:S01]  /*161a0*/  IADD3 R7, -R5, RZ, RZ ;  /* 0x000000ff05077210 */ /* 0x000fe20007ffe1ff */
[----:B------:R-:W-:Y:S01]  /*161b0*/  IMAD.WIDE.U32 R2, R13, UR4, R2 ;  /* 0x000000040d027c25 */ /* 0x000fe2000f8e0002 */
[----:B------:R-:W-:-:S03]  /*161c0*/  SHF.R.S32.HI R4, RZ, 0x1f, R5 ;  /* 0x0000001fff047819 */ /* 0x000fc60000011405 */
[----:B------:R-:W-:Y:S01]  /*161d0*/  IMAD R9, R13, UR5, R6 ;  /* 0x000000050d097c24 */ /* 0x000fe2000f8e0206 */
[----:B------:R-:W-:Y:S01]  /*161e0*/  ULDC.64 UR4, c[0x0][0xae0] ;  /* 0x0002b80000047ab9 */ /* 0x000fe20000000a00 */
        /* <DEDUP_REMOVED lines=19> */
[----:B------:R2:W1:Y:S01]  /*16320*/  SHFL.IDX PT, R3, R5, RZ, 0x1c1f ;  /* 0x001c1fff05037589 */ /* 0x00046200000e0000 */
[----:B------:R-:W-:Y:S05]  /*16330*/  @P0 BRA `(.L_x_2314) ;  /* 0x0000000000300947 */ /* 0x000fea0003800000 */
[----:B------:R-:W-:Y:S02]  /*16340*/  ULDC UR4, c[0x0][0xac8] ;  /* 0x0002b20000047ab9 */ /* 0x000fe40000000800 */
[----:B-----5:R-:W-:Y:S02]  /*16350*/  ISETP.GE.AND P3, PT, R20, UR4, PT ;  /* 0x0000000414007c0c */ /* 0x020fe4000bf66270 */
[----:B------:R-:W-:Y:S02]  /*16360*/  ISETP.GE.AND P4, PT, R14, UR4, PT ;  /* 0x000000040e007c0c */ /* 0x000fe4000bf86270 */
[----:B------:R-:W-:-:S09]  /*16370*/  ISETP.GE.AND P2, PT, R24, UR4, PT ;  /* 0x0000000418007c0c */ /* 0x000fd2000bf46270 */
[-C--:B0-----:R-:W-:Y:S02]  /*16380*/  @!P3 LEA R8, P0, R20, R2.reuse, 0x1 ;  /* 0x000000021408b211 */ /* 0x081fe400078008ff */
[----:B------:R-:W-:Y:S02]  /*16390*/  @!P4 LEA R10, P1, R14, R2, 0x1 ;  /* 0x000000020e0ac211 */ /* 0x000fe400078208ff */
[----:B-1----:R-:W-:Y:S01]  /*163a0*/  @!P2 IMAD.WIDE R6, R24, 0x2, R2 ;  /* 0x000000021806a825 */ /* 0x002fe200078e0202 */
[-C--:B------:R-:W-:Y:S02]  /*163b0*/  @!P3 LEA.HI.X R9, R20, R3.reuse, R21, 0x1, P0 ;  /* 0x000000031409b211 */ /* 0x080fe400000f0c15 */
[----:B------:R-:W-:Y:S02]  /*163c0*/  @!P4 LEA.HI.X R11, R14, R3, R15, 0x1, P1 ;  /* 0x000000030e0bc211 */ /* 0x000fe400008f0c0f */
[----:B------:R3:W-:Y:S04]  /*163d0*/  @!P2 ST.E.128 desc[UR42][R6.64], RZ ;  /* 0x000000ff0600a985 */ /* 0x0007e8000c101d2a */
[----:B------:R3:W-:Y:S04]  /*163e0*/  @!P3 ST.E.128 desc[UR42][R8.64], RZ ;  /* 0x000000ff0800b985 */ /* 0x0007e8000c101d2a */
[----:B------:R3:W-:Y:S02]  /*163f0*/  @!P4 ST.E.128 desc[UR42][R10.64], RZ ;  /* 0x000000ff0a00c985 */ /* 0x0007e4000c101d2a */
.L_x_2314:
[----:B------:R-:W-:Y:S05]  /*16400*/  BSYNC B1 ;  /* 0x0000000000017941 */ /* 0x000fea0003800000 */
.L_x_2313:
[----:B------:R-:W-:Y:S01]  /*16410*/  VIADD R0, R0, 0x60 ;  /* 0x0000006000007836 */ /* 0x000fe20000000000 */
[----:B-1----:R1:W4:Y:S04]  /*16420*/  SHFL.IDX PT, R3, R5, 0x1, 0x1c1f ;  /* 0x003c1f0005037f89 */ /* 0x00232800000e0000 */
[----:B------:R-:W-:Y:S01]  /*16430*/  ISETP.GE.AND P0, PT, R0, R25, PT ;  /* 0x000000190000720c */ /* 0x000fe20003f06270 */
[----:B0-----:R1:W0:-:S12]  /*16440*/  SHFL.IDX PT, R2, R4, 0x1, 0x1c1f ;  /* 0x003c1f0004027f89 */ /* 0x00121800000e0000 */
[----:B-1----:R-:W-:Y:S05]  /*16450*/  @P0 BRA `(.L_x_2309) ;  /* 0x0000000000300947 */ /* 0x002fea0003800000 */
[----:B------:R-:W-:Y:S02]  /*16460*/  ULDC UR4, c[0x0][0xac8] ;  /* 0x0002b20000047ab9 */ /* 0x000fe40000000800 */
[----:B-----5:R-:W-:Y:S02]  /*16470*/  ISETP.GE.AND P3, PT, R20, UR4, PT ;  /* 0x0000000414007c0c */ /* 0x020fe4000bf66270 */
[----:B------:R-:W-:Y:S02]  /*16480*/  ISETP.GE.AND P4, PT, R14, UR4, PT ;  /* 0x000000040e007c0c */ /* 0x000fe4000bf86270 */
[----:B------:R-:W-:-:S09]  /*16490*/  ISETP.GE.AND P2, PT, R24, UR4, PT ;  /* 0x0000000418007c0c */ /* 0x000fd2000bf46270 */
[-C--:B0--3--:R-:W-:Y:S02]  /*164a0*/  @!P3 LEA R6, P0, R20, R2.reuse, 0x1 ;  /* 0x000000021406b211 */ /* 0x089fe400078008ff */
[----:B------:R-:W-:Y:S02]  /*164b0*/  @!P4 LEA R8, P1, R14, R2, 0x1 ;  /* 0x000000020e08c211 */ /* 0x000fe400078208ff */
[----:B--2-4-:R-:W-:Y:S01]  /*164c0*/  @!P2 IMAD.WIDE R4, R24, 0x2, R2 ;  /* 0x000000021804a825 */ /* 0x014fe200078e0202 */
[-C--:B------:R-:W-:Y:S02]  /*164d0*/  @!P3 LEA.HI.X R7, R20, R3.reuse, R21, 0x1, P0 ;  /* 0x000000031407b211 */ /* 0x080fe400000f0c15 */
[----:B------:R-:W-:Y:S02]  /*164e0*/  @!P4 LEA.HI.X R9, R14, R3, R15, 0x1, P1 ;  /* 0x000000030e09c211 */ /* 0x000fe400008f0c0f */
[----:B------:R0:W-:Y:S04]  /*164f0*/  @!P2 ST.E.128 desc[UR42][R4.64], RZ ;  /* 0x000000ff0400a985 */ /* 0x0001e8000c101d2a */
[----:B------:R0:W-:Y:S04]  /*16500*/  @!P3 ST.E.128 desc[UR42][R6.64], RZ ;  /* 0x000000ff0600b985 */ /* 0x0001e8000c101d2a */
[----:B------:R0:W-:Y:S02]  /*16510*/  @!P4 ST.E.128 desc[UR42][R8.64], RZ ;  /* 0x000000ff0800c985 */ /* 0x0001e4000c101d2a */
.L_x_2309:
[----:B------:R-:W-:Y:S05]  /*16520*/  BSYNC B0 ;  /* 0x0000000000007941 */ /* 0x000fea0003800000 */
.L_x_2304:
[----:B------:R-:W-:Y:S02]  /*16530*/  ULDC UR4, c[0x0][0xc3c] ;  /* 0x00030f0000047ab9 */ /* 0x000fe40000000800 */
[----:B------:R-:W-:-:S13]  /*16540*/  ISETP.GE.AND P0, PT, R155, UR4, PT ;  /* 0x000000049b007c0c */ /* 0x000fda000bf06270 */
[----:B------:R-:W-:Y:S05]  /*16550*/  @!P0 BRA `(.L_x_2315) ;  /* 0xfffffeac00048947 */ /* 0x000fea000383ffff */
[----:B------:R-:W-:Y:S05]  /*16560*/  BRA `(.L_x_2180) ;  /* 0x0000007000ec7947 */ /* 0x000fea0003800000 */
.L_x_2178:
        /* <DEDUP_REMOVED lines=58> */
.L_x_2321:
        /* <DEDUP_REMOVED lines=12> */
.L_x_2320:
[----:B------:R-:W-:Y:S05]  /*169d0*/  BSYNC B0 ;  /* 0x0000000000007941 */ /* 0x000fea0003800000 */
.L_x_2319:
        /* <DEDUP_REMOVED lines=20> */
[----:B------:R-:W-:-:S07]  /*16b20*/  MOV R7, R11 ;  /* 0x0000000b00077202 */ /* 0x000fce0000000f00 */
.L_x_2317:
        /* <DEDUP_REMOVED lines=21> */
.L_x_2322:
        /* <DEDUP_REMOVED lines=11> */
[-C--:B------:R-:W-:Y:S01]  /*16d30*/  @!P1 IADD3 R3, R3, -R8.reuse, RZ ;  /* 0x8000000803039210 */ /* 0x080fe20007ffe0ff */
        /* <DEDUP_REMOVED lines=11> */
[----:B------:R-:W-:Y:S01]  /*16df0*/  IMAD R6, R6, R2, R7 ;  /* 0x0000000206067224 */ /* 0x000fe200078e0207 */
[----:B------:R-:W-:Y:S02]  /*16e00*/  MOV R2, RZ ;  /* 0x000000ff00027202 */ /* 0x000fe40000000f00 */
        /* <DEDUP_REMOVED lines=27> */
[----:B------:R-:W-:-:S03]  /*16fc0*/  IMAD R18, R2, R9, R3 ;  /* 0x0000000902127224 */ /* 0x000fc600078e0203 */
[----:B------:R-:W-:Y:S01]  /*16fd0*/  IADD3 R17, R4, R17, RZ ;  /* 0x0000001104117210 */ /* 0x000fe20007ffe0ff */
[----:B------:R-:W-:Y:S06]  /*16fe0*/  BRA `(.L_x_2323) ;  /* 0x00000000000c7947 */ /* 0x000fec0003800000 */
.L_x_2318:
[----:B------:R-:W-:Y:S02]  /*16ff0*/  IMAD.MOV.U32 R17, RZ, RZ, RZ ;  /* 0x000000ffff117224 */ /* 0x000fe400078e00ff */
[----:B------:R-:W-:Y:S02]  /*17000*/  IMAD.U32 R16, RZ, RZ, UR6 ;  /* 0x00000006ff107e24 */ /* 0x000fe4000f8e00ff */
[----:B------:R-:W-:-:S07]  /*17010*/  IMAD.MOV.U32 R18, RZ, RZ, RZ ;  /* 0x000000ffff127224 */ /* 0x000fce00078e00ff */
.L_x_2323:
[----:B------:R-:W-:-:S13]  /*17020*/  ISETP.NE.AND P0, PT, R5, RZ, PT ;  /* 0x000000ff0500720c */ /* 0x000fda0003f05270 */
[----:B------:R-:W0:Y:S01]  /*17030*/  @!P0 S2R R3, SR_CgaCtaId ;  /* 0x0000000000038919 */ /* 0x000e220000008800 */
[----:B------:R-:W-:-:S04]  /*17040*/  @!P0 MOV R2, 0x400 ;  /* 0x0000040000028802 */ /* 0x000fc80000000f00 */
[----:B0-----:R-:W-:-:S05]  /*17050*/  @!P0 LEA R2, R3, R2, 0x18 ;  /* 0x0000000203028211 */ /* 0x001fca00078ec0ff */
[----:B------:R1:W-:Y:S01]  /*17060*/  @!P0 STS.128 [R2+0x19cd0], R16 ;  /* 0x019cd01002008388 */ /* 0x0003e20000000c00 */
[----:B------:R-:W-:Y:S06]  /*17070*/  BAR.ARV 0x5, 0x200 ;  /* 0x0148000000007b1d */ /* 0x000fec0000002000 */
.L_x_2316:
        /* <DEDUP_REMOVED lines=11> */
[----:B------:R-:W-:Y:S01]  /*17130*/  MOV R27, 0x1 ;  /* 0x00000001001b7802 */ /* 0x000fe20000000f00 */
[----:B------:R-:W-:Y:S01]  /*17140*/  IMAD.MOV.U32 R24, RZ, RZ, RZ ;  /* 0x000000ffff187224 */ /* 0x000fe200078e00ff */
[----:B------:R-:W-:Y:S01]  /*17150*/  ULDC.64 UR40, c[0x0][0x198] ;  /* 0x0000660000287ab9 */ /* 0x000fe20000000a00 */
[----:B------:R-:W-:Y:S01]  /*17160*/  IMAD.MOV.U32 R23, RZ, RZ, RZ ;  /* 0x000000ffff177224 */ /* 0x000fe200078e00ff */
[----:B------:R-:W-:Y:S01]  /*17170*/  ULOP3.LUT UR39, UR37, 0x2, URZ, 0xfc, !UPT ;  /* 0x0000000225277892 */ /* 0x000fe2000f8efc3f */
[----:B------:R-:W-:Y:S01]  /*17180*/  IMAD.MOV.U32 R25, RZ, RZ, 0x1 ;  /* 0x00000001ff197424 */ /* 0x000fe200078e00ff */
[----:B------:R-:W-:Y:S01]  /*17190*/  ULOP3.LUT UR36, UR37, 0x1, URZ, 0xfc, !UPT ;  /* 0x0000000125247892 */ /* 0x000fe2000f8efc3f */
[----:B------:R-:W-:Y:S01]  /*171a0*/  ULDC UR38, c[0x0][0xc] ;  /* 0x0000030000267ab9 */ /* 0x000fe20000000800 */
[C---:B--2---:R-:W-:Y:S01]  /*171b0*/  IMAD.SHL.U32 R3, R14.reuse, 0x20, RZ ;  /* 0x000000200e037824 */ /* 0x044fe200078e00ff */
[C---:B------:R-:W-:Y:S01]  /*171c0*/  LOP3.LUT R12, R14.reuse, 0x7f, RZ, 0xc0, !PT ;  /* 0x0000007f0e0c7812 */ /* 0x040fe200078ec0ff */
[C---:B01----:R-:W-:Y:S01]  /*171d0*/  IMAD.SHL.U32 R2, R14.reuse, 0x10, RZ ;  /* 0x000000100e027824 */ /* 0x043fe200078e00ff */
[----:B------:R-:W-:Y:S01]  /*171e0*/  SHF.R.U32.HI R5, RZ, 0x1, R14 ;  /* 0x00000001ff057819 */ /* 0x000fe2000001160e */
[----:B------:R-:W-:Y:S01]  /*171f0*/  IMAD.SHL.U32 R13, R14, 0x4, RZ ;  /* 0x000000040e0d7824 */ /* 0x000fe200078e00ff */
[----:B------:R-:W-:-:S02]  /*17200*/  LOP3.LUT R4, R3, 0x80, RZ, 0xc0, !PT ;  /* 0x0000008003047812 */ /* 0x000fc400078ec0ff */
[----:B------:R-:W-:Y:S02]  /*17210*/  SHF.L.U32 R6, R12, 0x4, RZ ;  /* 0x000000040c067819 */ /* 0x000fe400000006ff */
[----:B------:R-:W-:Y:S02]  /*17220*/  LOP3.LUT R3, R3, 0x360, RZ, 0xc0, !PT ;  /* 0x0000036003037812 */ /* 0x000fe400078ec0ff */
[----:B------:R-:W-:Y:S02]  /*17230*/  LOP3.LUT R9, R2, 0x60, RZ, 0xc0, !PT ;  /* 0x0000006002097812 */ /* 0x000fe400078ec0ff */
[----:B------:R-:W-:Y:S02]  /*17240*/  LOP3.LUT R7, R5, 0x20, RZ, 0xc0, !PT ;  /* 0x0000002005077812 */ /* 0x000fe400078ec0ff */
[----:B------:R-:W-:Y:S01]  /*17250*/  LOP3.LUT R4, R4, 0x10, R5, 0xf8, !PT ;  /* 0x0000001004047812 */ /* 0x000fe200078ef805 */
[----:B------:R-:W-:Y:S01]  /*17260*/  IMAD.SHL.U32 R5, R14, 0x80, RZ ;  /* 0x000000800e057824 */ /* 0x000fe200078e00ff */
[----:B------:R-:W-:-:S02]  /*17270*/  LOP3.LUT R3, R3, 0x400, R6, 0xf8, !PT ;  /* 0x0000040003037812 */ /* 0x000fc400078ef806 */
[----:B------:R-:W-:Y:S01]  /*17280*/  LOP3.LUT R11, R9, 0x700, R6, 0xf8, !PT ;  /* 0x00000700090b7812 */ /* 0x000fe200078ef806 */
[----:B------:R-:W-:Y:S01]  /*17290*/  IMAD.SHL.U32 R9, R14, 0x2, RZ ;  /* 0x000000020e097824 */ /* 0x000fe200078e00ff */
[----:B------:R-:W-:Y:S02]  /*172a0*/  LOP3.LUT R6, R7, 0x10, R14, 0xf8, !PT ;  /* 0x0000001007067812 */ /* 0x000fe400078ef80e */
[----:B------:R-:W-:Y:S02]  /*172b0*/  LOP3.LUT R8, R2, 0x90, RZ, 0xc0, !PT ;  /* 0x0000009002087812 */ /* 0x000fe400078ec0ff */
[----:B------:R-:W-:Y:S02]  /*172c0*/  LOP3.LUT R7, R6, 0x380, R5, 0xf8, !PT ;  /* 0x0000038006077812 */ /* 0x000fe400078ef805 */
[----:B------:R-:W-:Y:S02]  /*172d0*/  LOP3.LUT R5, R5, 0x400, RZ, 0xc0, !PT ;  /* 0x0000040005057812 */ /* 0x000fe400078ec0ff */
[----:B------:R-:W-:-:S02]  /*172e0*/  LOP3.LUT R4, R4, 0x10, R13, 0x78, !PT ;  /* 0x0000001004047812 */ /* 0x000fc400078e780d */
[----:B------:R-:W-:Y:S02]  /*172f0*/  LOP3.LUT R8, R8, 0x10, R9, 0x78, !PT ;  /* 0x0000001008087812 */ /* 0x000fe400078e7809 */
[----:B------:R-:W-:Y:S01]  /*17300*/  LOP3.LUT R0, R5, 0x800, R0, 0xf8, !PT ;  /* 0x0000080005007812 */ /* 0x000fe200078ef800 */
[----:B---3--:R-:W-:Y:S01]  /*17310*/  IMAD.U32 R5, RZ, RZ, UR4 ;  /* 0x00000004ff057e24 */ /* 0x008fe2000f8e00ff */
[----:B------:R-:W-:Y:S02]  /*17320*/  LOP3.LUT R7, R7, 0x70, R2, 0x78, !PT ;  /* 0x0000007007077812 */ /* 0x000fe400078e7802 */
[----:B------:R-:W-:Y:S02]  /*17330*/  LOP3.LUT R3, R3, R4, RZ, 0xfc, !PT ;  /* 0x0000000403037212 */ /* 0x000fe400078efcff */
[----:B------:R-:W-:Y:S02]  /*17340*/  LOP3.LUT R10, R11, R8, RZ, 0xfc, !PT ;  /* 0x000000080b0a7212 */ /* 0x000fe400078efcff */
[----:B------:R-:W-:Y:S01]  /*17350*/  LOP3.LUT R0, R0, R7, RZ, 0xfc, !PT ;  /* 0x0000000700007212 */ /* 0x000fe200078efcff */
[----:B------:R0:W-:Y:S01]  /*17360*/  STL [R1+0x1c], R3 ;  /* 0x00001c0301007387 */ /* 0x0001e20000100800 */
[----:B------:R-:W-:-:S02]  /*17370*/  SHF.R.U32.HI R4, RZ, 0x1, R12 ;  /* 0x00000001ff047819 */ /* 0x000fc4000001160c */
[----:B------:R-:W-:Y:S01]  /*17380*/  LEA R22, R5, R22, 0x18 ;  /* 0x0000001605167211 */ /* 0x000fe200078ec0ff */
[----:B------:R-:W-:Y:S01]  /*17390*/  STL [R1+0x10], R10 ;  /* 0x0000100a01007387 */ /* 0x000fe20000100800 */
[----:B------:R-:W-:Y:S02]  /*173a0*/  LOP3.LUT P0, RZ, R14, 0x4, RZ, 0xc0, !PT ;  /* 0x000000040eff7812 */ /* 0x000fe4000780c0ff */
[----:B------:R-:W-:Y:S01]  /*173b0*/  LOP3.LUT R2, R2, 0x10, RZ, 0xc0, !PT ;  /* 0x0000001002027812 */ /* 0x000fe200078ec0ff */
[----:B------:R1:W-:Y:S01]  /*173c0*/  STL [R1+0x14], R0 ;  /* 0x0000140001007387 */ /* 0x0003e20000100800 */
[----:B0-----:R-:W-:-:S03]  /*173d0*/  IMAD.MOV.U32 R3, RZ, RZ, 0x40 ;  /* 0x00000040ff037424 */ /* 0x001fc600078e00ff */
[----:B------:R0:W-:Y:S02]  /*173e0*/  STL [R1+0xc], R5 ;  /* 0x00000c0501007387 */ /* 0x0001e40000100800 */
[----:B------:R-:W-:Y:S02]  /*173f0*/  SEL R3, R3, 0xffffffc0, !P0 ;  /* 0xffffffc003037807 */ /* 0x000fe40004000000 */
[----:B------:R0:W-:Y:S01]  /*17400*/  STL [R1+0x48], RZ ;  /* 0x000048ff01007387 */ /* 0x0001e20000100800 */
[----:B------:R-:W-:Y:S01]  /*17410*/  LOP3.LUT R3, R2, 0x20, RZ, 0xfc, !PT ;  /* 0x0000002002037812 */ /* 0x000fe200078efcff */
[----:B-1----:R-:W-:Y:S01]  /*17420*/  IMAD.SHL.U32 R0, R14, 0x40, RZ ;  /* 0x000000400e007824 */ /* 0x002fe200078e00ff */
[----:B------:R-:W-:-:S04]  /*17430*/  LOP3.LUT R2, R2, 0x40, RZ, 0xfc, !PT ;  /* 0x0000004002027812 */ /* 0x000fc800078efcff */
[----:B------:R-:W-:-:S04]  /*17440*/  LOP3.LUT R0, R0, 0x40, RZ, 0xc0, !PT ;  /* 0x0000004000007812 */ /* 0x000fc800078ec0ff */
[----:B------:R-:W-:Y:S01]  /*17450*/  LOP3.LUT R0, R4, R0, RZ, 0xfc, !PT ;  /* 0x0000000004007212 */ /* 0x000fe200078efcff */
[----:B------:R-:W-:-:S05]  /*17460*/  IMAD.IADD R0, R22, 0x1, R10 ;  /* 0x0000000116007824 */ /* 0x000fca00078e020a */
[----:B------:R0:W-:Y:S02]  /*17470*/  STL [R1+0x28], R0 ;  /* 0x0000280001007387 */ /* 0x0001e40000100800 */
.L_x_2442:
[----:B01--4-:R-:W1:Y:S02]  /*17480*/  LDC.64 R2, c[0x0][0xc88] ;  /* 0x00032200ff027b82 */ /* 0x013e640000000a00 */
[----:B-1----:R-:W-:-:S05]  /*17490*/  IMAD.WIDE R2, R19, 0x4, R2 ;  /* 0x0000000413027825 */ /* 0x002fca00078e0202 */
[----:B------:R-:W0:Y:S01]  /*174a0*/  LDG.E R26, desc[UR42][R2.64] ;  /* 0x0000002a021a7981 */ /* 0x000e22000c1e1900 */
        /* <DEDUP_REMOVED lines=8> */
[----:B0-2---:R-:W-:-:S11]  /*17530*/  SHF.R.S32.HI R0, RZ, 0x1f, R26 ;  /* 0x0000001fff007819 */ /* 0x005fd6000001141a */
        /* <DEDUP_REMOVED lines=10> */
[----:B------:R-:W-:Y:S02]  /*175e0*/  ISETP.NE.AND.EX P0, PT, RZ, UR5, PT, P0 ;  /* 0x00000005ff007c0c */ /* 0x000fe4000bf05300 */
[----:B------:R-:W-:Y:S02]  /*175f0*/  ISETP.NE.AND.EX P2, PT, RZ, UR9, PT, P2 ;  /* 0x00000009ff007c0c */ /* 0x000fe4000bf45320 */
[----:B------:R-:W-:Y:S02]  /*17600*/  ISETP.NE.U32.AND P1, PT, RZ, UR6, PT ;  /* 0x00000006ff007c0c */ /* 0x000fe4000bf25070 */
[----:B-1----:R-:W-:-:S02]  /*17610*/  IADD3 R2, P3, R29, UR4, RZ ;  /* 0x000000041d027c10 */ /* 0x002fc4000ff7e0ff */
[----:B------:R-:W-:Y:S02]  /*17620*/  ISETP.NE.AND.EX P1, PT, RZ, UR7, PT, P1 ;  /* 0x00000007ff007c0c */ /* 0x000fe4000bf25310 */
[----:B------:R-:W-:Y:S02]  /*17630*/  IADD3.X R3, R11, UR5, RZ, P3, !PT ;  /* 0x000000050b037c10 */ /* 0x000fe40009ffe4ff */
[----:B------:R-:W-:Y:S02]  /*17640*/  IADD3 R4, P4, R29, UR6, RZ ;  /* 0x000000061d047c10 */ /* 0x000fe4000ff9e0ff */
[----:B0-----:R-:W-:Y:S01]  /*17650*/  MOV R0, RZ ;  /* 0x000000ff00007202 */ /* 0x001fe20000000f00 */
[----:B------:R-:W3:Y:S01]  /*17660*/  @P0 LDG.E R6, desc[UR42][R2.64] ;  /* 0x0000002a02060981 */ /* 0x000ee2000c1e1900 */
[----:B------:R-:W-:Y:S01]  /*17670*/  ULDC UR4, c[0x0][0x288] ;  /* 0x0000a20000047ab9 */ /* 0x000fe20000000800 */
[----:B------:R-:W-:Y:S01]  /*17680*/  IADD3.X R5, R11, UR7, RZ, P4, !PT ;  /* 0x000000070b057c10 */ /* 0x000fe2000a7fe4ff */
[----:B------:R-:W-:Y:S01]  /*17690*/  IMAD.U32 R8, RZ, RZ, UR4 ;  /* 0x00000004ff087e24 */ /* 0x000fe2000f8e00ff */
[----:B------:R-:W-:-:S03]  /*176a0*/  ULDC.64 UR4, c[0x0][0x418] ;  /* 0x0001060000047ab9 */ /* 0x000fc60000000a00 */
[----:B------:R-:W5:Y:S04]  /*176b0*/  @P1 LDG.E R0, desc[UR42][R4.64] ;  /* 0x0000002a04001981 */ /* 0x000f68000c1e1900 */
[----:B---3--:R0:W-:Y:S02]  /*176c0*/  STL [R1+0x2c], R6 ;  /* 0x00002c0601007387 */ /* 0x0081e40000100800 */
[----:B0-----:R-:W-:-:S04]  /*176d0*/  @P2 IADD3 R6, P3, R29, UR8, RZ ;  /* 0x000000081d062c10 */ /* 0x001fc8000ff7e0ff */
[----:B------:R-:W-:-:S05]  /*176e0*/  @P2 IADD3.X R7, R11, UR9, RZ, P3, !PT ;  /* 0x000000090b072c10 */ /* 0x000fca0009ffe4ff */
[----:B------:R0:W3:Y:S01]  /*176f0*/  @P2 LDG.E R8, desc[UR42][R6.64] ;  /* 0x0000002a06082981 */ /* 0x0000e2000c1e1900 */
        /* <DEDUP_REMOVED lines=9> */
[----:B---3--:R0:W-:Y:S04]  /*17790*/  STL [R1+0x38], R8 ;  /* 0x0000380801007387 */ /* 0x0081e80000100800 */
[----:B--2---:R0:W-:Y:S01]  /*177a0*/  STL [R1+0x4], R10 ;  /* 0x0000040a01007387 */ /* 0x0041e20000100800 */
[----:B------:R-:W-:Y:S01]  /*177b0*/  IMAD.MOV.U32 R9, RZ, RZ, R8 ;  /* 0x000000ffff097224 */ /* 0x000fe200078e0008 */
[----:B------:R-:W-:Y:S06]  /*177c0*/  @P2 BRA `(.L_x_2325) ;  /* 0x0000000000142947 */ /* 0x000fec0003800000 */
[----:B------:R-:W-:Y:S05]  /*177d0*/  @!P0 BRA `(.L_x_2325) ;  /* 0x0000000000108947 */ /* 0x000fea0003800000 */
[----:B0-----:R-:W2:Y:S04]  /*177e0*/  LDG.E R8, desc[UR42][R2.64] ;  /* 0x0000002a02087981 */ /* 0x001ea8000c1e1900 */
[----:B------:R-:W2:Y:S02]  /*177f0*/  LDG.E R2, desc[UR42][R2.64+0x4] ;  /* 0x0000042a02027981 */ /* 0x000ea4000c1e1900 */
[----:B--2---:R-:W-:-:S05]  /*17800*/  IMAD.IADD R9, R2, 0x1, -R8 ;  /* 0x0000000102097824 */ /* 0x004fca00078e0a08 */
[----:B------:R1:W-:Y:S02]  /*17810*/  STL [R1+0x38], R9 ;  /* 0x0000380901007387 */ /* 0x0003e40000100800 */
.L_x_2325:
[----:B------:R-:W-:Y:S01]  /*17820*/  ULDC.64 UR4, c[0x0][0xa20] ;  /* 0x0002880000047ab9 */ /* 0x000fe20000000a00 */
[----:B------:R-:W-:Y:S01]  /*17830*/  IMAD.MOV.U32 R28, RZ, RZ, R26 ;  /* 0x000000ffff1c7224 */ /* 0x000fe200078e001a */
[----:B------:R-:W-:-:S04]  /*17840*/  ISETP.NE.U32.AND P0, PT, RZ, UR4, PT ;  /* 0x00000004ff007c0c */ /* 0x000fc8000bf05070 */
[----:B------:R-:W-:-:S13]  /*17850*/  ISETP.NE.AND.EX P0, PT, RZ, UR5, PT, P0 ;  /* 0x00000005ff007c0c */ /* 0x000fda000bf05300 */
[----:B------:R-:W-:Y:S05]  /*17860*/  @!P0 BRA `(.L_x_2326) ;  /* 0x0000000000108947 */ /* 0x000fea0003800000 */
[----:B------:R-:W-:-:S04]  /*17870*/  IADD3 R2, P0, R29, UR4, RZ ;  /* 0x000000041d027c10 */ /* 0x000fc8000ff1e0ff */
[----:B------:R-:W-:-:S05]  /*17880*/  IADD3.X R3, R11, UR5, RZ, P0, !PT ;  /* 0x000000050b037c10 */ /* 0x000fca00087fe4ff */
[----:B------:R2:W5:Y:S01]  /*17890*/  LDG.E R7, desc[UR42][R2.64] ;  /* 0x0000002a02077981 */ /* 0x000562000c1e1900 */
[----:B------:R-:W-:Y:S05]  /*178a0*/  BRA `(.L_x_2327) ;  /* 0x0000000000247947 */ /* 0x000fea0003800000 */
.L_x_2326:
        /* <DEDUP_REMOVED lines=9> */
.L_x_2327:
[----:B--2---:R-:W2:Y:S01]  /*17940*/  @P1 LDG.E R2, desc[UR42][R4.64] ;  /* 0x0000002a04021981 */ /* 0x004ea2000c1e1900 */
[----:B------:R-:W3:Y:S03]  /*17950*/  LDC R3, c[0x0][0x448] ;  /* 0x00011200ff037b82 */ /* 0x000ee60000000800 */
[----:B------:R4:W2:Y:S01]  /*17960*/  @P1 LDG.E R4, desc[UR42][R4.64+0x4] ;  /* 0x0000042a04041981 */ /* 0x0008a2000c1e1900 */
[----:B-----5:R-:W-:Y:S01]  /*17970*/  IMAD.IADD R7, R7, 0x1, -R10 ;  /* 0x0000000107077824 */ /* 0x020fe200078e0a0a */
[----:B------:R-:W-:Y:S01]  /*17980*/  BSSY B0, `(.L_x_2328) ;  /* 0x0000163000007945 */ /* 0x000fe20003800000 */
[----:B---3--:R-:W-:-:S13]  /*17990*/  ISETP.NE.AND P0, PT, R3, 0x1, PT ;  /* 0x000000010300780c */ /* 0x008fda0003f05270 */
[----:B------:R-:W3:Y:S08]  /*179a0*/  @P0 LDC R3, c[0x0][0x44c] ;  /* 0x00011300ff030b82 */ /* 0x000ef00000000800 */
[----:B----4-:R-:W4:Y:S01]  /*179b0*/  @P0 LDC R5, c[0x0][0x450] ;  /* 0x00011400ff050b82 */ /* 0x010f220000000800 */
[----:B--2---:R-:W-:Y:S01]  /*179c0*/  @P1 IADD3 R6, -R2, R4, RZ ;  /* 0x0000000402061210 */ /* 0x004fe20007ffe1ff */
[----:B------:R-:W-:-:S04]  /*179d0*/  IMAD R2, R17, 0xc0, RZ ;  /* 0x000000c011027824 */ /* 0x000fc800078e02ff */
[----:B------:R-:W-:-:S04]  /*179e0*/  VIADD R2, R2, 0xbf ;  /* 0x000000bf02027836 */ /* 0x000fc80000000000 */
[----:B---3--:R-:W-:-:S05]  /*179f0*/  @P0 IMAD.HI.U32 R3, R2, R3, RZ ;  /* 0x0000000302030227 */ /* 0x008fca00078e00ff */
[----:B----4-:R-:W-:Y:S01]  /*17a00*/  @P0 SHF.R.U32.HI R2, RZ, R5, R3 ;  /* 0x00000005ff020219 */ /* 0x010fe20000011603 */
[----:B------:R-:W-:-:S04]  /*17a10*/  IMAD.IADD R5, R7, 0x1, R6 ;  /* 0x0000000107057824 */ /* 0x000fc800078e0206 */
[C---:B------:R-:W-:Y:S01]  /*17a20*/  VIADD R3, R5.reuse, 0x7f ;  /* 0x0000007f05037836 */ /* 0x040fe20000000000 */
[----:B------:R-:W-:Y:S01]  /*17a30*/  IADD3 R21, R5, 0x80, -R9 ;  /* 0x0000008005157810 */ /* 0x000fe20007ffe809 */
[----:B------:R2:W-:Y:S03]  /*17a40*/  STL [R1+0x20], R5 ;  /* 0x0000200501007387 */ /* 0x0005e60000100800 */
[----:B------:R-:W-:Y:S01]  /*17a50*/  SHF.R.S32.HI R4, RZ, 0x1f, R3 ;  /* 0x0000001fff047819 */ /* 0x000fe20000011403 */
[----:B------:R-:W-:-:S03]  /*17a60*/  IMAD.IADD R2, R21, 0x1, R2 ;  /* 0x0000000115027824 */ /* 0x000fc600078e0202 */
[----:B------:R-:W-:Y:S02]  /*17a70*/  LEA.HI R4, R4, R3, RZ, 0x7 ;  /* 0x0000000304047211 */ /* 0x000fe400078f38ff */
[----:B------:R-:W-:Y:S02]  /*17a80*/  SHF.R.S32.HI R3, RZ, 0x1f, R2 ;  /* 0x0000001fff037819 */ /* 0x000fe40000011402 */
[----:B------:R-:W-:Y:S02]  /*17a90*/  SHF.R.S32.HI R20, RZ, 0x7, R4 ;  /* 0x00000007ff147819 */ /* 0x000fe40000011404 */
[----:B------:R-:W-:Y:S01]  /*17aa0*/  LEA.HI R2, R3, R2, RZ, 0x7 ;  /* 0x0000000203027211 */ /* 0x000fe200078f38ff */
[----:B------:R-:W-:-:S03]  /*17ab0*/  IMAD.MOV R3, RZ, RZ, -R7 ;  /* 0x000000ffff037224 */ /* 0x000fc600078e0a07 */
[----:B------:R-:W-:Y:S02]  /*17ac0*/  SHF.R.S32.HI R2, RZ, 0x7, R2 ;  /* 0x00000007ff027819 */ /* 0x000fe40000011402 */
[----:B------:R-:W-:Y:S02]  /*17ad0*/  VIMNMX R3, RZ, R3, !PT ;  /* 0x00000003ff037248 */ /* 0x000fe40007fe0100 */
[----:B------:R-:W-:-:S05]  /*17ae0*/  VIMNMX R2, R20, R2, PT ;  /* 0x0000000214027248 */ /* 0x000fca0003fe0100 */
[----:B------:R-:W-:-:S05]  /*17af0*/  IMAD R2, R2, 0x80, -R7 ;  /* 0x0000008002027824 */ /* 0x000fca00078e0a07 */
[----:B------:R-:W-:-:S04]  /*17b00*/  VIMNMX R2, R2, R6, PT ;  /* 0x0000000602027248 */ /* 0x000fc80003fe0100 */
[----:B------:R-:W-:Y:S02]  /*17b10*/  ISETP.GT.AND P0, PT, R2, R3, PT ;  /* 0x000000030200720c */ /* 0x000fe40003f04270 */
[----:B------:R-:W-:-:S11]  /*17b20*/  SHF.R.U32.HI R3, RZ, 0x7, R3 ;  /* 0x00000007ff037819 */ /* 0x000fd60000011603 */
[----:B------:R-:W-:-:S04]  /*17b30*/  @P0 IADD3 R2, R2, 0x7f, RZ ;  /* 0x0000007f02020810 */ /* 0x000fc80007ffe0ff */
[----:B------:R-:W-:-:S04]  /*17b40*/  @P0 SHF.R.S32.HI R4, RZ, 0x1f, R2 ;  /* 0x0000001fff040819 */ /* 0x000fc80000011402 */
[----:B------:R-:W-:Y:S01]  /*17b50*/  @P0 LEA.HI R2, R4, R2, RZ, 0x7 ;  /* 0x0000000204020211 */ /* 0x000fe200078f38ff */
[----:B------:R-:W-:-:S03]  /*17b60*/  IMAD.MOV.U32 R4, RZ, RZ, R3 ;  /* 0x000000ffff047224 */ /* 0x000fc600078e0003 */
[----:B------:R-:W-:Y:S02]  /*17b70*/  @P0 SHF.R.S32.HI R4, RZ, 0x7, R2 ;  /* 0x00000007ff040819 */ /* 0x000fe40000011402 */
[----:B------:R-:W-:Y:S02]  /*17b80*/  PLOP3.LUT P0, PT, PT, PT, PT, 0x80, 0x0 ;  /* 0x000000000000781c */ /* 0x000fe40003f0f070 */
[----:B------:R-:W-:-:S13]  /*17b90*/  ISETP.GT.AND P2, PT, R4, R3, PT ;  /* 0x000000030400720c */ /* 0x000fda0003f44270 */
[----:B--2---:R-:W-:Y:S05]  /*17ba0*/  @!P2 BRA `(.L_x_2329) ;  /* 0x000000140000a947 */ /* 0x004fea0003800000 */
[----:B------:R-:W-:Y:S01]  /*17bb0*/  UMOV UR4, 0xffffffff ;  /* 0xffffffff00047882 */ /* 0x000fe20000000000 */
[----:B------:R-:W-:Y:S02]  /*17bc0*/  SEL R2, R28, RZ, !P1 ;  /* 0x000000ff1c027207 */ /* 0x000fe40004800000 */
[----:B------:R-:W-:Y:S05]  /*17bd0*/  BRA.DIV UR4, `(.L_x_2330) ;  /* 0x0000006604fc7947 */ /* 0x000fea000b800000 */
[----:B------:R-:W2:Y:S02]  /*17be0*/  S2R R5, SR_TID.X ;  /* 0x0000000000057919 */ /* 0x000ea40000002100 */
[----:B--2---:R-:W-:-:S04]  /*17bf0*/  SHF.R.U32.HI R5, RZ, 0x5, R5 ;  /* 0x00000005ff057819 */ /* 0x004fc80000011605 */
[----:B------:R-:W-:-:S05]  /*17c00*/  LOP3.LUT R5, R5, 0x3, RZ, 0xc0, !PT ;  /* 0x0000000305057812 */ /* 0x000fca00078ec0ff */
[----:B------:R2:W3:Y:S02]  /*17c10*/  SHFL.IDX PT, R14, R5, RZ, 0x1f ;  /* 0x00001fff050e7589 */ /* 0x0004e400000e0000 */
.L_x_2490:
[----:B---3--:R-:W-:Y:S02]  /*17c20*/  ISETP.NE.AND P0, PT, R14, RZ, PT ;  /* 0x000000ff0e00720c */ /* 0x008fe40003f05270 */
[----:B------:R-:W-:-:S11]  /*17c30*/  PLOP3.LUT P6, PT, PT, PT, PT, 0x8, 0x0 ;  /* 0x000000000000781c */ /* 0x000fd60003fce170 */
[----:B------:R-:W-:Y:S05]  /*17c40*/  @P0 BRA `(.L_x_2331) ;  /* 0x00000000000c0947 */ /* 0x000fea0003800000 */
[----:B------:R-:W-:-:S03]  /*17c50*/  UMOV UR4, 0xffffffff ;  /* 0xffffffff00047882 */ /* 0x000fc60000000000 */
[----:B------:R-:W-:Y:S05]  /*17c60*/  BRA.DIV UR4, `(.L_x_2332) ;  /* 0x0000006a040c7947 */ /* 0x000fea000b800000 */
[----:B------:R-:W-:-:S13]  /*17c70*/  ELECT P6, URZ, PT ;  /* 0x00000000003f782f */ /* 0x000fda00038c0000 */
.L_x_2331:
[----:B--2---:R-:W2:Y:S01]  /*17c80*/  LDL R5, [R1+0x48] ;  /* 0x0000480001057983 */ /* 0x004ea20000100800 */
[----:B------:R-:W-:Y:S01]  /*17c90*/  BSSY B1, `(.L_x_2333) ;  /* 0x0000008000017945 */ /* 0x000fe20003800000 */
[----:B--2---:R-:W-:-:S05]  /*17ca0*/  VIADD R5, R5, 0x1 ;  /* 0x0000000105057836 */ /* 0x004fca0000000000 */
[----:B------:R-:W-:-:S04]  /*17cb0*/  LEA.HI R6, R5, R5, RZ, 0x1 ;  /* 0x0000000505067211 */ /* 0x000fc800078f08ff */
[----:B------:R-:W-:-:S05]  /*17cc0*/  LOP3.LUT R6, R6, 0xfffffffe, RZ, 0xc0, !PT ;  /* 0xfffffffe06067812 */ /* 0x000fca00078ec0ff */
[----:B------:R-:W-:-:S05]  /*17cd0*/  IMAD.IADD R5, R5, 0x1, -R6 ;  /* 0x0000000105057824 */ /* 0x000fca00078e0a06 */
[----:B------:R-:W-:-:S04]  /*17ce0*/  SHF.L.U32 R5, R5, 0x1f, RZ ;  /* 0x0000001f05057819 */ /* 0x000fc800000006ff */
[----:B------:R-:W2:Y:S02]  /*17cf0*/  SYNCS.PHASECHK.TRANS64.TRYWAIT P0, [R22+URZ+0x19c20], R5 ;  /* 0x019c2005160075a7 */ /* 0x000ea4000800017f */
[----:B--2---:R-:W-:Y:S05]  /*17d00*/  @!P0 BRA `(.L_x_2334) ;  /* 0x0000006800048947 */ /* 0x004fea0003800000 */
.L_x_2493:
[----:B------:R-:W-:Y:S05]  /*17d10*/  BSYNC B1 ;  /* 0x0000000000017941 */ /* 0x000fea0003800000 */
.L_x_2333:
[----:B------:R-:W-:Y:S04]  /*17d20*/  BSSY B1, `(.L_x_2335) ;  /* 0x000008b000017945 */ /* 0x000fe80003800000 */
[----:B------:R-:W-:Y:S05]  /*17d30*/  @!P6 BRA `(.L_x_2336) ;  /* 0x000000080024e947 */ /* 0x000fea0003800000 */
[----:B0-----:R-:W-:Y:S01]  /*17d40*/  IMAD R8, R24, 0x8, R22 ;  /* 0x0000000818087824 */ /* 0x001fe200078e0216 */
[----:B------:R-:W-:Y:S01]  /*17d50*/  SHF.L.U32 R10, R27, 0x1f, RZ ;  /* 0x0000001f1b0a7819 */ /* 0x000fe200000006ff */
[----:B------:R-:W0:Y:S01]  /*17d60*/  S2R R6, SR_TID.X ;  /* 0x0000000000067919 */ /* 0x000e220000002100 */
[----:B------:R-:W-:Y:S02]  /*17d70*/  BSSY B2, `(.L_x_2337) ;  /* 0x0000005000027945 */ /* 0x000fe40003800000 */
[----:B------:R-:W3:Y:S01]  /*17d80*/  SYNCS.PHASECHK.TRANS64.TRYWAIT P0, [R8+URZ+0x19ca0], R10 ;  /* 0x019ca00a080075a7 */ /* 0x000ee2000800017f */
[----:B0-----:R-:W-:-:S04]  /*17d90*/  LOP3.LUT R6, R6, 0x7f, RZ, 0xc0, !PT ;  /* 0x0000007f06067812 */ /* 0x001fc800078ec0ff */
[----:B------:R-:W-:Y:S01]  /*17da0*/  ISETP.NE.AND P1, PT, R6, RZ, PT ;  /* 0x000000ff0600720c */ /* 0x000fe20003f25270 */
[----:B---3--:R-:W-:-:S12]  /*17db0*/  @!P0 BRA `(.L_x_2338) ;  /* 0x0000006400ec8947 */ /* 0x008fd80003800000 */
.L_x_2494:
[----:B------:R-:W-:Y:S05]  /*17dc0*/  BSYNC B2 ;  /* 0x0000000000027941 */ /* 0x000fea0003800000 */
.L_x_2337:
[----:B------:R-:W-:Y:S04]  /*17dd0*/  BSSY B2, `(.L_x_2339) ;  /* 0x0000009000027945 */ /* 0x000fe80003800000 */
[----:B------:R-:W-:Y:S05]  /*17de0*/  @P1 BRA `(.L_x_2340) ;  /* 0x00000000001c1947 */ /* 0x000fea0003800000 */
[----:B--2---:R-:W2:Y:S02]  /*17df0*/  S2R R5, SR_TID.X ;  /* 0x0000000000057919 */ /* 0x004ea40000002100 */
[----:B--2---:R-:W-:Y:S01]  /*17e00*/  LOP3.LUT R6, R5, 0x1f, RZ, 0xc0, !PT ;  /* 0x0000001f05067812 */ /* 0x004fe200078ec0ff */
[----:B------:R-:W-:-:S03]  /*17e10*/  IMAD.MOV.U32 R5, RZ, RZ, 0x3000 ;  /* 0x00003000ff057424 */ /* 0x000fc600078e00ff */
[----:B------:R-:W-:Y:S01]  /*17e20*/  ISETP.NE.AND P0, PT, R6, RZ, PT ;  /* 0x000000ff0600720c */ /* 0x000fe20003f05270 */
[----:B------:R3:W-:-:S12]  /*17e30*/  SYNCS.ARRIVE.TRANS64 RZ, [R8+URZ+0x19c90], R5 ;  /* 0x019c900508ff79a7 */ /* 0x0007d8000800003f */
[----:B---3--:R-:W-:Y:S05]  /*17e40*/  @!P0 BRA `(.L_x_2340) ;  /* 0x0000000000048947 */ /* 0x008fea0003800000 */
[----:B------:R-:W-:Y:S01]  /*17e50*/  BPT.TRAP 0x1 ;  /* 0x000000040000795c */ /* 0x000fe20000300000 */
.L_x_2340:
[----:B------:R-:W-:Y:S05]  /*17e60*/  BSYNC B2 ;  /* 0x0000000000027941 */ /* 0x000fea0003800000 */
.L_x_2339:
[----:B------:R-:W-:Y:S01]  /*17e70*/  IMAD.MOV.U32 R14, RZ, RZ, RZ ;  /* 0x000000ffff0e7224 */ /* 0x000fe200078e00ff */
[----:B------:R-:W-:Y:S01]  /*17e80*/  UIADD3 UR4, UP0, UR40, 0x570, URZ ;  /* 0x0000057028047890 */ /* 0x000fe2000ff1e03f */
[----:B------:R-:W-:Y:S01]  /*17e90*/  IMAD R6, R4, 0x80, R0 ;  /* 0x0000008004067824 */ /* 0x000fe200078e0200 */
[----:B------:R-:W-:Y:S01]  /*17ea0*/  PLOP3.LUT P0, PT, PT, PT, PT, 0x80, 0x0 ;  /* 0x000000000000781c */ /* 0x000fe20003f0f070 */
[----:B------:R-:W-:Y:S01]  /*17eb0*/  IMAD R7, R24, 0x3000, R22 ;  /* 0x0000300018077824 */ /* 0x000fe200078e0216 */
[----:B------:R-:W-:Y:S01]  /*17ec0*/  R2UR UR10, R14 ;  /* 0x000000000e0a72ca */ /* 0x000fe200000e0000 */
[----:B--2---:R-:W-:Y:S01]  /*17ed0*/  VIADD R5, R8, 0x19c90 ;  /* 0x00019c9008057836 */ /* 0x004fe20000000000 */
[----:B------:R-:W-:Y:S01]  /*17ee0*/  IADD3 R6, R6, -0x80, RZ ;  /* 0xffffff8006067810 */ /* 0x000fe20007ffe0ff */
[----:B-1----:R-:W-:Y:S01]  /*17ef0*/  VIADD R9, R7, 0x13800 ;  /* 0x0001380007097836 */ /* 0x002fe20000000000 */
[----:B------:R-:W-:Y:S01]  /*17f00*/  UIADD3.X UR5, URZ, UR41, URZ, UP0, !UPT ;  /* 0x000000293f057290 */ /* 0x000fe200087fe43f */
[----:B------:R-:W-:Y:S01]  /*17f10*/  UMOV UR6, 0x0 ;  /* 0x0000000000067882 */ /* 0x000fe20000000000 */
[----:B------:R-:W-:-:S10]  /*17f20*/  UMOV UR7, 0x12f00000 ;  /* 0x12f0000000077882 */ /* 0x000fd40000000000 */
.L_x_2341:
        /* <DEDUP_REMOVED lines=10> */
[----:B------:R-:W-:Y:S01]  /*17fd0*/  IMAD.MOV.U32 R13, RZ, RZ, 0x20 ;  /* 0x00000020ff0d7424 */ /* 0x000fe200078e00ff */
[----:B------:R-:W-:Y:S01]  /*17fe0*/  PLOP3.LUT P0, PT, PT, PT, PT, 0x80, 0x0 ;  /* 0x000000000000781c */ /* 0x000fe20003f0f070 */
[----:B------:R-:W-:Y:S01]  /*17ff0*/  VIADD R9, R7, 0x14800 ;  /* 0x0001480007097836 */ /* 0x000fe20000000000 */
[----:B------:R-:W-:Y:S01]  /*18000*/  UMOV UR6, 0x0 ;  /* 0x0000000000067882 */ /* 0x000fe20000000000 */
[----:B------:R-:W-:Y:S01]  /*18010*/  UMOV UR7, 0x12f00000 ;  /* 0x12f0000000077882 */ /* 0x000fe20000000000 */
[----:B------:R-:W-:-:S15]  /*18020*/  R2UR UR10, R13 ;  /* 0x000000000d0a72ca */ /* 0x000fde00000e0000 */
.L_x_2342:
        /* <DEDUP_REMOVED lines=16> */
.L_x_2343:
        /* <DEDUP_REMOVED lines=10> */
[----:B------:R-:W1:Y:S01]  /*181d0*/  SYNCS.PHASECHK.TRANS64.TRYWAIT P0, [R8+URZ+0x19cc0], R10 ;  /* 0x019cc00a080075a7 */ /* 0x000e62000800017f */
[----:B------:R-:W-:Y:S04]  /*181e0*/  BSSY B2, `(.L_x_2344) ;  /* 0x0000002000027945 */ /* 0x000fe80003800000 */
[----:B-1----:R-:W-:Y:S05]  /*181f0*/  @!P0 BRA `(.L_x_2345) ;  /* 0x0000006000f08947 */ /* 0x002fea0003800000 */
.L_x_2495:
[----:B------:R-:W-:Y:S05]  /*18200*/  BSYNC B2 ;  /* 0x0000000000027941 */ /* 0x000fea0003800000 */
.L_x_2344:
[----:B------:R-:W-:Y:S01]  /*18210*/  BSSY B2, `(.L_x_2346) ;  /* 0x000000b000027945 */ /* 0x000fe20003800000 */
[----:B01----:R-:W-:Y:S01]  /*18220*/  IMAD.MOV.U32 R10, RZ, RZ, 0x0 ;  /* 0x00000000ff0a7424 */ /* 0x003fe200078e00ff */
[----:B------:R-:W-:Y:S02]  /*18230*/  MOV R11, 0x12f00000 ;  /* 0x12f00000000b7802 */ /* 0x000fe40000000f00 */
[----:B------:R-:W-:Y:S05]  /*18240*/  @P1 BRA `(.L_x_2347) ;  /* 0x00000000001c1947 */ /* 0x000fea0003800000 */
[----:B------:R-:W0:Y:S02]  /*18250*/  S2R R5, SR_TID.X ;  /* 0x0000000000057919 */ /* 0x000e240000002100 */
[----:B0-----:R-:W-:Y:S01]  /*18260*/  LOP3.LUT R9, R5, 0x1f, RZ, 0xc0, !PT ;  /* 0x0000001f05097812 */ /* 0x001fe200078ec0ff */
[----:B------:R-:W-:-:S03]  /*18270*/  IMAD.MOV.U32 R5, RZ, RZ, 0x3000 ;  /* 0x00003000ff057424 */ /* 0x000fc600078e00ff */
[----:B------:R-:W-:Y:S01]  /*18280*/  ISETP.NE.AND P0, PT, R9, RZ, PT ;  /* 0x000000ff0900720c */ /* 0x000fe20003f05270 */
[----:B------:R0:W-:-:S12]  /*18290*/  SYNCS.ARRIVE.TRANS64 RZ, [R8+URZ+0x19cb0], R5 ;  /* 0x019cb00508ff79a7 */ /* 0x0001d8000800003f */
[----:B0-----:R-:W-:Y:S05]  /*182a0*/  @!P0 BRA `(.L_x_2347) ;  /* 0x0000000000048947 */ /* 0x001fea0003800000 */
[----:B------:R-:W-:Y:S01]  /*182b0*/  BPT.TRAP 0x1 ;  /* 0x000000040000795c */ /* 0x000fe20000300000 */
.L_x_2347:
[----:B------:R-:W-:Y:S05]  /*182c0*/  BSYNC B2 ;  /* 0x0000000000027941 */ /* 0x000fea0003800000 */
.L_x_2346:
[----:B------:R-:W-:Y:S01]  /*182d0*/  R2UR UR10, R14 ;  /* 0x000000000e0a72ca */ /* 0x000fe200000e0000 */
[----:B------:R-:W-:Y:S01]  /*182e0*/  UIADD3 UR4, UP0, UR40, 0x670, URZ ;  /* 0x0000067028047890 */ /* 0x000fe2000ff1e03f */
[----:B------:R-:W-:Y:S01]  /*182f0*/  R2UR UR6, R10 ;  /* 0x000000000a0672ca */ /* 0x000fe200000e0000 */
[----:B------:R-:W-:Y:S01]  /*18300*/  VIADD R8, R8, 0x19cb0 ;  /* 0x00019cb008087836 */ /* 0x000fe20000000000 */
[----:B------:R-:W-:Y:S01]  /*18310*/  R2UR UR7, R11 ;  /* 0x000000000b0772ca */ /* 0x000fe200000e0000 */
[----:B------:R-:W-:Y:S01]  /*18320*/  VIADD R5, R7, 0x9000 ;  /* 0x0000900007057836 */ /* 0x000fe20000000000 */
[----:B------:R-:W-:Y:S01]  /*18330*/  PLOP3.LUT P0, PT, PT, PT, PT, 0x80, 0x0 ;  /* 0x000000000000781c */ /* 0x000fe20003f0f070 */
[----:B------:R-:W-:-:S12]  /*18340*/  UIADD3.X UR5, URZ, UR41, URZ, UP0, !UPT ;  /* 0x000000293f057290 */ /* 0x000fd800087fe43f */
.L_x_2348:
        /* <DEDUP_REMOVED lines=15> */
.L_x_2349:
        /* <DEDUP_REMOVED lines=15> */
.L_x_2350:
        /* <DEDUP_REMOVED lines=9> */
[----:B---3--:R-:W-:Y:S05]  /*185c0*/  @P0 BRA.U.ANY `(.L_x_2350) ;  /* 0xfffffffd00d80947 */ /* 0x008fea000393ffff */
.L_x_2336:
[----:B------:R-:W-:Y:S05]  /*185d0*/  BSYNC B1 ;  /* 0x0000000000017941 */ /* 0x000fea0003800000 */
.L_x_2335:
        /* <DEDUP_REMOVED lines=9> */
.L_x_2367:
[----:B------:R-:W-:Y:S05]  /*18670*/  YIELD ;  /* 0x0000000000007946 */ /* 0x000fea0003800000 */
[----:B------:R-:W-:Y:S04]  /*18680*/  BSSY B1, `(.L_x_2351) ;  /* 0x000008a000017945 */ /* 0x000fe80003800000 */
[----:B------:R-:W-:Y:S05]  /*18690*/  @!P6 BRA `(.L_x_2352) ;  /* 0x000000080020e947 */ /* 0x000fea0003800000 */
[----:B0-----:R-:W-:Y:S01]  /*186a0*/  LEA R8, R24, R22, 0x3 ;  /* 0x0000001618087211 */ /* 0x001fe200078e18ff */
[----:B------:R-:W0:Y:S01]  /*186b0*/  S2R R4, SR_TID.X ;  /* 0x0000000000047919 */ /* 0x000e220000002100 */
[----:B------:R-:W-:Y:S01]  /*186c0*/  SHF.L.U32 R7, R27, 0x1f, RZ ;  /* 0x0000001f1b077819 */ /* 0x000fe200000006ff */
[----:B------:R-:W-:Y:S03]  /*186d0*/  BSSY B2, `(.L_x_2353) ;  /* 0x0000005000027945 */ /* 0x000fe60003800000 */
[----:B------:R-:W1:Y:S01]  /*186e0*/  SYNCS.PHASECHK.TRANS64.TRYWAIT P1, [R8+URZ+0x19ca0], R7 ;  /* 0x019ca007080075a7 */ /* 0x000e62000802017f */
[----:B0-----:R-:W-:-:S04]  /*186f0*/  LOP3.LUT R4, R4, 0x7f, RZ, 0xc0, !PT ;  /* 0x0000007f04047812 */ /* 0x001fc800078ec0ff */
[----:B------:R-:W-:Y:S01]  /*18700*/  ISETP.NE.AND P2, PT, R4, RZ, PT ;  /* 0x000000ff0400720c */ /* 0x000fe20003f45270 */
[----:B-1----:R-:W-:-:S12]  /*18710*/  @!P1 BRA `(.L_x_2354) ;  /* 0x0000005c00bc9947 */ /* 0x002fd80003800000 */
.L_x_2496:
[----:B------:R-:W-:Y:S05]  /*18720*/  BSYNC B2 ;  /* 0x0000000000027941 */ /* 0x000fea0003800000 */
.L_x_2353:
[----:B------:R-:W-:Y:S04]  /*18730*/  BSSY B2, `(.L_x_2355) ;  /* 0x0000009000027945 */ /* 0x000fe80003800000 */
[----:B------:R-:W-:Y:S05]  /*18740*/  @P2 BRA `(.L_x_2356) ;  /* 0x00000000001c2947 */ /* 0x000fea0003800000 */
[----:B------:R-:W2:Y:S02]  /*18750*/  S2R R4, SR_TID.X ;  /* 0x0000000000047919 */ /* 0x000ea40000002100 */
[----:B--2---:R-:W-:Y:S01]  /*18760*/  LOP3.LUT R5, R4, 0x1f, RZ, 0xc0, !PT ;  /* 0x0000001f04057812 */ /* 0x004fe200078ec0ff */
[----:B------:R-:W-:-:S03]  /*18770*/  IMAD.MOV.U32 R4, RZ, RZ, 0x3000 ;  /* 0x00003000ff047424 */ /* 0x000fc600078e00ff */
[----:B------:R-:W-:Y:S01]  /*18780*/  ISETP.NE.AND P1, PT, R5, RZ, PT ;  /* 0x000000ff0500720c */ /* 0x000fe20003f25270 */
[----:B------:R1:W-:-:S12]  /*18790*/  SYNCS.ARRIVE.TRANS64 RZ, [R8+URZ+0x19c90], R4 ;  /* 0x019c900408ff79a7 */ /* 0x0003d8000800003f */
[----:B-1----:R-:W-:Y:S05]  /*187a0*/  @!P1 BRA `(.L_x_2356) ;  /* 0x0000000000049947 */ /* 0x002fea0003800000 */
[----:B------:R-:W-:Y:S01]  /*187b0*/  BPT.TRAP 0x1 ;  /* 0x000000040000795c */ /* 0x000fe20000300000 */
.L_x_2356:
[----:B------:R-:W-:Y:S05]  /*187c0*/  BSYNC B2 ;  /* 0x0000000000027941 */ /* 0x000fea0003800000 */
.L_x_2355:
[----:B------:R-:W-:Y:S01]  /*187d0*/  IMAD.MOV.U32 R12, RZ, RZ, RZ ;  /* 0x000000ffff0c7224 */ /* 0x000fe200078e00ff */
[----:B------:R-:W-:Y:S01]  /*187e0*/  UIADD3 UR4, UP0, UR40, 0x570, URZ ;  /* 0x0000057028047890 */ /* 0x000fe2000ff1e03f */
[----:B------:R-:W-:Y:S01]  /*187f0*/  IMAD R6, R24, 0x3000, R22 ;  /* 0x0000300018067824 */ /* 0x000fe200078e0216 */
[----:B------:R-:W-:Y:S01]  /*18800*/  PLOP3.LUT P1, PT, PT, PT, PT, 0x80, 0x0 ;  /* 0x000000000000781c */ /* 0x000fe20003f2f070 */
[----:B--2---:R-:W-:Y:S01]  /*18810*/  IMAD R5, R9, 0x80, R0 ;  /* 0x0000008009057824 */ /* 0x004fe200078e0200 */
[----:B------:R-:W-:Y:S01]  /*18820*/  R2UR UR10, R12 ;  /* 0x000000000c0a72ca */ /* 0x000fe200000e0000 */
[----:B------:R-:W-:Y:S01]  /*18830*/  VIADD R4, R8, 0x19c90 ;  /* 0x00019c9008047836 */ /* 0x000fe20000000000 */
[----:B------:R-:W-:Y:S01]  /*18840*/  UIADD3.X UR5, URZ, UR41, URZ, UP0, !UPT ;  /* 0x000000293f057290 */ /* 0x000fe200087fe43f */
[----:B------:R-:W-:Y:S01]  /*18850*/  VIADD R10, R6, 0x13800 ;  /* 0x00013800060a7836 */ /* 0x000fe20000000000 */
[----:B------:R-:W-:Y:S01]  /*18860*/  UMOV UR6, 0x0 ;  /* 0x0000000000067882 */ /* 0x000fe20000000000 */
[----:B------:R-:W-:-:S10]  /*18870*/  UMOV UR7, 0x12f00000 ;  /* 0x12f0000000077882 */ /* 0x000fd40000000000 */
.L_x_2357:
        /* <DEDUP_REMOVED lines=16> */
.L_x_2358:
        /* <DEDUP_REMOVED lines=10> */
[----:B------:R-:W-:Y:S01]  /*18a20*/  MOV R13, 0x40 ;  /* 0x00000040000d7802 */ /* 0x000fe20000000f00 */
[----:B------:R-:W-:Y:S01]  /*18a30*/  VIADD R10, R6, 0x15800 ;  /* 0x00015800060a7836 */ /* 0x000fe20000000000 */
[----:B------:R-:W-:Y:S01]  /*18a40*/  PLOP3.LUT P1, PT, PT, PT, PT, 0x80, 0x0 ;  /* 0x000000000000781c */ /* 0x000fe20003f2f070 */
[----:B------:R-:W-:Y:S01]  /*18a50*/  UMOV UR6, 0x0 ;  /* 0x0000000000067882 */ /* 0x000fe20000000000 */
[----:B------:R-:W-:Y:S01]  /*18a60*/  R2UR UR10, R13 ;  /* 0x000000000d0a72ca */ /* 0x000fe200000e0000 */
[----:B------:R-:W-:-:S14]  /*18a70*/  UMOV UR7, 0x12f00000 ;  /* 0x12f0000000077882 */ /* 0x000fdc0000000000 */
.L_x_2359:
        /* <DEDUP_REMOVED lines=13> */
.L_x_2497:
[----:B------:R-:W-:Y:S05]  /*18b50*/  BSYNC B2 ;  /* 0x0000000000027941 */ /* 0x000fea0003800000 */
.L_x_2360:
        /* <DEDUP_REMOVED lines=11> */
.L_x_2363:
[----:B------:R-:W-:Y:S05]  /*18c10*/  BSYNC B2 ;  /* 0x0000000000027941 */ /* 0x000fea0003800000 */
.L_x_2362:
[----:B------:R-:W-:Y:S01]  /*18c20*/  R2UR UR10, R12 ;  /* 0x000000000c0a72ca */ /* 0x000fe200000e0000 */
[----:B------:R-:W-:Y:S01]  /*18c30*/  UIADD3 UR4, UP0, UR40, 0x670, URZ ;  /* 0x0000067028047890 */ /* 0x000fe2000ff1e03f */
[----:B------:R-:W-:Y:S01]  /*18c40*/  R2UR UR6, R10 ;  /* 0x000000000a0672ca */ /* 0x000fe200000e0000 */
[----:B01----:R-:W-:Y:S01]  /*18c50*/  VIADD R8, R8, 0x19cb0 ;  /* 0x00019cb008087836 */ /* 0x003fe20000000000 */
[----:B------:R-:W-:Y:S01]  /*18c60*/  R2UR UR7, R11 ;  /* 0x000000000b0772ca */ /* 0x000fe200000e0000 */
[----:B------:R-:W-:Y:S01]  /*18c70*/  VIADD R4, R6, 0x9000 ;  /* 0x0000900006047836 */ /* 0x000fe20000000000 */
[----:B------:R-:W-:Y:S01]  /*18c80*/  PLOP3.LUT P1, PT, PT, PT, PT, 0x80, 0x0 ;  /* 0x000000000000781c */ /* 0x000fe20003f2f070 */
[----:B------:R-:W-:-:S12]  /*18c90*/  UIADD3.X UR5, URZ, UR41, URZ, UP0, !UPT ;  /* 0x000000293f057290 */ /* 0x000fd800087fe43f */
.L_x_2364:
        /* <DEDUP_REMOVED lines=15> */
.L_x_2365:
        /* <DEDUP_REMOVED lines=10> */
[----:B------:R-:W-:Y:S02]  /*18e30*/  R2UR UR10, R13 ;  /* 0x000000000d0a72ca */ /* 0x000fe400000e0000 */
[----:B------:R-:W-:Y:S02]  /*18e40*/  R2UR UR6, R10 ;  /* 0x000000000a0672ca */ /* 0x000fe400000e0000 */
[----:B------:R-:W-:Y:S02]  /*18e50*/  R2UR UR7, R11 ;  /* 0x000000000b0772ca */ /* 0x000fe400000e0000 */
[----:B------:R-:W-:Y:S02]  /*18e60*/  PLOP3.LUT P1, PT, PT, PT, PT, 0x80, 0x0 ;  /* 0x000000000000781c */ /* 0x000fe40003f2f070 */
[----:B------:R-:W-:-:S11]  /*18e70*/  IADD3 R6, R6, 0xb000, RZ ;  /* 0x0000b00006067810 */ /* 0x000fd60007ffe0ff */
.L_x_2366:
        /* <DEDUP_REMOVED lines=10> */
.L_x_2352:
[----:B------:R-:W-:Y:S05]  /*18f20*/  BSYNC B1 ;  /* 0x0000000000017941 */ /* 0x000fea0003800000 */
.L_x_2351:
        /* <DEDUP_REMOVED lines=8> */
.L_x_2329:
[----:B------:R-:W-:Y:S05]  /*18fb0*/  BSYNC B0 ;  /* 0x0000000000007941 */ /* 0x000fea0003800000 */
.L_x_2328:
[----:B------:R-:W3:Y:S01]  /*18fc0*/  LDC R0, c[0x0][0x448] ;  /* 0x00011200ff007b82 */ /* 0x000ee20000000800 */
[----:B------:R-:W-:Y:S01]  /*18fd0*/  IMAD.MOV.U32 R2, RZ, RZ, 0xc0 ;  /* 0x000000c0ff027424 */ /* 0x000fe200078e00ff */
[----:B------:R-:W-:Y:S05]  /*18fe0*/  @!P0 WARPSYNC.ALL ;  /* 0x0000000000008948 */ /* 0x000fea0003800000 */
[----:B------:R-:W-:Y:S01]  /*18ff0*/  IMAD R2, R17, R2, 0xbf ;  /* 0x000000bf11027424 */ /* 0x000fe200078e0202 */
[----:B------:R-:W-:Y:S01]  /*19000*/  @!P0 BAR.SYNC.DEFER_BLOCKING 0xc, 0x200 ;  /* 0x0308000000008b1d */ /* 0x000fe20000010000 */
[----:B---3--:R-:W-:-:S13]  /*19010*/  ISETP.NE.AND P1, PT, R0, 0x1, PT ;  /* 0x000000010000780c */ /* 0x008fda0003f25270 */
[----:B------:R-:W3:Y:S08]  /*19020*/  @P1 LDC R0, c[0x0][0x44c] ;  /* 0x00011300ff001b82 */ /* 0x000ef00000000800 */
[----:B------:R-:W4:Y:S01]  /*19030*/  @P1 LDC R3, c[0x0][0x450] ;  /* 0x00011400ff031b82 */ /* 0x000f220000000800 */
[----:B---3--:R-:W-:-:S05]  /*19040*/  @P1 IMAD.HI.U32 R0, R2, R0, RZ ;  /* 0x0000000002001227 */ /* 0x008fca00078e00ff */
[----:B----4-:R-:W-:-:S05]  /*19050*/  @P1 SHF.R.U32.HI R2, RZ, R3, R0 ;  /* 0x00000003ff021219 */ /* 0x010fca0000011600 */
[----:B------:R-:W-:-:S05]  /*19060*/  IMAD.IADD R2, R21, 0x1, R2 ;  /* 0x0000000115027824 */ /* 0x000fca00078e0202 */
[----:B------:R-:W-:-:S04]  /*19070*/  SHF.R.S32.HI R0, RZ, 0x1f, R2 ;  /* 0x0000001fff007819 */ /* 0x000fc80000011402 */
[----:B------:R-:W-:-:S04]  /*19080*/  LEA.HI R0, R0, R2, RZ, 0x7 ;  /* 0x0000000200007211 */ /* 0x000fc800078f38ff */
[----:B------:R-:W-:-:S04]  /*19090*/  SHF.R.S32.HI R0, RZ, 0x7, R0 ;  /* 0x00000007ff007819 */ /* 0x000fc80000011400 */
[----:B------:R-:W-:-:S04]  /*190a0*/  VIMNMX R4, R20, R0, PT ;  /* 0x0000000014047248 */ /* 0x000fc80003fe0100 */
[----:B------:R-:W-:Y:S01]  /*190b0*/  ISETP.GT.AND P0, PT, R4, RZ, PT ;  /* 0x000000ff0400720c */ /* 0x000fe20003f04270 */
[----:B------:R3:W-:-:S12]  /*190c0*/  STL [R1+0x24], R4 ;  /* 0x0000240401007387 */ /* 0x0007d80000100800 */
[----:B---3--:R-:W-:Y:S05]  /*190d0*/  @P0 BRA `(.L_x_2368) ;  /* 0x0000000000440947 */ /* 0x008fea0003800000 */
[----:B------:R-:W3:Y:S02]  /*190e0*/  S2R R4, SR_TID.X ;  /* 0x0000000000047919 */ /* 0x000ee40000002100 */
[----:B---3--:R-:W-:-:S04]  /*190f0*/  LOP3.LUT R4, R4, 0x7f, RZ, 0xc0, !PT ;  /* 0x0000007f04047812 */ /* 0x008fc800078ec0ff */
[----:B------:R-:W-:-:S13]  /*19100*/  ISETP.NE.AND P0, PT, R4, RZ, PT ;  /* 0x000000ff0400720c */ /* 0x000fda0003f05270 */
[----:B------:R-:W-:Y:S05]  /*19110*/  @P0 BRA `(.L_x_2369) ;  /* 0x0000003400ec0947 */ /* 0x000fea0003800000 */
[----:B--2---:R-:W2:Y:S01]  /*19120*/  S2R R5, SR_LANEID ;  /* 0x0000000000057919 */ /* 0x004ea20000000000 */
[----:B------:R-:W-:Y:S01]  /*19130*/  VOTEU.ANY UR4, UPT, PT ;  /* 0x0000000000047886 */ /* 0x000fe200038e0100 */
[----:B------:R-:W3:Y:S01]  /*19140*/  LDC.64 R2, c[0x0][0xc60] ;  /* 0x00031800ff027b82 */ /* 0x000ee20000000a00 */
[----:B------:R-:W2:Y:S02]  /*19150*/  FLO.U32 R0, UR4 ;  /* 0x0000000400007d00 */ /* 0x000ea400080e0000 */
[----:B--2---:R-:W-:-:S06]  /*19160*/  ISETP.EQ.U32.AND P0, PT, R0, R5, PT ;  /* 0x000000050000720c */ /* 0x004fcc0003f02070 */
[----:B------:R-:W3:Y:S07]  /*19170*/  POPC R5, UR4 ;  /* 0x0000000400057d09 */ /* 0x000eee0008000000 */
[----:B---3--:R-:W2:Y:S01]  /*19180*/  @P0 ATOMG.E.ADD.STRONG.GPU PT, R3, desc[UR42][R2.64], R5 ;  /* 0x00000005020309a8 */ /* 0x008ea200081ee1ea */
[----:B------:R-:W3:Y:S02]  /*19190*/  S2R R4, SR_LTMASK ;  /* 0x0000000000047919 */ /* 0x000ee40000003900 */
[----:B---3--:R-:W-:-:S04]  /*191a0*/  LOP3.LUT R4, R4, UR4, RZ, 0xc0, !PT ;  /* 0x0000000404047c12 */ /* 0x008fc8000f8ec0ff */
[----:B------:R-:W3:Y:S01]  /*191b0*/  POPC R7, R4 ;  /* 0x0000000400077309 */ /* 0x000ee20000000000 */
[----:B--2---:R-:W3:Y:S02]  /*191c0*/  SHFL.IDX PT, R0, R3, R0, 0x1f ;  /* 0x00001f0003007589 */ /* 0x004ee400000e0000 */
[----:B---3--:R-:W-:Y:S01]  /*191d0*/  IADD3 R16, R0, UR38, R7 ;  /* 0x0000002600107c10 */ /* 0x008fe2000fffe007 */
[----:B------:R-:W-:Y:S06]  /*191e0*/  BRA `(.L_x_2369) ;  /* 0x0000003400b87947 */ /* 0x000fec0003800000 */
.L_x_2368:
        /* <DEDUP_REMOVED lines=10> */
[----:B------:R-:W3:Y:S01]  /*19290*/  LDC.64 R2, c[0x4][R2] ;  /* 0x0100000002027b82 */ /* 0x000ee20000000a00 */
[----:B--2---:R-:W-:Y:S02]  /*192a0*/  IMAD.U32 R5, RZ, RZ, UR7 ;  /* 0x00000007ff057e24 */ /* 0x004fe4000f8e00ff */
[----:B------:R-:W-:Y:S02]  /*192b0*/  IMAD.U32 R7, RZ, RZ, UR9 ;  /* 0x00000009ff077e24 */ /* 0x000fe4000f8e00ff */
[----:B0-----:R-:W-:-:S02]  /*192c0*/  IMAD.U32 R10, RZ, RZ, UR4 ;  /* 0x00000004ff0a7e24 */ /* 0x001fc4000f8e00ff */
[----:B------:R-:W-:Y:S02]  /*192d0*/  IMAD.U32 R11, RZ, RZ, UR5 ;  /* 0x00000005ff0b7e24 */ /* 0x000fe4000f8e00ff */
[----:B------:R-:W-:Y:S02]  /*192e0*/  IMAD.MOV.U32 R8, RZ, RZ, 0x70 ;  /* 0x00000070ff087424 */ /* 0x000fe400078e00ff */
[----:B------:R-:W-:Y:S02]  /*192f0*/  IMAD.MOV.U32 R12, RZ, RZ, 0x1 ;  /* 0x00000001ff0c7424 */ /* 0x000fe400078e00ff */
[----:B------:R-:W-:-:S07]  /*19300*/  IMAD.MOV.U32 R13, RZ, RZ, RZ ;  /* 0x000000ffff0d7224 */ /* 0x000fce00078e00ff */
[----:B------:R-:W-:-:S07]  /*19310*/  LEPC R20, `(.L_x_2371) ;  /* 0x000000001014794e */ /* 0x000fce0000000000 */
[----:B-1-3--:R-:W-:Y:S05]  /*19320*/  CALL.ABS.NOINC R2 ;  /* 0x0000000002007343 */ /* 0x00afea0003c00000 */
.L_x_2371:
[----:B------:R-:W-:Y:S05]  /*19330*/  BSYNC B6 ;  /* 0x0000000000067941 */ /* 0x000fea0003800000 */
.L_x_2370:
[----:B------:R-:W3:Y:S01]  /*19340*/  LDL.LU R2, [R1+0x40] ;  /* 0x0000400001027983 */ /* 0x000ee20000300800 */
[----:B------:R-:W-:Y:S01]  /*19350*/  VIADD R0, R22, 0x9000 ;  /* 0x0000900016007836 */ /* 0x000fe20000000000 */
[----:B------:R-:W-:Y:S04]  /*19360*/  BSSY B6, `(.L_x_2372) ;  /* 0x0000016000067945 */ /* 0x000fe80003800000 */
[----:B------:R-:W-:Y:S02]  /*19370*/  LOP3.LUT P0, RZ, R0, 0x9f, RZ, 0xc0, !PT ;  /* 0x0000009f00ff7812 */ /* 0x000fe4000780c0ff */
[----:B---3--:R-:W-:-:S11]  /*19380*/  LOP3.LUT R2, R2, 0xfffffffe, RZ, 0xc0, !PT ;  /* 0xfffffffe02027812 */ /* 0x008fd600078ec0ff */
[----:B------:R-:W-:-:S05]  /*19390*/  @P0 LOP3.LUT R2, R2, 0x1, RZ, 0xfc, !PT ;  /* 0x0000000102020812 */ /* 0x000fca00078efcff */
[----:B------:R3:W-:Y:S01]  /*193a0*/  STL [R1+0x40], R2 ;  /* 0x0000400201007387 */ /* 0x0007e20000100800 */
[----:B------:R-:W-:Y:S05]  /*193b0*/  @!P0 BRA `(.L_x_2373) ;  /* 0x0000000000408947 */ /* 0x000fea0003800000 */
[----:B---3--:R-:W-:Y:S01]  /*193c0*/  MOV R2, 0x0 ;  /* 0x0000000000027802 */ /* 0x008fe20000000f00 */
[----:B------:R-:W-:Y:S01]  /*193d0*/  ULDC.64 UR6, c[0x4][0x98] ;  /* 0x0100260000067ab9 */ /* 0x000fe20000000a00 */
[----:B------:R-:W-:Y:S01]  /*193e0*/  ULDC.64 UR8, c[0x4][0xa0] ;  /* 0x0100280000087ab9 */ /* 0x000fe20000000a00 */
[----:B------:R-:W-:Y:S01]  /*193f0*/  ULDC.64 UR4, c[0x4][0x10] ;  /* 0x0100040000047ab9 */ /* 0x000fe20000000a00 */
[----:B------:R-:W-:Y:S01]  /*19400*/  MOV R4, UR6 ;  /* 0x0000000600047c02 */ /* 0x000fe20008000f00 */
[----:B--2---:R-:W-:Y:S01]  /*19410*/  IMAD.U32 R5, RZ, RZ, UR7 ;  /* 0x00000007ff057e24 */ /* 0x004fe2000f8e00ff */
[----:B------:R-:W2:Y:S01]  /*19420*/  LDC.64 R2, c[0x4][R2] ;  /* 0x0100000002027b82 */ /* 0x000ea20000000a00 */
[----:B------:R-:W-:Y:S01]  /*19430*/  IMAD.U32 R6, RZ, RZ, UR8 ;  /* 0x00000008ff067e24 */ /* 0x000fe2000f8e00ff */
[----:B------:R-:W-:Y:S01]  /*19440*/  MOV R13, RZ ;  /* 0x000000ff000d7202 */ /* 0x000fe20000000f00 */
[----:B------:R-:W-:Y:S02]  /*19450*/  IMAD.U32 R7, RZ, RZ, UR9 ;  /* 0x00000009ff077e24 */ /* 0x000fe4000f8e00ff */
[----:B0-----:R-:W-:-:S02]  /*19460*/  IMAD.U32 R10, RZ, RZ, UR4 ;  /* 0x00000004ff0a7e24 */ /* 0x001fc4000f8e00ff */
[----:B------:R-:W-:Y:S02]  /*19470*/  IMAD.U32 R11, RZ, RZ, UR5 ;  /* 0x00000005ff0b7e24 */ /* 0x000fe4000f8e00ff */
[----:B------:R-:W-:Y:S02]  /*19480*/  IMAD.MOV.U32 R8, RZ, RZ, 0x70 ;  /* 0x00000070ff087424 */ /* 0x000fe400078e00ff */
[----:B------:R-:W-:-:S07]  /*19490*/  IMAD.MOV.U32 R12, RZ, RZ, 0x1 ;  /* 0x00000001ff0c7424 */ /* 0x000fce00078e00ff */
[----:B------:R-:W-:-:S07]  /*194a0*/  LEPC R20, `(.L_x_2373) ;  /* 0x000000001014794e */ /* 0x000fce0000000000 */
[----:B-12---:R-:W-:Y:S05]  /*194b0*/  CALL.ABS.NOINC R2 ;  /* 0x0000000002007343 */ /* 0x006fea0003c00000 */
.L_x_2373:
[----:B------:R-:W-:Y:S05]  /*194c0*/  BSYNC B6 ;  /* 0x0000000000067941 */ /* 0x000fea0003800000 */
.L_x_2372:
[----:B------:R-:W-:Y:S01]  /*194d0*/  VIADD R0, R22, 0x3000 ;  /* 0x0000300016007836 */ /* 0x000fe20000000000 */
[----:B------:R-:W-:Y:S04]  /*194e0*/  BSSY B6, `(.L_x_2374) ;  /* 0x0000013000067945 */ /* 0x000fe80003800000 */
[----:B------:R-:W-:-:S13]  /*194f0*/  LOP3.LUT P0, RZ, R0, 0x3ff, RZ, 0xc0, !PT ;  /* 0x000003ff00ff7812 */ /* 0x000fda000780c0ff */
[----:B------:R-:W-:Y:S05]  /*19500*/  @!P0 BRA `(.L_x_2375) ;  /* 0x0000000000408947 */ /* 0x000fea0003800000 */
[----:B---3--:R-:W-:Y:S01]  /*19510*/  MOV R2, 0x0 ;  /* 0x0000000000027802 */ /* 0x008fe20000000f00 */
[----:B------:R-:W-:Y:S01]  /*19520*/  ULDC.64 UR6, c[0x4][0x98] ;  /* 0x0100260000067ab9 */ /* 0x000fe20000000a00 */
[----:B------:R-:W-:Y:S01]  /*19530*/  ULDC.64 UR8, c[0x4][0xa0] ;  /* 0x0100280000087ab9 */ /* 0x000fe20000000a00 */
[----:B------:R-:W-:Y:S01]  /*19540*/  ULDC.64 UR4, c[0x4][0x18] ;  /* 0x0100060000047ab9 */ /* 0x000fe20000000a00 */
[----:B------:R-:W-:Y:S01]  /*19550*/  IMAD.U32 R4, RZ, RZ, UR6 ;  /* 0x00000006ff047e24 */ /* 0x000fe2000f8e00ff */
[----:B0-----:R-:W-:Y:S01]  /*19560*/  MOV R8, 0x70 ;  /* 0x0000007000087802 */ /* 0x001fe20000000f00 */
[----:B------:R-:W0:Y:S01]  /*19570*/  LDC.64 R2, c[0x4][R2] ;  /* 0x0100000002027b82 */ /* 0x000e220000000a00 */
[----:B--2---:R-:W-:Y:S02]  /*19580*/  IMAD.U32 R5, RZ, RZ, UR7 ;  /* 0x00000007ff057e24 */ /* 0x004fe4000f8e00ff */
[----:B------:R-:W-:Y:S02]  /*19590*/  IMAD.U32 R6, RZ, RZ, UR8 ;  /* 0x00000008ff067e24 */ /* 0x000fe4000f8e00ff */
[----:B------:R-:W-:-:S02]  /*195a0*/  IMAD.U32 R7, RZ, RZ, UR9 ;  /* 0x00000009ff077e24 */ /* 0x000fc4000f8e00ff */
[----:B------:R-:W-:Y:S02]  /*195b0*/  IMAD.U32 R10, RZ, RZ, UR4 ;  /* 0x00000004ff0a7e24 */ /* 0x000fe4000f8e00ff */
[----:B------:R-:W-:Y:S02]  /*195c0*/  IMAD.U32 R11, RZ, RZ, UR5 ;  /* 0x00000005ff0b7e24 */ /* 0x000fe4000f8e00ff */
[----:B------:R-:W-:Y:S02]  /*195d0*/  IMAD.MOV.U32 R12, RZ, RZ, 0x1 ;  /* 0x00000001ff0c7424 */ /* 0x000fe400078e00ff */
[----:B------:R-:W-:-:S07]  /*195e0*/  IMAD.MOV.U32 R13, RZ, RZ, RZ ;  /* 0x000000ffff0d7224 */ /* 0x000fce00078e00ff */
[----:B------:R-:W-:-:S07]  /*195f0*/  LEPC R20, `(.L_x_2375) ;  /* 0x000000001014794e */ /* 0x000fce0000000000 */
[----:B01----:R-:W-:Y:S05]  /*19600*/  CALL.ABS.NOINC R2 ;  /* 0x0000000002007343 */ /* 0x003fea0003c00000 */
.L_x_2375:
[----:B------:R-:W-:Y:S05]  /*19610*/  BSYNC B6 ;  /* 0x0000000000067941 */ /* 0x000fea0003800000 */
.L_x_2374:
[----:B---3--:R-:W3:Y:S01]  /*19620*/  LDL R2, [R1+0x40] ;  /* 0x0000400001027983 */ /* 0x008ee20000100800 */
[----:B------:R-:W-:Y:S01]  /*19630*/  BSSY B6, `(.L_x_2376) ;  /* 0x0000013000067945 */ /* 0x000fe20003800000 */
[----:B---3--:R-:W-:-:S13]  /*19640*/  LOP3.LUT P6, RZ, R2, 0x1, RZ, 0xc0, !PT ;  /* 0x0000000102ff7812 */ /* 0x008fda00078cc0ff */
        /* <DEDUP_REMOVED lines=10> */
[----:B------:R-:W-:-:S02]  /*196f0*/  IMAD.U32 R7, RZ, RZ, UR7 ;  /* 0x00000007ff077e24 */ /* 0x000fc4000f8e00ff */
[----:B0-----:R-:W-:Y:S02]  /*19700*/  IMAD.U32 R10, RZ, RZ, UR8 ;  /* 0x00000008ff0a7e24 */ /* 0x001fe4000f8e00ff */
[----:B------:R-:W-:Y:S02]  /*19710*/  IMAD.MOV.U32 R8, RZ, RZ, 0x70 ;  /* 0x00000070ff087424 */ /* 0x000fe400078e00ff */
[----:B------:R-:W-:Y:S02]  /*19720*/  IMAD.MOV.U32 R12, RZ, RZ, 0x1 ;  /* 0x00000001ff0c7424 */ /* 0x000fe400078e00ff */
[----:B------:R-:W-:-:S07]  /*19730*/  IMAD.MOV.U32 R13, RZ, RZ, RZ ;  /* 0x000000ffff0d7224 */ /* 0x000fce00078e00ff */
[----:B------:R-:W-:-:S07]  /*19740*/  LEPC R20, `(.L_x_2377) ;  /* 0x000000001014794e */ /* 0x000fce0000000000 */
[----:B-1-3--:R-:W-:Y:S05]  /*19750*/  CALL.ABS.NOINC R2 ;  /* 0x0000000002007343 */ /* 0x00afea0003c00000 */
.L_x_2377:
[----:B------:R-:W-:Y:S05]  /*19760*/  BSYNC B6 ;  /* 0x0000000000067941 */ /* 0x000fea0003800000 */
.L_x_2376:
[----:B------:R-:W3:Y:S01]  /*19770*/  LDL.LU R4, [R1+0x8] ;  /* 0x0000080001047983 */ /* 0x000ee20000300800 */
[----:B------:R-:W-:Y:S01]  /*19780*/  ULDC.64 UR4, c[0x0][0x9f8] ;  /* 0x00027e0000047ab9 */ /* 0x000fe20000000a00 */
[----:B------:R-:W4:Y:S02]  /*19790*/  LDC R6, c[0x0][0x430] ;  /* 0x00010c00ff067b82 */ /* 0x000f240000000800 */
[----:B------:R-:W2:Y:S04]  /*197a0*/  LDL R0, [R1+0x24] ;  /* 0x0000240001007983 */ /* 0x000ea80000100800 */
[----:B------:R-:W2:Y:S04]  /*197b0*/  LDL R7, [R1+0x4] ;  /* 0x0000040001077983 */ /* 0x000ea80000100800 */
[----:B------:R-:W2:Y:S01]  /*197c0*/  LDL R21, [R1+0x20] ;  /* 0x0000200001157983 */ /* 0x000ea20000100800 */
[----:B------:R-:W-:-:S03]  /*197d0*/  ISETP.NE.U32.AND P0, PT, RZ, UR4, PT ;  /* 0x00000004ff007c0c */ /* 0x000fc6000bf05070 */
[----:B0-----:R-:W2:Y:S01]  /*197e0*/  LDL.LU R10, [R1+0x40] ;  /* 0x00004000010a7983 */ /* 0x001ea20000300800 */
[----:B------:R-:W-:Y:S01]  /*197f0*/  ISETP.NE.AND.EX P0, PT, RZ, UR5, PT, P0 ;  /* 0x00000005ff007c0c */ /* 0x000fe2000bf05300 */
[----:B------:R-:W0:-:S12]  /*19800*/  S2R R20, SR_TID.X ;  /* 0x0000000000147919 */ /* 0x000e180000002100 */
[----:B------:R-:W-:-:S04]  /*19810*/  @P0 IADD3 R2, P1, R29, UR4, RZ ;  /* 0x000000041d020c10 */ /* 0x000fc8000ff3e0ff */
[----:B---3--:R-:W-:-:S05]  /*19820*/  @P0 IADD3.X R3, R4, UR5, RZ, P1, !PT ;  /* 0x0000000504030c10 */ /* 0x008fca0008ffe4ff */
[----:B------:R3:W3:Y:S01]  /*19830*/  @P0 LDG.E R28, desc[UR42][R2.64] ;  /* 0x0000002a021c0981 */ /* 0x0006e2000c1e1900 */
[----:B----4-:R-:W-:Y:S02]  /*19840*/  ISETP.NE.AND P1, PT, R6, 0x1, PT ;  /* 0x000000010600780c */ /* 0x010fe40003f25270 */
[----:B0-----:R-:W-:Y:S01]  /*19850*/  LOP3.LUT R20, R20, 0x7f, RZ, 0xc0, !PT ;  /* 0x0000007f14147812 */ /* 0x001fe200078ec0ff */
[----:B------:R-:W0:Y:S01]  /*19860*/  S2R R4, SR_TID.X ;  /* 0x0000000000047919 */ /* 0x000e220000002100 */
[----:B--2---:R-:W-:Y:S02]  /*19870*/  LEA R0, R0, 0xffffff80, 0x7 ;  /* 0xffffff8000007811 */ /* 0x004fe400078e38ff */
[----:B------:R-:W-:-:S07]  /*19880*/  SHF.R.U32.HI R20, RZ, 0x1, R20 ;  /* 0x00000001ff147819 */ /* 0x000fce0000011614 */
[----:B------:R-:W2:Y:S01]  /*19890*/  @P1 LDC R5, c[0x0][0x438] ;  /* 0x00010e00ff051b82 */ /* 0x000ea20000000800 */
[----:B0-----:R-:W-:-:S07]  /*198a0*/  IMAD.SHL.U32 R8, R4, 0x40, RZ ;  /* 0x0000004004087824 */ /* 0x001fce00078e00ff */
[----:B------:R-:W0:Y:S01]  /*198b0*/  @P1 LDC R4, c[0x0][0x434] ;  /* 0x00010d00ff041b82 */ /* 0x000e220000000800 */
[----:B------:R-:W-:-:S04]  /*198c0*/  LOP3.LUT R8, R8, 0x40, RZ, 0xc0, !PT ;  /* 0x0000004008087812 */ /* 0x000fc800078ec0ff */
[----:B---3--:R-:W-:-:S05]  /*198d0*/  LOP3.LUT R3, R0, R20, R8, 0xfe, !PT ;  /* 0x0000001400037212 */ /* 0x008fca00078efe08 */
[C---:B------:R-:W-:Y:S01]  /*198e0*/  IMAD.IADD R2, R3.reuse, 0x1, R7 ;  /* 0x0000000103027824 */ /* 0x040fe200078e0207 */
[----:B------:R-:W-:-:S03]  /*198f0*/  ISETP.GE.AND P0, PT, R3, R21, PT ;  /* 0x000000150300720c */ /* 0x000fc60003f06270 */
[----:B------:R-:W-:Y:S02]  /*19900*/  IMAD.MOV.U32 R8, RZ, RZ, R2 ;  /* 0x000000ffff087224 */ /* 0x000fe400078e0002 */
[----:B0-----:R-:W-:Y:S02]  /*19910*/  @P1 IMAD.HI.U32 R3, R2, R4, RZ ;  /* 0x0000000402031227 */ /* 0x001fe400078e00ff */
[----:B------:R-:W0:Y:S03]  /*19920*/  LDC R4, c[0x0][0x2f4] ;  /* 0x0000bd00ff047b82 */ /* 0x000e260000000800 */
[----:B--2---:R-:W-:-:S05]  /*19930*/  @P1 SHF.R.U32.HI R8, RZ, R5, R3 ;  /* 0x00000005ff081219 */ /* 0x004fca0000011603 */
[----:B------:R-:W-:-:S04]  /*19940*/  IMAD.MOV R5, RZ, RZ, -R8 ;  /* 0x000000ffff057224 */ /* 0x000fc800078e0a08 */
[----:B------:R-:W-:Y:S02]  /*19950*/  IMAD R5, R6, R5, R2 ;  /* 0x0000000506057224 */ /* 0x000fe400078e0202 */
[----:B------:R-:W2:Y:S01]  /*19960*/  @!P0 LDC.64 R2, c[0x0][0x428] ;  /* 0x00010a00ff028b82 */ /* 0x000ea20000000a00 */
[----:B-1----:R-:W-:-:S07]  /*19970*/  @!P0 SHF.R.S32.HI R9, RZ, 0x1f, R8 ;  /* 0x0000001fff098819 */ /* 0x002fce0000011408 */
[----:B------:R-:W1:Y:S01]  /*19980*/  @!P0 LDC.64 R6, c[0x0][0x418] ;  /* 0x00010600ff068b82 */ /* 0x000e620000000a00 */
[----:B------:R-:W-:Y:S01]  /*19990*/  LOP3.LUT R10, R10, 0xfffffffb, RZ, 0xc0, !PT ;  /* 0xfffffffb0a0a7812 */ /* 0x000fe200078ec0ff */
[----:B------:R-:W-:Y:S01]  /*199a0*/  UMOV UR4, 0xffffffff ;  /* 0xffffffff00047882 */ /* 0x000fe20000000000 */
[----:B------:R-:W-:Y:S01]  /*199b0*/  SHF.R.S32.HI R11, RZ, 0x1f, R28 ;  /* 0x0000001fff0b7819 */ /* 0x000fe2000001141c */
[----:B--2---:R-:W-:-:S04]  /*199c0*/  @!P0 IMAD.WIDE.U32 R8, R28, R2, R8 ;  /* 0x000000021c088225 */ /* 0x004fc800078e0008 */
[----:B------:R2:W-:Y:S01]  /*199d0*/  STL [R1+0x8], R11 ;  /* 0x0000080b01007387 */ /* 0x0005e20000100800 */
[----:B------:R-:W-:Y:S02]  /*199e0*/  @!P0 IMAD R2, R11, R2, RZ ;  /* 0x000000020b028224 */ /* 0x000fe400078e02ff */
[----:B--2---:R-:W2:Y:S02]  /*199f0*/  S2R R11, SR_TID.X ;  /* 0x00000000000b7919 */ /* 0x004ea40000002100 */
[----:B------:R-:W-:Y:S01]  /*19a00*/  @!P0 IMAD R2, R28, R3, R2 ;  /* 0x000000031c028224 */ /* 0x000fe200078e0202 */
[----:B-1----:R-:W-:-:S04]  /*19a10*/  @!P0 LEA R6, P1, R8, R6, 0x2 ;  /* 0x0000000608068211 */ /* 0x002fc800078210ff */
[----:B------:R-:W-:Y:S01]  /*19a20*/  @!P0 IADD3 R2, R9, R2, RZ ;  /* 0x0000000209028210 */ /* 0x000fe20007ffe0ff */
[----:B------:R-:W-:-:S03]  /*19a30*/  IMAD.U32 R3, RZ, RZ, UR39 ;  /* 0x00000027ff037e24 */ /* 0x000fc6000f8e00ff */
[----:B------:R-:W-:Y:S01]  /*19a40*/  @!P0 LEA.HI.X R7, R8, R7, R2, 0x2, P1 ;  /* 0x0000000708078211 */ /* 0x000fe200008f1402 */
[----:B--2---:R-:W-:-:S05]  /*19a50*/  IMAD.SHL.U32 R13, R11, 0x10, RZ ;  /* 0x000000100b0d7824 */ /* 0x004fca00078e00ff */
[----:B------:R-:W-:-:S04]  /*19a60*/  LOP3.LUT R13, R13, 0x10, RZ, 0xc0, !PT ;  /* 0x000000100d0d7812 */ /* 0x000fc800078ec0ff */
[C---:B0-----:R-:W-:Y:S02]  /*19a70*/  ISETP.GE.AND P3, PT, R13.reuse, R4, PT ;  /* 0x000000040d00720c */ /* 0x041fe40003f66270 */
[----:B------:R-:W-:-:S04]  /*19a80*/  LOP3.LUT R12, R13, 0x20, RZ, 0xfc, !PT ;  /* 0x000000200d0c7812 */ /* 0x000fc800078efcff */
[----:B------:R-:W-:Y:S01]  /*19a90*/  ISETP.GE.AND P1, PT, R12, R4, PT ;  /* 0x000000040c00720c */ /* 0x000fe20003f26270 */
[----:B------:R-:W-:Y:S01]  /*19aa0*/  IMAD.MOV.U32 R2, RZ, RZ, RZ ;  /* 0x000000ffff027224 */ /* 0x000fe200078e00ff */
[----:B------:R-:W-:-:S05]  /*19ab0*/  ISETP.NE.AND P2, PT, R3, 0x3, PT ;  /* 0x000000030300780c */ /* 0x000fca0003f45270 */
[----:B------:R-:W-:Y:S01]  /*19ac0*/  @P3 LOP3.LUT R10, R10, 0x4, RZ, 0xfc, !PT ;  /* 0x000000040a0a3812 */ /* 0x000fe200078efcff */
[----:B------:R0:W5:Y:S03]  /*19ad0*/  @!P0 LDG.E R2, desc[UR42][R6.64] ;  /* 0x0000002a06028981 */ /* 0x000166000c1e1900 */
[----:B------:R-:W-:Y:S02]  /*19ae0*/  LOP3.LUT R10, R10, 0xfffffff7, RZ, 0xc0, !PT ;  /* 0xfffffff70a0a7812 */ /* 0x000fe400078ec0ff */
[----:B------:R-:W-:Y:S02]  /*19af0*/  LOP3.LUT R11, R13, 0x40, RZ, 0xfc, !PT ;  /* 0x000000400d0b7812 */ /* 0x000fe400078efcff */
[----:B------:R-:W-:Y:S02]  /*19b00*/  LOP3.LUT R10, R10, 0xfffffffd, RZ, 0xc0, !PT ;  /* 0xfffffffd0a0a7812 */ /* 0x000fe400078ec0ff */
[----:B------:R-:W-:-:S02]  /*19b10*/  ISETP.GE.AND P0, PT, R11, R4, PT ;  /* 0x000000040b00720c */ /* 0x000fc40003f06270 */
[----:B------:R-:W-:-:S04]  /*19b20*/  @P1 LOP3.LUT R10, R10, 0x2, RZ, 0xfc, !PT ;  /* 0x000000020a0a1812 */ /* 0x000fc800078efcff */
[----:B------:R-:W-:-:S04]  /*19b30*/  @P2 LOP3.LUT R10, R10, 0x8, RZ, 0xfc, !PT ;  /* 0x000000080a0a2812 */ /* 0x000fc800078efcff */
[----:B------:R-:W-:-:S04]  /*19b40*/  LOP3.LUT R10, R10, 0xfffffffe, RZ, 0xc0, !PT ;  /* 0xfffffffe0a0a7812 */ /* 0x000fc800078ec0ff */
[----:B------:R-:W-:-:S05]  /*19b50*/  @P0 LOP3.LUT R10, R10, 0x1, RZ, 0xfc, !PT ;  /* 0x000000010a0a0812 */ /* 0x000fca00078efcff */
[----:B------:R0:W-:Y:S01]  /*19b60*/  STL [R1+0x40], R10 ;  /* 0x0000400a01007387 */ /* 0x0001e20000100800 */
[----:B------:R-:W-:Y:S05]  /*19b70*/  BRA.DIV UR4, `(.L_x_2378) ;  /* 0x0000004a04cc7947 */ /* 0x000fea000b800000 */
.L_x_2500:
[----:B------:R-:W-:Y:S01]  /*19b80*/  SHF.R.S32.HI R29, RZ, 0x1f, R18 ;  /* 0x0000001fff1d7819 */ /* 0x000fe20000011412 */
[----:B------:R-:W-:Y:S06]  /*19b90*/  @!P2 BRA `(.L_x_2379) ;  /* 0x000000000004a947 */ /* 0x000fec0003800000 */
[----:B------:R-:W-:Y:S01]  /*19ba0*/  BPT.TRAP 0x1 ;  /* 0x000000040000795c */ /* 0x000fe20000300000 */
.L_x_2379:
[----:B------:R-:W-:Y:S01]  /*19bb0*/  IMAD R4, R23, 0x8, R22 ;  /* 0x0000000817047824 */ /* 0x000fe200078e0216 */
[----:B------:R-:W-:Y:S01]  /*19bc0*/  SHF.L.U32 R3, R25, 0x1f, RZ ;  /* 0x0000001f19037819 */ /* 0x000fe200000006ff */
[----:B------:R-:W-:Y:S03]  /*19bd0*/  BSSY B0, `(.L_x_2380) ;  /* 0x0000006000007945 */ /* 0x000fe60003800000 */
[----:B------:R1:W2:Y:S01]  /*19be0*/  SYNCS.PHASECHK.TRANS64.TRYWAIT P0, [R4+URZ+0x19c80], R3 ;  /* 0x019c8003040075a7 */ /* 0x0002a2000800017f */
[----:B------:R1:W-:Y:S02]  /*19bf0*/  STL [R1+0x30], R3 ;  /* 0x0000300301007387 */ /* 0x0003e40000100800 */
[----:B-1----:R-:W-:Y:S02]  /*19c00*/  IADD3 R3, -R20, R21, -R0 ;  /* 0x0000001514037210 */ /* 0x002fe40007ffe900 */
[----:B------:R-:W-:Y:S01]  /*19c10*/  SHF.R.S32.HI R20, RZ, 0x1f, R5 ;  /* 0x0000001fff147819 */ /* 0x000fe20000011405 */
[----:B--2---:R-:W-:Y:S06]  /*19c20*/  @!P0 BRA `(.L_x_2381) ;  /* 0x0000004800d48947 */ /* 0x004fec0003800000 */
.L_x_2501:
[----:B------:R-:W-:Y:S05]  /*19c30*/  BSYNC B0 ;  /* 0x0000000000007941 */ /* 0x000fea0003800000 */
.L_x_2380:
[----:B0-----:R-:W2:Y:S01]  /*19c40*/  LDL R10, [R1+0x10] ;  /* 0x00001000010a7983 */ /* 0x001ea20000100800 */
[----:B------:R-:W-:Y:S01]  /*19c50*/  ULDC.64 UR4, c[0x0][0x328] ;  /* 0x0000ca0000047ab9 */ /* 0x000fe20000000a00 */
[----:B-----5:R-:W-:Y:S01]  /*19c60*/  SHF.R.S32.HI R21, RZ, 0x1f, R2 ;  /* 0x0000001fff157819 */ /* 0x020fe20000011402 */
[----:B-1----:R-:W-:Y:S01]  /*19c70*/  IMAD R0, R20, UR4, RZ ;  /* 0x0000000414007c24 */ /* 0x002fe2000f8e02ff */
[----:B------:R-:W-:Y:S01]  /*19c80*/  ISETP.GE.AND P1, PT, R3, 0x1, PT ;  /* 0x000000010300780c */ /* 0x000fe20003f26270 */
[----:B------:R-:W-:-:S04]  /*19c90*/  IMAD.WIDE.U32 R6, R5, UR4, RZ ;  /* 0x0000000405067c25 */ /* 0x000fc8000f8e00ff */
        /* <DEDUP_REMOVED lines=11> */
[----:B------:R-:W-:-:S02]  /*19d50*/  ULDC.64 UR4, c[0x0][0x318] ;  /* 0x0000c60000047ab9 */ /* 0x000fc40000000a00 */
[----:B------:R-:W-:Y:S01]  /*19d60*/  IADD3 R8, P0, R6, UR4, RZ ;  /* 0x0000000406087c10 */ /* 0x000fe2000ff1e0ff */
[----:B------:R-:W-:-:S03]  /*19d70*/  UMOV UR4, 0xffffffff ;  /* 0xffffffff00047882 */ /* 0x000fc60000000000 */
[----:B------:R-:W-:Y:S01]  /*19d80*/  IADD3.X R9, R7, UR5, R9, P0, !PT ;  /* 0x0000000507097c10 */ /* 0x000fe200087fe409 */
[----:B--2---:R-:W-:Y:S01]  /*19d90*/  IMAD R10, R23, 0x3000, R10 ;  /* 0x00003000170a7824 */ /* 0x004fe200078e020a */
[----:B------:R-:W-:Y:S07]  /*19da0*/  BRA.DIV UR4, `(.L_x_2382) ;  /* 0x0000004a048c7947 */ /* 0x000fee000b800000 */
        /* <DEDUP_REMOVED lines=8> */
[----:B-1----:R-:W-:Y:S02]  /*19e30*/  ISETP.GE.AND P4, PT, R11, R12, PT ;  /* 0x0000000c0b00720c */ /* 0x002fe40003f86270 */
[----:B---3--:R-:W-:Y:S01]  /*19e40*/  IADD3.X R7, RZ, R0, RZ, P0, !PT ;  /* 0x00000000ff077210 */ /* 0x008fe200007fe4ff */
[----:B------:R-:W-:Y:S01]  /*19e50*/  IMAD.IADD R0, R22, 0x1, R10 ;  /* 0x0000000116007824 */ /* 0x000fe200078e020a */
[----:B------:R-:W-:Y:S02]  /*19e60*/  ISETP.LT.OR P0, PT, R3, 0x1, P4 ;  /* 0x000000010300780c */ /* 0x000fe40002701670 */
[C---:B------:R-:W-:Y:S02]  /*19e70*/  LOP3.LUT R13, R11.reuse, 0x20, RZ, 0xfc, !PT ;  /* 0x000000200b0d7812 */ /* 0x040fe400078efcff */
[----:B------:R-:W-:-:S02]  /*19e80*/  LOP3.LUT R11, R11, 0x40, RZ, 0xfc, !PT ;  /* 0x000000400b0b7812 */ /* 0x000fc400078efcff */
[----:B------:R-:W-:-:S07]  /*19e90*/  ISETP.GE.AND P2, PT, R13, R12, PT ;  /* 0x0000000c0d00720c */ /* 0x000fce0003f46270 */
        /* <DEDUP_REMOVED lines=8> */
.L_x_2507:
        /* <DEDUP_REMOVED lines=16> */
.L_x_2383:
        /* <DEDUP_REMOVED lines=11> */
.L_x_2384:
[----:B------:R2:W-:Y:S01]  /*1a0d0*/  SYNCS.ARRIVE.TRANS64.A1T0 RZ, [R4+URZ+0x19c70], RZ ;  /* 0x019c70ff04ff79a7 */ /* 0x0005e2000810003f */
[----:B------:R-:W-:Y:S05]  /*1a0e0*/  @!P4 BRA `(.L_x_2385) ;  /* 0x000000000004c947 */ /* 0x000fea0003800000 */
[----:B------:R-:W-:Y:S01]  /*1a0f0*/  BPT.TRAP 0x1 ;  /* 0x000000040000795c */ /* 0x000fe20000300000 */
.L_x_2385:
[----:B------:R-:W3:Y:S01]  /*1a100*/  LDL R3, [R1+0x30] ;  /* 0x0000300001037983 */ /* 0x000ee20000100800 */
[----:B------:R-:W-:Y:S01]  /*1a110*/  BSSY B0, `(.L_x_2386) ;  /* 0x0000003000007945 */ /* 0x000fe20003800000 */
[----:B---3--:R-:W3:Y:S03]  /*1a120*/  SYNCS.PHASECHK.TRANS64.TRYWAIT P0, [R4+URZ+0x19c40], R3 ;  /* 0x019c4003040075a7 */ /* 0x008ee6000800017f */
[----:B---3--:R-:W-:Y:S05]  /*1a130*/  @!P0 BRA `(.L_x_2387) ;  /* 0x00000048008c8947 */ /* 0x008fea0003800000 */
.L_x_2508:
[----:B------:R-:W-:Y:S05]  /*1a140*/  BSYNC B0 ;  /* 0x0000000000007941 */ /* 0x000fea0003800000 */
.L_x_2386:
        /* <DEDUP_REMOVED lines=12> */
[----:B------:R-:W-:Y:S02]  /*1a210*/  ULDC.64 UR4, c[0x0][0x308] ;  /* 0x0000c20000047ab9 */ /* 0x000fe40000000a00 */
[----:B------:R-:W-:Y:S02]  /*1a220*/  IMAD R5, R29, UR4, RZ ;  /* 0x000000041d057c24 */ /* 0x000fe4000f8e02ff */
[----:B---3--:R-:W-:Y:S02]  /*1a230*/  IMAD.IADD R3, R7, 0x1, R2 ;  /* 0x0000000107037824 */ /* 0x008fe400078e0202 */
[----:B------:R-:W-:Y:S02]  /*1a240*/  IMAD.MOV.U32 R2, RZ, RZ, R6 ;  /* 0x000000ffff027224 */ /* 0x000fe400078e0006 */
[----:B------:R-:W-:Y:S01]  /*1a250*/  IMAD R6, R18, UR5, R5 ;  /* 0x0000000512067c24 */ /* 0x000fe2000f8e0205 */
[----:B0-----:R-:W-:Y:S01]  /*1a260*/  SHF.L.U32 R10, R8, 0x4, RZ ;  /* 0x00000004080a7819 */ /* 0x001fe200000006ff */
[----:B------:R-:W-:Y:S01]  /*1a270*/  IMAD.WIDE.U32 R2, R18, UR4, R2 ;  /* 0x0000000412027c25 */ /* 0x000fe2000f8e0002 */
[----:B------:R-:W-:-:S02]  /*1a280*/  UMOV UR4, 0xffffffff ;  /* 0xffffffff00047882 */ /* 0x000fc40000000000 */
[----:B------:R-:W-:Y:S01]  /*1a290*/  LOP3.LUT R10, R10, 0x10, RZ, 0xc0, !PT ;  /* 0x000000100a0a7812 */ /* 0x000fe200078ec0ff */
[----:B------:R-:W-:Y:S01]  /*1a2a0*/  IMAD.SHL.U32 R8, R8, 0x10, RZ ;  /* 0x0000001008087824 */ /* 0x000fe200078e00ff */
[----:B------:R-:W-:Y:S02]  /*1a2b0*/  IADD3 R5, P0, R2, UR6, RZ ;  /* 0x0000000602057c10 */ /* 0x000fe4000ff1e0ff */
[C---:B------:R-:W-:Y:S02]  /*1a2c0*/  LOP3.LUT R11, R10.reuse, 0x40, RZ, 0xfc, !PT ;  /* 0x000000400a0b7812 */ /* 0x040fe400078efcff */
[----:B------:R-:W-:Y:S02]  /*1a2d0*/  LOP3.LUT R10, R10, 0x20, RZ, 0xfc, !PT ;  /* 0x000000200a0a7812 */ /* 0x000fe400078efcff */
[----:B------:R-:W-:Y:S02]  /*1a2e0*/  LOP3.LUT R8, R8, 0x10, RZ, 0xc0, !PT ;  /* 0x0000001008087812 */ /* 0x000fe400078ec0ff */
[----:B------:R-:W-:-:S02]  /*1a2f0*/  IADD3.X R6, R3, UR7, R6, P0, !PT ;  /* 0x0000000703067c10 */ /* 0x000fc400087fe406 */
        /* <DEDUP_REMOVED lines=16> */
.L_x_2514:
        /* <DEDUP_REMOVED lines=10> */
.L_x_2389:
        /* <DEDUP_REMOVED lines=11> */
.L_x_2390:
[----:B------:R0:W5:Y:S01]  /*1a550*/  LDL.LU R5, [R1+0x2c] ;  /* 0x00002c0001057983 */ /* 0x0001620000300800 */
[----:B------:R0:W-:Y:S03]  /*1a560*/  SYNCS.ARRIVE.TRANS64.A1T0 RZ, [R4+URZ+0x19c30], RZ ;  /* 0x019c30ff04ff79a7 */ /* 0x0001e6000810003f */
[----:B------:R0:W5:Y:S02]  /*1a570*/  LDL.LU R3, [R1+0x3c] ;  /* 0x00003c0001037983 */ /* 0x0001640000300800 */
[----:B------:R-:W-:Y:S05]  /*1a580*/  WARPSYNC.ALL ;  /* 0x0000000000007948 */ /* 0x000fea0003800000 */
[----:B------:R-:W-:Y:S01]  /*1a590*/  ULDC.64 UR4, c[0x0][0x298] ;  /* 0x0000a60000047ab9 */ /* 0x000fe20000000a00 */
[----:B------:R-:W-:Y:S01]  /*1a5a0*/  ULDC.64 UR6, c[0x0][0xa00] ;  /* 0x0002800000067ab9 */ /* 0x000fe20000000a00 */
[----:B------:R-:W-:Y:S01]  /*1a5b0*/  VIADD R0, R22, 0xf000 ;  /* 0x0000f00016007836 */ /* 0x000fe20000000000 */
[----:B------:R-:W-:Y:S01]  /*1a5c0*/  BAR.SYNC.DEFER_BLOCKING 0x8, 0x200 ;  /* 0x0208000000007b1d */ /* 0x000fe20000010000 */
[----:B------:R-:W-:-:S03]  /*1a5d0*/  ISETP.NE.U32.AND P0, PT, RZ, UR6, PT ;  /* 0x00000006ff007c0c */ /* 0x000fc6000bf05070 */
[----:B------:R-:W-:Y:S02]  /*1a5e0*/  LOP3.LUT P1, RZ, R0, 0x9f, RZ, 0xc0, !PT ;  /* 0x0000009f00ff7812 */ /* 0x000fe4000782c0ff */
[----:B------:R-:W-:Y:S01]  /*1a5f0*/  ISETP.NE.AND.EX P0, PT, RZ, UR7, PT, P0 ;  /* 0x00000007ff007c0c */ /* 0x000fe2000bf05300 */
[----:B------:R-:W-:Y:S03]  /*1a600*/  BSSY B6, `(.L_x_2391) ;  /* 0x000001c000067945 */ /* 0x000fe60003800000 */
        /* <DEDUP_REMOVED lines=27> */
.L_x_2392:
[----:B------:R-:W-:Y:S05]  /*1a7c0*/  BSYNC B6 ;  /* 0x0000000000067941 */ /* 0x000fea0003800000 */
.L_x_2391:
        /* <DEDUP_REMOVED lines=13> */
[----:B--2---:R-:W-:Y:S01]  /*1a8a0*/  MOV R3, R2 ;  /* 0x0000000200037202 */ /* 0x004fe20000000f00 */
[----:B---3--:R-:W-:Y:S01]  /*1a8b0*/  IMAD.MOV.U32 R2, RZ, RZ, R20 ;  /* 0x000000ffff027224 */ /* 0x008fe200078e0014 */
[----:B------:R-:W2:Y:S03]  /*1a8c0*/  S2R R21, SR_TID.X ;  /* 0x0000000000157919 */ /* 0x000ea60000002100 */
[----:B------:R-:W-:Y:S01]  /*1a8d0*/  IMAD.WIDE.U32 R2, R18, UR4, R2 ;  /* 0x0000000412027c25 */ /* 0x000fe2000f8e0002 */
[----:B------:R-:W3:Y:S01]  /*1a8e0*/  S2R R20, SR_TID.X ;  /* 0x0000000000147919 */ /* 0x000ee20000002100 */
[----:B------:R-:W-:-:S02]  /*1a8f0*/  ULDC.64 UR4, c[0x0][0x2e0] ;  /* 0x0000b80000047ab9 */ /* 0x000fc40000000a00 */
        /* <DEDUP_REMOVED lines=30> */
[----:B------:R-:W-:-:S05]  /*1aae0*/  IADD3 R0, R0, 0x80, RZ ;  /* 0x0000008000007810 */ /* 0x000fca0007ffe0ff */
        /* <DEDUP_REMOVED lines=49> */
[----:B--2---:R-:W-:-:S04]  /*1ae00*/  @!P2 IADD3 R2, P4, R10, R6, RZ ;  /* 0x000000060a02a210 */ /* 0x004fc80007f9e0ff */
[----:B---3--:R-:W-:-:S05]  /*1ae10*/  @!P2 IADD3.X R3, RZ, R4, RZ, P4, !PT ;  /* 0x00000004ff03a210 */ /* 0x008fca00027fe4ff */
[----:B------:R-:W-:Y:S04]  /*1ae20*/  @!P2 LDGSTS.E.BYPASS.LTC128B.128 [R8+0xf800], desc[UR42][R2.64], !P3 ;  /* 0x0f8000000208afae */ /* 0x000fe8000d901d6a */
[----:B------:R-:W-:Y:S04]  /*1ae30*/  @!P2 LDGSTS.E.BYPASS.LTC128B.128 [R8+0x11000], desc[UR42][R2.64+0x20], !P0 ;  /* 0x110000200208afae */ /* 0x000fe8000c101d6a */
[----:B------:R0:W-:Y:S04]  /*1ae40*/  @!P2 LDGSTS.E.BYPASS.LTC128B.128 [R8+0x12800], desc[UR42][R2.64+0x40], !P1 ;  /* 0x128000400208afae */ /* 0x0001e8000c901d6a */
[----:B0-----:R0:W1:Y:S04]  /*1ae50*/  SHFL.IDX PT, R3, R5, RZ, 0x1e1f ;  /* 0x001e1fff05037589 */ /* 0x00106800000e0000 */
[----:B------:R0:W2:Y:S02]  /*1ae60*/  SHFL.IDX PT, R2, R7, RZ, 0x1e1f ;  /* 0x001e1fff07027589 */ /* 0x0000a400000e0000 */
.L_x_2521:
        /* <DEDUP_REMOVED lines=12> */
.L_x_2395:
[----:B------:R-:W-:Y:S05]  /*1af30*/  BSYNC B0 ;  /* 0x0000000000007941 */ /* 0x000fea0003800000 */
.L_x_2394:
[----:B------:R-:W-:Y:S01]  /*1af40*/  NOP ;  /* 0x0000000000007918 */ /* 0x000fe20000000000 */
[----:B------:R-:W-:-:S13]  /*1af50*/  PLOP3.LUT P0, PT, PT, PT, PT, 0x80, 0x0 ;  /* 0x000000000000781c */ /* 0x000fda0003f0f070 */
.L_x_2396:
        /* <DEDUP_REMOVED lines=18> */
.L_x_2522:
[----:B------:R-:W-:Y:S05]  /*1b080*/  BSYNC B0 ;  /* 0x0000000000007941 */ /* 0x000fea0003800000 */
.L_x_2397:
[----:B------:R-:W3:Y:S02]  /*1b090*/  LDL R2, [R1+0x24] ;  /* 0x0000240001027983 */ /* 0x000ee40000100800 */
[----:B---3--:R-:W-:-:S13]  /*1b0a0*/  ISETP.GE.AND P0, PT, R2, 0x2, PT ;  /* 0x000000020200780c */ /* 0x008fda0003f06270 */
[----:B------:R-:W-:Y:S05]  /*1b0b0*/  @!P0 BRA `(.L_x_2399) ;  /* 0x0000001000548947 */ /* 0x000fea0003800000 */
[----:B------:R-:W-:Y:S02]  /*1b0c0*/  VIADD R20, R2, 0xfffffffe ;  /* 0xfffffffe02147836 */ /* 0x000fe40000000000 */
[----:B------:R-:W-:Y:S02]  /*1b0d0*/  IMAD.MOV.U32 R4, RZ, RZ, R23 ;  /* 0x000000ffff047224 */ /* 0x000fe400078e0017 */
[----:B0-----:R-:W-:-:S07]  /*1b0e0*/  IMAD.MOV.U32 R5, RZ, RZ, R25 ;  /* 0x000000ffff057224 */ /* 0x001fce00078e0019 */
.L_x_2419:
[----:B0--3--:R-:W3:Y:S01]  /*1b0f0*/  LDL R9, [R1+0x4] ;  /* 0x0000040001097983 */ /* 0x009ee20000100800 */
        /* <DEDUP_REMOVED lines=8> */
[----:B------:R-:W-:Y:S01]  /*1b180*/  SHF.L.U32 R2, R2, 0x6, RZ ;  /* 0x0000000602027819 */ /* 0x000fe200000006ff */
        /* <DEDUP_REMOVED lines=32> */
.L_x_2400:
[----:B------:R-:W-:Y:S01]  /*1b390*/  IMAD R0, R23, 0x8, R22 ;  /* 0x0000000817007824 */ /* 0x000fe200078e0216 */
[----:B------:R-:W-:Y:S01]  /*1b3a0*/  SHF.L.U32 R10, R25, 0x1f, RZ ;  /* 0x0000001f190a7819 */ /* 0x000fe200000006ff */
[----:B------:R-:W-:Y:S01]  /*1b3b0*/  BSSY B0, `(.L_x_2401) ;  /* 0x0000004000007945 */ /* 0x000fe20003800000 */
[----:B------:R-:W-:Y:S02]  /*1b3c0*/  SHF.R.S32.HI R9, RZ, 0x1f, R7 ;  /* 0x0000001fff097819 */ /* 0x000fe40000011407 */
[----:B------:R-:W0:Y:S02]  /*1b3d0*/  SYNCS.PHASECHK.TRANS64.TRYWAIT P0, [R0+URZ+0x19c80], R10 ;  /* 0x019c800a000075a7 */ /* 0x000e24000800017f */
[----:B0-----:R-:W-:Y:S05]  /*1b3e0*/  @!P0 BRA `(.L_x_2402) ;  /* 0x0000003c00a08947 */ /* 0x001fea0003800000 */
.L_x_2523:
[----:B------:R-:W-:Y:S05]  /*1b3f0*/  BSYNC B0 ;  /* 0x0000000000007941 */ /* 0x000fea0003800000 */
.L_x_2401:
        /* <DEDUP_REMOVED lines=33> */
[----:B------:R-:W-:Y:S01]  /*1b610*/  IADD3 R6, R22, R6, RZ ;  /* 0x0000000616067210 */ /* 0x000fe20007ffe0ff */
        /* <DEDUP_REMOVED lines=11> */
.L_x_2529:
        /* <DEDUP_REMOVED lines=13> */
.L_x_2404:
        /* <DEDUP_REMOVED lines=11> */
.L_x_2405:
[----:B------:R2:W-:Y:S01]  /*1b850*/  SYNCS.ARRIVE.TRANS64.A1T0 RZ, [R0+URZ+0x19c70], RZ ;  /* 0x019c70ff00ff79a7 */ /* 0x0005e2000810003f */
[----:B------:R-:W-:Y:S05]  /*1b860*/  @!P3 BRA `(.L_x_2406) ;  /* 0x000000000004b947 */ /* 0x000fea0003800000 */
[----:B------:R-:W-:Y:S01]  /*1b870*/  BPT.TRAP 0x1 ;  /* 0x000000040000795c */ /* 0x000fe20000300000 */
.L_x_2406:
[----:B------:R-:W3:Y:S01]  /*1b880*/  SYNCS.PHASECHK.TRANS64.TRYWAIT P0, [R0+URZ+0x19c40], R10 ;  /* 0x019c400a000075a7 */ /* 0x000ee2000800017f */
[----:B------:R-:W-:Y:S04]  /*1b890*/  BSSY B0, `(.L_x_2407) ;  /* 0x0000002000007945 */ /* 0x000fe80003800000 */
[----:B---3--:R-:W-:Y:S05]  /*1b8a0*/  @!P0 BRA `(.L_x_2408) ;  /* 0x0000003c00308947 */ /* 0x008fea0003800000 */
.L_x_2530:
[----:B------:R-:W-:Y:S05]  /*1b8b0*/  BSYNC B0 ;  /* 0x0000000000007941 */ /* 0x000fea0003800000 */
.L_x_2407:
        /* <DEDUP_REMOVED lines=33> */
[----:B-1----:R-:W-:-:S04]  /*1bad0*/  IADD3 R2, P0, R21, R2, RZ ;  /* 0x0000000215027210 */ /* 0x002fc80007f1e0ff */
[----:B----4-:R-:W-:-:S05]  /*1bae0*/  IADD3.X R3, RZ, R3, RZ, P0, !PT ;  /* 0x00000003ff037210 */ /* 0x010fca00007fe4ff */
[----:B------:R-:W-:Y:S04]  /*1baf0*/  LDGSTS.E.BYPASS.LTC128B.128 [R6+0x13800], desc[UR42][R2.64], !P4 ;  /* 0x1380000002067fae */ /* 0x000fe8000e101d6a */
[----:B------:R-:W-:Y:S04]  /*1bb00*/  LDGSTS.E.BYPASS.LTC128B.128 [R6+0x14800], desc[UR42][R2.64+0x20], !P3 ;  /* 0x1480002002067fae */ /* 0x000fe8000d901d6a */
[----:B------:R1:W-:Y:S04]  /*1bb10*/  LDGSTS.E.BYPASS.LTC128B.128 [R6+0x15800], desc[UR42][R2.64+0x40], !P2 ;  /* 0x1580004002067fae */ /* 0x0003e8000d101d6a */
[----:B01----:R1:W4:Y:S02]  /*1bb20*/  SHFL.IDX PT, R2, R7, 0x1, 0x1e1f ;  /* 0x003e1f0007027f89 */ /* 0x00332400000e0000 */
.L_x_2536:
        /* <DEDUP_REMOVED lines=10> */
.L_x_2410:
        /* <DEDUP_REMOVED lines=11> */
.L_x_2411:
[----:B------:R2:W-:Y:S02]  /*1bc80*/  SYNCS.ARRIVE.TRANS64.A1T0 RZ, [R0+URZ+0x19c30], RZ ;  /* 0x019c30ff00ff79a7 */ /* 0x0005e4000810003f */
[----:B--23--:R-:W-:-:S05]  /*1bc90*/  IMAD.U32 R0, RZ, RZ, UR36 ;  /* 0x00000024ff007e24 */ /* 0x00cfca000f8e00ff */
[----:B------:R-:W-:-:S13]  /*1bca0*/  ISETP.NE.AND P0, PT, R0, 0x3, PT ;  /* 0x000000030000780c */ /* 0x000fda0003f05270 */
[----:B------:R-:W-:Y:S05]  /*1bcb0*/  @!P0 BRA `(.L_x_2412) ;  /* 0x0000000000048947 */ /* 0x000fea0003800000 */
[----:B------:R-:W-:Y:S01]  /*1bcc0*/  BPT.TRAP 0x1 ;  /* 0x000000040000795c */ /* 0x000fe20000300000 */
.L_x_2412:
[----:B------:R-:W-:Y:S01]  /*1bcd0*/  LOP3.LUT R0, R5, 0x1, RZ, 0x3c, !PT ;  /* 0x0000000105007812 */ /* 0x000fe200078e3cff */
[----:B------:R-:W-:Y:S01]  /*1bce0*/  IMAD R2, R4, 0x8, R22 ;  /* 0x0000000804027824 */ /* 0x000fe200078e0216 */
[----:B------:R-:W-:Y:S02]  /*1bcf0*/  BSSY B0, `(.L_x_2413) ;  /* 0x0000004000007945 */ /* 0x000fe40003800000 */
[----:B------:R-:W-:-:S04]  /*1bd00*/  SHF.L.U32 R0, R0, 0x1f, RZ ;  /* 0x0000001f00007819 */ /* 0x000fc800000006ff */
[----:B------:R-:W0:Y:S02]  /*1bd10*/  SYNCS.PHASECHK.TRANS64.TRYWAIT P2, [R2+URZ+0x19c70], R0 ;  /* 0x019c7000020075a7 */ /* 0x000e24000804017f */
[----:B0-----:R-:W-:Y:S05]  /*1bd20*/  @!P2 BRA `(.L_x_2414) ;  /* 0x0000003800bca947 */ /* 0x001fea0003800000 */
.L_x_2537:
[----:B------:R-:W-:Y:S05]  /*1bd30*/  BSYNC B0 ;  /* 0x0000000000007941 */ /* 0x000fea0003800000 */
.L_x_2413:
[----:B------:R-:W-:-:S05]  /*1bd40*/  IMAD.U32 R3, RZ, RZ, UR39 ;  /* 0x00000027ff037e24 */ /* 0x000fca000f8e00ff */
[----:B------:R-:W-:-:S13]  /*1bd50*/  ISETP.NE.AND P2, PT, R3, 0x3, PT ;  /* 0x000000030300780c */ /* 0x000fda0003f45270 */
[----:B------:R-:W-:Y:S05]  /*1bd60*/  @!P2 BRA `(.L_x_2415) ;  /* 0x000000000004a947 */ /* 0x000fea0003800000 */
[----:B------:R-:W-:Y:S01]  /*1bd70*/  BPT.TRAP 0x1 ;  /* 0x000000040000795c */ /* 0x000fe20000300000 */
.L_x_2415:
[----:B0-----:R-:W-:Y:S01]  /*1bd80*/  SHF.L.U32 R0, R5, 0x1f, RZ ;  /* 0x0000001f05007819 */ /* 0x001fe200000006ff */
[----:B------:R-:W-:-:S03]  /*1bd90*/  IMAD R3, R4, 0x3000, RZ ;  /* 0x0000300004037824 */ /* 0x000fc600078e02ff */
[----:B------:R-:W0:Y:S02]  /*1bda0*/  SYNCS.PHASECHK.TRANS64.TRYWAIT P2, [R2+URZ+0x19c60], R0 ;  /* 0x019c6000020075a7 */ /* 0x000e24000804017f */
[----:B0-----:R-:W-:Y:S05]  /*1bdb0*/  @!P2 BRA `(.L_x_2416) ;  /* 0x0000003800aca947 */ /* 0x001fea0003800000 */
.L_x_2538:
[----:B------:R-:W0:Y:S04]  /*1bdc0*/  LDL R4, [R1+0x1c] ;  /* 0x00001c0001047983 */ /* 0x000e280000100800 */
[----:B------:R-:W2:Y:S01]  /*1bdd0*/  LDL R10, [R1+0x14] ;  /* 0x00001400010a7983 */ /* 0x000ea20000100800 */
[----:B------:R-:W-:Y:S05]  /*1bde0*/  WARPSYNC.ALL ;  /* 0x0000000000007948 */ /* 0x000fea0003800000 */
[----:B------:R-:W3:Y:S02]  /*1bdf0*/  S2R R12, SR_TID.X ;  /* 0x00000000000c7919 */ /* 0x000ee40000002100 */
[----:B---3--:R-:W-:-:S02]  /*1be00*/  LOP3.LUT P2, RZ, R12, 0x4, RZ, 0xc0, !PT ;  /* 0x000000040cff7812 */ /* 0x008fc4000784c0ff */
[----:B------:R-:W-:-:S04]  /*1be10*/  MOV R12, 0x40 ;  /* 0x00000040000c7802 */ /* 0x000fc80000000f00 */
[----:B------:R-:W-:Y:S02]  /*1be20*/  SEL R12, R12, 0xffffffc0, !P2 ;  /* 0xffffffc00c0c7807 */ /* 0x000fe40005000000 */
[C---:B0-----:R-:W-:Y:S02]  /*1be30*/  LOP3.LUT R0, R3.reuse, R4, RZ, 0xfc, !PT ;  /* 0x0000000403007212 */ /* 0x041fe400078efcff */
        /* <DEDUP_REMOVED lines=50> */
.L_x_2417:
[----:B-1----:R1:W-:Y:S01]  /*1c160*/  SYNCS.ARRIVE.TRANS64.A1T0 RZ, [R2+URZ+0x19c50], RZ ;  /* 0x019c50ff02ff79a7 */ /* 0x0023e2000810003f */
[----:B------:R-:W-:Y:S06]  /*1c170*/  BAR.SYNC.DEFER_BLOCKING 0x2, 0x80 ;  /* 0x0082000000007b1d */ /* 0x000fec0000010000 */
[----:B------:R-:W-:Y:S05]  /*1c180*/  @!P0 BRA `(.L_x_2418) ;  /* 0x0000000000048947 */ /* 0x000fea0003800000 */
[----:B------:R-:W-:Y:S01]  /*1c190*/  BPT.TRAP 0x1 ;  /* 0x000000040000795c */ /* 0x000fe20000300000 */
.L_x_2418:
[----:B------:R-:W2:Y:S01]  /*1c1a0*/  LDL R0, [R1+0xc] ;  /* 0x00000c0001007983 */ /* 0x000ea20000100800 */
[----:B-1----:R-:W-:Y:S02]  /*1c1b0*/  VIADD R2, R2, 0x19c80 ;  /* 0x00019c8002027836 */ /* 0x002fe40000000000 */
[----:B------:R-:W-:Y:S02]  /*1c1c0*/  IMAD.MOV.U32 R4, RZ, RZ, R23 ;  /* 0x000000ffff047224 */ /* 0x000fe400078e0017 */
[----:B------:R-:W-:Y:S01]  /*1c1d0*/  IMAD.MOV.U32 R5, RZ, RZ, R25 ;  /* 0x000000ffff057224 */ /* 0x000fe200078e0019 */
[----:B--2---:R-:W-:-:S04]  /*1c1e0*/  PRMT R2, R0, 0x654, R2 ;  /* 0x0000065400027816 */ /* 0x004fc80000000002 */
[----:B------:R3:W-:Y:S01]  /*1c1f0*/  SYNCS.ARRIVE.TRANS64.RED.A1T0 RZ, [R2+URZ], RZ ;  /* 0x000000ff02ff79a7 */ /* 0x0007e2000810043f */
[----:B------:R-:W-:Y:S05]  /*1c200*/  @P1 BRA `(.L_x_2419) ;  /* 0xffffffec00b81947 */ /* 0x000fea000383ffff */
.L_x_2399:
        /* <DEDUP_REMOVED lines=19> */
.L_x_2421:
[----:B------:R-:W-:Y:S05]  /*1c340*/  BSYNC B0 ;  /* 0x0000000000007941 */ /* 0x000fea0003800000 */
.L_x_2420:
[----:B------:R-:W-:Y:S05]  /*1c350*/  @!P0 BRA `(.L_x_2422) ;  /* 0x0000000000048947 */ /* 0x000fea0003800000 */
[----:B------:R-:W-:Y:S01]  /*1c360*/  BPT.TRAP 0x1 ;  /* 0x000000040000795c */ /* 0x000fe20000300000 */
.L_x_2422:
[----:B------:R-:W-:Y:S01]  /*1c370*/  LOP3.LUT R0, R25, 0x1, RZ, 0x3c, !PT ;  /* 0x0000000119007812 */ /* 0x000fe200078e3cff */
[----:B01----:R-:W-:Y:S01]  /*1c380*/  IMAD R3, R23, 0x8, R22 ;  /* 0x0000000817037824 */ /* 0x003fe200078e0216 */
[----:B------:R-:W-:Y:S02]  /*1c390*/  BSSY B0, `(.L_x_2423) ;  /* 0x0000004000007945 */ /* 0x000fe40003800000 */
[----:B------:R-:W-:-:S04]  /*1c3a0*/  SHF.L.U32 R0, R0, 0x1f, RZ ;  /* 0x0000001f00007819 */ /* 0x000fc800000006ff */
[----:B------:R-:W0:Y:S02]  /*1c3b0*/  SYNCS.PHASECHK.TRANS64.TRYWAIT P1, [R3+URZ+0x19c70], R0 ;  /* 0x019c7000030075a7 */ /* 0x000e24000802017f */
[----:B0-----:R-:W-:Y:S05]  /*1c3c0*/  @!P1 BRA `(.L_x_2424) ;  /* 0x00000034003c9947 */ /* 0x001fea0003800000 */
.L_x_2539:
[----:B------:R-:W-:Y:S05]  /*1c3d0*/  BSYNC B0 ;  /* 0x0000000000007941 */ /* 0x000fea0003800000 */
.L_x_2423:
[----:B------:R-:W-:-:S05]  /*1c3e0*/  IMAD.U32 R2, RZ, RZ, UR39 ;  /* 0x00000027ff027e24 */ /* 0x000fca000f8e00ff */
[----:B------:R-:W-:-:S13]  /*1c3f0*/  ISETP.NE.AND P1, PT, R2, 0x3, PT ;  /* 0x000000030200780c */ /* 0x000fda0003f25270 */
[----:B------:R-:W-:Y:S05]  /*1c400*/  @!P1 BRA `(.L_x_2425) ;  /* 0x0000000000049947 */ /* 0x000fea0003800000 */
[----:B------:R-:W-:Y:S01]  /*1c410*/  BPT.TRAP 0x1 ;  /* 0x000000040000795c */ /* 0x000fe20000300000 */
.L_x_2425:
[----:B0-----:R-:W-:-:S04]  /*1c420*/  SHF.L.U32 R0, R25, 0x1f, RZ ;  /* 0x0000001f19007819 */ /* 0x001fc800000006ff */
[----:B------:R-:W0:Y:S02]  /*1c430*/  SYNCS.PHASECHK.TRANS64.TRYWAIT P1, [R3+URZ+0x19c60], R0 ;  /* 0x019c6000030075a7 */ /* 0x000e24000802017f */
[----:B0-----:R-:W-:Y:S05]  /*1c440*/  @!P1 BRA `(.L_x_2426) ;  /* 0x0000003400309947 */ /* 0x001fea0003800000 */
.L_x_2540:
        /* <DEDUP_REMOVED lines=8> */
[----:B--2---:R-:W-:-:S04]  /*1c4d0*/  LOP3.LUT R5, R2, R4, RZ, 0xfc, !PT ;  /* 0x0000000402057212 */ /* 0x004fc800078efcff */
[----:B0-----:R-:W-:Y:S02]  /*1c4e0*/  IADD3 R0, R22, R5, RZ ;  /* 0x0000000516007210 */ /* 0x001fe40007ffe0ff */
[----:B---3--:R-:W-:-:S03]  /*1c4f0*/  LOP3.LUT R2, R2, R10, RZ, 0xfc, !PT ;  /* 0x0000000a02027212 */ /* 0x008fc600078efcff */
[----:B------:R-:W0:Y:S02]  /*1c500*/  LDSM.16.MT88.4 R4, [R0+0x9000] ;  /* 0x009000000004783b */ /* 0x000e240000004200 */
[----:B------:R-:W-:Y:S01]  /*1c510*/  IMAD.IADD R2, R22, 0x1, R2 ;  /* 0x0000000116027824 */ /* 0x000fe200078e0202 */
        /* <DEDUP_REMOVED lines=46> */
.L_x_2427:
[----:B-1----:R1:W-:Y:S01]  /*1c800*/  SYNCS.ARRIVE.TRANS64.A1T0 RZ, [R3+URZ+0x19c50], RZ ;  /* 0x019c50ff03ff79a7 */ /* 0x0023e2000810003f */
[----:B------:R-:W-:Y:S06]  /*1c810*/  BAR.SYNC.DEFER_BLOCKING 0x2, 0x80 ;  /* 0x0082000000007b1d */ /* 0x000fec0000010000 */
[----:B------:R-:W-:Y:S05]  /*1c820*/  @!P0 BRA `(.L_x_2428) ;  /* 0x0000000000048947 */ /* 0x000fea0003800000 */
[----:B------:R-:W-:Y:S01]  /*1c830*/  BPT.TRAP 0x1 ;  /* 0x000000040000795c */ /* 0x000fe20000300000 */
.L_x_2428:
        /* <DEDUP_REMOVED lines=9> */
.L_x_2369:
[----:B------:R-:W3:Y:S02]  /*1c8d0*/  LDL R0, [R1+0x40] ;  /* 0x0000400001007983 */ /* 0x000ee40000100800 */
[----:B---3--:R-:W-:-:S13]  /*1c8e0*/  LOP3.LUT P0, RZ, R0, 0x10, RZ, 0xc0, !PT ;  /* 0x0000001000ff7812 */ /* 0x008fda000780c0ff */
[----:B------:R-:W-:Y:S05]  /*1c8f0*/  @!P0 BRA `(.L_x_2429) ;  /* 0x0000000000288947 */ /* 0x000fea0003800000 */
[----:B------:R-:W-:Y:S05]  /*1c900*/  WARPSYNC.ALL ;  /* 0x0000000000007948 */ /* 0x000fea0003800000 */
[----:B------:R-:W3:Y:S08]  /*1c910*/  S2UR UR4, SR_CgaCtaId ;  /* 0x00000000000479c3 */ /* 0x000ef00000008800 */
[----:B------:R-:W-:Y:S01]  /*1c920*/  BAR.SYNC.DEFER_BLOCKING 0x5, 0x200 ;  /* 0x0148000000007b1d */ /* 0x000fe20000010000 */
[----:B--2---:R-:W-:Y:S01]  /*1c930*/  MOV R22, 0x400 ;  /* 0x0000040000167802 */ /* 0x004fe20000000f00 */
[----:B---3--:R-:W-:-:S05]  /*1c940*/  IMAD.U32 R0, RZ, RZ, UR4 ;  /* 0x00000004ff007e24 */ /* 0x008fca000f8e00ff */
[----:B------:R-:W-:Y:S01]  /*1c950*/  LEA R22, R0, R22, 0x18 ;  /* 0x0000001600167211 */ /* 0x000fe200078ec0ff */
[----:B------:R2:W-:Y:S04]  /*1c960*/  STL [R1+0xc], R0 ;  /* 0x00000c0001007387 */ /* 0x0005e80000100800 */
[----:B------:R2:W3:Y:S01]  /*1c970*/  LDS.128 R16, [R22+0x19cd0] ;  /* 0x019cd00016107984 */ /* 0x0004e20000000c00 */
[----:B------:R-:W-:Y:S06]  /*1c980*/  BAR.ARV 0x4, 0x200 ;  /* 0x0108000000007b1d */ /* 0x000fec0000002000 */
[----:B------:R-:W-:Y:S05]  /*1c990*/  BRA `(.L_x_2430) ;  /* 0x0000000800d47947 */ /* 0x000fea0003800000 */
.L_x_2429:
[----:B------:R-:W3:Y:S01]  /*1c9a0*/  S2R R0, SR_TID.X ;  /* 0x0000000000007919 */ /* 0x000ee20000002100 */
[----:B------:R-:W-:Y:S01]  /*1c9b0*/  UMOV UR4, 0xffffffff ;  /* 0xffffffff00047882 */ /* 0x000fe20000000000 */
[----:B---3--:R-:W-:-:S04]  /*1c9c0*/  LOP3.LUT R4, R0, 0x1f, RZ, 0xc0, !PT ;  /* 0x0000001f00047812 */ /* 0x008fc800078ec0ff */
[----:B------:R-:W-:Y:S01]  /*1c9d0*/  ISETP.NE.AND P0, PT, R4, 0x1f, PT ;  /* 0x0000001f0400780c */ /* 0x000fe20003f05270 */
[----:B------:R-:W-:-:S12]  /*1c9e0*/  BRA.DIV UR4, `(.L_x_2431) ;  /* 0x0000002e04dc7947 */ /* 0x000fd8000b800000 */
[----:B--2---:R-:W-:Y:S01]  /*1c9f0*/  IMAD.IADD R5, R19, 0x1, R4 ;  /* 0x0000000113057824 */ /* 0x004fe200078e0204 */
[----:B------:R-:W-:-:S04]  /*1ca00*/  ULDC UR4, c[0x0][0xc3c] ;  /* 0x00030f0000047ab9 */ /* 0x000fc80000000800 */
[----:B------:R-:W-:-:S13]  /*1ca10*/  ISETP.GE.OR P1, PT, R5, UR4, !P0 ;  /* 0x0000000405007c0c */ /* 0x000fda000c726670 */
[----:B01----:R-:W0:Y:S02]  /*1ca20*/  @!P1 LDC.64 R2, c[0x0][0xc80] ;  /* 0x00032000ff029b82 */ /* 0x003e240000000a00 */
        /* <DEDUP_REMOVED lines=8> */
[----:B0-----:R-:W-:Y:S01]  /*1cab0*/  MOV R2, RZ ;  /* 0x000000ff00027202 */ /* 0x001fe20000000f00 */
        /* <DEDUP_REMOVED lines=18> */
.L_x_2550:
[----:B------:R-:W-:Y:S02]  /*1cbe0*/  ULDC UR4, c[0x0][0xc38] ;  /* 0x00030e0000047ab9 */ /* 0x000fe40000000800 */
[----:B------:R-:W-:-:S04]  /*1cbf0*/  IMAD.U32 R4, RZ, RZ, UR4 ;  /* 0x00000004ff047e24 */ /* 0x000fc8000f8e00ff */
[----:B-1----:R-:W-:-:S05]  /*1cc00*/  IMAD R5, R14, R4, RZ ;  /* 0x000000040e057224 */ /* 0x002fca00078e02ff */
[----:B------:R-:W-:-:S04]  /*1cc10*/  IADD3 R16, R16, R5, RZ ;  /* 0x0000000510107210 */ /* 0x000fc80007ffe0ff */
[----:B------:R-:W-:-:S13]  /*1cc20*/  ISETP.GT.AND P6, PT, R16, R0, PT ;  /* 0x000000001000720c */ /* 0x000fda0003fc4270 */
[----:B------:R-:W-:Y:S05]  /*1cc30*/  @P6 BRA `(.L_x_2432) ;  /* 0x00000000009c6947 */ /* 0x000fea0003800000 */
.L_x_2437:
        /* <DEDUP_REMOVED lines=14> */
.L_x_2435:
[----:B------:R-:W-:Y:S05]  /*1cd20*/  BSYNC B0 ;  /* 0x0000000000007941 */ /* 0x000fea0003800000 */
.L_x_2434:
        /* <DEDUP_REMOVED lines=18> */
.L_x_2558:
[----:B------:R-:W-:Y:S02]  /*1ce50*/  ULDC UR4, c[0x0][0xc38] ;  /* 0x00030e0000047ab9 */ /* 0x000fe40000000800 */
[----:B------:R-:W-:-:S04]  /*1ce60*/  IMAD.U32 R4, RZ, RZ, UR4 ;  /* 0x00000004ff047e24 */ /* 0x000fc8000f8e00ff */
[----:B-1----:R-:W-:-:S04]  /*1ce70*/  IMAD R5, R14, R4, RZ ;  /* 0x000000040e057224 */ /* 0x002fc800078e02ff */
[----:B------:R-:W-:-:S05]  /*1ce80*/  IMAD.IADD R16, R5, 0x1, R16 ;  /* 0x0000000105107824 */ /* 0x000fca00078e0210 */
[----:B------:R-:W-:-:S13]  /*1ce90*/  ISETP.GT.AND P6, PT, R16, R0, PT ;  /* 0x000000001000720c */ /* 0x000fda0003fc4270 */
[----:B------:R-:W-:Y:S05]  /*1cea0*/  @!P6 BRA `(.L_x_2437) ;  /* 0xfffffffc0064e947 */ /* 0x000fea000383ffff */
.L_x_2432:
        /* <DEDUP_REMOVED lines=8> */
.L_x_2562:
[----:B------:R-:W-:Y:S01]  /*1cf30*/  ISETP.NE.AND P0, PT, R5, RZ, PT ;  /* 0x000000ff0500720c */ /* 0x000fe20003f05270 */
[----:B------:R-:W-:-:S12]  /*1cf40*/  IMAD.MOV.U32 R5, RZ, RZ, RZ ;  /* 0x000000ffff057224 */ /* 0x000fd800078e00ff */
[----:B------:R-:W-:Y:S05]  /*1cf50*/  @!P0 BRA `(.L_x_2439) ;  /* 0x0000000000108947 */ /* 0x000fea0003800000 */
[----:B------:R-:W-:Y:S01]  /*1cf60*/  UMOV UR4, 0xffffffff ;  /* 0xffffffff00047882 */ /* 0x000fe20000000000 */
[----:B------:R-:W-:Y:S02]  /*1cf70*/  VIADD R12, R6, 0xffffffff ;  /* 0xffffffff060c7836 */ /* 0x000fe40000000000 */
[----:B------:R-:W-:Y:S05]  /*1cf80*/  BRA.DIV UR4, `(.L_x_2440) ;  /* 0x0000003204a07947 */ /* 0x000fea000b800000 */
[----:B------:R3:W4:Y:S02]  /*1cf90*/  SHFL.IDX PT, R5, R3, R12, 0x1f ;  /* 0x00001f0c03057589 */ /* 0x00072400000e0000 */
.L_x_2439:
        /* <DEDUP_REMOVED lines=12> */
[----:B0-----:R-:W-:-:S05]  /*1d060*/  IADD3 R2, RZ, -R3, RZ ;  /* 0x80000003ff027210 */ /* 0x001fca0007ffe0ff */
        /* <DEDUP_REMOVED lines=19> */
[----:B------:R-:W-:-:S03]  /*1d1a0*/  IMAD.MOV R2, RZ, RZ, -R2 ;  /* 0x000000ffff027224 */ /* 0x000fc600078e0a02 */
[----:B------:R-:W-:Y:S01]  /*1d1b0*/  IADD3 R3, -R5, RZ, RZ ;  /* 0x000000ff05037210 */ /* 0x000fe20007ffe1ff */
        /* <DEDUP_REMOVED lines=24> */
[----:B------:R-:W-:-:S06]  /*1d340*/  @P0 IADD3 R2, R2, 0x1, RZ ;  /* 0x0000000102020810 */ /* 0x000fcc0007ffe0ff */
[----:B------:R-:W-:Y:S01]  /*1d350*/  @!P2 IMAD.MOV R2, RZ, RZ, -R2 ;  /* 0x000000ffff02a224 */ /* 0x000fe200078e0a02 */
[----:B------:R-:W-:Y:S01]  /*1d360*/  @!P1 LOP3.LUT R2, RZ, R4, RZ, 0x33, !PT ;  /* 0x00000004ff029212 */ /* 0x000fe200078e33ff */
[----:B------:R-:W-:-:S04]  /*1d370*/  IMAD.MOV R4, RZ, RZ, -R4 ;  /* 0x000000ffff047224 */ /* 0x000fc800078e0a04 */
[----:B------:R-:W-:Y:S01]  /*1d380*/  IMAD R18, R2, R4, R5 ;  /* 0x0000000402127224 */ /* 0x000fe200078e0205 */
[----:B------:R-:W-:-:S05]  /*1d390*/  LOP3.LUT R2, RZ, R2, RZ, 0x33, !PT ;  /* 0x00000002ff027212 */ /* 0x000fca00078e33ff */
[----:B------:R-:W-:Y:S01]  /*1d3a0*/  IMAD.IADD R17, R17, 0x1, R2 ;  /* 0x0000000111117824 */ /* 0x000fe200078e0202 */
[----:B------:R-:W-:Y:S06]  /*1d3b0*/  BRA `(.L_x_2441) ;  /* 0x00000000001c7947 */ /* 0x000fec0003800000 */
.L_x_2433:
[----:B------:R-:W-:Y:S01]  /*1d3c0*/  UMOV UR4, URZ ;  /* 0x0000003f00047c82 */ /* 0x000fe20008000000 */
[----:B------:R-:W-:Y:S01]  /*1d3d0*/  UMOV UR5, URZ ;  /* 0x0000003f00057c82 */ /* 0x000fe20008000000 */
[----:B------:R-:W-:Y:S01]  /*1d3e0*/  ULDC UR6, c[0x0][0xc3c] ;  /* 0x00030f0000067ab9 */ /* 0x000fe20000000800 */
[----:B------:R-:W-:Y:S01]  /*1d3f0*/  IMAD.MOV.U32 R16, RZ, RZ, R0 ;  /* 0x000000ffff107224 */ /* 0x000fe200078e0000 */
[----:B------:R-:W-:Y:S01]  /*1d400*/  MOV R19, UR6 ;  /* 0x0000000600137c02 */ /* 0x000fe20008000f00 */
[----:B------:R-:W-:Y:S02]  /*1d410*/  IMAD.U32 R17, RZ, RZ, UR4 ;  /* 0x00000004ff117e24 */ /* 0x000fe4000f8e00ff */
[----:B------:R-:W-:-:S07]  /*1d420*/  IMAD.U32 R18, RZ, RZ, UR5 ;  /* 0x00000005ff127e24 */ /* 0x000fce000f8e00ff */
.L_x_2441:
        /* <DEDUP_REMOVED lines=12> */
.L_x_2430:
[----:B------:R-:W-:Y:S02]  /*1d4f0*/  ULDC UR4, c[0x0][0xc3c] ;  /* 0x00030f0000047ab9 */ /* 0x000fe40000000800 */
[----:B---3--:R-:W-:-:S13]  /*1d500*/  ISETP.GE.AND P0, PT, R19, UR4, PT ;  /* 0x0000000413007c0c */ /* 0x008fda000bf06270 */
[----:B------:R-:W-:Y:S05]  /*1d510*/  @!P0 BRA `(.L_x_2442) ;  /* 0xffffff9c00d88947 */ /* 0x000fea000383ffff */
[----:B------:R-:W-:Y:S05]  /*1d520*/  BSYNC B7 ;  /* 0x0000000000077941 */ /* 0x000fea0003800000 */
.L_x_2324:
[----:B--2---:R-:W2:Y:S01]  /*1d530*/  LDL.LU R0, [R1+0x48] ;  /* 0x0000480001007983 */ /* 0x004ea20000300800 */
[----:B------:R-:W-:Y:S01]  /*1d540*/  BSSY B0, `(.L_x_2443) ;  /* 0x000000b000007945 */ /* 0x000fe20003800000 */
[----:B------:R-:W3:Y:S01]  /*1d550*/  S2R R5, SR_CgaCtaId ;  /* 0x0000000000057919 */ /* 0x000ee20000008800 */
[----:B--2---:R-:W-:-:S05]  /*1d560*/  VIADD R0, R0, 0x1 ;  /* 0x0000000100007836 */ /* 0x004fca0000000000 */
[----:B01--4-:R-:W-:-:S04]  /*1d570*/  LEA.HI R2, R0, R0, RZ, 0x1 ;  /* 0x0000000000027211 */ /* 0x013fc800078f08ff */
[----:B------:R-:W-:Y:S02]  /*1d580*/  LOP3.LUT R3, R2, 0xfffffffe, RZ, 0xc0, !PT ;  /* 0xfffffffe02037812 */ /* 0x000fe400078ec0ff */
[----:B------:R-:W-:-:S03]  /*1d590*/  MOV R2, 0x400 ;  /* 0x0000040000027802 */ /* 0x000fc60000000f00 */
[----:B------:R-:W-:Y:S01]  /*1d5a0*/  IMAD.IADD R0, R0, 0x1, -R3 ;  /* 0x0000000100007824 */ /* 0x000fe200078e0a03 */
[----:B---3--:R-:W-:-:S04]  /*1d5b0*/  LEA R5, R5, R2, 0x18 ;  /* 0x0000000205057211 */ /* 0x008fc800078ec0ff */
[----:B------:R-:W-:-:S04]  /*1d5c0*/  SHF.L.U32 R0, R0, 0x1f, RZ ;  /* 0x0000001f00007819 */ /* 0x000fc800000006ff */
[----:B------:R-:W0:Y:S02]  /*1d5d0*/  SYNCS.PHASECHK.TRANS64.TRYWAIT P0, [R5+URZ+0x19c20], R0 ;  /* 0x019c2000050075a7 */ /* 0x000e24000800017f */
[----:B0-----:R-:W-:Y:S05]  /*1d5e0*/  @!P0 BRA `(.L_x_2444) ;  /* 0x0000002c00308947 */ /* 0x001fea0003800000 */
.L_x_2565:
[----:B------:R-:W-:Y:S05]  /*1d5f0*/  BSYNC B0 ;  /* 0x0000000000007941 */ /* 0x000fea0003800000 */
.L_x_2443:
[----:B------:R-:W-:-:S03]  /*1d600*/  UMOV UR4, 0xffffffff ;  /* 0xffffffff00047882 */ /* 0x000fc60000000000 */
[----:B------:R-:W-:Y:S05]  /*1d610*/  BRA.DIV UR4, `(.L_x_2445) ;  /* 0x0000002e04387947 */ /* 0x000fea000b800000 */
[----:B0-----:R-:W0:Y:S02]  /*1d620*/  S2R R0, SR_TID.X ;  /* 0x0000000000007919 */ /* 0x001e240000002100 */
[----:B0-----:R-:W-:-:S04]  /*1d630*/  SHF.R.U32.HI R0, RZ, 0x5, R0 ;  /* 0x00000005ff007819 */ /* 0x001fc80000011600 */
[----:B------:R-:W-:-:S05]  /*1d640*/  LOP3.LUT R0, R0, 0x3, RZ, 0xc0, !PT ;  /* 0x0000000300007812 */ /* 0x000fca00078ec0ff */
[----:B------:R0:W1:Y:S02]  /*1d650*/  SHFL.IDX PT, R14, R0, RZ, 0x1f ;  /* 0x00001fff000e7589 */ /* 0x00006400000e0000 */
.L_x_2568:
[----:B-1----:R-:W-:-:S13]  /*1d660*/  ISETP.NE.AND P0, PT, R14, RZ, PT ;  /* 0x000000ff0e00720c */ /* 0x002fda0003f05270 */
[----:B------:R-:W-:Y:S05]  /*1d670*/  @P0 BRA `(.L_x_2180) ;  /* 0x0000000000a80947 */ /* 0x000fea0003800000 */
[----:B------:R-:W-:-:S03]  /*1d680*/  UMOV UR4, 0xffffffff ;  /* 0xffffffff00047882 */ /* 0x000fc60000000000 */
[----:B------:R-:W-:Y:S05]  /*1d690*/  BRA.DIV UR4, `(.L_x_2446) ;  /* 0x0000002e044c7947 */ /* 0x000fea000b800000 */
[----:B------:R-:W-:-:S13]  /*1d6a0*/  ELECT P6, URZ, PT ;  /* 0x00000000003f782f */ /* 0x000fda00038c0000 */
.L_x_2571:
[----:B------:R-:W-:Y:S05]  /*1d6b0*/  @!P6 BRA `(.L_x_2180) ;  /* 0x000000000098e947 */ /* 0x000fea0003800000 */
[----:B------:R-:W-:-:S06]  /*1d6c0*/  ULOP3.LUT UR4, UR37, 0x2, URZ, 0xfc, !UPT ;  /* 0x0000000225047892 */ /* 0x000fcc000f8efc3f */
[----:B0-----:R-:W-:-:S05]  /*1d6d0*/  IMAD.U32 R0, RZ, RZ, UR4 ;  /* 0x00000004ff007e24 */ /* 0x001fca000f8e00ff */
[----:B------:R-:W-:-:S13]  /*1d6e0*/  ISETP.NE.AND P0, PT, R0, 0x3, PT ;  /* 0x000000030000780c */ /* 0x000fda0003f05270 */
[----:B------:R-:W-:Y:S05]  /*1d6f0*/  @!P0 BRA `(.L_x_2447) ;  /* 0x0000000000048947 */ /* 0x000fea0003800000 */
[----:B------:R-:W-:Y:S01]  /*1d700*/  BPT.TRAP 0x1 ;  /* 0x000000040000795c */ /* 0x000fe20000300000 */
.L_x_2447:
[----:B------:R-:W-:Y:S01]  /*1d710*/  IMAD R3, R23, 0x8, R5 ;  /* 0x0000000817037824 */ /* 0x000fe200078e0205 */
[----:B------:R-:W-:Y:S01]  /*1d720*/  SHF.L.U32 R2, R25, 0x1f, RZ ;  /* 0x0000001f19027819 */ /* 0x000fe200000006ff */
[----:B------:R-:W-:-:S03]  /*1d730*/  VIADD R23, R23, 0x1 ;  /* 0x0000000117177836 */ /* 0x000fc60000000000 */
[----:B------:R-:W0:Y:S02]  /*1d740*/  SYNCS.PHASECHK.TRANS64.TRYWAIT P1, [R3+URZ+0x19c40], R2 ;  /* 0x019c4002030075a7 */ /* 0x000e24000802017f */
[----:B------:R-:W-:-:S04]  /*1d750*/  ISETP.NE.AND P2, PT, R23, 0x2, PT ;  /* 0x000000021700780c */ /* 0x000fc80003f45270 */
[----:B------:R-:W-:Y:S01]  /*1d760*/  SEL R0, RZ, 0x1, P2 ;  /* 0x00000001ff007807 */ /* 0x000fe20001000000 */
[----:B0-----:R-:W-:Y:S08]  /*1d770*/  @!P1 BRA `(.L_x_2448) ;  /* 0x0000002c00349947 */ /* 0x001ff00003800000 */
.L_x_2572:
[----:B------:R-:W-:Y:S02]  /*1d780*/  SEL R23, R23, RZ, P2 ;  /* 0x000000ff17177207 */ /* 0x000fe40001000000 */
[----:B------:R-:W-:Y:S01]  /*1d790*/  LOP3.LUT R0, R25, R0, RZ, 0x3c, !PT ;  /* 0x0000000019007212 */ /* 0x000fe200078e3cff */
[----:B------:R-:W-:Y:S06]  /*1d7a0*/  @!P0 BRA `(.L_x_2449) ;  /* 0x0000000000048947 */ /* 0x000fec0003800000 */
[----:B------:R-:W-:Y:S01]  /*1d7b0*/  BPT.TRAP 0x1 ;  /* 0x000000040000795c */ /* 0x000fe20000300000 */
.L_x_2449:
[----:B------:R-:W-:Y:S01]  /*1d7c0*/  IMAD R23, R23, 0x8, R5 ;  /* 0x0000000817177824 */ /* 0x000fe200078e0205 */
[----:B------:R-:W-:-:S04]  /*1d7d0*/  SHF.L.U32 R0, R0, 0x1f, RZ ;  /* 0x0000001f00007819 */ /* 0x000fc800000006ff */
[----:B------:R-:W1:Y:S02]  /*1d7e0*/  SYNCS.PHASECHK.TRANS64.TRYWAIT P1, [R23+URZ+0x19c40], R0 ;  /* 0x019c4000170075a7 */ /* 0x000e64000802017f */
[----:B-1----:R-:W-:Y:S05]  /*1d7f0*/  @!P1 BRA `(.L_x_2450) ;  /* 0x0000002c00289947 */ /* 0x002fea0003800000 */
.L_x_2573:
[----:B------:R-:W-:Y:S05]  /*1d800*/  @!P0 BRA `(.L_x_2451) ;  /* 0x0000000000048947 */ /* 0x000fea0003800000 */
[----:B------:R-:W-:Y:S01]  /*1d810*/  BPT.TRAP 0x1 ;  /* 0x000000040000795c */ /* 0x000fe20000300000 */
.L_x_2451:
[----:B------:R-:W2:Y:S02]  /*1d820*/  SYNCS.PHASECHK.TRANS64.TRYWAIT P1, [R3+URZ+0x19c60], R2 ;  /* 0x019c6002030075a7 */ /* 0x000ea4000802017f */
[----:B--2---:R-:W-:Y:S05]  /*1d830*/  @!P1 BRA `(.L_x_2452) ;  /* 0x0000002c002c9947 */ /* 0x004fea0003800000 */
.L_x_2574:
[----:B------:R-:W-:Y:S05]  /*1d840*/  @!P0 BRA `(.L_x_2453) ;  /* 0x0000000000048947 */ /* 0x000fea0003800000 */
[----:B------:R-:W-:Y:S01]  /*1d850*/  BPT.TRAP 0x1 ;  /* 0x000000040000795c */ /* 0x000fe20000300000 */
.L_x_2453:
[----:B------:R-:W3:Y:S02]  /*1d860*/  SYNCS.PHASECHK.TRANS64.TRYWAIT P1, [R23+URZ+0x19c60], R0 ;  /* 0x019c6000170075a7 */ /* 0x000ee4000802017f */
[----:B---3--:R-:W-:Y:S05]  /*1d870*/  @!P1 BRA `(.L_x_2454) ;  /* 0x0000002c00309947 */ /* 0x008fea0003800000 */
.L_x_2575:
[----:B------:R-:W-:Y:S05]  /*1d880*/  @!P0 BRA `(.L_x_2455) ;  /* 0x0000000000048947 */ /* 0x000fea0003800000 */
[----:B------:R-:W-:Y:S01]  /*1d890*/  BPT.TRAP 0x1 ;  /* 0x000000040000795c */ /* 0x000fe20000300000 */
.L_x_2455:
[----:B------:R-:W4:Y:S02]  /*1d8a0*/  SYNCS.PHASECHK.TRANS64.TRYWAIT P1, [R3+URZ+0x19c80], R2 ;  /* 0x019c8002030075a7 */ /* 0x000f24000802017f */
[----:B----4-:R-:W-:Y:S05]  /*1d8b0*/  @!P1 BRA `(.L_x_2456) ;  /* 0x0000002c00349947 */ /* 0x010fea0003800000 */
.L_x_2576:
[----:B------:R-:W-:Y:S05]  /*1d8c0*/  @!P0 BRA `(.L_x_2457) ;  /* 0x0000000000048947 */ /* 0x000fea0003800000 */
[----:B------:R-:W-:Y:S01]  /*1d8d0*/  BPT.TRAP 0x1 ;  /* 0x000000040000795c */ /* 0x000fe20000300000 */
.L_x_2457:
[----:B------:R0:W0:Y:S02]  /*1d8e0*/  SYNCS.PHASECHK.TRANS64.TRYWAIT P0, [R23+URZ+0x19c80], R0 ;  /* 0x019c8000170075a7 */ /* 0x000024000800017f */
[----:B0-----:R-:W-:Y:S05]  /*1d8f0*/  @!P0 NANOSLEEP.SYNCS 0x989680 ;  /* 0x009896800000895d */ /* 0x001fea0003900000 */
[----:B------:R-:W0:Y:S02]  /*1d900*/  @!P0 SYNCS.PHASECHK.TRANS64 P0, [R23+URZ+0x19c80], R0 ;  /* 0x019c8000170085a7 */ /* 0x000e24000800007f */
[----:B0-----:R-:W-:Y:S05]  /*1d910*/  @!P0 BRA `(.L_x_2457) ;  /* 0xfffffffc00f08947 */ /* 0x001fea000383ffff */
.L_x_2180:
[----:B------:R-:W-:Y:S05]  /*1d920*/  BSYNC B8 ;  /* 0x0000000000087941 */ /* 0x000fea0003800000 */
.L_x_2177:
[----:B------:R-:W-:Y:S05]  /*1d930*/  EXIT ;  /* 0x000000000000794d */ /* 0x000fea0003800000 */
.L_x_2196:
[----:B-1----:R1:W2:Y:S02]  /*1d940*/  SYNCS.PHASECHK.TRANS64.TRYWAIT P6, [R69+URZ+0x19c90], R80 ;  /* 0x019c9050450075a7 */ /* 0x0022a400080c017f */
[----:B--2---:R-:W-:Y:S05]  /*1d950*/  @!P6 NANOSLEEP.SYNCS 0x989680 ;  /* 0x009896800000e95d */ /* 0x004fea0003900000 */
[----:B------:R-:W2:Y:S02]  /*1d960*/  @!P6 SYNCS.PHASECHK.TRANS64 P6, [R69+URZ+0x19c90], R80 ;  /* 0x019c90504500e5a7 */ /* 0x000ea400080c007f */
[----:B--2---:R-:W-:Y:S05]  /*1d970*/  @!P6 BRA `(.L_x_2196) ;  /* 0xfffffffc00f0e947 */ /* 0x004fea000383ffff */
[----:B------:R-:W-:Y:S05]  /*1d980*/  BRA `(.L_x_2458) ;  /* 0xfffffe4c00dc7947 */ /* 0x000fea000383ffff */
.L_x_2197:
[----:B------:R-:W-:Y:S01]  /*1d990*/  BSSY B1, `(.L_x_2459) ;  /* 0x0000008000017945 */ /* 0x000fe20003800000 */
[----:B0-----:R-:W-:Y:S01]  /*1d9a0*/  IMAD.MOV.U32 R13, RZ, RZ, R82 ;  /* 0x000000ffff0d7224 */ /* 0x001fe200078e0052 */
[----:B------:R-:W-:Y:S01]  /*1d9b0*/  MOV R12, RZ ;  /* 0x000000ff000c7202 */ /* 0x000fe20000000f00 */
[----:B------:R-:W-:Y:S02]  /*1d9c0*/  IMAD.MOV.U32 R11, RZ, RZ, 0x1e1f ;  /* 0x00001e1fff0b7424 */ /* 0x000fe400078e00ff */
[----:B------:R-:W-:-:S07]  /*1d9d0*/  IMAD.MOV.U32 R15, RZ, RZ, -0x1 ;  /* 0xffffffffff0f7424 */ /* 0x000fce00078e00ff */
[----:B-1----:R-:W-:Y:S05]  /*1d9e0*/  WARPSYNC.COLLECTIVE R15, `(.L_x_2460) ;  /* 0x000000000f087348 */ /* 0x002fea0003c00000 */
[----:B------:R0:W2:Y:S02]  /*1d9f0*/  SHFL.IDX P6, R14, R13, R12, R11 ;  /* 0x0000000c0d0e7389 */ /* 0x0000a400000c000b */
[----:B012---:R-:W-:Y:S01]  /*1da00*/  ENDCOLLECTIVE ;  /* 0x000000000000791b */ /* 0x007fe20003800000 */
.L_x_2460:
[----:B------:R-:W-:Y:S05]  /*1da10*/  BSYNC B1 ;  /* 0x0000000000017941 */ /* 0x000fea0003800000 */
.L_x_2459:
        /* <DEDUP_REMOVED lines=8> */
.L_x_2461:
[----:B------:R-:W-:Y:S05]  /*1daa0*/  BRA `(.L_x_2462) ;  /* 0xfffffe4c00a87947 */ /* 0x000fea000383ffff */
.L_x_2213:
[----:B-1----:R1:W2:Y:S02]  /*1dab0*/  SYNCS.PHASECHK.TRANS64.TRYWAIT P6, [R69+URZ+0x19c90], R80 ;  /* 0x019c9050450075a7 */ /* 0x0022a400080c017f */
[----:B--2---:R-:W-:Y:S05]  /*1dac0*/  @!P6 NANOSLEEP.SYNCS 0x989680 ;  /* 0x009896800000e95d */ /* 0x004fea0003900000 */
[----:B------:R-:W2:Y:S02]  /*1dad0*/  @!P6 SYNCS.PHASECHK.TRANS64 P6, [R69+URZ+0x19c90], R80 ;  /* 0x019c90504500e5a7 */ /* 0x000ea400080c007f */
[----:B--2---:R-:W-:Y:S05]  /*1dae0*/  @!P6 BRA `(.L_x_2213) ;  /* 0xfffffffc00f0e947 */ /* 0x004fea000383ffff */
[----:B------:R-:W-:Y:S05]  /*1daf0*/  BRA `(.L_x_2463) ;  /* 0xfffffe6400d87947 */ /* 0x000fea000383ffff */
.L_x_2214:
[----:B------:R-:W-:Y:S01]  /*1db00*/  BSSY B1, `(.L_x_2464) ;  /* 0x0000008000017945 */ /* 0x000fe20003800000 */
[----:B0-----:R-:W-:Y:S01]  /*1db10*/  MOV R13, R82 ;  /* 0x00000052000d7202 */ /* 0x001fe20000000f00 */
[----:B------:R-:W-:Y:S02]  /*1db20*/  IMAD.MOV.U32 R12, RZ, RZ, RZ ;  /* 0x000000ffff0c7224 */ /* 0x000fe400078e00ff */
[----:B------:R-:W-:Y:S02]  /*1db30*/  IMAD.MOV.U32 R11, RZ, RZ, 0x1e1f ;  /* 0x00001e1fff0b7424 */ /* 0x000fe400078e00ff */
[----:B------:R-:W-:-:S07]  /*1db40*/  IMAD.MOV.U32 R15, RZ, RZ, -0x1 ;  /* 0xffffffffff0f7424 */ /* 0x000fce00078e00ff */
[----:B-1----:R-:W-:Y:S05]  /*1db50*/  WARPSYNC.COLLECTIVE R15, `(.L_x_2465) ;  /* 0x000000000f087348 */ /* 0x002fea0003c00000 */
[----:B------:R0:W2:Y:S02]  /*1db60*/  SHFL.IDX P6, R14, R13, R12, R11 ;  /* 0x0000000c0d0e7389 */ /* 0x0000a400000c000b */
[----:B012---:R-:W-:Y:S01]  /*1db70*/  ENDCOLLECTIVE ;  /* 0x000000000000791b */ /* 0x007fe20003800000 */
.L_x_2465:
[----:B------:R-:W-:Y:S05]  /*1db80*/  BSYNC B1 ;  /* 0x0000000000017941 */ /* 0x000fea0003800000 */
.L_x_2464:
        /* <DEDUP_REMOVED lines=8> */
.L_x_2466:
[----:B------:R-:W-:Y:S01]  /*1dc10*/  IMAD.MOV.U32 R83, RZ, RZ, R14 ;  /* 0x000000ffff537224 */ /* 0x000fe200078e000e */
[----:B------:R-:W-:Y:S06]  /*1dc20*/  BRA `(.L_x_2467) ;  /* 0xfffffe6400a07947 */ /* 0x000fec000383ffff */
.L_x_2223:
[----:B0-----:R0:W1:Y:S02]  /*1dc30*/  SYNCS.PHASECHK.TRANS64.TRYWAIT P5, [R69+URZ+0x19c90], R80 ;  /* 0x019c9050450075a7 */ /* 0x00106400080a017f */
[----:B-1----:R-:W-:Y:S05]  /*1dc40*/  @!P5 NANOSLEEP.SYNCS 0x989680 ;  /* 0x009896800000d95d */ /* 0x002fea0003900000 */
[----:B------:R-:W1:Y:S02]  /*1dc50*/  @!P5 SYNCS.PHASECHK.TRANS64 P5, [R69+URZ+0x19c90], R80 ;  /* 0x019c90504500d5a7 */ /* 0x000e6400080a007f */
[----:B-1----:R-:W-:Y:S05]  /*1dc60*/  @!P5 BRA `(.L_x_2223) ;  /* 0xfffffffc00f0d947 */ /* 0x002fea000383ffff */
[----:B------:R-:W-:Y:S05]  /*1dc70*/  BRA `(.L_x_2468) ;  /* 0xfffffe84005c7947 */ /* 0x000fea000383ffff */
.L_x_2224:
[----:B------:R-:W-:Y:S01]  /*1dc80*/  BSSY B1, `(.L_x_2469) ;  /* 0x0000007000017945 */ /* 0x000fe20003800000 */
[----:B------:R-:W-:Y:S02]  /*1dc90*/  IMAD.MOV.U32 R12, RZ, RZ, RZ ;  /* 0x000000ffff0c7224 */ /* 0x000fe400078e00ff */
[----:B------:R-:W-:Y:S02]  /*1dca0*/  IMAD.MOV.U32 R11, RZ, RZ, 0x1e1f ;  /* 0x00001e1fff0b7424 */ /* 0x000fe400078e00ff */
[----:B------:R-:W-:-:S07]  /*1dcb0*/  IMAD.MOV.U32 R15, RZ, RZ, -0x1 ;  /* 0xffffffffff0f7424 */ /* 0x000fce00078e00ff */
[----:B0-----:R-:W-:Y:S05]  /*1dcc0*/  WARPSYNC.COLLECTIVE R15, `(.L_x_2470) ;  /* 0x000000000f087348 */ /* 0x001fea0003c00000 */
[----:B------:R1:W2:Y:S02]  /*1dcd0*/  SHFL.IDX P6, R14, R13, R12, R11 ;  /* 0x0000000c0d0e7389 */ /* 0x0002a400000c000b */
[----:B012---:R-:W-:Y:S01]  /*1dce0*/  ENDCOLLECTIVE ;  /* 0x000000000000791b */ /* 0x007fe20003800000 */
.L_x_2470:
[----:B------:R-:W-:Y:S05]  /*1dcf0*/  BSYNC B1 ;  /* 0x0000000000017941 */ /* 0x000fea0003800000 */
.L_x_2469:
[----:B------:R-:W-:Y:S01]  /*1dd00*/  IMAD.MOV.U32 R13, RZ, RZ, R4 ;  /* 0x000000ffff0d7224 */ /* 0x000fe200078e0004 */
[----:B------:R-:W-:Y:S01]  /*1dd10*/  MOV R11, 0x1e1f ;  /* 0x00001e1f000b7802 */ /* 0x000fe20000000f00 */
[----:B------:R-:W-:Y:S02]  /*1dd20*/  IMAD.MOV.U32 R12, RZ, RZ, RZ ;  /* 0x000000ffff0c7224 */ /* 0x000fe400078e00ff */
[----:B------:R-:W-:Y:S02]  /*1dd30*/  IMAD.MOV.U32 R15, RZ, RZ, -0x1 ;  /* 0xffffffffff0f7424 */ /* 0x000fe400078e00ff */
[----:B------:R-:W-:-:S07]  /*1dd40*/  IMAD.MOV.U32 R29, RZ, RZ, R14 ;  /* 0x000000ffff1d7224 */ /* 0x000fce00078e000e */
[----:B------:R-:W-:Y:S05]  /*1dd50*/  WARPSYNC.COLLECTIVE R15, `(.L_x_2471) ;  /* 0x000000000f087348 */ /* 0x000fea0003c00000 */
[----:B------:R0:W1:Y:S02]  /*1dd60*/  SHFL.IDX P6, R14, R13, R12, R11 ;  /* 0x0000000c0d0e7389 */ /* 0x00006400000c000b */
[----:B01----:R-:W-:Y:S01]  /*1dd70*/  ENDCOLLECTIVE ;  /* 0x000000000000791b */ /* 0x003fe20003800000 */
.L_x_2471:
[----:B------:R-:W-:Y:S05]  /*1dd80*/  BRA `(.L_x_2472) ;  /* 0xfffffe8400907947 */ /* 0x000fea000383ffff */
.L_x_2228:
[----:B0-----:R0:W2:Y:S02]  /*1dd90*/  SYNCS.PHASECHK.TRANS64.TRYWAIT P0, [R69+URZ+0x19cb0], R80 ;  /* 0x019cb050450075a7 */ /* 0x0010a4000800017f */
[----:B--2---:R-:W-:Y:S05]  /*1dda0*/  @!P0 NANOSLEEP.SYNCS 0x989680 ;  /* 0x009896800000895d */ /* 0x004fea0003900000 */
[----:B------:R-:W2:Y:S02]  /*1ddb0*/  @!P0 SYNCS.PHASECHK.TRANS64 P0, [R69+URZ+0x19cb0], R80 ;  /* 0x019cb050450085a7 */ /* 0x000ea4000800007f */
[----:B--2---:R-:W-:Y:S05]  /*1ddc0*/  @!P0 BRA `(.L_x_2228) ;  /* 0xfffffffc00f08947 */ /* 0x004fea000383ffff */
[----:B------:R-:W-:Y:S05]  /*1ddd0*/  BRA `(.L_x_2473) ;  /* 0xfffffe8800247947 */ /* 0x000fea000383ffff */
.L_x_2246:
[----:B------:R-:W-:Y:S01]  /*1dde0*/  BSSY B1, `(.L_x_2474) ;  /* 0x0000007000017945 */ /* 0x000fe20003800000 */
[----:B------:R-:W-:Y:S02]  /*1ddf0*/  IMAD.MOV.U32 R12, RZ, RZ, RZ ;  /* 0x000000ffff0c7224 */ /* 0x000fe400078e00ff */
[----:B------:R-:W-:Y:S02]  /*1de00*/  IMAD.MOV.U32 R11, RZ, RZ, 0x1e1f ;  /* 0x00001e1fff0b7424 */ /* 0x000fe400078e00ff */
[----:B------:R-:W-:-:S07]  /*1de10*/  IMAD.MOV.U32 R15, RZ, RZ, -0x1 ;  /* 0xffffffffff0f7424 */ /* 0x000fce00078e00ff */
[----:B------:R-:W-:Y:S05]  /*1de20*/  WARPSYNC.COLLECTIVE R15, `(.L_x_2475) ;  /* 0x000000000f087348 */ /* 0x000fea0003c00000 */
[----:B------:R0:W1:Y:S02]  /*1de30*/  SHFL.IDX P6, R14, R13, R12, R11 ;  /* 0x0000000c0d0e7389 */ /* 0x00006400000c000b */
[----:B01----:R-:W-:Y:S01]  /*1de40*/  ENDCOLLECTIVE ;  /* 0x000000000000791b */ /* 0x003fe20003800000 */
.L_x_2475:
[----:B------:R-:W-:Y:S05]  /*1de50*/  BSYNC B1 ;  /* 0x0000000000017941 */ /* 0x000fea0003800000 */
.L_x_2474:
        /* <DEDUP_REMOVED lines=8> */
.L_x_2476:
[----:B------:R-:W-:Y:S02]  /*1dee0*/  IMAD.MOV.U32 R13, RZ, RZ, R4 ;  /* 0x000000ffff0d7224 */ /* 0x000fe400078e0004 */
[----:B------:R-:W-:-:S07]  /*1def0*/  IMAD.MOV.U32 R3, RZ, RZ, R14 ;  /* 0x000000ffff037224 */ /* 0x000fce00078e000e */
[----:B------:R-:W-:Y:S05]  /*1df00*/  WARPSYNC.COLLECTIVE R15, `(.L_x_2477) ;  /* 0x000000000f087348 */ /* 0x000fea0003c00000 */
[----:B------:R0:W1:Y:S02]  /*1df10*/  SHFL.IDX P6, R14, R13, R12, R11 ;  /* 0x0000000c0d0e7389 */ /* 0x00006400000c000b */
[----:B01----:R-:W-:Y:S01]  /*1df20*/  ENDCOLLECTIVE ;  /* 0x000000000000791b */ /* 0x003fe20003800000 */
.L_x_2477:
[----:B------:R-:W-:Y:S02]  /*1df30*/  IMAD.MOV.U32 R13, RZ, RZ, R5 ;  /* 0x000000ffff0d7224 */ /* 0x000fe400078e0005 */
[----:B------:R-:W-:-:S07]  /*1df40*/  IMAD.MOV.U32 R4, RZ, RZ, R14 ;  /* 0x000000ffff047224 */ /* 0x000fce00078e000e */
[----:B------:R-:W-:Y:S05]  /*1df50*/  WARPSYNC.COLLECTIVE R15, `(.L_x_2478) ;  /* 0x000000000f087348 */ /* 0x000fea0003c00000 */
[----:B------:R0:W1:Y:S02]  /*1df60*/  SHFL.IDX P6, R14, R13, R12, R11 ;  /* 0x0000000c0d0e7389 */ /* 0x00006400000c000b */
[----:B01----:R-:W-:Y:S01]  /*1df70*/  ENDCOLLECTIVE ;  /* 0x000000000000791b */ /* 0x003fe20003800000 */
.L_x_2478:
[----:B------:R-:W-:Y:S05]  /*1df80*/  BRA `(.L_x_2479) ;  /* 0xfffffe98002c7947 */ /* 0x000fea000383ffff */
.L_x_2250:
[----:B--2---:R2:W0:Y:S02]  /*1df90*/  SYNCS.PHASECHK.TRANS64.TRYWAIT P0, [R18+URZ+0x19c00], R5 ;  /* 0x019c0005120075a7 */ /* 0x004424000800017f */
[----:B0-----:R-:W-:Y:S05]  /*1dfa0*/  @!P0 NANOSLEEP.SYNCS 0x989680 ;  /* 0x009896800000895d */ /* 0x001fea0003900000 */
[----:B------:R-:W0:Y:S02]  /*1dfb0*/  @!P0 SYNCS.PHASECHK.TRANS64 P0, [R18+URZ+0x19c00], R5 ;  /* 0x019c0005120085a7 */ /* 0x000e24000800007f */
[----:B0-----:R-:W-:Y:S05]  /*1dfc0*/  @!P0 BRA `(.L_x_2250) ;  /* 0xfffffffc00f08947 */ /* 0x001fea000383ffff */
[----:B------:R-:W-:Y:S05]  /*1dfd0*/  BRA `(.L_x_2480) ;  /* 0xfffffe9800f87947 */ /* 0x000fea000383ffff */
.L_x_2256:
[----:B------:R-:W-:Y:S01]  /*1dfe0*/  BSSY B1, `(.L_x_2481) ;  /* 0x0000007000017945 */ /* 0x000fe20003800000 */
[----:B------:R-:W-:Y:S01]  /*1dff0*/  IMAD.MOV.U32 R12, RZ, RZ, RZ ;  /* 0x000000ffff0c7224 */ /* 0x000fe200078e00ff */
[----:B------:R-:W-:Y:S01]  /*1e000*/  MOV R15, 0xffffffff ;  /* 0xffffffff000f7802 */ /* 0x000fe20000000f00 */
[----:B------:R-:W-:-:S07]  /*1e010*/  IMAD.MOV.U32 R11, RZ, RZ, 0x1e1f ;  /* 0x00001e1fff0b7424 */ /* 0x000fce00078e00ff */
[----:B------:R-:W-:Y:S05]  /*1e020*/  WARPSYNC.COLLECTIVE R15, `(.L_x_2482) ;  /* 0x000000000f087348 */ /* 0x000fea0003c00000 */
[----:B------:R0:W1:Y:S02]  /*1e030*/  SHFL.IDX P6, R14, R13, R12, R11 ;  /* 0x0000000c0d0e7389 */ /* 0x00006400000c000b */
[----:B01----:R-:W-:Y:S01]  /*1e040*/  ENDCOLLECTIVE ;  /* 0x000000000000791b */ /* 0x003fe20003800000 */
.L_x_2482:
[----:B------:R-:W-:Y:S05]  /*1e050*/  BSYNC B1 ;  /* 0x0000000000017941 */ /* 0x000fea0003800000 */
.L_x_2481:
        /* <DEDUP_REMOVED lines=8> */
.L_x_2483:
[----:B------:R-:W-:Y:S02]  /*1e0e0*/  IMAD.MOV.U32 R13, RZ, RZ, R20 ;  /* 0x000000ffff0d7224 */ /* 0x000fe400078e0014 */
[----:B------:R-:W-:-:S07]  /*1e0f0*/  IMAD.MOV.U32 R3, RZ, RZ, R14 ;  /* 0x000000ffff037224 */ /* 0x000fce00078e000e */
[----:B------:R-:W-:Y:S05]  /*1e100*/  WARPSYNC.COLLECTIVE R15, `(.L_x_2484) ;  /* 0x000000000f087348 */ /* 0x000fea0003c00000 */
[----:B------:R0:W1:Y:S02]  /*1e110*/  SHFL.IDX P6, R14, R13, R12, R11 ;  /* 0x0000000c0d0e7389 */ /* 0x00006400000c000b */
[----:B01----:R-:W-:Y:S01]  /*1e120*/  ENDCOLLECTIVE ;  /* 0x000000000000791b */ /* 0x003fe20003800000 */
.L_x_2484:
[----:B------:R-:W-:Y:S01]  /*1e130*/  IMAD.MOV.U32 R13, RZ, RZ, R21 ;  /* 0x000000ffff0d7224 */ /* 0x000fe200078e0015 */
[----:B------:R-:W-:-:S07]  /*1e140*/  MOV R20, R14 ;  /* 0x0000000e00147202 */ /* 0x000fce0000000f00 */
[----:B------:R-:W-:Y:S05]  /*1e150*/  WARPSYNC.COLLECTIVE R15, `(.L_x_2485) ;  /* 0x000000000f087348 */ /* 0x000fea0003c00000 */
[----:B------:R0:W1:Y:S02]  /*1e160*/  SHFL.IDX P6, R14, R13, R12, R11 ;  /* 0x0000000c0d0e7389 */ /* 0x00006400000c000b */
[----:B01----:R-:W-:Y:S01]  /*1e170*/  ENDCOLLECTIVE ;  /* 0x000000000000791b */ /* 0x003fe20003800000 */
.L_x_2485:
[----:B------:R-:W-:Y:S01]  /*1e180*/  IMAD.MOV.U32 R21, RZ, RZ, R14 ;  /* 0x000000ffff157224 */ /* 0x000fe200078e000e */
[----:B------:R-:W-:Y:S06]  /*1e190*/  BRA `(.L_x_2486) ;  /* 0xfffffeb000e07947 */ /* 0x000fec000383ffff */
.L_x_2260:
[----:B-1----:R1:W2:Y:S02]  /*1e1a0*/  SYNCS.PHASECHK.TRANS64.TRYWAIT P0, [R18+URZ+0x19c00], R39 ;  /* 0x019c0027120075a7 */ /* 0x0022a4000800017f */
[----:B--2---:R-:W-:Y:S05]  /*1e1b0*/  @!P0 NANOSLEEP.SYNCS 0x989680 ;  /* 0x009896800000895d */ /* 0x004fea0003900000 */
[----:B------:R-:W2:Y:S02]  /*1e1c0*/  @!P0 SYNCS.PHASECHK.TRANS64 P0, [R18+URZ+0x19c00], R39 ;  /* 0x019c0027120085a7 */ /* 0x000ea4000800007f */
[----:B--2---:R-:W-:Y:S05]  /*1e1d0*/  @!P0 BRA `(.L_x_2260) ;  /* 0xfffffffc00f08947 */ /* 0x004fea000383ffff */
[----:B------:R-:W-:Y:S05]  /*1e1e0*/  BRA `(.L_x_2487) ;  /* 0xfffffeb400b07947 */ /* 0x000fea000383ffff */
.L_x_2266:
[----:B-1----:R1:W2:Y:S02]  /*1e1f0*/  SYNCS.PHASECHK.TRANS64.TRYWAIT P1, [R0+URZ+0x19c30], R7 ;  /* 0x019c3007000075a7 */ /* 0x0022a4000802017f */
[----:B--2---:R-:W-:Y:S05]  /*1e200*/  @!P1 NANOSLEEP.SYNCS 0x989680 ;  /* 0x009896800000995d */ /* 0x004fea0003900000 */
[----:B------:R-:W2:Y:S02]  /*1e210*/  @!P1 SYNCS.PHASECHK.TRANS64 P1, [R0+URZ+0x19c30], R7 ;  /* 0x019c3007000095a7 */ /* 0x000ea4000802007f */
[----:B--2---:R-:W-:Y:S05]  /*1e220*/  @!P1 BRA `(.L_x_2266) ;  /* 0xfffffffc00f09947 */ /* 0x004fea000383ffff */
[----:B------:R-:W-:Y:S05]  /*1e230*/  BRA `(.L_x_2265) ;  /* 0xfffffed800187947 */ /* 0x000fea000383ffff */
.L_x_2274:
[----:B-1----:R1:W2:Y:S02]  /*1e240*/  SYNCS.PHASECHK.TRANS64.TRYWAIT P1, [R20+URZ+0x19c30], R11 ;  /* 0x019c300b140075a7 */ /* 0x0022a4000802017f */
[----:B--2---:R-:W-:Y:S05]  /*1e250*/  @!P1 NANOSLEEP.SYNCS 0x989680 ;  /* 0x009896800000995d */ /* 0x004fea0003900000 */
[----:B------:R-:W2:Y:S02]  /*1e260*/  @!P1 SYNCS.PHASECHK.TRANS64 P1, [R20+URZ+0x19c30], R11 ;  /* 0x019c300b140095a7 */ /* 0x000ea4000802007f */
[----:B--2---:R-:W-:Y:S05]  /*1e270*/  @!P1 BRA `(.L_x_2274) ;  /* 0xfffffffc00f09947 */ /* 0x004fea000383ffff */
[----:B------:R-:W-:Y:S05]  /*1e280*/  BRA `(.L_x_2273) ;  /* 0xffffff0000bc7947 */ /* 0x000fea000383ffff */
.L_x_2279:
[----:B-1----:R1:W2:Y:S02]  /*1e290*/  SYNCS.PHASECHK.TRANS64.TRYWAIT P1, [R14+URZ+0x19c50], R7 ;  /* 0x019c50070e0075a7 */ /* 0x0022a4000802017f */
[----:B--2---:R-:W-:Y:S05]  /*1e2a0*/  @!P1 NANOSLEEP.SYNCS 0x989680 ;  /* 0x009896800000995d */ /* 0x004fea0003900000 */
[----:B------:R-:W2:Y:S02]  /*1e2b0*/  @!P1 SYNCS.PHASECHK.TRANS64 P1, [R14+URZ+0x19c50], R7 ;  /* 0x019c50070e0095a7 */ /* 0x000ea4000802007f */
[----:B--2---:R-:W-:Y:S05]  /*1e2c0*/  @!P1 BRA `(.L_x_2279) ;  /* 0xfffffffc00f09947 */ /* 0x004fea000383ffff */
[----:B------:R-:W-:Y:S05]  /*1e2d0*/  BRA `(.L_x_2278) ;  /* 0xffffff04003c7947 */ /* 0x000fea000383ffff */
.L_x_2289:
[----:B-1----:R1:W2:Y:S02]  /*1e2e0*/  SYNCS.PHASECHK.TRANS64.TRYWAIT P1, [R10+URZ+0x19c30], R11 ;  /* 0x019c300b0a0075a7 */ /* 0x0022a4000802017f */
[----:B--2---:R-:W-:Y:S05]  /*1e2f0*/  @!P1 NANOSLEEP.SYNCS 0x989680 ;  /* 0x009896800000995d */ /* 0x004fea0003900000 */
[----:B------:R-:W2:Y:S02]  /*1e300*/  @!P1 SYNCS.PHASECHK.TRANS64 P1, [R10+URZ+0x19c30], R11 ;  /* 0x019c300b0a0095a7 */ /* 0x000ea4000802007f */
[----:B--2---:R-:W-:Y:S05]  /*1e310*/  @!P1 BRA `(.L_x_2289) ;  /* 0xfffffffc00f09947 */ /* 0x004fea000383ffff */
[----:B------:R-:W-:Y:S05]  /*1e320*/  BRA `(.L_x_2288) ;  /* 0xffffff3000787947 */ /* 0x000fea000383ffff */
.L_x_2294:
[----:B-1----:R1:W2:Y:S02]  /*1e330*/  SYNCS.PHASECHK.TRANS64.TRYWAIT P1, [R12+URZ+0x19c50], R7 ;  /* 0x019c50070c0075a7 */ /* 0x0022a4000802017f */
[----:B--2---:R-:W-:Y:S05]  /*1e340*/  @!P1 NANOSLEEP.SYNCS 0x989680 ;  /* 0x009896800000995d */ /* 0x004fea0003900000 */
[----:B------:R-:W2:Y:S02]  /*1e350*/  @!P1 SYNCS.PHASECHK.TRANS64 P1, [R12+URZ+0x19c50], R7 ;  /* 0x019c50070c0095a7 */ /* 0x000ea4000802007f */
[----:B--2---:R-:W-:Y:S05]  /*1e360*/  @!P1 BRA `(.L_x_2294) ;  /* 0xfffffffc00f09947 */ /* 0x004fea000383ffff */
[----:B------:R-:W-:Y:S05]  /*1e370*/  BRA `(.L_x_2293) ;  /* 0xffffff3000f87947 */ /* 0x000fea000383ffff */
.L_x_2302:
[----:B-1----:R1:W2:Y:S02]  /*1e380*/  SYNCS.PHASECHK.TRANS64.TRYWAIT P1, [R12+URZ+0x19c50], R5 ;  /* 0x019c50050c0075a7 */ /* 0x0022a4000802017f */
[----:B--2---:R-:W-:Y:S05]  /*1e390*/  @!P1 NANOSLEEP.SYNCS 0x989680 ;  /* 0x009896800000995d */ /* 0x004fea0003900000 */
[----:B------:R-:W2:Y:S02]  /*1e3a0*/  @!P1 SYNCS.PHASECHK.TRANS64 P1, [R12+URZ+0x19c50], R5 ;  /* 0x019c50050c0095a7 */ /* 0x000ea4000802007f */
[----:B--2---:R-:W-:Y:S05]  /*1e3b0*/  @!P1 BRA `(.L_x_2302) ;  /* 0xfffffffc00f09947 */ /* 0x004fea000383ffff */
[----:B------:R-:W-:Y:S05]  /*1e3c0*/  BRA `(.L_x_2301) ;  /* 0xffffff5400847947 */ /* 0x000fea000383ffff */
.L_x_2330:
[----:B0-----:R-:W0:Y:S01]  /*1e3d0*/  S2R R8, SR_TID.X ;  /* 0x0000000000087919 */ /* 0x001e220000002100 */
        /* <DEDUP_REMOVED lines=10> */
.L_x_2489:
[----:B------:R-:W-:Y:S05]  /*1e480*/  BSYNC B1 ;  /* 0x0000000000017941 */ /* 0x000fea0003800000 */
.L_x_2488:
[----:B------:R-:W-:Y:S05]  /*1e490*/  BRA `(.L_x_2490) ;  /* 0xffffff9400e07947 */ /* 0x000fea000383ffff */
.L_x_2332:
[----:B------:R-:W-:Y:S01]  /*1e4a0*/  BSSY B1, `(.L_x_2491) ;  /* 0x0000006000017945 */ /* 0x000fe20003800000 */
[----:B------:R-:W-:-:S07]  /*1e4b0*/  IMAD.MOV.U32 R15, RZ, RZ, -0x1 ;  /* 0xffffffffff0f7424 */ /* 0x000fce00078e00ff */
[----:B012---:R-:W-:Y:S05]  /*1e4c0*/  WARPSYNC.COLLECTIVE R15, `(.L_x_2492) ;  /* 0x000000000f0c7348 */ /* 0x007fea0003c00000 */
[----:B------:R-:W-:Y:S02]  /*1e4d0*/  ELECT P6, UR62, PT ;  /* 0x00000000003e782f */ /* 0x000fe400038c0000 */
[----:B------:R-:W-:Y:S01]  /*1e4e0*/  MOV R14, UR62 ;  /* 0x0000003e000e7c02 */ /* 0x000fe20008000f00 */
[----:B012---:R-:W-:Y:S10]  /*1e4f0*/  ENDCOLLECTIVE ;  /* 0x000000000000791b */ /* 0x007ff40003800000 */
.L_x_2492:
[----:B------:R-:W-:Y:S05]  /*1e500*/  BSYNC B1 ;  /* 0x0000000000017941 */ /* 0x000fea0003800000 */
.L_x_2491:
[----:B------:R-:W-:Y:S05]  /*1e510*/  BRA `(.L_x_2331) ;  /* 0xffffff9400d87947 */ /* 0x000fea000383ffff */
.L_x_2334:
[----:B--2---:R2:W3:Y:S02]  /*1e520*/  SYNCS.PHASECHK.TRANS64.TRYWAIT P0, [R22+URZ+0x19c20], R5 ;  /* 0x019c2005160075a7 */ /* 0x0044e4000800017f */
[----:B---3--:R-:W-:Y:S05]  /*1e530*/  @!P0 NANOSLEEP.SYNCS 0x989680 ;  /* 0x009896800000895d */ /* 0x008fea0003900000 */
[----:B------:R-:W3:Y:S02]  /*1e540*/  @!P0 SYNCS.PHASECHK.TRANS64 P0, [R22+URZ+0x19c20], R5 ;  /* 0x019c2005160085a7 */ /* 0x000ee4000800007f */
[----:B---3--:R-:W-:Y:S05]  /*1e550*/  @!P0 BRA `(.L_x_2334) ;  /* 0xfffffffc00f08947 */ /* 0x008fea000383ffff */
[----:B------:R-:W-:Y:S05]  /*1e560*/  BRA `(.L_x_2493) ;  /* 0xffffff9400e87947 */ /* 0x000fea000383ffff */
.L_x_2338:
[----:B0-----:R0:W3:Y:S02]  /*1e570*/  SYNCS.PHASECHK.TRANS64.TRYWAIT P0, [R8+URZ+0x19ca0], R10 ;  /* 0x019ca00a080075a7 */ /* 0x0010e4000800017f */
[----:B---3--:R-:W-:Y:S05]  /*1e580*/  @!P0 NANOSLEEP.SYNCS 0x989680 ;  /* 0x009896800000895d */ /* 0x008fea0003900000 */
[----:B------:R-:W3:Y:S02]  /*1e590*/  @!P0 SYNCS.PHASECHK.TRANS64 P0, [R8+URZ+0x19ca0], R10 ;  /* 0x019ca00a080085a7 */ /* 0x000ee4000800007f */
[----:B---3--:R-:W-:Y:S05]  /*1e5a0*/  @!P0 BRA `(.L_x_2338) ;  /* 0xfffffffc00f08947 */ /* 0x008fea000383ffff */
[----:B------:R-:W-:Y:S05]  /*1e5b0*/  BRA `(.L_x_2494) ;  /* 0xffffff9800007947 */ /* 0x000fea000383ffff */
.L_x_2345:
[----:B-1----:R1:W2:Y:S02]  /*1e5c0*/  SYNCS.PHASECHK.TRANS64.TRYWAIT P0, [R8+URZ+0x19cc0], R10 ;  /* 0x019cc00a080075a7 */ /* 0x0022a4000800017f */
[----:B--2---:R-:W-:Y:S05]  /*1e5d0*/  @!P0 NANOSLEEP.SYNCS 0x989680 ;  /* 0x009896800000895d */ /* 0x004fea0003900000 */
[----:B------:R-:W2:Y:S02]  /*1e5e0*/  @!P0 SYNCS.PHASECHK.TRANS64 P0, [R8+URZ+0x19cc0], R10 ;  /* 0x019cc00a080085a7 */ /* 0x000ea4000800007f */
[----:B--2---:R-:W-:Y:S05]  /*1e5f0*/  @!P0 BRA `(.L_x_2345) ;  /* 0xfffffffc00f08947 */ /* 0x004fea000383ffff */
[----:B------:R-:W-:Y:S05]  /*1e600*/  BRA `(.L_x_2495) ;  /* 0xffffff9800fc7947 */ /* 0x000fea000383ffff */
.L_x_2354:
[----:B0-----:R0:W1:Y:S02]  /*1e610*/  SYNCS.PHASECHK.TRANS64.TRYWAIT P1, [R8+URZ+0x19ca0], R7 ;  /* 0x019ca007080075a7 */ /* 0x001064000802017f */
[----:B-1----:R-:W-:Y:S05]  /*1e620*/  @!P1 NANOSLEEP.SYNCS 0x989680 ;  /* 0x009896800000995d */ /* 0x002fea0003900000 */
[----:B------:R-:W1:Y:S02]  /*1e630*/  @!P1 SYNCS.PHASECHK.TRANS64 P1, [R8+URZ+0x19ca0], R7 ;  /* 0x019ca007080095a7 */ /* 0x000e64000802007f */
[----:B-1----:R-:W-:Y:S05]  /*1e640*/  @!P1 BRA `(.L_x_2354) ;  /* 0xfffffffc00f09947 */ /* 0x002fea000383ffff */
[----:B------:R-:W-:Y:S05]  /*1e650*/  BRA `(.L_x_2496) ;  /* 0xffffffa000307947 */ /* 0x000fea000383ffff */
.L_x_2361:
[----:B-1----:R1:W2:Y:S02]  /*1e660*/  SYNCS.PHASECHK.TRANS64.TRYWAIT P1, [R8+URZ+0x19cc0], R7 ;  /* 0x019cc007080075a7 */ /* 0x0022a4000802017f */
[----:B--2---:R-:W-:Y:S05]  /*1e670*/  @!P1 NANOSLEEP.SYNCS 0x989680 ;  /* 0x009896800000995d */ /* 0x004fea0003900000 */
[----:B------:R-:W2:Y:S02]  /*1e680*/  @!P1 SYNCS.PHASECHK.TRANS64 P1, [R8+URZ+0x19cc0], R7 ;  /* 0x019cc007080095a7 */ /* 0x000ea4000802007f */
[----:B--2---:R-:W-:Y:S05]  /*1e690*/  @!P1 BRA `(.L_x_2361) ;  /* 0xfffffffc00f09947 */ /* 0x004fea000383ffff */
[----:B------:R-:W-:Y:S05]  /*1e6a0*/  BRA `(.L_x_2497) ;  /* 0xffffffa400287947 */ /* 0x000fea000383ffff */
.L_x_2378:
[----:B0-----:R-:W0:Y:S01]  /*1e6b0*/  S2R R10, SR_TID.X ;  /* 0x00000000000a7919 */ /* 0x001e220000002100 */
[----:B------:R-:W-:Y:S01]  /*1e6c0*/  BSSY B0, `(.L_x_2498) ;  /* 0x000000a000007945 */ /* 0x000fe20003800000 */
[----:B------:R-:W-:Y:S02]  /*1e6d0*/  IMAD.MOV.U32 R12, RZ, RZ, RZ ;  /* 0x000000ffff0c7224 */ /* 0x000fe400078e00ff */
[----:B------:R-:W-:Y:S02]  /*1e6e0*/  IMAD.MOV.U32 R11, RZ, RZ, 0x1f ;  /* 0x0000001fff0b7424 */ /* 0x000fe400078e00ff */
[----:B------:R-:W-:Y:S01]  /*1e6f0*/  IMAD.MOV.U32 R15, RZ, RZ, -0x1 ;  /* 0xffffffffff0f7424 */ /* 0x000fe200078e00ff */
[----:B0-----:R-:W-:-:S04]  /*1e700*/  SHF.R.U32.HI R4, RZ, 0x5, R10 ;  /* 0x00000005ff047819 */ /* 0x001fc8000001160a */
[----:B------:R-:W-:-:S04]  /*1e710*/  LOP3.LUT R4, R4, 0x3, RZ, 0xc0, !PT ;  /* 0x0000000304047812 */ /* 0x000fc800078ec0ff */
[----:B------:R-:W-:-:S07]  /*1e720*/  MOV R13, R4 ;  /* 0x00000004000d7202 */ /* 0x000fce0000000f00 */
[----:B-----5:R-:W-:Y:S05]  /*1e730*/  WARPSYNC.COLLECTIVE R15, `(.L_x_2499) ;  /* 0x000000000f087348 */ /* 0x020fea0003c00000 */
[----:B------:R0:W1:Y:S02]  /*1e740*/  SHFL.IDX P6, R14, R13, R12, R11 ;  /* 0x0000000c0d0e7389 */ /* 0x00006400000c000b */
[----:B01---5:R-:W-:Y:S01]  /*1e750*/  ENDCOLLECTIVE ;  /* 0x000000000000791b */ /* 0x023fe20003800000 */
.L_x_2499:
[----:B------:R-:W-:Y:S05]  /*1e760*/  BSYNC B0 ;  /* 0x0000000000007941 */ /* 0x000fea0003800000 */
.L_x_2498:
[----:B------:R-:W-:Y:S05]  /*1e770*/  BRA `(.L_x_2500) ;  /* 0xffffffb400007947 */ /* 0x000fea000383ffff */
.L_x_2381:
[----:B-1----:R-:W2:Y:S02]  /*1e780*/  LDL R0, [R1+0x30] ;  /* 0x0000300001007983 */ /* 0x002ea40000100800 */
[----:B--2---:R1:W2:Y:S02]  /*1e790*/  SYNCS.PHASECHK.TRANS64.TRYWAIT P0, [R4+URZ+0x19c80], R0 ;  /* 0x019c8000040075a7 */ /* 0x0042a4000800017f */
[----:B--2---:R-:W-:Y:S05]  /*1e7a0*/  @!P0 NANOSLEEP.SYNCS 0x989680 ;  /* 0x009896800000895d */ /* 0x004fea0003900000 */
[----:B------:R-:W2:Y:S02]  /*1e7b0*/  @!P0 SYNCS.PHASECHK.TRANS64 P0, [R4+URZ+0x19c80], R0 ;  /* 0x019c8000040085a7 */ /* 0x000ea4000800007f */
[----:B--2---:R-:W-:Y:S05]  /*1e7c0*/  @!P0 BRA `(.L_x_2381) ;  /* 0xfffffffc00ec8947 */ /* 0x004fea000383ffff */
[----:B------:R-:W-:Y:S05]  /*1e7d0*/  BRA `(.L_x_2501) ;  /* 0xffffffb400147947 */ /* 0x000fea000383ffff */
.L_x_2382:
        /* <DEDUP_REMOVED lines=8> */
.L_x_2503:
[----:B------:R-:W-:Y:S05]  /*1e860*/  BSYNC B0 ;  /* 0x0000000000007941 */ /* 0x000fea0003800000 */
.L_x_2502:
[----:B------:R-:W0:Y:S01]  /*1e870*/  S2R R7, SR_TID.X ;  /* 0x0000000000077919 */ /* 0x000e220000002100 */
[----:B------:R-:W-:Y:S01]  /*1e880*/  IMAD.MOV.U32 R13, RZ, RZ, R8 ;  /* 0x000000ffff0d7224 */ /* 0x000fe200078e0008 */
[----:B------:R-:W-:Y:S01]  /*1e890*/  MOV R0, R14 ;  /* 0x0000000e00007202 */ /* 0x000fe20000000f00 */
[----:B------:R-:W-:Y:S02]  /*1e8a0*/  IMAD.MOV.U32 R12, RZ, RZ, RZ ;  /* 0x000000ffff0c7224 */ /* 0x000fe400078e00ff */
[----:B------:R-:W-:Y:S02]  /*1e8b0*/  IMAD.MOV.U32 R11, RZ, RZ, 0x1e1f ;  /* 0x00001e1fff0b7424 */ /* 0x000fe400078e00ff */
[----:B------:R-:W-:-:S07]  /*1e8c0*/  IMAD.MOV.U32 R15, RZ, RZ, -0x1 ;  /* 0xffffffffff0f7424 */ /* 0x000fce00078e00ff */
[----:B0-----:R-:W-:Y:S05]  /*1e8d0*/  WARPSYNC.COLLECTIVE R15, `(.L_x_2504) ;  /* 0x000000000f087348 */ /* 0x001fea0003c00000 */
[----:B------:R1:W2:Y:S02]  /*1e8e0*/  SHFL.IDX P6, R14, R13, R12, R11 ;  /* 0x0000000c0d0e7389 */ /* 0x0002a400000c000b */
[----:B012---:R-:W-:Y:S01]  /*1e8f0*/  ENDCOLLECTIVE ;  /* 0x000000000000791b */ /* 0x007fe20003800000 */
.L_x_2504:
[----:B------:R-:W0:Y:S01]  /*1e900*/  LDC R11, c[0x0][0x2f4] ;  /* 0x0000bd00ff0b7b82 */ /* 0x000e220000000800 */
[----:B------:R-:W-:Y:S02]  /*1e910*/  IMAD.MOV.U32 R13, RZ, RZ, R9 ;  /* 0x000000ffff0d7224 */ /* 0x000fe400078e0009 */
[----:B------:R-:W-:Y:S02]  /*1e920*/  IMAD.SHL.U32 R15, R7, 0x10, RZ ;  /* 0x00000010070f7824 */ /* 0x000fe400078e00ff */
[----:B------:R-:W-:-:S03]  /*1e930*/  IMAD.MOV.U32 R6, RZ, RZ, R14 ;  /* 0x000000ffff067224 */ /* 0x000fc600078e000e */
[----:B------:R-:W-:-:S04]  /*1e940*/  LOP3.LUT R15, R15, 0x10, RZ, 0xc0, !PT ;  /* 0x000000100f0f7812 */ /* 0x000fc800078ec0ff */
[C---:B------:R-:W-:Y:S02]  /*1e950*/  IADD3 R6, P0, R15.reuse, R6, RZ ;  /* 0x000000060f067210 */ /* 0x040fe40007f1e0ff */
[----:B------:R-:W-:-:S03]  /*1e960*/  LOP3.LUT R12, R15, 0x20, RZ, 0xfc, !PT ;  /* 0x000000200f0c7812 */ /* 0x000fc600078efcff */
[----:B------:R-:W-:Y:S01]  /*1e970*/  IMAD.X R7, RZ, RZ, R0, P0 ;  /* 0x000000ffff077224 */ /* 0x000fe200000e0600 */
[----:B------:R-:W-:Y:S02]  /*1e980*/  IADD3 R0, R22, R10, RZ ;  /* 0x0000000a16007210 */ /* 0x000fe40007ffe0ff */
[-C--:B0-----:R-:W-:Y:S02]  /*1e990*/  ISETP.GE.AND P4, PT, R15, R11.reuse, PT ;  /* 0x0000000b0f00720c */ /* 0x081fe40003f86270 */
[----:B------:R-:W-:Y:S01]  /*1e9a0*/  ISETP.GE.AND P2, PT, R12, R11, PT ;  /* 0x0000000b0c00720c */ /* 0x000fe20003f46270 */
[----:B------:R-:W-:Y:S01]  /*1e9b0*/  IMAD.MOV.U32 R12, RZ, RZ, 0x1 ;  /* 0x00000001ff0c7424 */ /* 0x000fe200078e00ff */
[----:B------:R-:W-:Y:S02]  /*1e9c0*/  ISETP.LT.OR P0, PT, R3, 0x1, P4 ;  /* 0x000000010300780c */ /* 0x000fe40002701670 */
        /* <DEDUP_REMOVED lines=14> */
.L_x_2505:
        /* <DEDUP_REMOVED lines=10> */
.L_x_2506:
[----:B------:R-:W-:Y:S01]  /*1eb50*/  IMAD.MOV.U32 R6, RZ, RZ, R14 ;  /* 0x000000ffff067224 */ /* 0x000fe200078e000e */
[----:B------:R-:W-:Y:S06]  /*1eb60*/  BRA `(.L_x_2507) ;  /* 0xffffffb000ec7947 */ /* 0x000fec000383ffff */
.L_x_2387:
[----:B---3--:R-:W3:Y:S02]  /*1eb70*/  LDL R3, [R1+0x30] ;  /* 0x0000300001037983 */ /* 0x008ee40000100800 */
[----:B---3--:R3:W4:Y:S02]  /*1eb80*/  SYNCS.PHASECHK.TRANS64.TRYWAIT P0, [R4+URZ+0x19c40], R3 ;  /* 0x019c4003040075a7 */ /* 0x008724000800017f */
[----:B----4-:R-:W-:Y:S05]  /*1eb90*/  @!P0 NANOSLEEP.SYNCS 0x989680 ;  /* 0x009896800000895d */ /* 0x010fea0003900000 */
[----:B------:R-:W4:Y:S02]  /*1eba0*/  @!P0 SYNCS.PHASECHK.TRANS64 P0, [R4+URZ+0x19c40], R3 ;  /* 0x019c4003040085a7 */ /* 0x000f24000800007f */
[----:B----4-:R-:W-:Y:S05]  /*1ebb0*/  @!P0 BRA `(.L_x_2387) ;  /* 0xfffffffc00ec8947 */ /* 0x010fea000383ffff */
[----:B------:R-:W-:Y:S05]  /*1ebc0*/  BRA `(.L_x_2508) ;  /* 0xffffffb4005c7947 */ /* 0x000fea000383ffff */
.L_x_2388:
[----:B------:R-:W-:Y:S01]  /*1ebd0*/  BSSY B0, `(.L_x_2509) ;  /* 0x0000008000007945 */ /* 0x000fe20003800000 */
[----:B------:R-:W-:Y:S01]  /*1ebe0*/  MOV R13, R6 ;  /* 0x00000006000d7202 */ /* 0x000fe20000000f00 */
[----:B------:R-:W-:Y:S02]  /*1ebf0*/  IMAD.MOV.U32 R12, RZ, RZ, RZ ;  /* 0x000000ffff0c7224 */ /* 0x000fe400078e00ff */
[----:B------:R-:W-:Y:S02]  /*1ec00*/  IMAD.MOV.U32 R11, RZ, RZ, 0x1e1f ;  /* 0x00001e1fff0b7424 */ /* 0x000fe400078e00ff */
[----:B------:R-:W-:-:S07]  /*1ec10*/  IMAD.MOV.U32 R15, RZ, RZ, -0x1 ;  /* 0xffffffffff0f7424 */ /* 0x000fce00078e00ff */
[----:B--2---:R-:W-:Y:S05]  /*1ec20*/  WARPSYNC.COLLECTIVE R15, `(.L_x_2510) ;  /* 0x000000000f087348 */ /* 0x004fea0003c00000 */
[----:B------:R0:W1:Y:S02]  /*1ec30*/  SHFL.IDX P6, R14, R13, R12, R11 ;  /* 0x0000000c0d0e7389 */ /* 0x00006400000c000b */
[----:B012---:R-:W-:Y:S01]  /*1ec40*/  ENDCOLLECTIVE ;  /* 0x000000000000791b */ /* 0x007fe20003800000 */
.L_x_2510:
[----:B------:R-:W-:Y:S05]  /*1ec50*/  BSYNC B0 ;  /* 0x0000000000007941 */ /* 0x000fea0003800000 */
.L_x_2509:
        /* <DEDUP_REMOVED lines=8> */
.L_x_2511:
[----:B------:R-:W-:Y:S02]  /*1ece0*/  IMAD.MOV.U32 R13, RZ, RZ, R6 ;  /* 0x000000ffff0d7224 */ /* 0x000fe400078e0006 */
[----:B------:R-:W-:Y:S02]  /*1ecf0*/  IMAD.MOV.U32 R12, RZ, RZ, 0x1 ;  /* 0x00000001ff0c7424 */ /* 0x000fe400078e00ff */
[----:B------:R-:W-:-:S07]  /*1ed00*/  IMAD.MOV.U32 R3, RZ, RZ, R14 ;  /* 0x000000ffff037224 */ /* 0x000fce00078e000e */
[----:B------:R-:W-:Y:S05]  /*1ed10*/  WARPSYNC.COLLECTIVE R15, `(.L_x_2512) ;  /* 0x000000000f087348 */ /* 0x000fea0003c00000 */
[----:B------:R0:W1:Y:S02]  /*1ed20*/  SHFL.IDX P6, R14, R13, R12, R11 ;  /* 0x0000000c0d0e7389 */ /* 0x00006400000c000b */
[----:B01----:R-:W-:Y:S01]  /*1ed30*/  ENDCOLLECTIVE ;  /* 0x000000000000791b */ /* 0x003fe20003800000 */
.L_x_2512:
        /* <DEDUP_REMOVED lines=10> */
.L_x_2513:
        /* <DEDUP_REMOVED lines=8> */
.L_x_2393:
[----:B------:R-:W-:Y:S01]  /*1ee60*/  MOV R13, R4 ;  /* 0x00000004000d7202 */ /* 0x000fe20000000f00 */
        /* <DEDUP_REMOVED lines=8> */
.L_x_2515:
[----:B------:R-:W-:Y:S01]  /*1eef0*/  ISETP.GE.AND P2, PT, R17, R0, PT ;  /* 0x000000001100720c */ /* 0x000fe20003f46270 */
[----:B------:R-:W-:Y:S02]  /*1ef00*/  IMAD.MOV.U32 R13, RZ, RZ, R6 ;  /* 0x000000ffff0d7224 */ /* 0x000fe400078e0006 */
[----:B------:R-:W-:-:S10]  /*1ef10*/  IMAD.MOV.U32 R2, RZ, RZ, R14 ;  /* 0x000000ffff027224 */ /* 0x000fd400078e000e */
[----:B------:R-:W-:Y:S05]  /*1ef20*/  WARPSYNC.COLLECTIVE R15, `(.L_x_2516) ;  /* 0x000000000f087348 */ /* 0x000fea0003c00000 */
[----:B------:R0:W1:Y:S02]  /*1ef30*/  SHFL.IDX P6, R14, R13, R12, R11 ;  /* 0x0000000c0d0e7389 */ /* 0x00006400000c000b */
[----:B01----:R-:W-:Y:S01]  /*1ef40*/  ENDCOLLECTIVE ;  /* 0x000000000000791b */ /* 0x003fe20003800000 */
.L_x_2516:
[----:B------:R-:W-:Y:S01]  /*1ef50*/  MOV R13, R4 ;  /* 0x00000004000d7202 */ /* 0x000fe20000000f00 */
[----:B------:R-:W-:Y:S02]  /*1ef60*/  IMAD.MOV.U32 R12, RZ, RZ, 0x1 ;  /* 0x00000001ff0c7424 */ /* 0x000fe400078e00ff */
[----:B------:R-:W-:-:S07]  /*1ef70*/  IMAD.MOV.U32 R3, RZ, RZ, R14 ;  /* 0x000000ffff037224 */ /* 0x000fce00078e000e */
[----:B------:R-:W-:Y:S05]  /*1ef80*/  WARPSYNC.COLLECTIVE R15, `(.L_x_2517) ;  /* 0x000000000f087348 */ /* 0x000fea0003c00000 */
[----:B------:R0:W1:Y:S02]  /*1ef90*/  SHFL.IDX P6, R14, R13, R12, R11 ;  /* 0x0000000c0d0e7389 */ /* 0x00006400000c000b */
[----:B01----:R-:W-:Y:S01]  /*1efa0*/  ENDCOLLECTIVE ;  /* 0x000000000000791b */ /* 0x003fe20003800000 */
.L_x_2517:
        /* <DEDUP_REMOVED lines=10> */
.L_x_2518:
[----:B------:R-:W-:Y:S01]  /*1f050*/  @!PT LDS RZ, [RZ] ;  /* 0x00000000fffff984 */ /* 0x000fe20000000800 */
[----:B------:R-:W-:Y:S01]  /*1f060*/  @!PT LDS RZ, [RZ] ;  /* 0x00000000fffff984 */ /* 0x000fe20000000800 */
[----:B------:R-:W-:Y:S01]  /*1f070*/  @!PT LDS RZ, [RZ] ;  /* 0x00000000fffff984 */ /* 0x000fe20000000800 */
[----:B------:R-:W-:Y:S04]  /*1f080*/  @!P2 LDGSTS.E.BYPASS.LTC128B.128 [R8+0xf000], desc[UR42][R2.64], !P3 ;  /* 0x0f0000000208afae */ /* 0x000fe8000d901d6a */
[----:B------:R-:W-:Y:S04]  /*1f090*/  @!P2 LDGSTS.E.BYPASS.LTC128B.128 [R8+0x10800], desc[UR42][R2.64+0x20], !P0 ;  /* 0x108000200208afae */ /* 0x000fe8000c101d6a */
[----:B------:R0:W-:Y:S01]  /*1f0a0*/  @!P2 LDGSTS.E.BYPASS.LTC128B.128 [R8+0x12000], desc[UR42][R2.64+0x40], !P1 ;  /* 0x120000400208afae */ /* 0x0001e2000c901d6a */
[----:B------:R-:W-:Y:S01]  /*1f0b0*/  IMAD.MOV.U32 R13, RZ, RZ, R5 ;  /* 0x000000ffff0d7224 */ /* 0x000fe200078e0005 */
[----:B------:R-:W-:Y:S01]  /*1f0c0*/  MOV R12, RZ ;  /* 0x000000ff000c7202 */ /* 0x000fe20000000f00 */
[----:B0-----:R-:W-:-:S02]  /*1f0d0*/  VIADD R3, R17, 0x40 ;  /* 0x0000004011037836 */ /* 0x001fc40000000000 */
[----:B------:R-:W-:-:S07]  /*1f0e0*/  IMAD.MOV.U32 R6, RZ, RZ, R14 ;  /* 0x000000ffff067224 */ /* 0x000fce00078e000e */
[----:B------:R-:W-:Y:S05]  /*1f0f0*/  WARPSYNC.COLLECTIVE R15, `(.L_x_2519) ;  /* 0x000000000f087348 */ /* 0x000fea0003c00000 */
[----:B------:R0:W1:Y:S02]  /*1f100*/  SHFL.IDX P6, R14, R13, R12, R11 ;  /* 0x0000000c0d0e7389 */ /* 0x00006400000c000b */
[----:B01----:R-:W-:Y:S01]  /*1f110*/  ENDCOLLECTIVE ;  /* 0x000000000000791b */ /* 0x003fe20003800000 */
.L_x_2519:
        /* <DEDUP_REMOVED lines=14> */
.L_x_2520:
[----:B------:R-:W-:Y:S01]  /*1f200*/  IMAD.MOV.U32 R2, RZ, RZ, R14 ;  /* 0x000000ffff027224 */ /* 0x000fe200078e000e */
[----:B------:R-:W-:Y:S06]  /*1f210*/  BRA `(.L_x_2521) ;  /* 0xffffffbc00147947 */ /* 0x000fec000383ffff */
.L_x_2398:
[----:B--2---:R2:W3:Y:S02]  /*1f220*/  SYNCS.PHASECHK.TRANS64.TRYWAIT P0, [R22+URZ+0x19c20], R0 ;  /* 0x019c2000160075a7 */ /* 0x0044e4000800017f */
[----:B---3--:R-:W-:Y:S05]  /*1f230*/  @!P0 NANOSLEEP.SYNCS 0x989680 ;  /* 0x009896800000895d */ /* 0x008fea0003900000 */
[----:B------:R-:W3:Y:S02]  /*1f240*/  @!P0 SYNCS.PHASECHK.TRANS64 P0, [R22+URZ+0x19c20], R0 ;  /* 0x019c2000160085a7 */ /* 0x000ee4000800007f */
[----:B---3--:R-:W-:Y:S05]  /*1f250*/  @!P0 BRA `(.L_x_2398) ;  /* 0xfffffffc00f08947 */ /* 0x008fea000383ffff */
[----:B------:R-:W-:Y:S05]  /*1f260*/  BRA `(.L_x_2522) ;  /* 0xffffffbc00847947 */ /* 0x000fea000383ffff */
.L_x_2402:
[----:B0-----:R0:W1:Y:S02]  /*1f270*/  SYNCS.PHASECHK.TRANS64.TRYWAIT P0, [R0+URZ+0x19c80], R10 ;  /* 0x019c800a000075a7 */ /* 0x001064000800017f */
[----:B-1----:R-:W-:Y:S05]  /*1f280*/  @!P0 NANOSLEEP.SYNCS 0x989680 ;  /* 0x009896800000895d */ /* 0x002fea0003900000 */
[----:B------:R-:W1:Y:S02]  /*1f290*/  @!P0 SYNCS.PHASECHK.TRANS64 P0, [R0+URZ+0x19c80], R10 ;  /* 0x019c800a000085a7 */ /* 0x000e64000800007f */
[----:B-1----:R-:W-:Y:S05]  /*1f2a0*/  @!P0 BRA `(.L_x_2402) ;  /* 0xfffffffc00f08947 */ /* 0x002fea000383ffff */
[----:B------:R-:W-:Y:S05]  /*1f2b0*/  BRA `(.L_x_2523) ;  /* 0xffffffc0004c7947 */ /* 0x000fea000383ffff */
.L_x_2403:
        /* <DEDUP_REMOVED lines=8> */
.L_x_2525:
[----:B------:R-:W-:Y:S05]  /*1f340*/  BSYNC B0 ;  /* 0x0000000000007941 */ /* 0x000fea0003800000 */
.L_x_2524:
[----:B------:R-:W0:Y:S01]  /*1f350*/  S2R R2, SR_TID.X ;  /* 0x0000000000027919 */ /* 0x000e220000002100 */
[----:B------:R-:W-:Y:S01]  /*1f360*/  IMAD.MOV.U32 R13, RZ, RZ, R21 ;  /* 0x000000ffff0d7224 */ /* 0x000fe200078e0015 */
[----:B------:R-:W-:Y:S01]  /*1f370*/  MOV R3, R14 ;  /* 0x0000000e00037202 */ /* 0x000fe20000000f00 */
[----:B------:R-:W-:Y:S01]  /*1f380*/  IMAD.MOV.U32 R12, RZ, RZ, RZ ;  /* 0x000000ffff0c7224 */ /* 0x000fe200078e00ff */
[----:B------:R-:W-:Y:S01]  /*1f390*/  IADD3 R6, R22, R6, RZ ;  /* 0x0000000616067210 */ /* 0x000fe20007ffe0ff */
[----:B------:R-:W-:Y:S02]  /*1f3a0*/  IMAD.MOV.U32 R11, RZ, RZ, 0x1e1f ;  /* 0x00001e1fff0b7424 */ /* 0x000fe400078e00ff */
[----:B------:R-:W-:-:S07]  /*1f3b0*/  IMAD.MOV.U32 R15, RZ, RZ, -0x1 ;  /* 0xffffffffff0f7424 */ /* 0x000fce00078e00ff */
[----:B0-----:R-:W-:Y:S05]  /*1f3c0*/  WARPSYNC.COLLECTIVE R15, `(.L_x_2526) ;  /* 0x000000000f087348 */ /* 0x001fea0003c00000 */
[----:B------:R1:W2:Y:S02]  /*1f3d0*/  SHFL.IDX P6, R14, R13, R12, R11 ;  /* 0x0000000c0d0e7389 */ /* 0x0002a400000c000b */
[----:B012---:R-:W-:Y:S01]  /*1f3e0*/  ENDCOLLECTIVE ;  /* 0x000000000000791b */ /* 0x007fe20003800000 */
.L_x_2526:
        /* <DEDUP_REMOVED lines=11> */
.L_x_2527:
        /* <DEDUP_REMOVED lines=11> */
.L_x_2528:
[----:B------:R-:W-:Y:S01]  /*1f550*/  IMAD.MOV.U32 R2, RZ, RZ, R14 ;  /* 0x000000ffff027224 */ /* 0x000fe200078e000e */
[----:B------:R-:W-:Y:S06]  /*1f560*/  BRA `(.L_x_2529) ;  /* 0xffffffc000587947 */ /* 0x000fec000383ffff */
.L_x_2408:
[----:B---3--:R3:W4:Y:S02]  /*1f570*/  SYNCS.PHASECHK.TRANS64.TRYWAIT P0, [R0+URZ+0x19c40], R10 ;  /* 0x019c400a000075a7 */ /* 0x008724000800017f */
[----:B----4-:R-:W-:Y:S05]  /*1f580*/  @!P0 NANOSLEEP.SYNCS 0x989680 ;  /* 0x009896800000895d */ /* 0x010fea0003900000 */
[----:B------:R-:W4:Y:S02]  /*1f590*/  @!P0 SYNCS.PHASECHK.TRANS64 P0, [R0+URZ+0x19c40], R10 ;  /* 0x019c400a000085a7 */ /* 0x000f24000800007f */
[----:B----4-:R-:W-:Y:S05]  /*1f5a0*/  @!P0 BRA `(.L_x_2408) ;  /* 0xfffffffc00f08947 */ /* 0x010fea000383ffff */
[----:B------:R-:W-:Y:S05]  /*1f5b0*/  BRA `(.L_x_2530) ;  /* 0xffffffc000bc7947 */ /* 0x000fea000383ffff */
.L_x_2409:
[----:B------:R-:W-:Y:S01]  /*1f5c0*/  BSSY B0, `(.L_x_2531) ;  /* 0x0000008000007945 */ /* 0x000fe20003800000 */
[----:B------:R-:W-:Y:S01]  /*1f5d0*/  IMAD.MOV.U32 R13, RZ, RZ, R8 ;  /* 0x000000ffff0d7224 */ /* 0x000fe200078e0008 */
[----:B------:R-:W-:Y:S01]  /*1f5e0*/  MOV R12, RZ ;  /* 0x000000ff000c7202 */ /* 0x000fe20000000f00 */
[----:B------:R-:W-:Y:S02]  /*1f5f0*/  IMAD.MOV.U32 R11, RZ, RZ, 0x1e1f ;  /* 0x00001e1fff0b7424 */ /* 0x000fe400078e00ff */
[----:B------:R-:W-:-:S07]  /*1f600*/  IMAD.MOV.U32 R15, RZ, RZ, -0x1 ;  /* 0xffffffffff0f7424 */ /* 0x000fce00078e00ff */
[----:B0-23--:R-:W-:Y:S05]  /*1f610*/  WARPSYNC.COLLECTIVE R15, `(.L_x_2532) ;  /* 0x000000000f087348 */ /* 0x00dfea0003c00000 */
[----:B------:R1:W4:Y:S02]  /*1f620*/  SHFL.IDX P6, R14, R13, R12, R11 ;  /* 0x0000000c0d0e7389 */ /* 0x00032400000c000b */
[----:B01234-:R-:W-:Y:S01]  /*1f630*/  ENDCOLLECTIVE ;  /* 0x000000000000791b */ /* 0x01ffe20003800000 */
.L_x_2532:
[----:B------:R-:W-:Y:S05]  /*1f640*/  BSYNC B0 ;  /* 0x0000000000007941 */ /* 0x000fea0003800000 */
.L_x_2531:
        /* <DEDUP_REMOVED lines=8> */
.L_x_2533:
[----:B------:R-:W-:Y:S02]  /*1f6d0*/  IMAD.MOV.U32 R13, RZ, RZ, R8 ;  /* 0x000000ffff0d7224 */ /* 0x000fe400078e0008 */
[----:B------:R-:W-:Y:S01]  /*1f6e0*/  IMAD.MOV.U32 R12, RZ, RZ, 0x1 ;  /* 0x00000001ff0c7424 */ /* 0x000fe200078e00ff */
[----:B------:R-:W-:-:S07]  /*1f6f0*/  MOV R2, R14 ;  /* 0x0000000e00027202 */ /* 0x000fce0000000f00 */
[----:B------:R-:W-:Y:S05]  /*1f700*/  WARPSYNC.COLLECTIVE R15, `(.L_x_2534) ;  /* 0x000000000f087348 */ /* 0x000fea0003c00000 */
[----:B------:R0:W1:Y:S02]  /*1f710*/  SHFL.IDX P6, R14, R13, R12, R11 ;  /* 0x0000000c0d0e7389 */ /* 0x00006400000c000b */
[----:B01----:R-:W-:Y:S01]  /*1f720*/  ENDCOLLECTIVE ;  /* 0x000000000000791b */ /* 0x003fe20003800000 */
.L_x_2534:
        /* <DEDUP_REMOVED lines=13> */
.L_x_2535:
[----:B------:R-:W-:Y:S01]  /*1f800*/  IMAD.MOV.U32 R2, RZ, RZ, R14 ;  /* 0x000000ffff027224 */ /* 0x000fe200078e000e */
[----:B------:R-:W-:Y:S06]  /*1f810*/  BRA `(.L_x_2536) ;  /* 0xffffffc000c47947 */ /* 0x000fec000383ffff */
.L_x_2414:
[----:B0-----:R0:W2:Y:S02]  /*1f820*/  SYNCS.PHASECHK.TRANS64.TRYWAIT P2, [R2+URZ+0x19c70], R0 ;  /* 0x019c7000020075a7 */ /* 0x0010a4000804017f */
[----:B--2---:R-:W-:Y:S05]  /*1f830*/  @!P2 NANOSLEEP.SYNCS 0x989680 ;  /* 0x009896800000a95d */ /* 0x004fea0003900000 */
[----:B------:R-:W2:Y:S02]  /*1f840*/  @!P2 SYNCS.PHASECHK.TRANS64 P2, [R2+URZ+0x19c70], R0 ;  /* 0x019c70000200a5a7 */ /* 0x000ea4000804007f */
[----:B--2---:R-:W-:Y:S05]  /*1f850*/  @!P2 BRA `(.L_x_2414) ;  /* 0xfffffffc00f0a947 */ /* 0x004fea000383ffff */
[----:B------:R-:W-:Y:S05]  /*1f860*/  BRA `(.L_x_2537) ;  /* 0xffffffc400307947 */ /* 0x000fea000383ffff */
.L_x_2416:
[----:B0-----:R0:W2:Y:S02]  /*1f870*/  SYNCS.PHASECHK.TRANS64.TRYWAIT P2, [R2+URZ+0x19c60], R0 ;  /* 0x019c6000020075a7 */ /* 0x0010a4000804017f */
[----:B--2---:R-:W-:Y:S05]  /*1f880*/  @!P2 NANOSLEEP.SYNCS 0x989680 ;  /* 0x009896800000a95d */ /* 0x004fea0003900000 */
[----:B------:R-:W2:Y:S02]  /*1f890*/  @!P2 SYNCS.PHASECHK.TRANS64 P2, [R2+URZ+0x19c60], R0 ;  /* 0x019c60000200a5a7 */ /* 0x000ea4000804007f */
[----:B--2---:R-:W-:Y:S05]  /*1f8a0*/  @!P2 BRA `(.L_x_2416) ;  /* 0xfffffffc00f0a947 */ /* 0x004fea000383ffff */
[----:B------:R-:W-:Y:S05]  /*1f8b0*/  BRA `(.L_x_2538) ;  /* 0xffffffc400407947 */ /* 0x000fea000383ffff */
.L_x_2424:
[----:B0-----:R0:W1:Y:S02]  /*1f8c0*/  SYNCS.PHASECHK.TRANS64.TRYWAIT P1, [R3+URZ+0x19c70], R0 ;  /* 0x019c7000030075a7 */ /* 0x001064000802017f */
[----:B-1----:R-:W-:Y:S05]  /*1f8d0*/  @!P1 NANOSLEEP.SYNCS 0x989680 ;  /* 0x009896800000995d */ /* 0x002fea0003900000 */
[----:B------:R-:W1:Y:S02]  /*1f8e0*/  @!P1 SYNCS.PHASECHK.TRANS64 P1, [R3+URZ+0x19c70], R0 ;  /* 0x019c7000030095a7 */ /* 0x000e64000802007f */
[----:B-1----:R-:W-:Y:S05]  /*1f8f0*/  @!P1 BRA `(.L_x_2424) ;  /* 0xfffffffc00f09947 */ /* 0x002fea000383ffff */
[----:B------:R-:W-:Y:S05]  /*1f900*/  BRA `(.L_x_2539) ;  /* 0xffffffc800b07947 */ /* 0x000fea000383ffff */
.L_x_2426:
[----:B0-----:R0:W1:Y:S02]  /*1f910*/  SYNCS.PHASECHK.TRANS64.TRYWAIT P1, [R3+URZ+0x19c60], R0 ;  /* 0x019c6000030075a7 */ /* 0x001064000802017f */
[----:B-1----:R-:W-:Y:S05]  /*1f920*/  @!P1 NANOSLEEP.SYNCS 0x989680 ;  /* 0x009896800000995d */ /* 0x002fea0003900000 */
[----:B------:R-:W1:Y:S02]  /*1f930*/  @!P1 SYNCS.PHASECHK.TRANS64 P1, [R3+URZ+0x19c60], R0 ;  /* 0x019c6000030095a7 */ /* 0x000e64000802007f */
[----:B-1----:R-:W-:Y:S05]  /*1f940*/  @!P1 BRA `(.L_x_2426) ;  /* 0xfffffffc00f09947 */ /* 0x002fea000383ffff */
[----:B------:R-:W-:Y:S05]  /*1f950*/  BRA `(.L_x_2540) ;  /* 0xffffffc800bc7947 */ /* 0x000fea000383ffff */
.L_x_2431:
[----:B------:R-:W-:Y:S01]  /*1f960*/  BSSY B0, `(.L_x_2541) ;  /* 0x0000008000007945 */ /* 0x000fe20003800000 */
[----:B------:R-:W-:Y:S01]  /*1f970*/  MOV R13, R16 ;  /* 0x00000010000d7202 */ /* 0x000fe20000000f00 */
[----:B------:R-:W-:Y:S02]  /*1f980*/  IMAD.MOV.U32 R12, RZ, RZ, RZ ;  /* 0x000000ffff0c7224 */ /* 0x000fe400078e00ff */
[----:B0-----:R-:W-:Y:S02]  /*1f990*/  IMAD.MOV.U32 R11, RZ, RZ, 0x1f ;  /* 0x0000001fff0b7424 */ /* 0x001fe400078e00ff */
[----:B------:R-:W-:-:S07]  /*1f9a0*/  IMAD.MOV.U32 R15, RZ, RZ, -0x1 ;  /* 0xffffffffff0f7424 */ /* 0x000fce00078e00ff */
[----:B-12---:R-:W-:Y:S05]  /*1f9b0*/  WARPSYNC.COLLECTIVE R15, `(.L_x_2542) ;  /* 0x000000000f087348 */ /* 0x006fea0003c00000 */
[----:B------:R0:W3:Y:S02]  /*1f9c0*/  SHFL.IDX P6, R14, R13, R12, R11 ;  /* 0x0000000c0d0e7389 */ /* 0x0000e400000c000b */
[----:B0123--:R-:W-:Y:S01]  /*1f9d0*/  ENDCOLLECTIVE ;  /* 0x000000000000791b */ /* 0x00ffe20003800000 */
.L_x_2542:
[----:B------:R-:W-:Y:S05]  /*1f9e0*/  BSYNC B0 ;  /* 0x0000000000007941 */ /* 0x000fea0003800000 */
.L_x_2541:
[----:B------:R-:W-:Y:S01]  /*1f9f0*/  IMAD.MOV.U32 R13, RZ, RZ, R16 ;  /* 0x000000ffff0d7224 */ /* 0x000fe200078e0010 */
[----:B------:R-:W-:Y:S01]  /*1fa00*/  MOV R11, 0x1f ;  /* 0x0000001f000b7802 */ /* 0x000fe20000000f00 */
[----:B------:R-:W-:Y:S02]  /*1fa10*/  IMAD.MOV.U32 R12, RZ, RZ, 0x1 ;  /* 0x00000001ff0c7424 */ /* 0x000fe400078e00ff */
[----:B------:R-:W-:Y:S02]  /*1fa20*/  IMAD.MOV.U32 R15, RZ, RZ, -0x1 ;  /* 0xffffffffff0f7424 */ /* 0x000fe400078e00ff */
[----:B------:R-:W-:Y:S02]  /*1fa30*/  IMAD.IADD R5, R19, 0x1, R4 ;  /* 0x0000000113057824 */ /* 0x000fe400078e0204 */
[----:B------:R-:W-:-:S07]  /*1fa40*/  IMAD.MOV.U32 R0, RZ, RZ, R14 ;  /* 0x000000ffff007224 */ /* 0x000fce00078e000e */
[----:B------:R-:W-:Y:S05]  /*1fa50*/  WARPSYNC.COLLECTIVE R15, `(.L_x_2543) ;  /* 0x000000000f087348 */ /* 0x000fea0003c00000 */
[----:B------:R0:W1:Y:S02]  /*1fa60*/  SHFL.IDX P6, R14, R13, R12, R11 ;  /* 0x0000000c0d0e7389 */ /* 0x00006400000c000b */
[----:B01----:R-:W-:Y:S01]  /*1fa70*/  ENDCOLLECTIVE ;  /* 0x000000000000791b */ /* 0x003fe20003800000 */
.L_x_2543:
[----:B------:R-:W-:Y:S02]  /*1fa80*/  ULDC UR4, c[0x0][0xc3c] ;  /* 0x00030f0000047ab9 */ /* 0x000fe40000000800 */
[----:B------:R-:W-:-:S13]  /*1fa90*/  ISETP.GE.OR P1, PT, R5, UR4, !P0 ;  /* 0x0000000405007c0c */ /* 0x000fda000c726670 */
[----:B------:R-:W0:Y:S01]  /*1faa0*/  @!P1 LDC.64 R2, c[0x0][0xc80] ;  /* 0x00032000ff029b82 */ /* 0x000e220000000a00 */
[----:B------:R-:W-:Y:S01]  /*1fab0*/  MOV R11, RZ ;  /* 0x000000ff000b7202 */ /* 0x000fe20000000f00 */
        /* <DEDUP_REMOVED lines=14> */
.L_x_2544:
[----:B------:R-:W-:Y:S01]  /*1fba0*/  IMAD.MOV.U32 R12, RZ, RZ, 0x2 ;  /* 0x00000002ff0c7424 */ /* 0x000fe200078e00ff */
[----:B------:R-:W-:-:S05]  /*1fbb0*/  SEL R5, R14, RZ, P1 ;  /* 0x000000ff0e057207 */ /* 0x000fca0000800000 */
[----:B------:R-:W-:-:S04]  /*1fbc0*/  IMAD.IADD R3, R2, 0x1, R5 ;  /* 0x0000000102037824 */ /* 0x000fc800078e0205 */
[----:B------:R-:W-:-:S07]  /*1fbd0*/  IMAD.MOV.U32 R13, RZ, RZ, R3 ;  /* 0x000000ffff0d7224 */ /* 0x000fce00078e0003 */
[----:B------:R-:W-:Y:S05]  /*1fbe0*/  WARPSYNC.COLLECTIVE R15, `(.L_x_2545) ;  /* 0x000000000f087348 */ /* 0x000fea0003c00000 */
[----:B------:R0:W1:Y:S02]  /*1fbf0*/  SHFL.UP P6, R14, R13, R12, R11 ;  /* 0x0400000c0d0e7389 */ /* 0x00006400000c000b */
[----:B01----:R-:W-:Y:S01]  /*1fc00*/  ENDCOLLECTIVE ;  /* 0x000000000000791b */ /* 0x003fe20003800000 */
.L_x_2545:
[----:B------:R-:W-:Y:S01]  /*1fc10*/  IMAD.MOV.U32 R12, RZ, RZ, 0x4 ;  /* 0x00000004ff0c7424 */ /* 0x000fe200078e00ff */
[----:B------:R-:W-:-:S05]  /*1fc20*/  SEL R14, R14, RZ, P2 ;  /* 0x000000ff0e0e7207 */ /* 0x000fca0001000000 */
[----:B------:R-:W-:-:S04]  /*1fc30*/  IMAD.IADD R3, R3, 0x1, R14 ;  /* 0x0000000103037824 */ /* 0x000fc800078e020e */
[----:B------:R-:W-:-:S07]  /*1fc40*/  IMAD.MOV.U32 R13, RZ, RZ, R3 ;  /* 0x000000ffff0d7224 */ /* 0x000fce00078e0003 */
[----:B------:R-:W-:Y:S05]  /*1fc50*/  WARPSYNC.COLLECTIVE R15, `(.L_x_2546) ;  /* 0x000000000f087348 */ /* 0x000fea0003c00000 */
[----:B------:R0:W1:Y:S02]  /*1fc60*/  SHFL.UP P6, R14, R13, R12, R11 ;  /* 0x0400000c0d0e7389 */ /* 0x00006400000c000b */
[----:B01----:R-:W-:Y:S01]  /*1fc70*/  ENDCOLLECTIVE ;  /* 0x000000000000791b */ /* 0x003fe20003800000 */
.L_x_2546:
[----:B------:R-:W-:Y:S01]  /*1fc80*/  IMAD.MOV.U32 R12, RZ, RZ, 0x8 ;  /* 0x00000008ff0c7424 */ /* 0x000fe200078e00ff */
[----:B------:R-:W-:-:S04]  /*1fc90*/  SEL R14, R14, RZ, P3 ;  /* 0x000000ff0e0e7207 */ /* 0x000fc80001800000 */
[----:B------:R-:W-:-:S05]  /*1fca0*/  IADD3 R3, R3, R14, RZ ;  /* 0x0000000e03037210 */ /* 0x000fca0007ffe0ff */
[----:B------:R-:W-:-:S07]  /*1fcb0*/  IMAD.MOV.U32 R13, RZ, RZ, R3 ;  /* 0x000000ffff0d7224 */ /* 0x000fce00078e0003 */
[----:B------:R-:W-:Y:S05]  /*1fcc0*/  WARPSYNC.COLLECTIVE R15, `(.L_x_2547) ;  /* 0x000000000f087348 */ /* 0x000fea0003c00000 */
[----:B------:R0:W1:Y:S02]  /*1fcd0*/  SHFL.UP P6, R14, R13, R12, R11 ;  /* 0x0400000c0d0e7389 */ /* 0x00006400000c000b */
[----:B01----:R-:W-:Y:S01]  /*1fce0*/  ENDCOLLECTIVE ;  /* 0x000000000000791b */ /* 0x003fe20003800000 */
.L_x_2547:
[----:B------:R-:W-:Y:S01]  /*1fcf0*/  IMAD.MOV.U32 R12, RZ, RZ, 0x10 ;  /* 0x00000010ff0c7424 */ /* 0x000fe200078e00ff */
[----:B------:R-:W-:-:S05]  /*1fd00*/  SEL R14, R14, RZ, P4 ;  /* 0x000000ff0e0e7207 */ /* 0x000fca0002000000 */
[----:B------:R-:W-:-:S04]  /*1fd10*/  IMAD.IADD R3, R3, 0x1, R14 ;  /* 0x0000000103037824 */ /* 0x000fc800078e020e */
[----:B------:R-:W-:-:S07]  /*1fd20*/  IMAD.MOV.U32 R13, RZ, RZ, R3 ;  /* 0x000000ffff0d7224 */ /* 0x000fce00078e0003 */
[----:B------:R-:W-:Y:S05]  /*1fd30*/  WARPSYNC.COLLECTIVE R15, `(.L_x_2548) ;  /* 0x000000000f087348 */ /* 0x000fea0003c00000 */
[----:B------:R0:W1:Y:S02]  /*1fd40*/  SHFL.UP P6, R14, R13, R12, R11 ;  /* 0x0400000c0d0e7389 */ /* 0x00006400000c000b */
[----:B01----:R-:W-:Y:S01]  /*1fd50*/  ENDCOLLECTIVE ;  /* 0x000000000000791b */ /* 0x003fe20003800000 */
.L_x_2548:
        /* <DEDUP_REMOVED lines=8> */
.L_x_2549:
[----:B------:R-:W-:Y:S05]  /*1fde0*/  BRA `(.L_x_2550) ;  /* 0xffffffcc007c7947 */ /* 0x000fea000383ffff */
.L_x_2436:
        /* <DEDUP_REMOVED lines=8> */
.L_x_2552:
[----:B------:R-:W-:Y:S05]  /*1fe70*/  BSYNC B0 ;  /* 0x0000000000007941 */ /* 0x000fea0003800000 */
.L_x_2551:
[----:B------:R-:W-:Y:S01]  /*1fe80*/  SEL R3, R14, RZ, P1 ;  /* 0x000000ff0e037207 */ /* 0x000fe20000800000 */
[----:B------:R-:W-:Y:S02]  /*1fe90*/  IMAD.MOV.U32 R12, RZ, RZ, 0x2 ;  /* 0x00000002ff0c7424 */ /* 0x000fe400078e00ff */
[----:B------:R-:W-:Y:S01]  /*1fea0*/  IMAD.MOV.U32 R11, RZ, RZ, RZ ;  /* 0x000000ffff0b7224 */ /* 0x000fe200078e00ff */
[----:B------:R-:W-:Y:S01]  /*1feb0*/  IADD3 R3, R2, R3, RZ ;  /* 0x0000000302037210 */ /* 0x000fe20007ffe0ff */
[----:B------:R-:W-:-:S04]  /*1fec0*/  IMAD.MOV.U32 R15, RZ, RZ, -0x1 ;  /* 0xffffffffff0f7424 */ /* 0x000fc800078e00ff */
[----:B------:R-:W-:-:S07]  /*1fed0*/  IMAD.MOV.U32 R13, RZ, RZ, R3 ;  /* 0x000000ffff0d7224 */ /* 0x000fce00078e0003 */
[----:B------:R-:W-:Y:S05]  /*1fee0*/  WARPSYNC.COLLECTIVE R15, `(.L_x_2553) ;  /* 0x000000000f087348 */ /* 0x000fea0003c00000 */
[----:B------:R0:W1:Y:S02]  /*1fef0*/  SHFL.UP P6, R14, R13, R12, R11 ;  /* 0x0400000c0d0e7389 */ /* 0x00006400000c000b */
[----:B01----:R-:W-:Y:S01]  /*1ff00*/  ENDCOLLECTIVE ;  /* 0x000000000000791b */ /* 0x003fe20003800000 */
.L_x_2553:
[----:B------:R-:W-:Y:S02]  /*1ff10*/  MOV R12, 0x4 ;  /* 0x00000004000c7802 */ /* 0x000fe40000000f00 */
[----:B------:R-:W-:-:S05]  /*1ff20*/  SEL R14, R14, RZ, P2 ;  /* 0x000000ff0e0e7207 */ /* 0x000fca0001000000 */
[----:B------:R-:W-:-:S04]  /*1ff30*/  IMAD.IADD R3, R3, 0x1, R14 ;  /* 0x0000000103037824 */ /* 0x000fc800078e020e */
[----:B------:R-:W-:-:S07]  /*1ff40*/  IMAD.MOV.U32 R13, RZ, RZ, R3 ;  /* 0x000000ffff0d7224 */ /* 0x000fce00078e0003 */
[----:B------:R-:W-:Y:S05]  /*1ff50*/  WARPSYNC.COLLECTIVE R15, `(.L_x_2554) ;  /* 0x000000000f087348 */ /* 0x000fea0003c00000 */
[----:B------:R0:W1:Y:S02]  /*1ff60*/  SHFL.UP P6, R14, R13, R12, R11 ;  /* 0x0400000c0d0e7389 */ /* 0x00006400000c000b */
[----:B01----:R-:W-:Y:S01]  /*1ff70*/  ENDCOLLECTIVE ;  /* 0x000000000000791b */ /* 0x003fe20003800000 */
.L_x_2554:
[----:B------:R-:W-:Y:S01]  /*1ff80*/  IMAD.MOV.U32 R12, RZ, RZ, 0x8 ;  /* 0x00000008ff0c7424 */ /* 0x000fe200078e00ff */
[----:B------:R-:W-:-:S05]  /*1ff90*/  SEL R14, R14, RZ, P3 ;  /* 0x000000ff0e0e7207 */ /* 0x000fca0001800000 */
[----:B------:R-:W-:-:S04]  /*1ffa0*/  IMAD.IADD R3, R3, 0x1, R14 ;  /* 0x0000000103037824 */ /* 0x000fc800078e020e */
[----:B------:R-:W-:-:S07]  /*1ffb0*/  IMAD.MOV.U32 R13, RZ, RZ, R3 ;  /* 0x000000ffff0d7224 */ /* 0x000fce00078e0003 */
[----:B------:R-:W-:Y:S05]  /*1ffc0*/  WARPSYNC.COLLECTIVE R15, `(.L_x_2555) ;  /* 0x000000000f087348 */ /* 0x000fea0003c00000 */
[----:B------:R0:W1:Y:S02]  /*1ffd0*/  SHFL.UP P6, R14, R13, R12, R11 ;  /* 0x0400000c0d0e7389 */ /* 0x00006400000c000b */
[----:B01----:R-:W-:Y:S01]  /*1ffe0*/  ENDCOLLECTIVE ;  /* 0x000000000000791b */ /* 0x003fe20003800000 */
.L_x_2555:
[----:B------:R-:W-:Y:S01]  /*1fff0*/  IMAD.MOV.U32 R12, RZ, RZ, 0x10 ;  /* 0x00000010ff0c7424 */ /* 0x000fe200078e00ff */
[----:B------:R-:W-:-:S05]  /*20000*/  SEL R14, R14, RZ, P4 ;  /* 0x000000ff0e0e7207 */ /* 0x000fca0002000000 */
[----:B------:R-:W-:-:S04]  /*20010*/  IMAD.IADD R3, R3, 0x1, R14 ;  /* 0x0000000103037824 */ /* 0x000fc800078e020e */
[----:B------:R-:W-:-:S07]  /*20020*/  IMAD.MOV.U32 R13, RZ, RZ, R3 ;  /* 0x000000ffff0d7224 */ /* 0x000fce00078e0003 */
[----:B------:R-:W-:Y:S05]  /*20030*/  WARPSYNC.COLLECTIVE R15, `(.L_x_2556) ;  /* 0x000000000f087348 */ /* 0x000fea0003c00000 */
[----:B------:R0:W1:Y:S02]  /*20040*/  SHFL.UP P6, R14, R13, R12, R11 ;  /* 0x0400000c0d0e7389 */ /* 0x00006400000c000b */
[----:B01----:R-:W-:Y:S01]  /*20050*/  ENDCOLLECTIVE ;  /* 0x000000000000791b */ /* 0x003fe20003800000 */
.L_x_2556:
[----:B------:R-:W-:Y:S02]  /*20060*/  IMAD.MOV.U32 R12, RZ, RZ, 0x1f ;  /* 0x0000001fff0c7424 */ /* 0x000fe400078e00ff */
[----:B------:R-:W-:Y:S01]  /*20070*/  IMAD.MOV.U32 R11, RZ, RZ, 0x1f ;  /* 0x0000001fff0b7424 */ /* 0x000fe200078e00ff */
[----:B------:R-:W-:-:S04]  /*20080*/  SEL R14, R14, RZ, P5 ;  /* 0x000000ff0e0e7207 */ /* 0x000fc80002800000 */
[----:B------:R-:W-:-:S05]  /*20090*/  IADD3 R3, R3, R14, RZ ;  /* 0x0000000e03037210 */ /* 0x000fca0007ffe0ff */
[----:B------:R-:W-:-:S07]  /*200a0*/  IMAD.MOV.U32 R13, RZ, RZ, R3 ;  /* 0x000000ffff0d7224 */ /* 0x000fce00078e0003 */
[----:B------:R-:W-:Y:S05]  /*200b0*/  WARPSYNC.COLLECTIVE R15, `(.L_x_2557) ;  /* 0x000000000f087348 */ /* 0x000fea0003c00000 */
[----:B------:R0:W1:Y:S02]  /*200c0*/  SHFL.IDX P6, R14, R13, R12, R11 ;  /* 0x0000000c0d0e7389 */ /* 0x00006400000c000b */
[----:B01----:R-:W-:Y:S01]  /*200d0*/  ENDCOLLECTIVE ;  /* 0x000000000000791b */ /* 0x003fe20003800000 */
.L_x_2557:
[----:B------:R-:W-:Y:S05]  /*200e0*/  BRA `(.L_x_2558) ;  /* 0xffffffcc00587947 */ /* 0x000fea000383ffff */
.L_x_2438:
[----:B------:R-:W-:Y:S01]  /*200f0*/  BSSY B0, `(.L_x_2559) ;  /* 0x0000006000007945 */ /* 0x000fe20003800000 */
[----:B------:R-:W-:Y:S01]  /*20100*/  PLOP3.LUT P6, PT, P6, PT, PT, 0x8, 0x0 ;  /* 0x000000000000781c */ /* 0x000fe200037ce170 */
[----:B------:R-:W-:-:S12]  /*20110*/  IMAD.MOV.U32 R15, RZ, RZ, -0x1 ;  /* 0xffffffffff0f7424 */ /* 0x000fd800078e00ff */
[----:B0-----:R-:W-:Y:S05]  /*20120*/  WARPSYNC.COLLECTIVE R15, `(.L_x_2560) ;  /* 0x000000000f087348 */ /* 0x001fea0003c00000 */
[----:B------:R-:W-:Y:S01]  /*20130*/  VOTE.ANY R14, PT, P6 ;  /* 0x00000000000e7806 */ /* 0x000fe200030e0100 */
[----:B0-----:R-:W-:Y:S06]  /*20140*/  ENDCOLLECTIVE ;  /* 0x000000000000791b */ /* 0x001fec0003800000 */
.L_x_2560:
[----:B------:R-:W-:Y:S05]  /*20150*/  BSYNC B0 ;  /* 0x0000000000007941 */ /* 0x000fea0003800000 */
.L_x_2559:
[----:B------:R-:W-:Y:S02]  /*20160*/  IMAD.MOV.U32 R5, RZ, RZ, R14 ;  /* 0x000000ffff057224 */ /* 0x000fe400078e000e */
[----:B------:R-:W-:Y:S02]  /*20170*/  IMAD.MOV.U32 R13, RZ, RZ, R2 ;  /* 0x000000ffff0d7224 */ /* 0x000fe400078e0002 */
[----:B------:R-:W0:Y:S01]  /*20180*/  POPC R6, R5 ;  /* 0x0000000500067309 */ /* 0x000e220000000000 */
[----:B------:R-:W-:Y:S02]  /*20190*/  IMAD.MOV.U32 R11, RZ, RZ, 0x1f ;  /* 0x0000001fff0b7424 */ /* 0x000fe400078e00ff */
[----:B------:R-:W-:Y:S01]  /*201a0*/  IMAD.MOV.U32 R15, RZ, RZ, -0x1 ;  /* 0xffffffffff0f7424 */ /* 0x000fe200078e00ff */
[----:B0-----:R-:W-:-:S07]  /*201b0*/  MOV R12, R6 ;  /* 0x00000006000c7202 */ /* 0x001fce0000000f00 */
[----:B------:R-:W-:Y:S05]  /*201c0*/  WARPSYNC.COLLECTIVE R15, `(.L_x_2561) ;  /* 0x000000000f087348 */ /* 0x000fea0003c00000 */
[----:B------:R0:W1:Y:S02]  /*201d0*/  SHFL.IDX P6, R14, R13, R12, R11 ;  /* 0x0000000c0d0e7389 */ /* 0x00006400000c000b */
[----:B01----:R-:W-:Y:S01]  /*201e0*/  ENDCOLLECTIVE ;  /* 0x000000000000791b */ /* 0x003fe20003800000 */
.L_x_2561:
[----:B------:R-:W-:Y:S01]  /*201f0*/  IMAD.MOV.U32 R17, RZ, RZ, R14 ;  /* 0x000000ffff117224 */ /* 0x000fe200078e000e */
[----:B------:R-:W-:Y:S06]  /*20200*/  BRA `(.L_x_2562) ;  /* 0xffffffcc00487947 */ /* 0x000fec000383ffff */
.L_x_2440:
[----:B------:R-:W-:Y:S01]  /*20210*/  BSSY B0, `(.L_x_2563) ;  /* 0x0000007000007945 */ /* 0x000fe20003800000 */
[----:B------:R-:W-:Y:S02]  /*20220*/  IMAD.MOV.U32 R13, RZ, RZ, R3 ;  /* 0x000000ffff0d7224 */ /* 0x000fe400078e0003 */
[----:B------:R-:W-:Y:S02]  /*20230*/  IMAD.MOV.U32 R11, RZ, RZ, 0x1f ;  /* 0x0000001fff0b7424 */ /* 0x000fe400078e00ff */
[----:B------:R-:W-:-:S07]  /*20240*/  IMAD.MOV.U32 R15, RZ, RZ, -0x1 ;  /* 0xffffffffff0f7424 */ /* 0x000fce00078e00ff */
[----:B012---:R-:W-:Y:S05]  /*20250*/  WARPSYNC.COLLECTIVE R15, `(.L_x_2564) ;  /* 0x000000000f087348 */ /* 0x007fea0003c00000 */
[----:B------:R3:W4:Y:S02]  /*20260*/  SHFL.IDX P6, R14, R13, R12, R11 ;  /* 0x0000000c0d0e7389 */ /* 0x00072400000c000b */
[----:B01234-:R-:W-:Y:S01]  /*20270*/  ENDCOLLECTIVE ;  /* 0x000000000000791b */ /* 0x01ffe20003800000 */
.L_x_2564:
[----:B------:R-:W-:Y:S05]  /*20280*/  BSYNC B0 ;  /* 0x0000000000007941 */ /* 0x000fea0003800000 */
.L_x_2563:
[----:B------:R-:W-:Y:S01]  /*20290*/  MOV R5, R14 ;  /* 0x0000000e00057202 */ /* 0x000fe20000000f00 */
[----:B------:R-:W-:Y:S06]  /*202a0*/  BRA `(.L_x_2439) ;  /* 0xffffffcc003c7947 */ /* 0x000fec000383ffff */
.L_x_2444:
[----:B0-----:R0:W1:Y:S02]  /*202b0*/  SYNCS.PHASECHK.TRANS64.TRYWAIT P0, [R5+URZ+0x19c20], R0 ;  /* 0x019c2000050075a7 */ /* 0x001064000800017f */
[----:B-1----:R-:W-:Y:S05]  /*202c0*/  @!P0 NANOSLEEP.SYNCS 0x989680 ;  /* 0x009896800000895d */ /* 0x002fea0003900000 */
[----:B------:R-:W1:Y:S02]  /*202d0*/  @!P0 SYNCS.PHASECHK.TRANS64 P0, [R5+URZ+0x19c20], R0 ;  /* 0x019c2000050085a7 */ /* 0x000e64000800007f */
[----:B-1----:R-:W-:Y:S05]  /*202e0*/  @!P0 BRA `(.L_x_2444) ;  /* 0xfffffffc00f08947 */ /* 0x002fea000383ffff */
[----:B------:R-:W-:Y:S05]  /*202f0*/  BRA `(.L_x_2565) ;  /* 0xffffffd000bc7947 */ /* 0x000fea000383ffff */
.L_x_2445:
        /* <DEDUP_REMOVED lines=11> */
.L_x_2567:
[----:B------:R-:W-:Y:S05]  /*203b0*/  BSYNC B0 ;  /* 0x0000000000007941 */ /* 0x000fea0003800000 */
.L_x_2566:
[----:B------:R-:W-:Y:S05]  /*203c0*/  BRA `(.L_x_2568) ;  /* 0xffffffd000a47947 */ /* 0x000fea000383ffff */
.L_x_2446:
[----:B------:R-:W-:Y:S01]  /*203d0*/  BSSY B0, `(.L_x_2569) ;  /* 0x0000006000007945 */ /* 0x000fe20003800000 */
[----:B------:R-:W-:-:S07]  /*203e0*/  IMAD.MOV.U32 R15, RZ, RZ, -0x1 ;  /* 0xffffffffff0f7424 */ /* 0x000fce00078e00ff */
[----:B0-----:R-:W-:Y:S05]  /*203f0*/  WARPSYNC.COLLECTIVE R15, `(.L_x_2570) ;  /* 0x000000000f0c7348 */ /* 0x001fea0003c00000 */
[----:B------:R-:W-:Y:S02]  /*20400*/  ELECT P6, UR62, PT ;  /* 0x00000000003e782f */ /* 0x000fe400038c0000 */
[----:B------:R-:W-:Y:S01]  /*20410*/  MOV R14, UR62 ;  /* 0x0000003e000e7c02 */ /* 0x000fe20008000f00 */
[----:B0-----:R-:W-:Y:S10]  /*20420*/  ENDCOLLECTIVE ;  /* 0x000000000000791b */ /* 0x001ff40003800000 */
.L_x_2570:
[----:B------:R-:W-:Y:S05]  /*20430*/  BSYNC B0 ;  /* 0x0000000000007941 */ /* 0x000fea0003800000 */
.L_x_2569:
[----:B------:R-:W-:Y:S05]  /*20440*/  BRA `(.L_x_2571) ;  /* 0xffffffd000987947 */ /* 0x000fea000383ffff */
.L_x_2448:
[----:B0-----:R0:W1:Y:S02]  /*20450*/  SYNCS.PHASECHK.TRANS64.TRYWAIT P1, [R3+URZ+0x19c40], R2 ;  /* 0x019c4002030075a7 */ /* 0x001064000802017f */
[----:B-1----:R-:W-:Y:S05]  /*20460*/  @!P1 NANOSLEEP.SYNCS 0x989680 ;  /* 0x009896800000995d */ /* 0x002fea0003900000 */
[----:B------:R-:W1:Y:S02]  /*20470*/  @!P1 SYNCS.PHASECHK.TRANS64 P1, [R3+URZ+0x19c40], R2 ;  /* 0x019c4002030095a7 */ /* 0x000e64000802007f */
[----:B-1----:R-:W-:Y:S05]  /*20480*/  @!P1 BRA `(.L_x_2448) ;  /* 0xfffffffc00f09947 */ /* 0x002fea000383ffff */
[----:B------:R-:W-:Y:S05]  /*20490*/  BRA `(.L_x_2572) ;  /* 0xffffffd000b87947 */ /* 0x000fea000383ffff */
.L_x_2450:
[----:B-1----:R1:W2:Y:S02]  /*204a0*/  SYNCS.PHASECHK.TRANS64.TRYWAIT P1, [R23+URZ+0x19c40], R0 ;  /* 0x019c4000170075a7 */ /* 0x0022a4000802017f */
[----:B--2---:R-:W-:Y:S05]  /*204b0*/  @!P1 NANOSLEEP.SYNCS 0x989680 ;  /* 0x009896800000995d */ /* 0x004fea0003900000 */
[----:B------:R-:W2:Y:S02]  /*204c0*/  @!P1 SYNCS.PHASECHK.TRANS64 P1, [R23+URZ+0x19c40], R0 ;  /* 0x019c4000170095a7 */ /* 0x000ea4000802007f */
[----:B--2---:R-:W-:Y:S05]  /*204d0*/  @!P1 BRA `(.L_x_2450) ;  /* 0xfffffffc00f09947 */ /* 0x004fea000383ffff */
[----:B------:R-:W-:Y:S05]  /*204e0*/  BRA `(.L_x_2573) ;  /* 0xffffffd000c47947 */ /* 0x000fea000383ffff */
.L_x_2452:
[----:B--2---:R2:W3:Y:S02]  /*204f0*/  SYNCS.PHASECHK.TRANS64.TRYWAIT P1, [R3+URZ+0x19c60], R2 ;  /* 0x019c6002030075a7 */ /* 0x0044e4000802017f */
[----:B---3--:R-:W-:Y:S05]  /*20500*/  @!P1 NANOSLEEP.SYNCS 0x989680 ;  /* 0x009896800000995d */ /* 0x008fea0003900000 */
[----:B------:R-:W3:Y:S02]  /*20510*/  @!P1 SYNCS.PHASECHK.TRANS64 P1, [R3+URZ+0x19c60], R2 ;  /* 0x019c6002030095a7 */ /* 0x000ee4000802007f */
[----:B---3--:R-:W-:Y:S05]  /*20520*/  @!P1 BRA `(.L_x_2452) ;  /* 0xfffffffc00f09947 */ /* 0x008fea000383ffff */
[----:B------:R-:W-:Y:S05]  /*20530*/  BRA `(.L_x_2574) ;  /* 0xffffffd000c07947 */ /* 0x000fea000383ffff */
.L_x_2454:
[----:B---3--:R3:W4:Y:S02]  /*20540*/  SYNCS.PHASECHK.TRANS64.TRYWAIT P1, [R23+URZ+0x19c60], R0 ;  /* 0x019c6000170075a7 */ /* 0x008724000802017f */
[----:B----4-:R-:W-:Y:S05]  /*20550*/  @!P1 NANOSLEEP.SYNCS 0x989680 ;  /* 0x009896800000995d */ /* 0x010fea0003900000 */
[----:B------:R-:W4:Y:S02]  /*20560*/  @!P1 SYNCS.PHASECHK.TRANS64 P1, [R23+URZ+0x19c60], R0 ;  /* 0x019c6000170095a7 */ /* 0x000f24000802007f */
[----:B----4-:R-:W-:Y:S05]  /*20570*/  @!P1 BRA `(.L_x_2454) ;  /* 0xfffffffc00f09947 */ /* 0x010fea000383ffff */
[----:B------:R-:W-:Y:S05]  /*20580*/  BRA `(.L_x_2575) ;  /* 0xffffffd000bc7947 */ /* 0x000fea000383ffff */
.L_x_2456:
[----:B----4-:R4:W0:Y:S02]  /*20590*/  SYNCS.PHASECHK.TRANS64.TRYWAIT P1, [R3+URZ+0x19c80], R2 ;  /* 0x019c8002030075a7 */ /* 0x010824000802017f */
[----:B0-----:R-:W-:Y:S05]  /*205a0*/  @!P1 NANOSLEEP.SYNCS 0x989680 ;  /* 0x009896800000995d */ /* 0x001fea0003900000 */
[----:B------:R-:W0:Y:S02]  /*205b0*/  @!P1 SYNCS.PHASECHK.TRANS64 P1, [R3+URZ+0x19c80], R2 ;  /* 0x019c8002030095a7 */ /* 0x000e24000802007f */
[----:B0-----:R-:W-:Y:S05]  /*205c0*/  @!P1 BRA `(.L_x_2456) ;  /* 0xfffffffc00f09947 */ /* 0x001fea000383ffff */
[----:B------:R-:W-:Y:S05]  /*205d0*/  BRA `(.L_x_2576) ;  /* 0xffffffd000b87947 */ /* 0x000fea000383ffff */
.L_x_2577:
        /* <DEDUP_REMOVED lines=10> */
.L_x_2586:


//--------------------- .nv.global.init           --------------------------
	.section	.nv.global.init,"aw",@progbits
	.align	4
.nv.global.init:
	.type		_ZZN5flash28permute_output_fp8_VcolmajorIN4cute6TensorINS1_11ArrayEngineIN7cutlass10bfloat16_tELm48EEENS1_6LayoutINS1_5tupleIJNS8_IJNS1_1CILi2EEESA_NS9_ILi12EEEEEENS9_ILi1EEESD_EEENS8_IJNS8_IJSD_SA_NS9_ILi4EEEEEENS9_ILi0EEESH_EEEEEEEEEvRT_E9upper_map,@object
	.size		_ZZN5flash28permute_output_fp8_VcolmajorIN4cute6TensorINS1_11ArrayEngineIN7cutlass10bfloat16_tELm48EEENS1_6LayoutINS1_5tupleIJNS8_IJNS1_1CILi2EEESA_NS9_ILi12EEEEEENS9_ILi1EEESD_EEENS8_IJNS8_IJSD_SA_NS9_ILi4EEEEEENS9_ILi0EEESH_EEEEEEEEEvRT_E9upper_map,($str$23 - _ZZN5flash28permute_output_fp8_VcolmajorIN4cute6TensorINS1_11ArrayEngineIN7cutlass10bfloat16_tELm48EEENS1_6LayoutINS1_5tupleIJNS8_IJNS1_1CILi2EEESA_NS9_ILi12EEEEEENS9_ILi1EEESD_EEENS8_IJNS8_IJSD_SA_NS9_ILi4EEEEEENS9_ILi0EEESH_EEEEEEEEEvRT_E9upper_map)
_ZZN5flash28permute_output_fp8_VcolmajorIN4cute6TensorINS1_11ArrayEngineIN7cutlass10bfloat16_tELm48EEENS1_6LayoutINS1_5tupleIJNS8_IJNS1_1CILi2EEESA_NS9_ILi12EEEEEENS9_ILi1EEESD_EEENS8_IJNS8_IJSD_SA_NS9_ILi4EEEEEENS9_ILi0EEESH_EEEEEEEEEvRT_E9upper_map:
        /*0000*/ 	.byte	0x00, 0x00, 0x00, 0x00, 0x02, 0x00, 0x00, 0x00, 0x03, 0x00, 0x00, 0x00, 0x01, 0x00, 0x00, 0x00
	.type		$str$23,@object
	.size		$str$23,($str$24 - $str$23)
$str$23:
        /*0010*/ 	.byte	0x28, 0x61, 0x64, 0x64, 0x72, 0x65, 0x73, 0x73, 0x20, 0x26, 0x20, 0x6d, 0x61, 0x73, 0x6b, 0x29
        /*0020*/ 	.byte	0x20, 0x3d, 0x3d, 0x20, 0x30, 0x00
	.type		$str$24,@object
	.size		$str$24,(__unnamed_5 - $str$24)
$str$24:
        /*0026*/ 	.byte	0x2f, 0x74, 0x6d, 0x70, 0x2f, 0x6f, 0x73, 0x73, 0x5f, 0x6b, 0x65, 0x72, 0x6e, 0x65, 0x6c, 0x73
        /*0036*/ 	.byte	0x5f, 0x73, 0x72, 0x63, 0x2f, 0x66, 0x6c, 0x61, 0x73, 0x68, 0x5f, 0x61, 0x74, 0x74, 0x65, 0x6e
        /*0046*/ 	.byte	0x74, 0x69, 0x6f, 0x6e, 0x2f, 0x63, 0x73, 0x72, 0x63, 0x2f, 0x63, 0x75, 0x74, 0x6c, 0x61, 0x73
        /*0056*/ 	.byte	0x73, 0x2f, 0x69, 0x6e, 0x63, 0x6c, 0x75, 0x64, 0x65, 0x2f, 0x63, 0x75, 0x74, 0x65, 0x2f, 0x70
        /*0066*/ 	.byte	0x6f, 0x69, 0x6e, 0x74, 0x65, 0x72, 0x5f, 0x66, 0x6c, 0x61, 0x67, 0x67, 0x65, 0x64, 0x2e, 0x68
        /*0076*/ 	.byte	0x70, 0x70, 0x00
	.type		__unnamed_5,@object
	.size		__unnamed_5,(__unnamed_6 - __unnamed_5)
__unnamed_5:
        /* <DEDUP_REMOVED lines=24> */
        /*01f9*/ 	.byte	0x3e, 0x3e, 0x20, 0x26, 0x5d, 0x00
	.type		__unnamed_6,@object
	.size		__unnamed_6,(__unnamed_3 - __unnamed_6)
__unnamed_6:
        /* <DEDUP_REMOVED lines=25> */
	.type		__unnamed_3,@object
	.size		__unnamed_3,(__unnamed_4 - __unnamed_3)
__unnamed_3:
        /* <DEDUP_REMOVED lines=29> */
        /*0555*/ 	.byte	0x5d, 0x00
	.type		__unnamed_4,@object
	.size		__unnamed_4,(__unnamed_2 - __unnamed_4)
__unnamed_4:
        /* <DEDUP_REMOVED lines=30> */
	.type		__unnamed_2,@object
	.size		__unnamed_2,(__unnamed_1 - __unnamed_2)
__unnamed_2:
        /* <DEDUP_REMOVED lines=30> */
	.type		__unnamed_1,@object
	.size		__unnamed_1,(.L_0 - __unnamed_1)
__unnamed_1:
        /* <DEDUP_REMOVED lines=30> */
.L_0:


//--------------------- .nv.shared._ZN7cutlass13device_kernelIN5flash11enable_sm90INS1_16FlashAttnFwdSm90INS1_25CollectiveMainloopFwdSm90ILi2EN4cute5tupleIJNS5_1CILi1EEES8_S8_EEENS6_IJNS7_ILi192EEENS7_ILi128EEENS7_ILi96EEEEEELi96ENS_12float_e4m3_tEfNS_4arch4Sm90ELb0ELb0ELb1ELb0ELb1ELb0ELb0ELb1ELb1ELb1ELb0ELb0EEENS1_21CollectiveEpilogueFwdINS6_IJSA_SC_SB_EEES9_NS_10bfloat16_tESG_Li384ELb0ELb1ELb0ELb1EEENS1_29StaticPersistentTileSchedulerILb0EEEEEEEEEvNT_6ParamsE --------------------------
	.section	.nv.shared._ZN7cutlass13device_kernelIN5flash11enable_sm90INS1_16FlashAttnFwdSm90INS1_25CollectiveMainloopFwdSm90ILi2EN4cute5tupleIJNS5_1CILi1EEES8_S8_EEENS6_IJNS7_ILi192EEENS7_ILi128EEENS7_ILi96EEEEEELi96ENS_12float_e4m3_tEfNS_4arch4Sm90ELb0ELb0ELb1ELb0ELb1ELb0ELb0ELb1ELb1ELb1ELb0ELb0EEENS1_21CollectiveEpilogueFwdINS6_IJSA_SC_SB_EEES9_NS_10bfloat16_tESG_Li384ELb0ELb1ELb0ELb1EEENS1_29StaticPersistentTileSchedulerILb0EEEEEEEEEvNT_6ParamsE,"aw",@nobits
	.sectionflags	@""
	.align	16
	.zero		1024


//--------------------- .nv.shared.reserved.0     --------------------------
	.section	.nv.shared.reserved.0,"aw",@nobits
	.weak		__nv_reservedSMEM_offset_0_alias
	.size		__nv_reservedSMEM_offset_0_alias, 0, 0
	.other		__nv_reservedSMEM_offset_0_alias,@"STO_CUDA_RESERVED_SHARED STV_DEFAULT"
__nv_reservedSMEM_offset_0_alias:
	.zero		0


//--------------------- .nv.global                --------------------------
	.section	.nv.global,"aw",@nobits
.nv.global:
	.type		_ZN79_INTERNAL_5e63382a_43_flash_fwd_hdim96_e4m3_paged_softcap_sm90_cu_ea41c527_46484cute1_E,@object
	.size		_ZN79_INTERNAL_5e63382a_43_flash_fwd_hdim96_e4m3_paged_softcap_sm90_cu_ea41c527_46484cute1_E,(_ZN79_INTERNAL_5e63382a_43_flash_fwd_hdim96_e4m3_paged_softcap_sm90_cu_ea41c527_46484cuda3std3__45__cpo6cbeginE - _ZN79_INTERNAL_5e63382a_43_flash_fwd_hdim96_e4m3_paged_softcap_sm90_cu_ea41c527_46484cute1_E)
_ZN79_INTERNAL_5e63382a_43_flash_fwd_hdim96_e4m3_paged_softcap_sm90_cu_ea41c527_46484cute1_E:
	.zero		1
	.type		_ZN79_INTERNAL_5e63382a_43_flash_fwd_hdim96_e4m3_paged_softcap_sm90_cu_ea41c527_46484cuda3std3__45__cpo6cbeginE,@object
	.size		_ZN79_INTERNAL_5e63382a_43_flash_fwd_hdim96_e4m3_paged_softcap_sm90_cu_ea41c527_46484cuda3std3__45__cpo6cbeginE,(_ZN79_INTERNAL_5e63382a_43_flash_fwd_hdim96_e4m3_paged_softcap_sm90_cu_ea41c527_46484cuda3std3__48in_placeE - _ZN79_INTERNAL_5e63382a_43_flash_fwd_hdim96_e4m3_paged_softcap_sm90_cu_ea41c527_46484cuda3std3__45__cpo6cbeginE)
_ZN79_INTERNAL_5e63382a_43_flash_fwd_hdim96_e4m3_paged_softcap_sm90_cu_ea41c527_46484cuda3std3__45__cpo6cbeginE:
	.zero		1
	.type		_ZN79_INTERNAL_5e63382a_43_flash_fwd_hdim96_e4m3_paged_softcap_sm90_cu_ea41c527_46484cuda3std3__48in_placeE,@object
	.size		_ZN79_INTERNAL_5e63382a_43_flash_fwd_hdim96_e4m3_paged_softcap_sm90_cu_ea41c527_46484cuda3std3__48in_placeE,(_ZN79_INTERNAL_5e63382a_43_flash_fwd_hdim96_e4m3_paged_softcap_sm90_cu_ea41c527_46484cuda3std6ranges3__45__cpo9iter_moveE - _ZN79_INTERNAL_5e63382a_43_flash_fwd_hdim96_e4m3_paged_softcap_sm90_cu_ea41c527_46484cuda3std3__48in_placeE)
_ZN79_INTERNAL_5e63382a_43_flash_fwd_hdim96_e4m3_paged_softcap_sm90_cu_ea41c527_46484cuda3std3__48in_placeE:
	.zero		1
	.type		_ZN79_INTERNAL_5e63382a_43_flash_fwd_hdim96_e4m3_paged_softcap_sm90_cu_ea41c527_46484cuda3std6ranges3__45__cpo9iter_moveE,@object
	.size		_ZN79_INTERNAL_5e63382a_43_flash_fwd_hdim96_e4m3_paged_softcap_sm90_cu_ea41c527_46484cuda3std6ranges3__45__cpo9iter_moveE,(_ZN79_INTERNAL_5e63382a_43_flash_fwd_hdim96_e4m3_paged_softcap_sm90_cu_ea41c527_46484cuda3std3__45__cpo5beginE - _ZN79_INTERNAL_5e63382a_43_flash_fwd_hdim96_e4m3_paged_softcap_sm90_cu_ea41c527_46484cuda3std6ranges3__45__cpo9iter_moveE)
_ZN79_INTERNAL_5e63382a_43_flash_fwd_hdim96_e4m3_paged_softcap_sm90_cu_ea41c527_46484cuda3std6ranges3__45__cpo9iter_moveE:
	.zero		1
	.type		_ZN79_INTERNAL_5e63382a_43_flash_fwd_hdim96_e4m3_paged_softcap_sm90_cu_ea41c527_46484cuda3std3__45__cpo5beginE,@object
	.size		_ZN79_INTERNAL_5e63382a_43_flash_fwd_hdim96_e4m3_paged_softcap_sm90_cu_ea41c527_46484cuda3std3__45__cpo5beginE,(_ZN79_INTERNAL_5e63382a_43_flash_fwd_hdim96_e4m3_paged_softcap_sm90_cu_ea41c527_46484cuda3std3__481_GLOBAL__N__5e63382a_43_flash_fwd_hdim96_e4m3_paged_softcap_sm90_cu_ea41c527_46486ignoreE - _ZN79_INTERNAL_5e63382a_43_flash_fwd_hdim96_e4m3_paged_softcap_sm90_cu_ea41c527_46484cuda3std3__45__cpo5beginE)
_ZN79_INTERNAL_5e63382a_43_flash_fwd_hdim96_e4m3_paged_softcap_sm90_cu_ea41c527_46484cuda3std3__45__cpo5beginE:
	.zero		1
	.type		_ZN79_INTERNAL_5e63382a_43_flash_fwd_hdim96_e4m3_paged_softcap_sm90_cu_ea41c527_46484cuda3std3__481_GLOBAL__N__5e63382a_43_flash_fwd_hdim96_e4m3_paged_softcap_sm90_cu_ea41c527_46486ignoreE,@object
	.size		_ZN79_INTERNAL_5e63382a_43_flash_fwd_hdim96_e4m3_paged_softcap_sm90_cu_ea41c527_46484cuda3std3__481_GLOBAL__N__5e63382a_43_flash_fwd_hdim96_e4m3_paged_softcap_sm90_cu_ea41c527_46486ignoreE,(_ZN79_INTERNAL_5e63382a_43_flash_fwd_hdim96_e4m3_paged_softcap_sm90_cu_ea41c527_46484cute7productE - _ZN79_INTERNAL_5e63382a_43_flash_fwd_hdim96_e4m3_paged_softcap_sm90_cu_ea41c527_46484cuda3std3__481_GLOBAL__N__5e63382a_43_flash_fwd_hdim96_e4m3_paged_softcap_sm90_cu_ea41c527_46486ignoreE)
_ZN79_INTERNAL_5e63382a_43_flash_fwd_hdim96_e4m3_paged_softcap_sm90_cu_ea41c527_46484cuda3std3__481_GLOBAL__N__5e63382a_43_flash_fwd_hdim96_e4m3_paged_softcap_sm90_cu_ea41c527_46486ignoreE:
	.zero		1
	.type		_ZN79_INTERNAL_5e63382a_43_flash_fwd_hdim96_e4m3_paged_softcap_sm90_cu_ea41c527_46484cute7productE,@object
	.size		_ZN79_INTERNAL_5e63382a_43_flash_fwd_hdim96_e4m3_paged_softcap_sm90_cu_ea41c527_46484cute7productE,(_ZN79_INTERNAL_5e63382a_43_flash_fwd_hdim96_e4m3_paged_softcap_sm90_cu_ea41c527_46484cuda3std3__45__cpo3endE - _ZN79_INTERNAL_5e63382a_43_flash_fwd_hdim96_e4m3_paged_softcap_sm90_cu_ea41c527_46484cute7productE)
_ZN79_INTERNAL_5e63382a_43_flash_fwd_hdim96_e4m3_paged_softcap_sm90_cu_ea41c527_46484cute7productE:
	.zero		1
	.type		_ZN79_INTERNAL_5e63382a_43_flash_fwd_hdim96_e4m3_paged_softcap_sm90_cu_ea41c527_46484cuda3std3__45__cpo3endE,@object
	.size		_ZN79_INTERNAL_5e63382a_43_flash_fwd_hdim96_e4m3_paged_softcap_sm90_cu_ea41c527_46484cuda3std3__45__cpo3endE,(_ZN79_INTERNAL_5e63382a_43_flash_fwd_hdim96_e4m3_paged_softcap_sm90_cu_ea41c527_46484cuda3std3__419piecewise_constructE - _ZN79_INTERNAL_5e63382a_43_flash_fwd_hdim96_e4m3_paged_softcap_sm90_cu_ea41c527_46484cuda3std3__45__cpo3endE)
_ZN79_INTERNAL_5e63382a_43_flash_fwd_hdim96_e4m3_paged_softcap_sm90_cu_ea41c527_46484cuda3std3__45__cpo3endE:
	.zero		1
	.type		_ZN79_INTERNAL_5e63382a_43_flash_fwd_hdim96_e4m3_paged_softcap_sm90_cu_ea41c527_46484cuda3std3__419piecewise_constructE,@object
	.size		_ZN79_INTERNAL_5e63382a_43_flash_fwd_hdim96_e4m3_paged_softcap_sm90_cu_ea41c527_46484cuda3std3__419piecewise_constructE,(_ZN79_INTERNAL_5e63382a_43_flash_fwd_hdim96_e4m3_paged_softcap_sm90_cu_ea41c527_46484cuda3std3__45__cpo4cendE - _ZN79_INTERNAL_5e63382a_43_flash_fwd_hdim96_e4m3_paged_softcap_sm90_cu_ea41c527_46484cuda3std3__419piecewise_constructE)
_ZN79_INTERNAL_5e63382a_43_flash_fwd_hdim96_e4m3_paged_softcap_sm90_cu_ea41c527_46484cuda3std3__419piecewise_constructE:
	.zero		1
	.type		_ZN79_INTERNAL_5e63382a_43_flash_fwd_hdim96_e4m3_paged_softcap_sm90_cu_ea41c527_46484cuda3std3__45__cpo4cendE,@object
	.size		_ZN79_INTERNAL_5e63382a_43_flash_fwd_hdim96_e4m3_paged_softcap_sm90_cu_ea41c527_46484cuda3std3__45__cpo4cendE,(_ZN79_INTERNAL_5e63382a_43_flash_fwd_hdim96_e4m3_paged_softcap_sm90_cu_ea41c527_46484cuda3std6ranges3__45__cpo4swapE - _ZN79_INTERNAL_5e63382a_43_flash_fwd_hdim96_e4m3_paged_softcap_sm90_cu_ea41c527_46484cuda3std3__45__cpo4cendE)
_ZN79_INTERNAL_5e63382a_43_flash_fwd_hdim96_e4m3_paged_softcap_sm90_cu_ea41c527_46484cuda3std3__45__cpo4cendE:
	.zero		1
	.type		_ZN79_INTERNAL_5e63382a_43_flash_fwd_hdim96_e4m3_paged_softcap_sm90_cu_ea41c527_46484cuda3std6ranges3__45__cpo4swapE,@object
	.size		_ZN79_INTERNAL_5e63382a_43_flash_fwd_hdim96_e4m3_paged_softcap_sm90_cu_ea41c527_46484cuda3std6ranges3__45__cpo4swapE,(.L_14 - _ZN79_INTERNAL_5e63382a_43_flash_fwd_hdim96_e4m3_paged_softcap_sm90_cu_ea41c527_46484cuda3std6ranges3__45__cpo4swapE)
_ZN79_INTERNAL_5e63382a_43_flash_fwd_hdim96_e4m3_paged_softcap_sm90_cu_ea41c527_46484cuda3std6ranges3__45__cpo4swapE:
	.zero		1
.L_14:


//--------------------- .nv.shared._ZN7cutlass13device_kernelIN5flash11enable_sm90INS1_16FlashAttnFwdSm90INS1_25CollectiveMainloopFwdSm90ILi2EN4cute5tupleIJNS5_1CILi1EEES8_S8_EEENS6_IJNS7_ILi192EEENS7_ILi128EEENS7_ILi96EEEEEELi96ENS_12float_e4m3_tEfNS_4arch4Sm90ELb0ELb0ELb1ELb1ELb1ELb0ELb0ELb1ELb1ELb1ELb0ELb0EEENS1_21CollectiveEpilogueFwdINS6_IJSA_SC_SB_EEES9_NS_10bfloat16_tESG_Li384ELb1ELb1ELb0ELb1EEENS1_36VarlenDynamicPersistentTileSchedulerILi192ELi128ELi384ELi128ELb0ELb1ELb1ELb0ELb1ELb1EEEEEEEEEvNT_6ParamsE --------------------------
	.section	.nv.shared._ZN7cutlass13device_kernelIN5flash11enable_sm90INS1_16FlashAttnFwdSm90INS1_25CollectiveMainloopFwdSm90ILi2EN4cute5tupleIJNS5_1CILi1EEES8_S8_EEENS6_IJNS7_ILi192EEENS7_ILi128EEENS7_ILi96EEEEEELi96ENS_12float_e4m3_tEfNS_4arch4Sm90ELb0ELb0ELb1ELb1ELb1ELb0ELb0ELb1ELb1ELb1ELb0ELb0EEENS1_21CollectiveEpilogueFwdINS6_IJSA_SC_SB_EEES9_NS_10bfloat16_tESG_Li384ELb1ELb1ELb0ELb1EEENS1_36VarlenDynamicPersistentTileSchedulerILi192ELi128ELi384ELi128ELb0ELb1ELb1ELb0ELb1ELb1EEEEEEEEEvNT_6ParamsE,"aw",@nobits
	.sectionflags	@""
	.align	16
	.zero		1024


//--------------------- .nv.shared._ZN7cutlass13device_kernelIN5flash11enable_sm90INS1_16FlashAttnFwdSm90INS1_25CollectiveMainloopFwdSm90ILi2EN4cute5tupleIJNS5_1CILi1EEES8_S8_EEENS6_IJNS7_ILi192EEENS7_ILi128EEENS7_ILi96EEEEEELi96ENS_12float_e4m3_tEfNS_4arch4Sm90ELb0ELb0ELb1ELb1ELb1ELb1ELb0ELb1ELb1ELb1ELb0ELb0EEENS1_21CollectiveEpilogueFwdINS6_IJSA_SC_SB_EEES9_NS_10bfloat16_tESG_Li384ELb1ELb1ELb0ELb1EEENS1_36VarlenDynamicPersistentTileSchedulerILi192ELi128ELi384ELi128ELb0ELb1ELb1ELb0ELb1ELb1EEEEEEEEEvNT_6ParamsE --------------------------
	.section	.nv.shared._ZN7cutlass13device_kernelIN5flash11enable_sm90INS1_16FlashAttnFwdSm90INS1_25CollectiveMainloopFwdSm90ILi2EN4cute5tupleIJNS5_1CILi1EEES8_S8_EEENS6_IJNS7_ILi192EEENS7_ILi128EEENS7_ILi96EEEEEELi96ENS_12float_e4m3_tEfNS_4arch4Sm90ELb0ELb0ELb1ELb1ELb1ELb1ELb0ELb1ELb1ELb1ELb0ELb0EEENS1_21CollectiveEpilogueFwdINS6_IJSA_SC_SB_EEES9_NS_10bfloat16_tESG_Li384ELb1ELb1ELb0ELb1EEENS1_36VarlenDynamicPersistentTileSchedulerILi192ELi128ELi384ELi128ELb0ELb1ELb1ELb0ELb1ELb1EEEEEEEEEvNT_6ParamsE,"aw",@nobits
	.sectionflags	@""
	.align	16
	.zero		1024


//--------------------- .nv.shared._ZN7cutlass13device_kernelIN5flash11enable_sm90INS1_16FlashAttnFwdSm90INS1_25CollectiveMainloopFwdSm90ILi2EN4cute5tupleIJNS5_1CILi1EEES8_S8_EEENS6_IJNS7_ILi192EEENS7_ILi128EEENS7_ILi96EEEEEELi96ENS_12float_e4m3_tEfNS_4arch4Sm90ELb0ELb1ELb1ELb0ELb1ELb0ELb0ELb1ELb1ELb1ELb0ELb0EEENS1_21CollectiveEpilogueFwdINS6_IJSA_SC_SB_EEES9_NS_10bfloat16_tESG_Li384ELb0ELb1ELb0ELb1EEENS1_30DynamicPersistentTileSchedulerILi384ELi128ELb0ELb1ELb1EEEEEEEEEvNT_6ParamsE --------------------------
	.section	.nv.shared._ZN7cutlass13device_kernelIN5flash11enable_sm90INS1_16FlashAttnFwdSm90INS1_25CollectiveMainloopFwdSm90ILi2EN4cute5tupleIJNS5_1CILi1EEES8_S8_EEENS6_IJNS7_ILi192EEENS7_ILi128EEENS7_ILi96EEEEEELi96ENS_12float_e4m3_tEfNS_4arch4Sm90ELb0ELb1ELb1ELb0ELb1ELb0ELb0ELb1ELb1ELb1ELb0ELb0EEENS1_21CollectiveEpilogueFwdINS6_IJSA_SC_SB_EEES9_NS_10bfloat16_tESG_Li384ELb0ELb1ELb0ELb1EEENS1_30DynamicPersistentTileSchedulerILi384ELi128ELb0ELb1ELb1EEEEEEEEEvNT_6ParamsE,"aw",@nobits
	.sectionflags	@""
	.align	16
	.zero		1024


//--------------------- .nv.shared._ZN7cutlass13device_kernelIN5flash11enable_sm90INS1_16FlashAttnFwdSm90INS1_25CollectiveMainloopFwdSm90ILi2EN4cute5tupleIJNS5_1CILi1EEES8_S8_EEENS6_IJNS7_ILi192EEENS7_ILi128EEENS7_ILi96EEEEEELi96ENS_12float_e4m3_tEfNS_4arch4Sm90ELb0ELb1ELb1ELb1ELb1ELb0ELb0ELb1ELb1ELb1ELb0ELb0EEENS1_21CollectiveEpilogueFwdINS6_IJSA_SC_SB_EEES9_NS_10bfloat16_tESG_Li384ELb1ELb1ELb0ELb1EEENS1_36VarlenDynamicPersistentTileSchedulerILi192ELi128ELi384ELi128ELb0ELb1ELb1ELb1ELb0ELb1EEEEEEEEEvNT_6ParamsE --------------------------
	.section	.nv.shared._ZN7cutlass13device_kernelIN5flash11enable_sm90INS1_16FlashAttnFwdSm90INS1_25CollectiveMainloopFwdSm90ILi2EN4cute5tupleIJNS5_1CILi1EEES8_S8_EEENS6_IJNS7_ILi192EEENS7_ILi128EEENS7_ILi96EEEEEELi96ENS_12float_e4m3_tEfNS_4arch4Sm90ELb0ELb1ELb1ELb1ELb1ELb0ELb0ELb1ELb1ELb1ELb0ELb0EEENS1_21CollectiveEpilogueFwdINS6_IJSA_SC_SB_EEES9_NS_10bfloat16_tESG_Li384ELb1ELb1ELb0ELb1EEENS1_36VarlenDynamicPersistentTileSchedulerILi192ELi128ELi384ELi128ELb0ELb1ELb1ELb1ELb0ELb1EEEEEEEEEvNT_6ParamsE,"aw",@nobits
	.sectionflags	@""
	.align	16
	.zero		1024


//--------------------- .nv.shared._ZN7cutlass13device_kernelIN5flash11enable_sm90INS1_16FlashAttnFwdSm90INS1_25CollectiveMainloopFwdSm90ILi2EN4cute5tupleIJNS5_1CILi1EEES8_S8_EEENS6_IJNS7_ILi192EEENS7_ILi128EEENS7_ILi96EEEEEELi96ENS_12float_e4m3_tEfNS_4arch4Sm90ELb0ELb1ELb1ELb1ELb1ELb1ELb0ELb1ELb1ELb1ELb0ELb0EEENS1_21CollectiveEpilogueFwdINS6_IJSA_SC_SB_EEES9_NS_10bfloat16_tESG_Li384ELb1ELb1ELb0ELb1EEENS1_36VarlenDynamicPersistentTileSchedulerILi192ELi128ELi384ELi128ELb0ELb1ELb1ELb1ELb0ELb1EEEEEEEEEvNT_6ParamsE --------------------------
	.section	.nv.shared._ZN7cutlass13device_kernelIN5flash11enable_sm90INS1_16FlashAttnFwdSm90INS1_25CollectiveMainloopFwdSm90ILi2EN4cute5tupleIJNS5_1CILi1EEES8_S8_EEENS6_IJNS7_ILi192EEENS7_ILi128EEENS7_ILi96EEEEEELi96ENS_12float_e4m3_tEfNS_4arch4Sm90ELb0ELb1ELb1ELb1ELb1ELb1ELb0ELb1ELb1ELb1ELb0ELb0EEENS1_21CollectiveEpilogueFwdINS6_IJSA_SC_SB_EEES9_NS_10bfloat16_tESG_Li384ELb1ELb1ELb0ELb1EEENS1_36VarlenDynamicPersistentTileSchedulerILi192ELi128ELi384ELi128ELb0ELb1ELb1ELb1ELb0ELb1EEEEEEEEEvNT_6ParamsE,"aw",@nobits
	.sectionflags	@""
	.align	16
	.zero		1024


//--------------------- .nv.shared._ZN7cutlass13device_kernelIN5flash11enable_sm90INS1_16FlashAttnFwdSm90INS1_25CollectiveMainloopFwdSm90ILi2EN4cute5tupleIJNS5_1CILi1EEES8_S8_EEENS6_IJNS7_ILi192EEENS7_ILi128EEENS7_ILi96EEEEEELi96ENS_12float_e4m3_tEfNS_4arch4Sm90ELb1ELb0ELb1ELb0ELb1ELb0ELb0ELb1ELb1ELb1ELb0ELb0EEENS1_21CollectiveEpilogueFwdINS6_IJSA_SC_SB_EEES9_NS_10bfloat16_tESG_Li384ELb0ELb1ELb0ELb1EEENS1_30DynamicPersistentTileSchedulerILi384ELi128ELb0ELb1ELb1EEEEEEEEEvNT_6ParamsE --------------------------
	.section	.nv.shared._ZN7cutlass13device_kernelIN5flash11enable_sm90INS1_16FlashAttnFwdSm90INS1_25CollectiveMainloopFwdSm90ILi2EN4cute5tupleIJNS5_1CILi1EEES8_S8_EEENS6_IJNS7_ILi192EEENS7_ILi128EEENS7_ILi96EEEEEELi96ENS_12float_e4m3_tEfNS_4arch4Sm90ELb1ELb0ELb1ELb0ELb1ELb0ELb0ELb1ELb1ELb1ELb0ELb0EEENS1_21CollectiveEpilogueFwdINS6_IJSA_SC_SB_EEES9_NS_10bfloat16_tESG_Li384ELb0ELb1ELb0ELb1EEENS1_30DynamicPersistentTileSchedulerILi384ELi128ELb0ELb1ELb1EEEEEEEEEvNT_6ParamsE,"aw",@nobits
	.sectionflags	@""
	.align	16
	.zero		1024


//--------------------- .nv.shared._ZN7cutlass13device_kernelIN5flash11enable_sm90INS1_16FlashAttnFwdSm90INS1_25CollectiveMainloopFwdSm90ILi2EN4cute5tupleIJNS5_1CILi1EEES8_S8_EEENS6_IJNS7_ILi192EEENS7_ILi128EEENS7_ILi96EEEEEELi96ENS_12float_e4m3_tEfNS_4arch4Sm90ELb1ELb0ELb1ELb1ELb1ELb0ELb0ELb1ELb1ELb1ELb0ELb0EEENS1_21CollectiveEpilogueFwdINS6_IJSA_SC_SB_EEES9_NS_10bfloat16_tESG_Li384ELb1ELb1ELb0ELb1EEENS1_36VarlenDynamicPersistentTileSchedulerILi192ELi128ELi384ELi128ELb0ELb1ELb1ELb1ELb1ELb1EEEEEEEEEvNT_6ParamsE --------------------------
	.section	.nv.shared._ZN7cutlass13device_kernelIN5flash11enable_sm90INS1_16FlashAttnFwdSm90INS1_25CollectiveMainloopFwdSm90ILi2EN4cute5tupleIJNS5_1CILi1EEES8_S8_EEENS6_IJNS7_ILi192EEENS7_ILi128EEENS7_ILi96EEEEEELi96ENS_12float_e4m3_tEfNS_4arch4Sm90ELb1ELb0ELb1ELb1ELb1ELb0ELb0ELb1ELb1ELb1ELb0ELb0EEENS1_21CollectiveEpilogueFwdINS6_IJSA_SC_SB_EEES9_NS_10bfloat16_tESG_Li384ELb1ELb1ELb0ELb1EEENS1_36VarlenDynamicPersistentTileSchedulerILi192ELi128ELi384ELi128ELb0ELb1ELb1ELb1ELb1ELb1EEEEEEEEEvNT_6ParamsE,"aw",@nobits
	.sectionflags	@""
	.align	16
	.zero		1024


//--------------------- .nv.shared._ZN7cutlass13device_kernelIN5flash11enable_sm90INS1_16FlashAttnFwdSm90INS1_25CollectiveMainloopFwdSm90ILi2EN4cute5tupleIJNS5_1CILi1EEES8_S8_EEENS6_IJNS7_ILi192EEENS7_ILi128EEENS7_ILi96EEEEEELi96ENS_12float_e4m3_tEfNS_4arch4Sm90ELb1ELb0ELb1ELb1ELb1ELb1ELb0ELb1ELb1ELb1ELb0ELb0EEENS1_21CollectiveEpilogueFwdINS6_IJSA_SC_SB_EEES9_NS_10bfloat16_tESG_Li384ELb1ELb1ELb0ELb1EEENS1_36VarlenDynamicPersistentTileSchedulerILi192ELi128ELi384ELi128ELb0ELb1ELb1ELb1ELb1ELb1EEEEEEEEEvNT_6ParamsE --------------------------
	.section	.nv.shared._ZN7cutlass13device_kernelIN5flash11enable_sm90INS1_16FlashAttnFwdSm90INS1_25CollectiveMainloopFwdSm90ILi2EN4cute5tupleIJNS5_1CILi1EEES8_S8_EEENS6_IJNS7_ILi192EEENS7_ILi128EEENS7_ILi96EEEEEELi96ENS_12float_e4m3_tEfNS_4arch4Sm90ELb1ELb0ELb1ELb1ELb1ELb1ELb0ELb1ELb1ELb1ELb0ELb0EEENS1_21CollectiveEpilogueFwdINS6_IJSA_SC_SB_EEES9_NS_10bfloat16_tESG_Li384ELb1ELb1ELb0ELb1EEENS1_36VarlenDynamicPersistentTileSchedulerILi192ELi128ELi384ELi128ELb0ELb1ELb1ELb1ELb1ELb1EEEEEEEEEvNT_6ParamsE,"aw",@nobits
	.sectionflags	@""
	.align	16
	.zero		1024


//--------------------- .nv.constant0._ZN7cutlass13device_kernelIN5flash11enable_sm90INS1_16FlashAttnFwdSm90INS1_25CollectiveMainloopFwdSm90ILi2EN4cute5tupleIJNS5_1CILi1EEES8_S8_EEENS6_IJNS7_ILi192EEENS7_ILi128EEENS7_ILi96EEEEEELi96ENS_12float_e4m3_tEfNS_4arch4Sm90ELb0ELb0ELb1ELb0ELb1ELb0ELb0ELb1ELb1ELb1ELb0ELb0EEENS1_21CollectiveEpilogueFwdINS6_IJSA_SC_SB_EEES9_NS_10bfloat16_tESG_Li384ELb0ELb1ELb0ELb1EEENS1_29StaticPersistentTileSchedulerILb0EEEEEEEEEvNT_6ParamsE --------------------------
	.section	.nv.constant0._ZN7cutlass13device_kernelIN5flash11enable_sm90INS1_16FlashAttnFwdSm90INS1_25CollectiveMainloopFwdSm90ILi2EN4cute5tupleIJNS5_1CILi1EEES8_S8_EEENS6_IJNS7_ILi192EEENS7_ILi128EEENS7_ILi96EEEEEELi96ENS_12float_e4m3_tEfNS_4arch4Sm90ELb0ELb0ELb1ELb0ELb1ELb0ELb0ELb1ELb1ELb1ELb0ELb0EEENS1_21CollectiveEpilogueFwdINS6_IJSA_SC_SB_EEES9_NS_10bfloat16_tESG_Li384ELb0ELb1ELb0ELb1EEENS1_29StaticPersistentTileSchedulerILb0EEEEEEEEEvNT_6ParamsE,"a",@progbits
	.sectionflags	@""
	.align	4
.nv.constant0._ZN7cutlass13device_kernelIN5flash11enable_sm90INS1_16FlashAttnFwdSm90INS1_25CollectiveMainloopFwdSm90ILi2EN4cute5tupleIJNS5_1CILi1EEES8_S8_EEENS6_IJNS7_ILi192EEENS7_ILi128EEENS7_ILi96EEEEEELi96ENS_12float_e4m3_tEfNS_4arch4Sm90ELb0ELb0ELb1ELb0ELb1ELb0ELb0ELb1ELb1ELb1ELb0ELb0EEENS1_21CollectiveEpilogueFwdINS6_IJSA_SC_SB_EEES9_NS_10bfloat16_tESG_Li384ELb0ELb1ELb0ELb1EEENS1_29StaticPersistentTileSchedulerILb0EEEEEEEEEvNT_6ParamsE:
	.zero		3200


//--------------------- .nv.constant0._ZN7cutlass13device_kernelIN5flash11enable_sm90INS1_16FlashAttnFwdSm90INS1_25CollectiveMainloopFwdSm90ILi2EN4cute5tupleIJNS5_1CILi1EEES8_S8_EEENS6_IJNS7_ILi192EEENS7_ILi128EEENS7_ILi96EEEEEELi96ENS_12float_e4m3_tEfNS_4arch4Sm90ELb0ELb0ELb1ELb1ELb1ELb0ELb0ELb1ELb1ELb1ELb0ELb0EEENS1_21CollectiveEpilogueFwdINS6_IJSA_SC_SB_EEES9_NS_10bfloat16_tESG_Li384ELb1ELb1ELb0ELb1EEENS1_36VarlenDynamicPersistentTileSchedulerILi192ELi128ELi384ELi128ELb0ELb1ELb1ELb0ELb1ELb1EEEEEEEEEvNT_6ParamsE --------------------------
	.section	.nv.constant0._ZN7cutlass13device_kernelIN5flash11enable_sm90INS1_16FlashAttnFwdSm90INS1_25CollectiveMainloopFwdSm90ILi2EN4cute5tupleIJNS5_1CILi1EEES8_S8_EEENS6_IJNS7_ILi192EEENS7_ILi128EEENS7_ILi96EEEEEELi96ENS_12float_e4m3_tEfNS_4arch4Sm90ELb0ELb0ELb1ELb1ELb1ELb0ELb0ELb1ELb1ELb1ELb0ELb0EEENS1_21CollectiveEpilogueFwdINS6_IJSA_SC_SB_EEES9_NS_10bfloat16_tESG_Li384ELb1ELb1ELb0ELb1EEENS1_36VarlenDynamicPersistentTileSchedulerILi192ELi128ELi384ELi128ELb0ELb1ELb1ELb0ELb1ELb1EEEEEEEEEvNT_6ParamsE,"a",@progbits
	.sectionflags	@""
	.align	4
.nv.constant0._ZN7cutlass13device_kernelIN5flash11enable_sm90INS1_16FlashAttnFwdSm90INS1_25CollectiveMainloopFwdSm90ILi2EN4cute5tupleIJNS5_1CILi1EEES8_S8_EEENS6_IJNS7_ILi192EEENS7_ILi128EEENS7_ILi96EEEEEELi96ENS_12float_e4m3_tEfNS_4arch4Sm90ELb0ELb0ELb1ELb1ELb1ELb0ELb0ELb1ELb1ELb1ELb0ELb0EEENS1_21CollectiveEpilogueFwdINS6_IJSA_SC_SB_EEES9_NS_10bfloat16_tESG_Li384ELb1ELb1ELb0ELb1EEENS1_36VarlenDynamicPersistentTileSchedulerILi192ELi128ELi384ELi128ELb0ELb1ELb1ELb0ELb1ELb1EEEEEEEEEvNT_6ParamsE:
	.zero		3328


//--------------------- .nv.constant0._ZN7cutlass13device_kernelIN5flash11enable_sm90INS1_16FlashAttnFwdSm90INS1_25CollectiveMainloopFwdSm90ILi2EN4cute5tupleIJNS5_1CILi1EEES8_S8_EEENS6_IJNS7_ILi192EEENS7_ILi128EEENS7_ILi96EEEEEELi96ENS_12float_e4m3_tEfNS_4arch4Sm90ELb0ELb0ELb1ELb1ELb1ELb1ELb0ELb1ELb1ELb1ELb0ELb0EEENS1_21CollectiveEpilogueFwdINS6_IJSA_SC_SB_EEES9_NS_10bfloat16_tESG_Li384ELb1ELb1ELb0ELb1EEENS1_36VarlenDynamicPersistentTileSchedulerILi192ELi128ELi384ELi128ELb0ELb1ELb1ELb0ELb1ELb1EEEEEEEEEvNT_6ParamsE --------------------------
	.section	.nv.constant0._ZN7cutlass13device_kernelIN5flash11enable_sm90INS1_16FlashAttnFwdSm90INS1_25CollectiveMainloopFwdSm90ILi2EN4cute5tupleIJNS5_1CILi1EEES8_S8_EEENS6_IJNS7_ILi192EEENS7_ILi128EEENS7_ILi96EEEEEELi96ENS_12float_e4m3_tEfNS_4arch4Sm90ELb0ELb0ELb1ELb1ELb1ELb1ELb0ELb1ELb1ELb1ELb0ELb0EEENS1_21CollectiveEpilogueFwdINS6_IJSA_SC_SB_EEES9_NS_10bfloat16_tESG_Li384ELb1ELb1ELb0ELb1EEENS1_36VarlenDynamicPersistentTileSchedulerILi192ELi128ELi384ELi128ELb0ELb1ELb1ELb0ELb1ELb1EEEEEEEEEvNT_6ParamsE,"a",@progbits
	.sectionflags	@""
	.align	4
.nv.constant0._ZN7cutlass13device_kernelIN5flash11enable_sm90INS1_16FlashAttnFwdSm90INS1_25CollectiveMainloopFwdSm90ILi2EN4cute5tupleIJNS5_1CILi1EEES8_S8_EEENS6_IJNS7_ILi192EEENS7_ILi128EEENS7_ILi96EEEEEELi96ENS_12float_e4m3_tEfNS_4arch4Sm90ELb0ELb0ELb1ELb1ELb1ELb1ELb0ELb1ELb1ELb1ELb0ELb0EEENS1_21CollectiveEpilogueFwdINS6_IJSA_SC_SB_EEES9_NS_10bfloat16_tESG_Li384ELb1ELb1ELb0ELb1EEENS1_36VarlenDynamicPersistentTileSchedulerILi192ELi128ELi384ELi128ELb0ELb1ELb1ELb0ELb1ELb1EEEEEEEEEvNT_6ParamsE:
	.zero		3328


//--------------------- .nv.constant0._ZN7cutlass13device_kernelIN5flash11enable_sm90INS1_16FlashAttnFwdSm90INS1_25CollectiveMainloopFwdSm90ILi2EN4cute5tupleIJNS5_1CILi1EEES8_S8_EEENS6_IJNS7_ILi192EEENS7_ILi128EEENS7_ILi96EEEEEELi96ENS_12float_e4m3_tEfNS_4arch4Sm90ELb0ELb1ELb1ELb0ELb1ELb0ELb0ELb1ELb1ELb1ELb0ELb0EEENS1_21CollectiveEpilogueFwdINS6_IJSA_SC_SB_EEES9_NS_10bfloat16_tESG_Li384ELb0ELb1ELb0ELb1EEENS1_30DynamicPersistentTileSchedulerILi384ELi128ELb0ELb1ELb1EEEEEEEEEvNT_6ParamsE --------------------------
	.section	.nv.constant0._ZN7cutlass13device_kernelIN5flash11enable_sm90INS1_16FlashAttnFwdSm90INS1_25CollectiveMainloopFwdSm90ILi2EN4cute5tupleIJNS5_1CILi1EEES8_S8_EEENS6_IJNS7_ILi192EEENS7_ILi128EEENS7_ILi96EEEEEELi96ENS_12float_e4m3_tEfNS_4arch4Sm90ELb0ELb1ELb1ELb0ELb1ELb0ELb0ELb1ELb1ELb1ELb0ELb0EEENS1_21CollectiveEpilogueFwdINS6_IJSA_SC_SB_EEES9_NS_10bfloat16_tESG_Li384ELb0ELb1ELb0ELb1EEENS1_30DynamicPersistentTileSchedulerILi384ELi128ELb0ELb1ELb1EEEEEEEEEvNT_6ParamsE,"a",@progbits
	.sectionflags	@""
	.align	4
.nv.constant0._ZN7cutlass13device_kernelIN5flash11enable_sm90INS1_16FlashAttnFwdSm90INS1_25CollectiveMainloopFwdSm90ILi2EN4cute5tupleIJNS5_1CILi1EEES8_S8_EEENS6_IJNS7_ILi192EEENS7_ILi128EEENS7_ILi96EEEEEELi96ENS_12float_e4m3_tEfNS_4arch4Sm90ELb0ELb1ELb1ELb0ELb1ELb0ELb0ELb1ELb1ELb1ELb0ELb0EEENS1_21CollectiveEpilogueFwdINS6_IJSA_SC_SB_EEES9_NS_10bfloat16_tESG_Li384ELb0ELb1ELb0ELb1EEENS1_30DynamicPersistentTileSchedulerILi384ELi128ELb0ELb1ELb1EEEEEEEEEvNT_6ParamsE:
	.zero		3328


//--------------------- .nv.constant0._ZN7cutlass13device_kernelIN5flash11enable_sm90INS1_16FlashAttnFwdSm90INS1_25CollectiveMainloopFwdSm90ILi2EN4cute5tupleIJNS5_1CILi1EEES8_S8_EEENS6_IJNS7_ILi192EEENS7_ILi128EEENS7_ILi96EEEEEELi96ENS_12float_e4m3_tEfNS_4arch4Sm90ELb0ELb1ELb1ELb1ELb1ELb0ELb0ELb1ELb1ELb1ELb0ELb0EEENS1_21CollectiveEpilogueFwdINS6_IJSA_SC_SB_EEES9_NS_10bfloat16_tESG_Li384ELb1ELb1ELb0ELb1EEENS1_36VarlenDynamicPersistentTileSchedulerILi192ELi128ELi384ELi128ELb0ELb1ELb1ELb1ELb0ELb1EEEEEEEEEvNT_6ParamsE --------------------------
	.section	.nv.constant0._ZN7cutlass13device_kernelIN5flash11enable_sm90INS1_16FlashAttnFwdSm90INS1_25CollectiveMainloopFwdSm90ILi2EN4cute5tupleIJNS5_1CILi1EEES8_S8_EEENS6_IJNS7_ILi192EEENS7_ILi128EEENS7_ILi96EEEEEELi96ENS_12float_e4m3_tEfNS_4arch4Sm90ELb0ELb1ELb1ELb1ELb1ELb0ELb0ELb1ELb1ELb1ELb0ELb0EEENS1_21CollectiveEpilogueFwdINS6_IJSA_SC_SB_EEES9_NS_10bfloat16_tESG_Li384ELb1ELb1ELb0ELb1EEENS1_36VarlenDynamicPersistentTileSchedulerILi192ELi128ELi384ELi128ELb0ELb1ELb1ELb1ELb0ELb1EEEEEEEEEvNT_6ParamsE,"a",@progbits
	.sectionflags	@""
	.align	4
.nv.constant0._ZN7cutlass13device_kernelIN5flash11enable_sm90INS1_16FlashAttnFwdSm90INS1_25CollectiveMainloopFwdSm90ILi2EN4cute5tupleIJNS5_1CILi1EEES8_S8_EEENS6_IJNS7_ILi192EEENS7_ILi128EEENS7_ILi96EEEEEELi96ENS_12float_e4m3_tEfNS_4arch4Sm90ELb0ELb1ELb1ELb1ELb1ELb0ELb0ELb1ELb1ELb1ELb0ELb0EEENS1_21CollectiveEpilogueFwdINS6_IJSA_SC_SB_EEES9_NS_10bfloat16_tESG_Li384ELb1ELb1ELb0ELb1EEENS1_36VarlenDynamicPersistentTileSchedulerILi192ELi128ELi384ELi128ELb0ELb1ELb1ELb1ELb0ELb1EEEEEEEEEvNT_6ParamsE:
	.zero		3328


//--------------------- .nv.constant0._ZN7cutlass13device_kernelIN5flash11enable_sm90INS1_16FlashAttnFwdSm90INS1_25CollectiveMainloopFwdSm90ILi2EN4cute5tupleIJNS5_1CILi1EEES8_S8_EEENS6_IJNS7_ILi192EEENS7_ILi128EEENS7_ILi96EEEEEELi96ENS_12float_e4m3_tEfNS_4arch4Sm90ELb0ELb1ELb1ELb1ELb1ELb1ELb0ELb1ELb1ELb1ELb0ELb0EEENS1_21CollectiveEpilogueFwdINS6_IJSA_SC_SB_EEES9_NS_10bfloat16_tESG_Li384ELb1ELb1ELb0ELb1EEENS1_36VarlenDynamicPersistentTileSchedulerILi192ELi128ELi384ELi128ELb0ELb1ELb1ELb1ELb0ELb1EEEEEEEEEvNT_6ParamsE --------------------------
	.section	.nv.constant0._ZN7cutlass13device_kernelIN5flash11enable_sm90INS1_16FlashAttnFwdSm90INS1_25CollectiveMainloopFwdSm90ILi2EN4cute5tupleIJNS5_1CILi1EEES8_S8_EEENS6_IJNS7_ILi192EEENS7_ILi128EEENS7_ILi96EEEEEELi96ENS_12float_e4m3_tEfNS_4arch4Sm90ELb0ELb1ELb1ELb1ELb1ELb1ELb0ELb1ELb1ELb1ELb0ELb0EEENS1_21CollectiveEpilogueFwdINS6_IJSA_SC_SB_EEES9_NS_10bfloat16_tESG_Li384ELb1ELb1ELb0ELb1EEENS1_36VarlenDynamicPersistentTileSchedulerILi192ELi128ELi384ELi128ELb0ELb1ELb1ELb1ELb0ELb1EEEEEEEEEvNT_6ParamsE,"a",@progbits
	.sectionflags	@""
	.align	4
.nv.constant0._ZN7cutlass13device_kernelIN5flash11enable_sm90INS1_16FlashAttnFwdSm90INS1_25CollectiveMainloopFwdSm90ILi2EN4cute5tupleIJNS5_1CILi1EEES8_S8_EEENS6_IJNS7_ILi192EEENS7_ILi128EEENS7_ILi96EEEEEELi96ENS_12float_e4m3_tEfNS_4arch4Sm90ELb0ELb1ELb1ELb1ELb1ELb1ELb0ELb1ELb1ELb1ELb0ELb0EEENS1_21CollectiveEpilogueFwdINS6_IJSA_SC_SB_EEES9_NS_10bfloat16_tESG_Li384ELb1ELb1ELb0ELb1EEENS1_36VarlenDynamicPersistentTileSchedulerILi192ELi128ELi384ELi128ELb0ELb1ELb1ELb1ELb0ELb1EEEEEEEEEvNT_6ParamsE:
	.zero		3328


//--------------------- .nv.constant0._ZN7cutlass13device_kernelIN5flash11enable_sm90INS1_16FlashAttnFwdSm90INS1_25CollectiveMainloopFwdSm90ILi2EN4cute5tupleIJNS5_1CILi1EEES8_S8_EEENS6_IJNS7_ILi192EEENS7_ILi128EEENS7_ILi96EEEEEELi96ENS_12float_e4m3_tEfNS_4arch4Sm90ELb1ELb0ELb1ELb0ELb1ELb0ELb0ELb1ELb1ELb1ELb0ELb0EEENS1_21CollectiveEpilogueFwdINS6_IJSA_SC_SB_EEES9_NS_10bfloat16_tESG_Li384ELb0ELb1ELb0ELb1EEENS1_30DynamicPersistentTileSchedulerILi384ELi128ELb0ELb1ELb1EEEEEEEEEvNT_6ParamsE --------------------------
	.section	.nv.constant0._ZN7cutlass13device_kernelIN5flash11enable_sm90INS1_16FlashAttnFwdSm90INS1_25CollectiveMainloopFwdSm90ILi2EN4cute5tupleIJNS5_1CILi1EEES8_S8_EEENS6_IJNS7_ILi192EEENS7_ILi128EEENS7_ILi96EEEEEELi96ENS_12float_e4m3_tEfNS_4arch4Sm90ELb1ELb0ELb1ELb0ELb1ELb0ELb0ELb1ELb1ELb1ELb0ELb0EEENS1_21CollectiveEpilogueFwdINS6_IJSA_SC_SB_EEES9_NS_10bfloat16_tESG_Li384ELb0ELb1ELb0ELb1EEENS1_30DynamicPersistentTileSchedulerILi384ELi128ELb0ELb1ELb1EEEEEEEEEvNT_6ParamsE,"a",@progbits
	.sectionflags	@""
	.align	4
.nv.constant0._ZN7cutlass13device_kernelIN5flash11enable_sm90INS1_16FlashAttnFwdSm90INS1_25CollectiveMainloopFwdSm90ILi2EN4cute5tupleIJNS5_1CILi1EEES8_S8_EEENS6_IJNS7_ILi192EEENS7_ILi128EEENS7_ILi96EEEEEELi96ENS_12float_e4m3_tEfNS_4arch4Sm90ELb1ELb0ELb1ELb0ELb1ELb0ELb0ELb1ELb1ELb1ELb0ELb0EEENS1_21CollectiveEpilogueFwdINS6_IJSA_SC_SB_EEES9_NS_10bfloat16_tESG_Li384ELb0ELb1ELb0ELb1EEENS1_30DynamicPersistentTileSchedulerILi384ELi128ELb0ELb1ELb1EEEEEEEEEvNT_6ParamsE:
	.zero		3328


//--------------------- .nv.constant0._ZN7cutlass13device_kernelIN5flash11enable_sm90INS1_16FlashAttnFwdSm90INS1_25CollectiveMainloopFwdSm90ILi2EN4cute5tupleIJNS5_1CILi1EEES8_S8_EEENS6_IJNS7_ILi192EEENS7_ILi128EEENS7_ILi96EEEEEELi96ENS_12float_e4m3_tEfNS_4arch4Sm90ELb1ELb0ELb1ELb1ELb1ELb0ELb0ELb1ELb1ELb1ELb0ELb0EEENS1_21CollectiveEpilogueFwdINS6_IJSA_SC_SB_EEES9_NS_10bfloat16_tESG_Li384ELb1ELb1ELb0ELb1EEENS1_36VarlenDynamicPersistentTileSchedulerILi192ELi128ELi384ELi128ELb0ELb1ELb1ELb1ELb1ELb1EEEEEEEEEvNT_6ParamsE --------------------------
	.section	.nv.constant0._ZN7cutlass13device_kernelIN5flash11enable_sm90INS1_16FlashAttnFwdSm90INS1_25CollectiveMainloopFwdSm90ILi2EN4cute5tupleIJNS5_1CILi1EEES8_S8_EEENS6_IJNS7_ILi192EEENS7_ILi128EEENS7_ILi96EEEEEELi96ENS_12float_e4m3_tEfNS_4arch4Sm90ELb1ELb0ELb1ELb1ELb1ELb0ELb0ELb1ELb1ELb1ELb0ELb0EEENS1_21CollectiveEpilogueFwdINS6_IJSA_SC_SB_EEES9_NS_10bfloat16_tESG_Li384ELb1ELb1ELb0ELb1EEENS1_36VarlenDynamicPersistentTileSchedulerILi192ELi128ELi384ELi128ELb0ELb1ELb1ELb1ELb1ELb1EEEEEEEEEvNT_6ParamsE,"a",@progbits
	.sectionflags	@""
	.align	4
.nv.constant0._ZN7cutlass13device_kernelIN5flash11enable_sm90INS1_16FlashAttnFwdSm90INS1_25CollectiveMainloopFwdSm90ILi2EN4cute5tupleIJNS5_1CILi1EEES8_S8_EEENS6_IJNS7_ILi192EEENS7_ILi128EEENS7_ILi96EEEEEELi96ENS_12float_e4m3_tEfNS_4arch4Sm90ELb1ELb0ELb1ELb1ELb1ELb0ELb0ELb1ELb1ELb1ELb0ELb0EEENS1_21CollectiveEpilogueFwdINS6_IJSA_SC_SB_EEES9_NS_10bfloat16_tESG_Li384ELb1ELb1ELb0ELb1EEENS1_36VarlenDynamicPersistentTileSchedulerILi192ELi128ELi384ELi128ELb0ELb1ELb1ELb1ELb1ELb1EEEEEEEEEvNT_6ParamsE:
	.zero		3328


//--------------------- .nv.constant0._ZN7cutlass13device_kernelIN5flash11enable_sm90INS1_16FlashAttnFwdSm90INS1_25CollectiveMainloopFwdSm90ILi2EN4cute5tupleIJNS5_1CILi1EEES8_S8_EEENS6_IJNS7_ILi192EEENS7_ILi128EEENS7_ILi96EEEEEELi96ENS_12float_e4m3_tEfNS_4arch4Sm90ELb1ELb0ELb1ELb1ELb1ELb1ELb0ELb1ELb1ELb1ELb0ELb0EEENS1_21CollectiveEpilogueFwdINS6_IJSA_SC_SB_EEES9_NS_10bfloat16_tESG_Li384ELb1ELb1ELb0ELb1EEENS1_36VarlenDynamicPersistentTileSchedulerILi192ELi128ELi384ELi128ELb0ELb1ELb1ELb1ELb1ELb1EEEEEEEEEvNT_6ParamsE --------------------------
	.section	.nv.constant0._ZN7cutlass13device_kernelIN5flash11enable_sm90INS1_16FlashAttnFwdSm90INS1_25CollectiveMainloopFwdSm90ILi2EN4cute5tupleIJNS5_1CILi1EEES8_S8_EEENS6_IJNS7_ILi192EEENS7_ILi128EEENS7_ILi96EEEEEELi96ENS_12float_e4m3_tEfNS_4arch4Sm90ELb1ELb0ELb1ELb1ELb1ELb1ELb0ELb1ELb1ELb1ELb0ELb0EEENS1_21CollectiveEpilogueFwdINS6_IJSA_SC_SB_EEES9_NS_10bfloat16_tESG_Li384ELb1ELb1ELb0ELb1EEENS1_36VarlenDynamicPersistentTileSchedulerILi192ELi128ELi384ELi128ELb0ELb1ELb1ELb1ELb1ELb1EEEEEEEEEvNT_6ParamsE,"a",@progbits
	.sectionflags	@""
	.align	4
.nv.constant0._ZN7cutlass13device_kernelIN5flash11enable_sm90INS1_16FlashAttnFwdSm90INS1_25CollectiveMainloopFwdSm90ILi2EN4cute5tupleIJNS5_1CILi1EEES8_S8_EEENS6_IJNS7_ILi192EEENS7_ILi128EEENS7_ILi96EEEEEELi96ENS_12float_e4m3_tEfNS_4arch4Sm90ELb1ELb0ELb1ELb1ELb1ELb1ELb0ELb1ELb1ELb1ELb0ELb0EEENS1_21CollectiveEpilogueFwdINS6_IJSA_SC_SB_EEES9_NS_10bfloat16_tESG_Li384ELb1ELb1ELb0ELb1EEENS1_36VarlenDynamicPersistentTileSchedulerILi192ELi128ELi384ELi128ELb0ELb1ELb1ELb1ELb1ELb1EEEEEEEEEvNT_6ParamsE:
	.zero		3328


//--------------------- SYMBOLS --------------------------

	.type		.nv.reservedSmem.offset0,@object
	.size		.nv.reservedSmem.offset0,0x4
	.type		__assertfail,@function
